	.target	sm_80

	.elftype	@"ET_EXEC"


//--------------------- .note.nv.tkinfo           --------------------------
	.section	.note.nv.tkinfo,"",@"SHT_NOTE"
	.sectionflags	@"SHF_NOTE_NV_TKINFO"
	.tkinfo
        /*0018*/ 	.word	0x00000002
        /*0030*/ 	.string	""
        /*0030*/ 	.string	"ptxas"
        /*0030*/ 	.string	"Cuda compilation tools, release 13.0, V13.0.88"
        /*0030*/ 	.string	"Build cuda_13.0.r13.0/compiler.36424714_0"
        /*0030*/ 	.string	"-arch sm_80 -m 64 "



//--------------------- .note.nv.cuinfo           --------------------------
	.section	.note.nv.cuinfo,"",@"SHT_NOTE"
	.sectionflags	@"SHF_NOTE_NV_CUINFO"
        /*0018*/ 	.short	0x0002
        /*001a*/ 	.short	0x0050
        /*001c*/ 	.short	0x0082
	.zero		2


//--------------------- .nv.info                  --------------------------
	.section	.nv.info,"",@"SHT_CUDA_INFO"
	.align	4


	//----- nvinfo : EIATTR_REGCOUNT
	.align		4
        /*0000*/ 	.byte	0x04, 0x2f
        /*0002*/ 	.short	(.L_12 - .L_11)
	.align		4
.L_11:
        /*0004*/ 	.word	index@(_ZN7cutlass13device_kernelIN5flash19enable_sm80_to_sm89INS1_16FlashAttnFwdSm80INS1_25CollectiveMainloopFwdSm80ILi8ELi2ELb0EN4cute5tupleIJNS5_1CILi128EEENS7_ILi64EEENS7_ILi192EEEEEELi192ENS_6half_tEfNS_4arch4Sm80ELb1ELb0ELb0ELb1ELb1ELb1ELb1ELb1EEENS1_21CollectiveEpilogueFwdINS6_IJS8_SA_S9_EEENS6_IJNS7_ILi1EEESI_SI_EEESC_SE_Li256ELb1ELb1ELb1ELb0EEENS1_36VarlenDynamicPersistentTileSchedulerILi128ELi64ELi256ELi256ELb1ELb1ELb0ELb1ELb1ELb1EEEEEEEEEvNT_6ParamsE)
        /*0008*/ 	.word	0x000000ff


	//----- nvinfo : EIATTR_FRAME_SIZE
	.align		4
.L_12:
        /*000c*/ 	.byte	0x04, 0x11
        /*000e*/ 	.short	(.L_14 - .L_13)
	.align		4
.L_13:
        /*0010*/ 	.word	index@($__internal_51_$__cuda_sm70_votesync_ballot)
        /*0014*/ 	.word	0x00000000


	//----- nvinfo : EIATTR_FRAME_SIZE
	.align		4
.L_14:
        /*0018*/ 	.byte	0x04, 0x11
        /*001a*/ 	.short	(.L_16 - .L_15)
	.align		4
.L_15:
        /*001c*/ 	.word	index@($__internal_50_$__cuda_sm70_shflsync_up_p)
        /*0020*/ 	.word	0x00000000


	//----- nvinfo : EIATTR_FRAME_SIZE
	.align		4
.L_16:
        /*0024*/ 	.byte	0x04, 0x11
        /*0026*/ 	.short	(.L_18 - .L_17)
	.align		4
.L_17:
        /*0028*/ 	.word	index@($__internal_49_$__cuda_sm70_shflsync_idx_p)
        /*002c*/ 	.word	0x00000000


	//----- nvinfo : EIATTR_FRAME_SIZE
	.align		4
.L_18:
        /*0030*/ 	.byte	0x04, 0x11
        /*0032*/ 	.short	(.L_20 - .L_19)
	.align		4
.L_19:
        /*0034*/ 	.word	index@($__internal_48_$__cuda_sm70_shflsync_bfly_p)
        /*0038*/ 	.word	0x00000000


	//----- nvinfo : EIATTR_FRAME_SIZE
	.align		4
.L_20:
        /*003c*/ 	.byte	0x04, 0x11
        /*003e*/ 	.short	(.L_22 - .L_21)
	.align		4
.L_21:
        /*0040*/ 	.word	index@(_ZN7cutlass13device_kernelIN5flash19enable_sm80_to_sm89INS1_16FlashAttnFwdSm80INS1_25CollectiveMainloopFwdSm80ILi8ELi2ELb0EN4cute5tupleIJNS5_1CILi128EEENS7_ILi64EEENS7_ILi192EEEEEELi192ENS_6half_tEfNS_4arch4Sm80ELb1ELb0ELb0ELb1ELb1ELb1ELb1ELb1EEENS1_21CollectiveEpilogueFwdINS6_IJS8_SA_S9_EEENS6_IJNS7_ILi1EEESI_SI_EEESC_SE_Li256ELb1ELb1ELb1ELb0EEENS1_36VarlenDynamicPersistentTileSchedulerILi128ELi64ELi256ELi256ELb1ELb1ELb0ELb1ELb1ELb1EEEEEEEEEvNT_6ParamsE)
        /*0044*/ 	.word	0x00000070


	//----- nvinfo : EIATTR_REGCOUNT
	.align		4
.L_22:
        /*0048*/ 	.byte	0x04, 0x2f
        /*004a*/ 	.short	(.L_24 - .L_23)
	.align		4
.L_23:
        /*004c*/ 	.word	index@(_ZN7cutlass13device_kernelIN5flash19enable_sm80_to_sm89INS1_16FlashAttnFwdSm80INS1_25CollectiveMainloopFwdSm80ILi8ELi2ELb0EN4cute5tupleIJNS5_1CILi128EEENS7_ILi64EEENS7_ILi192EEEEEELi192ENS_6half_tEfNS_4arch4Sm80ELb1ELb0ELb0ELb1ELb1ELb0ELb1ELb1EEENS1_21CollectiveEpilogueFwdINS6_IJS8_SA_S9_EEENS6_IJNS7_ILi1EEESI_SI_EEESC_SE_Li256ELb1ELb1ELb1ELb0EEENS1_36VarlenDynamicPersistentTileSchedulerILi128ELi64ELi256ELi256ELb1ELb1ELb0ELb1ELb1ELb1EEEEEEEEEvNT_6ParamsE)
        /*0050*/ 	.word	0x000000ff


	//----- nvinfo : EIATTR_FRAME_SIZE
	.align		4
.L_24:
        /*0054*/ 	.byte	0x04, 0x11
        /*0056*/ 	.short	(.L_26 - .L_25)
	.align		4
.L_25:
        /*0058*/ 	.word	index@($__internal_47_$__cuda_sm70_votesync_ballot)
        /*005c*/ 	.word	0x00000000


	//----- nvinfo : EIATTR_FRAME_SIZE
	.align		4
.L_26:
        /*0060*/ 	.byte	0x04, 0x11
        /*0062*/ 	.short	(.L_28 - .L_27)
	.align		4
.L_27:
        /*0064*/ 	.word	index@($__internal_46_$__cuda_sm70_shflsync_up_p)
        /*0068*/ 	.word	0x00000000


	//----- nvinfo : EIATTR_FRAME_SIZE
	.align		4
.L_28:
        /*006c*/ 	.byte	0x04, 0x11
        /*006e*/ 	.short	(.L_30 - .L_29)
	.align		4
.L_29:
        /*0070*/ 	.word	index@($__internal_45_$__cuda_sm70_shflsync_idx_p)
        /*0074*/ 	.word	0x00000000


	//----- nvinfo : EIATTR_FRAME_SIZE
	.align		4
.L_30:
        /*0078*/ 	.byte	0x04, 0x11
        /*007a*/ 	.short	(.L_32 - .L_31)
	.align		4
.L_31:
        /*007c*/ 	.word	index@($__internal_44_$__cuda_sm70_shflsync_bfly_p)
        /*0080*/ 	.word	0x00000000


	//----- nvinfo : EIATTR_FRAME_SIZE
	.align		4
.L_32:
        /*0084*/ 	.byte	0x04, 0x11
        /*0086*/ 	.short	(.L_34 - .L_33)
	.align		4
.L_33:
        /*0088*/ 	.word	index@(_ZN7cutlass13device_kernelIN5flash19enable_sm80_to_sm89INS1_16FlashAttnFwdSm80INS1_25CollectiveMainloopFwdSm80ILi8ELi2ELb0EN4cute5tupleIJNS5_1CILi128EEENS7_ILi64EEENS7_ILi192EEEEEELi192ENS_6half_tEfNS_4arch4Sm80ELb1ELb0ELb0ELb1ELb1ELb0ELb1ELb1EEENS1_21CollectiveEpilogueFwdINS6_IJS8_SA_S9_EEENS6_IJNS7_ILi1EEESI_SI_EEESC_SE_Li256ELb1ELb1ELb1ELb0EEENS1_36VarlenDynamicPersistentTileSchedulerILi128ELi64ELi256ELi256ELb1ELb1ELb0ELb1ELb1ELb1EEEEEEEEEvNT_6ParamsE)
        /*008c*/ 	.word	0x00000020


	//----- nvinfo : EIATTR_REGCOUNT
	.align		4
.L_34:
        /*0090*/ 	.byte	0x04, 0x2f
        /*0092*/ 	.short	(.L_36 - .L_35)
	.align		4
.L_35:
        /*0094*/ 	.word	index@(_ZN7cutlass13device_kernelIN5flash19enable_sm80_to_sm89INS1_16FlashAttnFwdSm80INS1_25CollectiveMainloopFwdSm80ILi8ELi2ELb0EN4cute5tupleIJNS5_1CILi128EEENS7_ILi64EEENS7_ILi192EEEEEELi192ENS_6half_tEfNS_4arch4Sm80ELb1ELb0ELb0ELb0ELb1ELb0ELb1ELb1EEENS1_21CollectiveEpilogueFwdINS6_IJS8_SA_S9_EEENS6_IJNS7_ILi1EEESI_SI_EEESC_SE_Li256ELb0ELb1ELb1ELb0EEENS1_30DynamicPersistentTileSchedulerILi256ELi256ELb1ELb1ELb0EEEEEEEEEvNT_6ParamsE)
        /*0098*/ 	.word	0x000000ff


	//----- nvinfo : EIATTR_FRAME_SIZE
	.align		4
.L_36:
        /*009c*/ 	.byte	0x04, 0x11
        /*009e*/ 	.short	(.L_38 - .L_37)
	.align		4
.L_37:
        /*00a0*/ 	.word	index@($__internal_43_$__cuda_sm70_shflsync_idx_p)
        /*00a4*/ 	.word	0x00000000


	//----- nvinfo : EIATTR_FRAME_SIZE
	.align		4
.L_38:
        /*00a8*/ 	.byte	0x04, 0x11
        /*00aa*/ 	.short	(.L_40 - .L_39)
	.align		4
.L_39:
        /*00ac*/ 	.word	index@($__internal_42_$__cuda_sm70_shflsync_bfly_p)
        /*00b0*/ 	.word	0x00000000


	//----- nvinfo : EIATTR_FRAME_SIZE
	.align		4
.L_40:
        /*00b4*/ 	.byte	0x04, 0x11
        /*00b6*/ 	.short	(.L_42 - .L_41)
	.align		4
.L_41:
        /*00b8*/ 	.word	index@(_ZN7cutlass13device_kernelIN5flash19enable_sm80_to_sm89INS1_16FlashAttnFwdSm80INS1_25CollectiveMainloopFwdSm80ILi8ELi2ELb0EN4cute5tupleIJNS5_1CILi128EEENS7_ILi64EEENS7_ILi192EEEEEELi192ENS_6half_tEfNS_4arch4Sm80ELb1ELb0ELb0ELb0ELb1ELb0ELb1ELb1EEENS1_21CollectiveEpilogueFwdINS6_IJS8_SA_S9_EEENS6_IJNS7_ILi1EEESI_SI_EEESC_SE_Li256ELb0ELb1ELb1ELb0EEENS1_30DynamicPersistentTileSchedulerILi256ELi256ELb1ELb1ELb0EEEEEEEEEvNT_6ParamsE)
        /*00bc*/ 	.word	0x00000010


	//----- nvinfo : EIATTR_REGCOUNT
	.align		4
.L_42:
        /*00c0*/ 	.byte	0x04, 0x2f
        /*00c2*/ 	.short	(.L_44 - .L_43)
	.align		4
.L_43:
        /*00c4*/ 	.word	index@(_ZN7cutlass13device_kernelIN5flash19enable_sm80_to_sm89INS1_16FlashAttnFwdSm80INS1_25CollectiveMainloopFwdSm80ILi8ELi2ELb0EN4cute5tupleIJNS5_1CILi128EEENS7_ILi64EEENS7_ILi192EEEEEELi192ENS_6half_tEfNS_4arch4Sm80ELb0ELb1ELb0ELb1ELb1ELb1ELb1ELb1EEENS1_21CollectiveEpilogueFwdINS6_IJS8_SA_S9_EEENS6_IJNS7_ILi1EEESI_SI_EEESC_SE_Li256ELb1ELb1ELb1ELb0EEENS1_36VarlenDynamicPersistentTileSchedulerILi128ELi64ELi256ELi256ELb1ELb1ELb0ELb1ELb0ELb1EEEEEEEEEvNT_6ParamsE)
        /*00c8*/ 	.word	0x000000ff


	//----- nvinfo : EIATTR_FRAME_SIZE
	.align		4
.L_44:
        /*00cc*/ 	.byte	0x04, 0x11
        /*00ce*/ 	.short	(.L_46 - .L_45)
	.align		4
.L_45:
        /*00d0*/ 	.word	index@($__internal_41_$__cuda_sm70_votesync_ballot)
        /*00d4*/ 	.word	0x00000000


	//----- nvinfo : EIATTR_FRAME_SIZE
	.align		4
.L_46:
        /*00d8*/ 	.byte	0x04, 0x11
        /*00da*/ 	.short	(.L_48 - .L_47)
	.align		4
.L_47:
        /*00dc*/ 	.word	index@($__internal_40_$__cuda_sm70_shflsync_up_p)
        /*00e0*/ 	.word	0x00000000


	//----- nvinfo : EIATTR_FRAME_SIZE
	.align		4
.L_48:
        /*00e4*/ 	.byte	0x04, 0x11
        /*00e6*/ 	.short	(.L_50 - .L_49)
	.align		4
.L_49:
        /*00e8*/ 	.word	index@($__internal_39_$__cuda_sm70_shflsync_idx_p)
        /*00ec*/ 	.word	0x00000000


	//----- nvinfo : EIATTR_FRAME_SIZE
	.align		4
.L_50:
        /*00f0*/ 	.byte	0x04, 0x11
        /*00f2*/ 	.short	(.L_52 - .L_51)
	.align		4
.L_51:
        /*00f4*/ 	.word	index@($__internal_38_$__cuda_sm70_shflsync_bfly_p)
        /*00f8*/ 	.word	0x00000000


	//----- nvinfo : EIATTR_FRAME_SIZE
	.align		4
.L_52:
        /*00fc*/ 	.byte	0x04, 0x11
        /*00fe*/ 	.short	(.L_54 - .L_53)
	.align		4
.L_53:
        /*0100*/ 	.word	index@(_ZN7cutlass13device_kernelIN5flash19enable_sm80_to_sm89INS1_16FlashAttnFwdSm80INS1_25CollectiveMainloopFwdSm80ILi8ELi2ELb0EN4cute5tupleIJNS5_1CILi128EEENS7_ILi64EEENS7_ILi192EEEEEELi192ENS_6half_tEfNS_4arch4Sm80ELb0ELb1ELb0ELb1ELb1ELb1ELb1ELb1EEENS1_21CollectiveEpilogueFwdINS6_IJS8_SA_S9_EEENS6_IJNS7_ILi1EEESI_SI_EEESC_SE_Li256ELb1ELb1ELb1ELb0EEENS1_36VarlenDynamicPersistentTileSchedulerILi128ELi64ELi256ELi256ELb1ELb1ELb0ELb1ELb0ELb1EEEEEEEEEvNT_6ParamsE)
        /*0104*/ 	.word	0x00000038


	//----- nvinfo : EIATTR_REGCOUNT
	.align		4
.L_54:
        /*0108*/ 	.byte	0x04, 0x2f
        /*010a*/ 	.short	(.L_56 - .L_55)
	.align		4
.L_55:
        /*010c*/ 	.word	index@(_ZN7cutlass13device_kernelIN5flash19enable_sm80_to_sm89INS1_16FlashAttnFwdSm80INS1_25CollectiveMainloopFwdSm80ILi8ELi2ELb0EN4cute5tupleIJNS5_1CILi128EEENS7_ILi64EEENS7_ILi192EEEEEELi192ENS_6half_tEfNS_4arch4Sm80ELb0ELb1ELb0ELb1ELb1ELb0ELb1ELb1EEENS1_21CollectiveEpilogueFwdINS6_IJS8_SA_S9_EEENS6_IJNS7_ILi1EEESI_SI_EEESC_SE_Li256ELb1ELb1ELb1ELb0EEENS1_36VarlenDynamicPersistentTileSchedulerILi128ELi64ELi256ELi256ELb1ELb1ELb0ELb1ELb0ELb1EEEEEEEEEvNT_6ParamsE)
        /*0110*/ 	.word	0x000000ff


	//----- nvinfo : EIATTR_FRAME_SIZE
	.align		4
.L_56:
        /*0114*/ 	.byte	0x04, 0x11
        /*0116*/ 	.short	(.L_58 - .L_57)
	.align		4
.L_57:
        /*0118*/ 	.word	index@($__internal_37_$__cuda_sm70_votesync_ballot)
        /*011c*/ 	.word	0x00000000


	//----- nvinfo : EIATTR_FRAME_SIZE
	.align		4
.L_58:
        /*0120*/ 	.byte	0x04, 0x11
        /*0122*/ 	.short	(.L_60 - .L_59)
	.align		4
.L_59:
        /*0124*/ 	.word	index@($__internal_36_$__cuda_sm70_shflsync_up_p)
        /*0128*/ 	.word	0x00000000


	//----- nvinfo : EIATTR_FRAME_SIZE
	.align		4
.L_60:
        /*012c*/ 	.byte	0x04, 0x11
        /*012e*/ 	.short	(.L_62 - .L_61)
	.align		4
.L_61:
        /*0130*/ 	.word	index@($__internal_35_$__cuda_sm70_shflsync_idx_p)
        /*0134*/ 	.word	0x00000000


	//----- nvinfo : EIATTR_FRAME_SIZE
	.align		4
.L_62:
        /*0138*/ 	.byte	0x04, 0x11
        /*013a*/ 	.short	(.L_64 - .L_63)
	.align		4
.L_63:
        /*013c*/ 	.word	index@($__internal_34_$__cuda_sm70_shflsync_bfly_p)
        /*0140*/ 	.word	0x00000000


	//----- nvinfo : EIATTR_FRAME_SIZE
	.align		4
.L_64:
        /*0144*/ 	.byte	0x04, 0x11
        /*0146*/ 	.short	(.L_66 - .L_65)
	.align		4
.L_65:
        /*0148*/ 	.word	index@(_ZN7cutlass13device_kernelIN5flash19enable_sm80_to_sm89INS1_16FlashAttnFwdSm80INS1_25CollectiveMainloopFwdSm80ILi8ELi2ELb0EN4cute5tupleIJNS5_1CILi128EEENS7_ILi64EEENS7_ILi192EEEEEELi192ENS_6half_tEfNS_4arch4Sm80ELb0ELb1ELb0ELb1ELb1ELb0ELb1ELb1EEENS1_21CollectiveEpilogueFwdINS6_IJS8_SA_S9_EEENS6_IJNS7_ILi1EEESI_SI_EEESC_SE_Li256ELb1ELb1ELb1ELb0EEENS1_36VarlenDynamicPersistentTileSchedulerILi128ELi64ELi256ELi256ELb1ELb1ELb0ELb1ELb0ELb1EEEEEEEEEvNT_6ParamsE)
        /*014c*/ 	.word	0x00000010


	//----- nvinfo : EIATTR_REGCOUNT
	.align		4
.L_66:
        /*0150*/ 	.byte	0x04, 0x2f
        /*0152*/ 	.short	(.L_68 - .L_67)
	.align		4
.L_67:
        /*0154*/ 	.word	index@(_ZN7cutlass13device_kernelIN5flash19enable_sm80_to_sm89INS1_16FlashAttnFwdSm80INS1_25CollectiveMainloopFwdSm80ILi8ELi2ELb0EN4cute5tupleIJNS5_1CILi128EEENS7_ILi64EEENS7_ILi192EEEEEELi192ENS_6half_tEfNS_4arch4Sm80ELb0ELb1ELb0ELb0ELb1ELb0ELb1ELb1EEENS1_21CollectiveEpilogueFwdINS6_IJS8_SA_S9_EEENS6_IJNS7_ILi1EEESI_SI_EEESC_SE_Li256ELb0ELb1ELb1ELb0EEENS1_19SingleTileSchedulerILb0ELb1ELb1ELi128EEEEEEEEEvNT_6ParamsE)
        /*0158*/ 	.word	0x000000e4


	//----- nvinfo : EIATTR_FRAME_SIZE
	.align		4
.L_68:
        /*015c*/ 	.byte	0x04, 0x11
        /*015e*/ 	.short	(.L_70 - .L_69)
	.align		4
.L_69:
        /*0160*/ 	.word	index@(_ZN7cutlass13device_kernelIN5flash19enable_sm80_to_sm89INS1_16FlashAttnFwdSm80INS1_25CollectiveMainloopFwdSm80ILi8ELi2ELb0EN4cute5tupleIJNS5_1CILi128EEENS7_ILi64EEENS7_ILi192EEEEEELi192ENS_6half_tEfNS_4arch4Sm80ELb0ELb1ELb0ELb0ELb1ELb0ELb1ELb1EEENS1_21CollectiveEpilogueFwdINS6_IJS8_SA_S9_EEENS6_IJNS7_ILi1EEESI_SI_EEESC_SE_Li256ELb0ELb1ELb1ELb0EEENS1_19SingleTileSchedulerILb0ELb1ELb1ELi128EEEEEEEEEvNT_6ParamsE)
        /*0164*/ 	.word	0x00000000


	//----- nvinfo : EIATTR_REGCOUNT
	.align		4
.L_70:
        /*0168*/ 	.byte	0x04, 0x2f
        /*016a*/ 	.short	(.L_72 - .L_71)
	.align		4
.L_71:
        /*016c*/ 	.word	index@(_ZN7cutlass13device_kernelIN5flash19enable_sm80_to_sm89INS1_16FlashAttnFwdSm80INS1_25CollectiveMainloopFwdSm80ILi8ELi2ELb0EN4cute5tupleIJNS5_1CILi128EEENS7_ILi64EEENS7_ILi192EEEEEELi192ENS_6half_tEfNS_4arch4Sm80ELb0ELb0ELb0ELb1ELb1ELb1ELb1ELb1EEENS1_21CollectiveEpilogueFwdINS6_IJS8_SA_S9_EEENS6_IJNS7_ILi1EEESI_SI_EEESC_SE_Li256ELb1ELb1ELb1ELb0EEENS1_36VarlenDynamicPersistentTileSchedulerILi128ELi64ELi256ELi256ELb1ELb1ELb0ELb0ELb1ELb1EEEEEEEEEvNT_6ParamsE)
        /*0170*/ 	.word	0x000000ff


	//----- nvinfo : EIATTR_FRAME_SIZE
	.align		4
.L_72:
        /*0174*/ 	.byte	0x04, 0x11
        /*0176*/ 	.short	(.L_74 - .L_73)
	.align		4
.L_73:
        /*0178*/ 	.word	index@($__internal_33_$__cuda_sm70_votesync_ballot)
        /*017c*/ 	.word	0x00000000


	//----- nvinfo : EIATTR_FRAME_SIZE
	.align		4
.L_74:
        /*0180*/ 	.byte	0x04, 0x11
        /*0182*/ 	.short	(.L_76 - .L_75)
	.align		4
.L_75:
        /*0184*/ 	.word	index@($__internal_32_$__cuda_sm70_shflsync_up_p)
        /*0188*/ 	.word	0x00000000


	//----- nvinfo : EIATTR_FRAME_SIZE
	.align		4
.L_76:
        /*018c*/ 	.byte	0x04, 0x11
        /*018e*/ 	.short	(.L_78 - .L_77)
	.align		4
.L_77:
        /*0190*/ 	.word	index@($__internal_31_$__cuda_sm70_shflsync_idx_p)
        /*0194*/ 	.word	0x00000000


	//----- nvinfo : EIATTR_FRAME_SIZE
	.align		4
.L_78:
        /*0198*/ 	.byte	0x04, 0x11
        /*019a*/ 	.short	(.L_80 - .L_79)
	.align		4
.L_79:
        /*019c*/ 	.word	index@($__internal_30_$__cuda_sm70_shflsync_bfly_p)
        /*01a0*/ 	.word	0x00000000


	//----- nvinfo : EIATTR_FRAME_SIZE
	.align		4
.L_80:
        /*01a4*/ 	.byte	0x04, 0x11
        /*01a6*/ 	.short	(.L_82 - .L_81)
	.align		4
.L_81:
        /*01a8*/ 	.word	index@(_ZN7cutlass13device_kernelIN5flash19enable_sm80_to_sm89INS1_16FlashAttnFwdSm80INS1_25CollectiveMainloopFwdSm80ILi8ELi2ELb0EN4cute5tupleIJNS5_1CILi128EEENS7_ILi64EEENS7_ILi192EEEEEELi192ENS_6half_tEfNS_4arch4Sm80ELb0ELb0ELb0ELb1ELb1ELb1ELb1ELb1EEENS1_21CollectiveEpilogueFwdINS6_IJS8_SA_S9_EEENS6_IJNS7_ILi1EEESI_SI_EEESC_SE_Li256ELb1ELb1ELb1ELb0EEENS1_36VarlenDynamicPersistentTileSchedulerILi128ELi64ELi256ELi256ELb1ELb1ELb0ELb0ELb1ELb1EEEEEEEEEvNT_6ParamsE)
        /*01ac*/ 	.word	0x00000050


	//----- nvinfo : EIATTR_REGCOUNT
	.align		4
.L_82:
        /*01b0*/ 	.byte	0x04, 0x2f
        /*01b2*/ 	.short	(.L_84 - .L_83)
	.align		4
.L_83:
        /*01b4*/ 	.word	index@(_ZN7cutlass13device_kernelIN5flash19enable_sm80_to_sm89INS1_16FlashAttnFwdSm80INS1_25CollectiveMainloopFwdSm80ILi8ELi2ELb0EN4cute5tupleIJNS5_1CILi128EEENS7_ILi64EEENS7_ILi192EEEEEELi192ENS_6half_tEfNS_4arch4Sm80ELb0ELb0ELb0ELb1ELb1ELb0ELb1ELb1EEENS1_21CollectiveEpilogueFwdINS6_IJS8_SA_S9_EEENS6_IJNS7_ILi1EEESI_SI_EEESC_SE_Li256ELb1ELb1ELb1ELb0EEENS1_36VarlenDynamicPersistentTileSchedulerILi128ELi64ELi256ELi256ELb1ELb1ELb0ELb0ELb1ELb1EEEEEEEEEvNT_6ParamsE)
        /*01b8*/ 	.word	0x000000ff


	//----- nvinfo : EIATTR_FRAME_SIZE
	.align		4
.L_84:
        /*01bc*/ 	.byte	0x04, 0x11
        /*01be*/ 	.short	(.L_86 - .L_85)
	.align		4
.L_85:
        /*01c0*/ 	.word	index@($__internal_29_$__cuda_sm70_votesync_ballot)
        /*01c4*/ 	.word	0x00000000


	//----- nvinfo : EIATTR_FRAME_SIZE
	.align		4
.L_86:
        /*01c8*/ 	.byte	0x04, 0x11
        /*01ca*/ 	.short	(.L_88 - .L_87)
	.align		4
.L_87:
        /*01cc*/ 	.word	index@($__internal_28_$__cuda_sm70_shflsync_up_p)
        /*01d0*/ 	.word	0x00000000


	//----- nvinfo : EIATTR_FRAME_SIZE
	.align		4
.L_88:
        /*01d4*/ 	.byte	0x04, 0x11
        /*01d6*/ 	.short	(.L_90 - .L_89)
	.align		4
.L_89:
        /*01d8*/ 	.word	index@($__internal_27_$__cuda_sm70_shflsync_idx_p)
        /*01dc*/ 	.word	0x00000000


	//----- nvinfo : EIATTR_FRAME_SIZE
	.align		4
.L_90:
        /*01e0*/ 	.byte	0x04, 0x11
        /*01e2*/ 	.short	(.L_92 - .L_91)
	.align		4
.L_91:
        /*01e4*/ 	.word	index@($__internal_26_$__cuda_sm70_shflsync_bfly_p)
        /*01e8*/ 	.word	0x00000000


	//----- nvinfo : EIATTR_FRAME_SIZE
	.align		4
.L_92:
        /*01ec*/ 	.byte	0x04, 0x11
        /*01ee*/ 	.short	(.L_94 - .L_93)
	.align		4
.L_93:
        /*01f0*/ 	.word	index@(_ZN7cutlass13device_kernelIN5flash19enable_sm80_to_sm89INS1_16FlashAttnFwdSm80INS1_25CollectiveMainloopFwdSm80ILi8ELi2ELb0EN4cute5tupleIJNS5_1CILi128EEENS7_ILi64EEENS7_ILi192EEEEEELi192ENS_6half_tEfNS_4arch4Sm80ELb0ELb0ELb0ELb1ELb1ELb0ELb1ELb1EEENS1_21CollectiveEpilogueFwdINS6_IJS8_SA_S9_EEENS6_IJNS7_ILi1EEESI_SI_EEESC_SE_Li256ELb1ELb1ELb1ELb0EEENS1_36VarlenDynamicPersistentTileSchedulerILi128ELi64ELi256ELi256ELb1ELb1ELb0ELb0ELb1ELb1EEEEEEEEEvNT_6ParamsE)
        /*01f4*/ 	.word	0x00000010


	//----- nvinfo : EIATTR_REGCOUNT
	.align		4
.L_94:
        /*01f8*/ 	.byte	0x04, 0x2f
        /*01fa*/ 	.short	(.L_96 - .L_95)
	.align		4
.L_95:
        /*01fc*/ 	.word	index@(_ZN7cutlass13device_kernelIN5flash19enable_sm80_to_sm89INS1_16FlashAttnFwdSm80INS1_25CollectiveMainloopFwdSm80ILi8ELi2ELb0EN4cute5tupleIJNS5_1CILi128EEENS7_ILi64EEENS7_ILi192EEEEEELi192ENS_6half_tEfNS_4arch4Sm80ELb0ELb0ELb0ELb0ELb1ELb0ELb1ELb1EEENS1_21CollectiveEpilogueFwdINS6_IJS8_SA_S9_EEENS6_IJNS7_ILi1EEESI_SI_EEESC_SE_Li256ELb0ELb1ELb1ELb0EEENS1_19SingleTileSchedulerILb0ELb1ELb1ELi128EEEEEEEEEvNT_6ParamsE)
        /*0200*/ 	.word	0x000000f5


	//----- nvinfo : EIATTR_FRAME_SIZE
	.align		4
.L_96:
        /*0204*/ 	.byte	0x04, 0x11
        /*0206*/ 	.short	(.L_98 - .L_97)
	.align		4
.L_97:
        /*0208*/ 	.word	index@(_ZN7cutlass13device_kernelIN5flash19enable_sm80_to_sm89INS1_16FlashAttnFwdSm80INS1_25CollectiveMainloopFwdSm80ILi8ELi2ELb0EN4cute5tupleIJNS5_1CILi128EEENS7_ILi64EEENS7_ILi192EEEEEELi192ENS_6half_tEfNS_4arch4Sm80ELb0ELb0ELb0ELb0ELb1ELb0ELb1ELb1EEENS1_21CollectiveEpilogueFwdINS6_IJS8_SA_S9_EEENS6_IJNS7_ILi1EEESI_SI_EEESC_SE_Li256ELb0ELb1ELb1ELb0EEENS1_19SingleTileSchedulerILb0ELb1ELb1ELi128EEEEEEEEEvNT_6ParamsE)
        /*020c*/ 	.word	0x00000000


	//----- nvinfo : EIATTR_REGCOUNT
	.align		4
.L_98:
        /*0210*/ 	.byte	0x04, 0x2f
        /*0212*/ 	.short	(.L_100 - .L_99)
	.align		4
.L_99:
        /*0214*/ 	.word	index@(_ZN7cutlass13device_kernelIN5flash19enable_sm80_to_sm89INS1_16FlashAttnFwdSm80INS1_25CollectiveMainloopFwdSm80ILi8ELi1ELb0EN4cute5tupleIJNS5_1CILi128EEENS7_ILi64EEENS7_ILi192EEEEEELi192ENS_6half_tEfNS_4arch4Sm80ELb1ELb0ELb0ELb1ELb1ELb1ELb1ELb1EEENS1_21CollectiveEpilogueFwdINS6_IJS8_SA_S9_EEENS6_IJNS7_ILi1EEESI_SI_EEESC_SE_Li256ELb1ELb1ELb1ELb0EEENS1_36VarlenDynamicPersistentTileSchedulerILi128ELi64ELi256ELi256ELb1ELb1ELb0ELb1ELb1ELb1EEEEEEEEEvNT_6ParamsE)
        /*0218*/ 	.word	0x000000ff


	//----- nvinfo : EIATTR_FRAME_SIZE
	.align		4
.L_100:
        /*021c*/ 	.byte	0x04, 0x11
        /*021e*/ 	.short	(.L_102 - .L_101)
	.align		4
.L_101:
        /*0220*/ 	.word	index@($__internal_25_$__cuda_sm70_votesync_ballot)
        /*0224*/ 	.word	0x00000000


	//----- nvinfo : EIATTR_FRAME_SIZE
	.align		4
.L_102:
        /*0228*/ 	.byte	0x04, 0x11
        /*022a*/ 	.short	(.L_104 - .L_103)
	.align		4
.L_103:
        /*022c*/ 	.word	index@($__internal_24_$__cuda_sm70_shflsync_up_p)
        /*0230*/ 	.word	0x00000000


	//----- nvinfo : EIATTR_FRAME_SIZE
	.align		4
.L_104:
        /*0234*/ 	.byte	0x04, 0x11
        /*0236*/ 	.short	(.L_106 - .L_105)
	.align		4
.L_105:
        /*0238*/ 	.word	index@($__internal_23_$__cuda_sm70_shflsync_idx_p)
        /*023c*/ 	.word	0x00000000


	//----- nvinfo : EIATTR_FRAME_SIZE
	.align		4
.L_106:
        /*0240*/ 	.byte	0x04, 0x11
        /*0242*/ 	.short	(.L_108 - .L_107)
	.align		4
.L_107:
        /*0244*/ 	.word	index@($__internal_22_$__cuda_sm70_shflsync_bfly_p)
        /*0248*/ 	.word	0x00000000


	//----- nvinfo : EIATTR_FRAME_SIZE
	.align		4
.L_108:
        /*024c*/ 	.byte	0x04, 0x11
        /*024e*/ 	.short	(.L_110 - .L_109)
	.align		4
.L_109:
        /*0250*/ 	.word	index@(_ZN7cutlass13device_kernelIN5flash19enable_sm80_to_sm89INS1_16FlashAttnFwdSm80INS1_25CollectiveMainloopFwdSm80ILi8ELi1ELb0EN4cute5tupleIJNS5_1CILi128EEENS7_ILi64EEENS7_ILi192EEEEEELi192ENS_6half_tEfNS_4arch4Sm80ELb1ELb0ELb0ELb1ELb1ELb1ELb1ELb1EEENS1_21CollectiveEpilogueFwdINS6_IJS8_SA_S9_EEENS6_IJNS7_ILi1EEESI_SI_EEESC_SE_Li256ELb1ELb1ELb1ELb0EEENS1_36VarlenDynamicPersistentTileSchedulerILi128ELi64ELi256ELi256ELb1ELb1ELb0ELb1ELb1ELb1EEEEEEEEEvNT_6ParamsE)
        /*0254*/ 	.word	0x00000060


	//----- nvinfo : EIATTR_REGCOUNT
	.align		4
.L_110:
        /*0258*/ 	.byte	0x04, 0x2f
        /*025a*/ 	.short	(.L_112 - .L_111)
	.align		4
.L_111:
        /*025c*/ 	.word	index@(_ZN7cutlass13device_kernelIN5flash19enable_sm80_to_sm89INS1_16FlashAttnFwdSm80INS1_25CollectiveMainloopFwdSm80ILi8ELi1ELb0EN4cute5tupleIJNS5_1CILi128EEENS7_ILi64EEENS7_ILi192EEEEEELi192ENS_6half_tEfNS_4arch4Sm80ELb1ELb0ELb0ELb1ELb1ELb0ELb1ELb1EEENS1_21CollectiveEpilogueFwdINS6_IJS8_SA_S9_EEENS6_IJNS7_ILi1EEESI_SI_EEESC_SE_Li256ELb1ELb1ELb1ELb0EEENS1_36VarlenDynamicPersistentTileSchedulerILi128ELi64ELi256ELi256ELb1ELb1ELb0ELb1ELb1ELb1EEEEEEEEEvNT_6ParamsE)
        /*0260*/ 	.word	0x000000ff


	//----- nvinfo : EIATTR_FRAME_SIZE
	.align		4
.L_112:
        /*0264*/ 	.byte	0x04, 0x11
        /*0266*/ 	.short	(.L_114 - .L_113)
	.align		4
.L_113:
        /*0268*/ 	.word	index@($__internal_21_$__cuda_sm70_votesync_ballot)
        /*026c*/ 	.word	0x00000000


	//----- nvinfo : EIATTR_FRAME_SIZE
	.align		4
.L_114:
        /*0270*/ 	.byte	0x04, 0x11
        /*0272*/ 	.short	(.L_116 - .L_115)
	.align		4
.L_115:
        /*0274*/ 	.word	index@($__internal_20_$__cuda_sm70_shflsync_up_p)
        /*0278*/ 	.word	0x00000000


	//----- nvinfo : EIATTR_FRAME_SIZE
	.align		4
.L_116:
        /*027c*/ 	.byte	0x04, 0x11
        /*027e*/ 	.short	(.L_118 - .L_117)
	.align		4
.L_117:
        /*0280*/ 	.word	index@($__internal_19_$__cuda_sm70_shflsync_idx_p)
        /*0284*/ 	.word	0x00000000


	//----- nvinfo : EIATTR_FRAME_SIZE
	.align		4
.L_118:
        /*0288*/ 	.byte	0x04, 0x11
        /*028a*/ 	.short	(.L_120 - .L_119)
	.align		4
.L_119:
        /*028c*/ 	.word	index@($__internal_18_$__cuda_sm70_shflsync_bfly_p)
        /*0290*/ 	.word	0x00000000


	//----- nvinfo : EIATTR_FRAME_SIZE
	.align		4
.L_120:
        /*0294*/ 	.byte	0x04, 0x11
        /*0296*/ 	.short	(.L_122 - .L_121)
	.align		4
.L_121:
        /*0298*/ 	.word	index@(_ZN7cutlass13device_kernelIN5flash19enable_sm80_to_sm89INS1_16FlashAttnFwdSm80INS1_25CollectiveMainloopFwdSm80ILi8ELi1ELb0EN4cute5tupleIJNS5_1CILi128EEENS7_ILi64EEENS7_ILi192EEEEEELi192ENS_6half_tEfNS_4arch4Sm80ELb1ELb0ELb0ELb1ELb1ELb0ELb1ELb1EEENS1_21CollectiveEpilogueFwdINS6_IJS8_SA_S9_EEENS6_IJNS7_ILi1EEESI_SI_EEESC_SE_Li256ELb1ELb1ELb1ELb0EEENS1_36VarlenDynamicPersistentTileSchedulerILi128ELi64ELi256ELi256ELb1ELb1ELb0ELb1ELb1ELb1EEEEEEEEEvNT_6ParamsE)
        /*029c*/ 	.word	0x00000018


	//----- nvinfo : EIATTR_REGCOUNT
	.align		4
.L_122:
        /*02a0*/ 	.byte	0x04, 0x2f
        /*02a2*/ 	.short	(.L_124 - .L_123)
	.align		4
.L_123:
        /*02a4*/ 	.word	index@(_ZN7cutlass13device_kernelIN5flash19enable_sm80_to_sm89INS1_16FlashAttnFwdSm80INS1_25CollectiveMainloopFwdSm80ILi8ELi1ELb0EN4cute5tupleIJNS5_1CILi128EEENS7_ILi64EEENS7_ILi192EEEEEELi192ENS_6half_tEfNS_4arch4Sm80ELb1ELb0ELb0ELb0ELb1ELb0ELb1ELb1EEENS1_21CollectiveEpilogueFwdINS6_IJS8_SA_S9_EEENS6_IJNS7_ILi1EEESI_SI_EEESC_SE_Li256ELb0ELb1ELb1ELb0EEENS1_30DynamicPersistentTileSchedulerILi256ELi256ELb1ELb1ELb0EEEEEEEEEvNT_6ParamsE)
        /*02a8*/ 	.word	0x000000ff


	//----- nvinfo : EIATTR_FRAME_SIZE
	.align		4
.L_124:
        /*02ac*/ 	.byte	0x04, 0x11
        /*02ae*/ 	.short	(.L_126 - .L_125)
	.align		4
.L_125:
        /*02b0*/ 	.word	index@($__internal_17_$__cuda_sm70_shflsync_idx_p)
        /*02b4*/ 	.word	0x00000000


	//----- nvinfo : EIATTR_FRAME_SIZE
	.align		4
.L_126:
        /*02b8*/ 	.byte	0x04, 0x11
        /*02ba*/ 	.short	(.L_128 - .L_127)
	.align		4
.L_127:
        /*02bc*/ 	.word	index@($__internal_16_$__cuda_sm70_shflsync_bfly_p)
        /*02c0*/ 	.word	0x00000000


	//----- nvinfo : EIATTR_FRAME_SIZE
	.align		4
.L_128:
        /*02c4*/ 	.byte	0x04, 0x11
        /*02c6*/ 	.short	(.L_130 - .L_129)
	.align		4
.L_129:
        /*02c8*/ 	.word	index@(_ZN7cutlass13device_kernelIN5flash19enable_sm80_to_sm89INS1_16FlashAttnFwdSm80INS1_25CollectiveMainloopFwdSm80ILi8ELi1ELb0EN4cute5tupleIJNS5_1CILi128EEENS7_ILi64EEENS7_ILi192EEEEEELi192ENS_6half_tEfNS_4arch4Sm80ELb1ELb0ELb0ELb0ELb1ELb0ELb1ELb1EEENS1_21CollectiveEpilogueFwdINS6_IJS8_SA_S9_EEENS6_IJNS7_ILi1EEESI_SI_EEESC_SE_Li256ELb0ELb1ELb1ELb0EEENS1_30DynamicPersistentTileSchedulerILi256ELi256ELb1ELb1ELb0EEEEEEEEEvNT_6ParamsE)
        /*02cc*/ 	.word	0x00000010


	//----- nvinfo : EIATTR_REGCOUNT
	.align		4
.L_130:
        /*02d0*/ 	.byte	0x04, 0x2f
        /*02d2*/ 	.short	(.L_132 - .L_131)
	.align		4
.L_131:
        /*02d4*/ 	.word	index@(_ZN7cutlass13device_kernelIN5flash19enable_sm80_to_sm89INS1_16FlashAttnFwdSm80INS1_25CollectiveMainloopFwdSm80ILi8ELi1ELb0EN4cute5tupleIJNS5_1CILi128EEENS7_ILi64EEENS7_ILi192EEEEEELi192ENS_6half_tEfNS_4arch4Sm80ELb0ELb1ELb0ELb1ELb1ELb1ELb1ELb1EEENS1_21CollectiveEpilogueFwdINS6_IJS8_SA_S9_EEENS6_IJNS7_ILi1EEESI_SI_EEESC_SE_Li256ELb1ELb1ELb1ELb0EEENS1_36VarlenDynamicPersistentTileSchedulerILi128ELi64ELi256ELi256ELb1ELb1ELb0ELb1ELb0ELb1EEEEEEEEEvNT_6ParamsE)
        /*02d8*/ 	.word	0x000000ff


	//----- nvinfo : EIATTR_FRAME_SIZE
	.align		4
.L_132:
        /*02dc*/ 	.byte	0x04, 0x11
        /*02de*/ 	.short	(.L_134 - .L_133)
	.align		4
.L_133:
        /*02e0*/ 	.word	index@($__internal_15_$__cuda_sm70_votesync_ballot)
        /*02e4*/ 	.word	0x00000000


	//----- nvinfo : EIATTR_FRAME_SIZE
	.align		4
.L_134:
        /*02e8*/ 	.byte	0x04, 0x11
        /*02ea*/ 	.short	(.L_136 - .L_135)
	.align		4
.L_135:
        /*02ec*/ 	.word	index@($__internal_14_$__cuda_sm70_shflsync_up_p)
        /*02f0*/ 	.word	0x00000000


	//----- nvinfo : EIATTR_FRAME_SIZE
	.align		4
.L_136:
        /*02f4*/ 	.byte	0x04, 0x11
        /*02f6*/ 	.short	(.L_138 - .L_137)
	.align		4
.L_137:
        /*02f8*/ 	.word	index@($__internal_13_$__cuda_sm70_shflsync_idx_p)
        /*02fc*/ 	.word	0x00000000


	//----- nvinfo : EIATTR_FRAME_SIZE
	.align		4
.L_138:
        /*0300*/ 	.byte	0x04, 0x11
        /*0302*/ 	.short	(.L_140 - .L_139)
	.align		4
.L_139:
        /*0304*/ 	.word	index@($__internal_12_$__cuda_sm70_shflsync_bfly_p)
        /*0308*/ 	.word	0x00000000


	//----- nvinfo : EIATTR_FRAME_SIZE
	.align		4
.L_140:
        /*030c*/ 	.byte	0x04, 0x11
        /*030e*/ 	.short	(.L_142 - .L_141)
	.align		4
.L_141:
        /*0310*/ 	.word	index@(_ZN7cutlass13device_kernelIN5flash19enable_sm80_to_sm89INS1_16FlashAttnFwdSm80INS1_25CollectiveMainloopFwdSm80ILi8ELi1ELb0EN4cute5tupleIJNS5_1CILi128EEENS7_ILi64EEENS7_ILi192EEEEEELi192ENS_6half_tEfNS_4arch4Sm80ELb0ELb1ELb0ELb1ELb1ELb1ELb1ELb1EEENS1_21CollectiveEpilogueFwdINS6_IJS8_SA_S9_EEENS6_IJNS7_ILi1EEESI_SI_EEESC_SE_Li256ELb1ELb1ELb1ELb0EEENS1_36VarlenDynamicPersistentTileSchedulerILi128ELi64ELi256ELi256ELb1ELb1ELb0ELb1ELb0ELb1EEEEEEEEEvNT_6ParamsE)
        /*0314*/ 	.word	0x00000058


	//----- nvinfo : EIATTR_REGCOUNT
	.align		4
.L_142:
        /*0318*/ 	.byte	0x04, 0x2f
        /*031a*/ 	.short	(.L_144 - .L_143)
	.align		4
.L_143:
        /*031c*/ 	.word	index@(_ZN7cutlass13device_kernelIN5flash19enable_sm80_to_sm89INS1_16FlashAttnFwdSm80INS1_25CollectiveMainloopFwdSm80ILi8ELi1ELb0EN4cute5tupleIJNS5_1CILi128EEENS7_ILi64EEENS7_ILi192EEEEEELi192ENS_6half_tEfNS_4arch4Sm80ELb0ELb1ELb0ELb1ELb1ELb0ELb1ELb1EEENS1_21CollectiveEpilogueFwdINS6_IJS8_SA_S9_EEENS6_IJNS7_ILi1EEESI_SI_EEESC_SE_Li256ELb1ELb1ELb1ELb0EEENS1_36VarlenDynamicPersistentTileSchedulerILi128ELi64ELi256ELi256ELb1ELb1ELb0ELb1ELb0ELb1EEEEEEEEEvNT_6ParamsE)
        /*0320*/ 	.word	0x000000ff


	//----- nvinfo : EIATTR_FRAME_SIZE
	.align		4
.L_144:
        /*0324*/ 	.byte	0x04, 0x11
        /*0326*/ 	.short	(.L_146 - .L_145)
	.align		4
.L_145:
        /*0328*/ 	.word	index@($__internal_11_$__cuda_sm70_votesync_ballot)
        /*032c*/ 	.word	0x00000000


	//----- nvinfo : EIATTR_FRAME_SIZE
	.align		4
.L_146:
        /*0330*/ 	.byte	0x04, 0x11
        /*0332*/ 	.short	(.L_148 - .L_147)
	.align		4
.L_147:
        /*0334*/ 	.word	index@($__internal_10_$__cuda_sm70_shflsync_up_p)
        /*0338*/ 	.word	0x00000000


	//----- nvinfo : EIATTR_FRAME_SIZE
	.align		4
.L_148:
        /*033c*/ 	.byte	0x04, 0x11
        /*033e*/ 	.short	(.L_150 - .L_149)
	.align		4
.L_149:
        /*0340*/ 	.word	index@($__internal_9_$__cuda_sm70_shflsync_idx_p)
        /*0344*/ 	.word	0x00000000


	//----- nvinfo : EIATTR_FRAME_SIZE
	.align		4
.L_150:
        /*0348*/ 	.byte	0x04, 0x11
        /*034a*/ 	.short	(.L_152 - .L_151)
	.align		4
.L_151:
        /*034c*/ 	.word	index@($__internal_8_$__cuda_sm70_shflsync_bfly_p)
        /*0350*/ 	.word	0x00000000


	//----- nvinfo : EIATTR_FRAME_SIZE
	.align		4
.L_152:
        /*0354*/ 	.byte	0x04, 0x11
        /*0356*/ 	.short	(.L_154 - .L_153)
	.align		4
.L_153:
        /*0358*/ 	.word	index@(_ZN7cutlass13device_kernelIN5flash19enable_sm80_to_sm89INS1_16FlashAttnFwdSm80INS1_25CollectiveMainloopFwdSm80ILi8ELi1ELb0EN4cute5tupleIJNS5_1CILi128EEENS7_ILi64EEENS7_ILi192EEEEEELi192ENS_6half_tEfNS_4arch4Sm80ELb0ELb1ELb0ELb1ELb1ELb0ELb1ELb1EEENS1_21CollectiveEpilogueFwdINS6_IJS8_SA_S9_EEENS6_IJNS7_ILi1EEESI_SI_EEESC_SE_Li256ELb1ELb1ELb1ELb0EEENS1_36VarlenDynamicPersistentTileSchedulerILi128ELi64ELi256ELi256ELb1ELb1ELb0ELb1ELb0ELb1EEEEEEEEEvNT_6ParamsE)
        /*035c*/ 	.word	0x00000018


	//----- nvinfo : EIATTR_REGCOUNT
	.align		4
.L_154:
        /*0360*/ 	.byte	0x04, 0x2f
        /*0362*/ 	.short	(.L_156 - .L_155)
	.align		4
.L_155:
        /*0364*/ 	.word	index@(_ZN7cutlass13device_kernelIN5flash19enable_sm80_to_sm89INS1_16FlashAttnFwdSm80INS1_25CollectiveMainloopFwdSm80ILi8ELi1ELb0EN4cute5tupleIJNS5_1CILi128EEENS7_ILi64EEENS7_ILi192EEEEEELi192ENS_6half_tEfNS_4arch4Sm80ELb0ELb1ELb0ELb0ELb1ELb0ELb1ELb1EEENS1_21CollectiveEpilogueFwdINS6_IJS8_SA_S9_EEENS6_IJNS7_ILi1EEESI_SI_EEESC_SE_Li256ELb0ELb1ELb1ELb0EEENS1_19SingleTileSchedulerILb0ELb1ELb1ELi128EEEEEEEEEvNT_6ParamsE)
        /*0368*/ 	.word	0x000000eb


	//----- nvinfo : EIATTR_FRAME_SIZE
	.align		4
.L_156:
        /*036c*/ 	.byte	0x04, 0x11
        /*036e*/ 	.short	(.L_158 - .L_157)
	.align		4
.L_157:
        /*0370*/ 	.word	index@(_ZN7cutlass13device_kernelIN5flash19enable_sm80_to_sm89INS1_16FlashAttnFwdSm80INS1_25CollectiveMainloopFwdSm80ILi8ELi1ELb0EN4cute5tupleIJNS5_1CILi128EEENS7_ILi64EEENS7_ILi192EEEEEELi192ENS_6half_tEfNS_4arch4Sm80ELb0ELb1ELb0ELb0ELb1ELb0ELb1ELb1EEENS1_21CollectiveEpilogueFwdINS6_IJS8_SA_S9_EEENS6_IJNS7_ILi1EEESI_SI_EEESC_SE_Li256ELb0ELb1ELb1ELb0EEENS1_19SingleTileSchedulerILb0ELb1ELb1ELi128EEEEEEEEEvNT_6ParamsE)
        /*0374*/ 	.word	0x00000000


	//----- nvinfo : EIATTR_REGCOUNT
	.align		4
.L_158:
        /*0378*/ 	.byte	0x04, 0x2f
        /*037a*/ 	.short	(.L_160 - .L_159)
	.align		4
.L_159:
        /*037c*/ 	.word	index@(_ZN7cutlass13device_kernelIN5flash19enable_sm80_to_sm89INS1_16FlashAttnFwdSm80INS1_25CollectiveMainloopFwdSm80ILi8ELi1ELb0EN4cute5tupleIJNS5_1CILi128EEENS7_ILi64EEENS7_ILi192EEEEEELi192ENS_6half_tEfNS_4arch4Sm80ELb0ELb0ELb0ELb1ELb1ELb1ELb1ELb1EEENS1_21CollectiveEpilogueFwdINS6_IJS8_SA_S9_EEENS6_IJNS7_ILi1EEESI_SI_EEESC_SE_Li256ELb1ELb1ELb1ELb0EEENS1_36VarlenDynamicPersistentTileSchedulerILi128ELi64ELi256ELi256ELb1ELb1ELb0ELb0ELb1ELb1EEEEEEEEEvNT_6ParamsE)
        /*0380*/ 	.word	0x000000ff


	//----- nvinfo : EIATTR_FRAME_SIZE
	.align		4
.L_160:
        /*0384*/ 	.byte	0x04, 0x11
        /*0386*/ 	.short	(.L_162 - .L_161)
	.align		4
.L_161:
        /*0388*/ 	.word	index@($__internal_7_$__cuda_sm70_votesync_ballot)
        /*038c*/ 	.word	0x00000000


	//----- nvinfo : EIATTR_FRAME_SIZE
	.align		4
.L_162:
        /*0390*/ 	.byte	0x04, 0x11
        /*0392*/ 	.short	(.L_164 - .L_163)
	.align		4
.L_163:
        /*0394*/ 	.word	index@($__internal_6_$__cuda_sm70_shflsync_up_p)
        /*0398*/ 	.word	0x00000000


	//----- nvinfo : EIATTR_FRAME_SIZE
	.align		4
.L_164:
        /*039c*/ 	.byte	0x04, 0x11
        /*039e*/ 	.short	(.L_166 - .L_165)
	.align		4
.L_165:
        /*03a0*/ 	.word	index@($__internal_5_$__cuda_sm70_shflsync_idx_p)
        /*03a4*/ 	.word	0x00000000


	//----- nvinfo : EIATTR_FRAME_SIZE
	.align		4
.L_166:
        /*03a8*/ 	.byte	0x04, 0x11
        /*03aa*/ 	.short	(.L_168 - .L_167)
	.align		4
.L_167:
        /*03ac*/ 	.word	index@($__internal_4_$__cuda_sm70_shflsync_bfly_p)
        /*03b0*/ 	.word	0x00000000


	//----- nvinfo : EIATTR_FRAME_SIZE
	.align		4
.L_168:
        /*03b4*/ 	.byte	0x04, 0x11
        /*03b6*/ 	.short	(.L_170 - .L_169)
	.align		4
.L_169:
        /*03b8*/ 	.word	index@(_ZN7cutlass13device_kernelIN5flash19enable_sm80_to_sm89INS1_16FlashAttnFwdSm80INS1_25CollectiveMainloopFwdSm80ILi8ELi1ELb0EN4cute5tupleIJNS5_1CILi128EEENS7_ILi64EEENS7_ILi192EEEEEELi192ENS_6half_tEfNS_4arch4Sm80ELb0ELb0ELb0ELb1ELb1ELb1ELb1ELb1EEENS1_21CollectiveEpilogueFwdINS6_IJS8_SA_S9_EEENS6_IJNS7_ILi1EEESI_SI_EEESC_SE_Li256ELb1ELb1ELb1ELb0EEENS1_36VarlenDynamicPersistentTileSchedulerILi128ELi64ELi256ELi256ELb1ELb1ELb0ELb0ELb1ELb1EEEEEEEEEvNT_6ParamsE)
        /*03bc*/ 	.word	0x00000060


	//----- nvinfo : EIATTR_REGCOUNT
	.align		4
.L_170:
        /*03c0*/ 	.byte	0x04, 0x2f
        /*03c2*/ 	.short	(.L_172 - .L_171)
	.align		4
.L_171:
        /*03c4*/ 	.word	index@(_ZN7cutlass13device_kernelIN5flash19enable_sm80_to_sm89INS1_16FlashAttnFwdSm80INS1_25CollectiveMainloopFwdSm80ILi8ELi1ELb0EN4cute5tupleIJNS5_1CILi128EEENS7_ILi64EEENS7_ILi192EEEEEELi192ENS_6half_tEfNS_4arch4Sm80ELb0ELb0ELb0ELb1ELb1ELb0ELb1ELb1EEENS1_21CollectiveEpilogueFwdINS6_IJS8_SA_S9_EEENS6_IJNS7_ILi1EEESI_SI_EEESC_SE_Li256ELb1ELb1ELb1ELb0EEENS1_36VarlenDynamicPersistentTileSchedulerILi128ELi64ELi256ELi256ELb1ELb1ELb0ELb0ELb1ELb1EEEEEEEEEvNT_6ParamsE)
        /*03c8*/ 	.word	0x000000ff


	//----- nvinfo : EIATTR_FRAME_SIZE
	.align		4
.L_172:
        /*03cc*/ 	.byte	0x04, 0x11
        /*03ce*/ 	.short	(.L_174 - .L_173)
	.align		4
.L_173:
        /*03d0*/ 	.word	index@($__internal_3_$__cuda_sm70_votesync_ballot)
        /*03d4*/ 	.word	0x00000000


	//----- nvinfo : EIATTR_FRAME_SIZE
	.align		4
.L_174:
        /*03d8*/ 	.byte	0x04, 0x11
        /*03da*/ 	.short	(.L_176 - .L_175)
	.align		4
.L_175:
        /*03dc*/ 	.word	index@($__internal_2_$__cuda_sm70_shflsync_up_p)
        /*03e0*/ 	.word	0x00000000


	//----- nvinfo : EIATTR_FRAME_SIZE
	.align		4
.L_176:
        /*03e4*/ 	.byte	0x04, 0x11
        /*03e6*/ 	.short	(.L_178 - .L_177)
	.align		4
.L_177:
        /*03e8*/ 	.word	index@($__internal_1_$__cuda_sm70_shflsync_idx_p)
        /*03ec*/ 	.word	0x00000000


	//----- nvinfo : EIATTR_FRAME_SIZE
	.align		4
.L_178:
        /*03f0*/ 	.byte	0x04, 0x11
        /*03f2*/ 	.short	(.L_180 - .L_179)
	.align		4
.L_179:
        /*03f4*/ 	.word	index@($__internal_0_$__cuda_sm70_shflsync_bfly_p)
        /*03f8*/ 	.word	0x00000000


	//----- nvinfo : EIATTR_FRAME_SIZE
	.align		4
.L_180:
        /*03fc*/ 	.byte	0x04, 0x11
        /*03fe*/ 	.short	(.L_182 - .L_181)
	.align		4
.L_181:
        /*0400*/ 	.word	index@(_ZN7cutlass13device_kernelIN5flash19enable_sm80_to_sm89INS1_16FlashAttnFwdSm80INS1_25CollectiveMainloopFwdSm80ILi8ELi1ELb0EN4cute5tupleIJNS5_1CILi128EEENS7_ILi64EEENS7_ILi192EEEEEELi192ENS_6half_tEfNS_4arch4Sm80ELb0ELb0ELb0ELb1ELb1ELb0ELb1ELb1EEENS1_21CollectiveEpilogueFwdINS6_IJS8_SA_S9_EEENS6_IJNS7_ILi1EEESI_SI_EEESC_SE_Li256ELb1ELb1ELb1ELb0EEENS1_36VarlenDynamicPersistentTileSchedulerILi128ELi64ELi256ELi256ELb1ELb1ELb0ELb0ELb1ELb1EEEEEEEEEvNT_6ParamsE)
        /*0404*/ 	.word	0x00000018


	//----- nvinfo : EIATTR_REGCOUNT
	.align		4
.L_182:
        /*0408*/ 	.byte	0x04, 0x2f
        /*040a*/ 	.short	(.L_184 - .L_183)
	.align		4
.L_183:
        /*040c*/ 	.word	index@(_ZN7cutlass13device_kernelIN5flash19enable_sm80_to_sm89INS1_16FlashAttnFwdSm80INS1_25CollectiveMainloopFwdSm80ILi8ELi1ELb0EN4cute5tupleIJNS5_1CILi128EEENS7_ILi64EEENS7_ILi192EEEEEELi192ENS_6half_tEfNS_4arch4Sm80ELb0ELb0ELb0ELb0ELb1ELb0ELb1ELb1EEENS1_21CollectiveEpilogueFwdINS6_IJS8_SA_S9_EEENS6_IJNS7_ILi1EEESI_SI_EEESC_SE_Li256ELb0ELb1ELb1ELb0EEENS1_19SingleTileSchedulerILb0ELb1ELb1ELi128EEEEEEEEEvNT_6ParamsE)
        /*0410*/ 	.word	0x000000e2


	//----- nvinfo : EIATTR_FRAME_SIZE
	.align		4
.L_184:
        /*0414*/ 	.byte	0x04, 0x11
        /*0416*/ 	.short	(.L_186 - .L_185)
	.align		4
.L_185:
        /*0418*/ 	.word	index@(_ZN7cutlass13device_kernelIN5flash19enable_sm80_to_sm89INS1_16FlashAttnFwdSm80INS1_25CollectiveMainloopFwdSm80ILi8ELi1ELb0EN4cute5tupleIJNS5_1CILi128EEENS7_ILi64EEENS7_ILi192EEEEEELi192ENS_6half_tEfNS_4arch4Sm80ELb0ELb0ELb0ELb0ELb1ELb0ELb1ELb1EEENS1_21CollectiveEpilogueFwdINS6_IJS8_SA_S9_EEENS6_IJNS7_ILi1EEESI_SI_EEESC_SE_Li256ELb0ELb1ELb1ELb0EEENS1_19SingleTileSchedulerILb0ELb1ELb1ELi128EEEEEEEEEvNT_6ParamsE)
        /*041c*/ 	.word	0x00000000


	//----- nvinfo : EIATTR_MIN_STACK_SIZE
	.align		4
.L_186:
        /*0420*/ 	.byte	0x04, 0x12
        /*0422*/ 	.short	(.L_188 - .L_187)
	.align		4
.L_187:
        /*0424*/ 	.word	index@(_ZN7cutlass13device_kernelIN5flash19enable_sm80_to_sm89INS1_16FlashAttnFwdSm80INS1_25CollectiveMainloopFwdSm80ILi8ELi1ELb0EN4cute5tupleIJNS5_1CILi128EEENS7_ILi64EEENS7_ILi192EEEEEELi192ENS_6half_tEfNS_4arch4Sm80ELb0ELb0ELb0ELb0ELb1ELb0ELb1ELb1EEENS1_21CollectiveEpilogueFwdINS6_IJS8_SA_S9_EEENS6_IJNS7_ILi1EEESI_SI_EEESC_SE_Li256ELb0ELb1ELb1ELb0EEENS1_19SingleTileSchedulerILb0ELb1ELb1ELi128EEEEEEEEEvNT_6ParamsE)
        /*0428*/ 	.word	0x00000000


	//----- nvinfo : EIATTR_MIN_STACK_SIZE
	.align		4
.L_188:
        /*042c*/ 	.byte	0x04, 0x12
        /*042e*/ 	.short	(.L_190 - .L_189)
	.align		4
.L_189:
        /*0430*/ 	.word	index@(_ZN7cutlass13device_kernelIN5flash19enable_sm80_to_sm89INS1_16FlashAttnFwdSm80INS1_25CollectiveMainloopFwdSm80ILi8ELi1ELb0EN4cute5tupleIJNS5_1CILi128EEENS7_ILi64EEENS7_ILi192EEEEEELi192ENS_6half_tEfNS_4arch4Sm80ELb0ELb0ELb0ELb1ELb1ELb0ELb1ELb1EEENS1_21CollectiveEpilogueFwdINS6_IJS8_SA_S9_EEENS6_IJNS7_ILi1EEESI_SI_EEESC_SE_Li256ELb1ELb1ELb1ELb0EEENS1_36VarlenDynamicPersistentTileSchedulerILi128ELi64ELi256ELi256ELb1ELb1ELb0ELb0ELb1ELb1EEEEEEEEEvNT_6ParamsE)
        /*0434*/ 	.word	0x00000018


	//----- nvinfo : EIATTR_MIN_STACK_SIZE
	.align		4
.L_190:
        /*0438*/ 	.byte	0x04, 0x12
        /*043a*/ 	.short	(.L_192 - .L_191)
	.align		4
.L_191:
        /*043c*/ 	.word	index@(_ZN7cutlass13device_kernelIN5flash19enable_sm80_to_sm89INS1_16FlashAttnFwdSm80INS1_25CollectiveMainloopFwdSm80ILi8ELi1ELb0EN4cute5tupleIJNS5_1CILi128EEENS7_ILi64EEENS7_ILi192EEEEEELi192ENS_6half_tEfNS_4arch4Sm80ELb0ELb0ELb0ELb1ELb1ELb1ELb1ELb1EEENS1_21CollectiveEpilogueFwdINS6_IJS8_SA_S9_EEENS6_IJNS7_ILi1EEESI_SI_EEESC_SE_Li256ELb1ELb1ELb1ELb0EEENS1_36VarlenDynamicPersistentTileSchedulerILi128ELi64ELi256ELi256ELb1ELb1ELb0ELb0ELb1ELb1EEEEEEEEEvNT_6ParamsE)
        /*0440*/ 	.word	0x00000060


	//----- nvinfo : EIATTR_MIN_STACK_SIZE
	.align		4
.L_192:
        /*0444*/ 	.byte	0x04, 0x12
        /*0446*/ 	.short	(.L_194 - .L_193)
	.align		4
.L_193:
        /*0448*/ 	.word	index@(_ZN7cutlass13device_kernelIN5flash19enable_sm80_to_sm89INS1_16FlashAttnFwdSm80INS1_25CollectiveMainloopFwdSm80ILi8ELi1ELb0EN4cute5tupleIJNS5_1CILi128EEENS7_ILi64EEENS7_ILi192EEEEEELi192ENS_6half_tEfNS_4arch4Sm80ELb0ELb1ELb0ELb0ELb1ELb0ELb1ELb1EEENS1_21CollectiveEpilogueFwdINS6_IJS8_SA_S9_EEENS6_IJNS7_ILi1EEESI_SI_EEESC_SE_Li256ELb0ELb1ELb1ELb0EEENS1_19SingleTileSchedulerILb0ELb1ELb1ELi128EEEEEEEEEvNT_6ParamsE)
        /*044c*/ 	.word	0x00000000


	//----- nvinfo : EIATTR_MIN_STACK_SIZE
	.align		4
.L_194:
        /*0450*/ 	.byte	0x04, 0x12
        /*0452*/ 	.short	(.L_196 - .L_195)
	.align		4
.L_195:
        /*0454*/ 	.word	index@(_ZN7cutlass13device_kernelIN5flash19enable_sm80_to_sm89INS1_16FlashAttnFwdSm80INS1_25CollectiveMainloopFwdSm80ILi8ELi1ELb0EN4cute5tupleIJNS5_1CILi128EEENS7_ILi64EEENS7_ILi192EEEEEELi192ENS_6half_tEfNS_4arch4Sm80ELb0ELb1ELb0ELb1ELb1ELb0ELb1ELb1EEENS1_21CollectiveEpilogueFwdINS6_IJS8_SA_S9_EEENS6_IJNS7_ILi1EEESI_SI_EEESC_SE_Li256ELb1ELb1ELb1ELb0EEENS1_36VarlenDynamicPersistentTileSchedulerILi128ELi64ELi256ELi256ELb1ELb1ELb0ELb1ELb0ELb1EEEEEEEEEvNT_6ParamsE)
        /*0458*/ 	.word	0x00000018


	//----- nvinfo : EIATTR_MIN_STACK_SIZE
	.align		4
.L_196:
        /*045c*/ 	.byte	0x04, 0x12
        /*045e*/ 	.short	(.L_198 - .L_197)
	.align		4
.L_197:
        /*0460*/ 	.word	index@(_ZN7cutlass13device_kernelIN5flash19enable_sm80_to_sm89INS1_16FlashAttnFwdSm80INS1_25CollectiveMainloopFwdSm80ILi8ELi1ELb0EN4cute5tupleIJNS5_1CILi128EEENS7_ILi64EEENS7_ILi192EEEEEELi192ENS_6half_tEfNS_4arch4Sm80ELb0ELb1ELb0ELb1ELb1ELb1ELb1ELb1EEENS1_21CollectiveEpilogueFwdINS6_IJS8_SA_S9_EEENS6_IJNS7_ILi1EEESI_SI_EEESC_SE_Li256ELb1ELb1ELb1ELb0EEENS1_36VarlenDynamicPersistentTileSchedulerILi128ELi64ELi256ELi256ELb1ELb1ELb0ELb1ELb0ELb1EEEEEEEEEvNT_6ParamsE)
        /*0464*/ 	.word	0x00000058


	//----- nvinfo : EIATTR_MIN_STACK_SIZE
	.align		4
.L_198:
        /*0468*/ 	.byte	0x04, 0x12
        /*046a*/ 	.short	(.L_200 - .L_199)
	.align		4
.L_199:
        /*046c*/ 	.word	index@(_ZN7cutlass13device_kernelIN5flash19enable_sm80_to_sm89INS1_16FlashAttnFwdSm80INS1_25CollectiveMainloopFwdSm80ILi8ELi1ELb0EN4cute5tupleIJNS5_1CILi128EEENS7_ILi64EEENS7_ILi192EEEEEELi192ENS_6half_tEfNS_4arch4Sm80ELb1ELb0ELb0ELb0ELb1ELb0ELb1ELb1EEENS1_21CollectiveEpilogueFwdINS6_IJS8_SA_S9_EEENS6_IJNS7_ILi1EEESI_SI_EEESC_SE_Li256ELb0ELb1ELb1ELb0EEENS1_30DynamicPersistentTileSchedulerILi256ELi256ELb1ELb1ELb0EEEEEEEEEvNT_6ParamsE)
        /*0470*/ 	.word	0x00000010


	//----- nvinfo : EIATTR_MIN_STACK_SIZE
	.align		4
.L_200:
        /*0474*/ 	.byte	0x04, 0x12
        /*0476*/ 	.short	(.L_202 - .L_201)
	.align		4
.L_201:
        /*0478*/ 	.word	index@(_ZN7cutlass13device_kernelIN5flash19enable_sm80_to_sm89INS1_16FlashAttnFwdSm80INS1_25CollectiveMainloopFwdSm80ILi8ELi1ELb0EN4cute5tupleIJNS5_1CILi128EEENS7_ILi64EEENS7_ILi192EEEEEELi192ENS_6half_tEfNS_4arch4Sm80ELb1ELb0ELb0ELb1ELb1ELb0ELb1ELb1EEENS1_21CollectiveEpilogueFwdINS6_IJS8_SA_S9_EEENS6_IJNS7_ILi1EEESI_SI_EEESC_SE_Li256ELb1ELb1ELb1ELb0EEENS1_36VarlenDynamicPersistentTileSchedulerILi128ELi64ELi256ELi256ELb1ELb1ELb0ELb1ELb1ELb1EEEEEEEEEvNT_6ParamsE)
        /*047c*/ 	.word	0x00000018


	//----- nvinfo : EIATTR_MIN_STACK_SIZE
	.align		4
.L_202:
        /*0480*/ 	.byte	0x04, 0x12
        /*0482*/ 	.short	(.L_204 - .L_203)
	.align		4
.L_203:
        /*0484*/ 	.word	index@(_ZN7cutlass13device_kernelIN5flash19enable_sm80_to_sm89INS1_16FlashAttnFwdSm80INS1_25CollectiveMainloopFwdSm80ILi8ELi1ELb0EN4cute5tupleIJNS5_1CILi128EEENS7_ILi64EEENS7_ILi192EEEEEELi192ENS_6half_tEfNS_4arch4Sm80ELb1ELb0ELb0ELb1ELb1ELb1ELb1ELb1EEENS1_21CollectiveEpilogueFwdINS6_IJS8_SA_S9_EEENS6_IJNS7_ILi1EEESI_SI_EEESC_SE_Li256ELb1ELb1ELb1ELb0EEENS1_36VarlenDynamicPersistentTileSchedulerILi128ELi64ELi256ELi256ELb1ELb1ELb0ELb1ELb1ELb1EEEEEEEEEvNT_6ParamsE)
        /*0488*/ 	.word	0x00000060


	//----- nvinfo : EIATTR_MIN_STACK_SIZE
	.align		4
.L_204:
        /*048c*/ 	.byte	0x04, 0x12
        /*048e*/ 	.short	(.L_206 - .L_205)
	.align		4
.L_205:
        /*0490*/ 	.word	index@(_ZN7cutlass13device_kernelIN5flash19enable_sm80_to_sm89INS1_16FlashAttnFwdSm80INS1_25CollectiveMainloopFwdSm80ILi8ELi2ELb0EN4cute5tupleIJNS5_1CILi128EEENS7_ILi64EEENS7_ILi192EEEEEELi192ENS_6half_tEfNS_4arch4Sm80ELb0ELb0ELb0ELb0ELb1ELb0ELb1ELb1EEENS1_21CollectiveEpilogueFwdINS6_IJS8_SA_S9_EEENS6_IJNS7_ILi1EEESI_SI_EEESC_SE_Li256ELb0ELb1ELb1ELb0EEENS1_19SingleTileSchedulerILb0ELb1ELb1ELi128EEEEEEEEEvNT_6ParamsE)
        /*0494*/ 	.word	0x00000000


	//----- nvinfo : EIATTR_MIN_STACK_SIZE
	.align		4
.L_206:
        /*0498*/ 	.byte	0x04, 0x12
        /*049a*/ 	.short	(.L_208 - .L_207)
	.align		4
.L_207:
        /*049c*/ 	.word	index@(_ZN7cutlass13device_kernelIN5flash19enable_sm80_to_sm89INS1_16FlashAttnFwdSm80INS1_25CollectiveMainloopFwdSm80ILi8ELi2ELb0EN4cute5tupleIJNS5_1CILi128EEENS7_ILi64EEENS7_ILi192EEEEEELi192ENS_6half_tEfNS_4arch4Sm80ELb0ELb0ELb0ELb1ELb1ELb0ELb1ELb1EEENS1_21CollectiveEpilogueFwdINS6_IJS8_SA_S9_EEENS6_IJNS7_ILi1EEESI_SI_EEESC_SE_Li256ELb1ELb1ELb1ELb0EEENS1_36VarlenDynamicPersistentTileSchedulerILi128ELi64ELi256ELi256ELb1ELb1ELb0ELb0ELb1ELb1EEEEEEEEEvNT_6ParamsE)
        /*04a0*/ 	.word	0x00000010


	//----- nvinfo : EIATTR_MIN_STACK_SIZE
	.align		4
.L_208:
        /*04a4*/ 	.byte	0x04, 0x12
        /*04a6*/ 	.short	(.L_210 - .L_209)
	.align		4
.L_209:
        /*04a8*/ 	.word	index@(_ZN7cutlass13device_kernelIN5flash19enable_sm80_to_sm89INS1_16FlashAttnFwdSm80INS1_25CollectiveMainloopFwdSm80ILi8ELi2ELb0EN4cute5tupleIJNS5_1CILi128EEENS7_ILi64EEENS7_ILi192EEEEEELi192ENS_6half_tEfNS_4arch4Sm80ELb0ELb0ELb0ELb1ELb1ELb1ELb1ELb1EEENS1_21CollectiveEpilogueFwdINS6_IJS8_SA_S9_EEENS6_IJNS7_ILi1EEESI_SI_EEESC_SE_Li256ELb1ELb1ELb1ELb0EEENS1_36VarlenDynamicPersistentTileSchedulerILi128ELi64ELi256ELi256ELb1ELb1ELb0ELb0ELb1ELb1EEEEEEEEEvNT_6ParamsE)
        /*04ac*/ 	.word	0x00000050


	//----- nvinfo : EIATTR_MIN_STACK_SIZE
	.align		4
.L_210:
        /*04b0*/ 	.byte	0x04, 0x12
        /*04b2*/ 	.short	(.L_212 - .L_211)
	.align		4
.L_211:
        /*04b4*/ 	.word	index@(_ZN7cutlass13device_kernelIN5flash19enable_sm80_to_sm89INS1_16FlashAttnFwdSm80INS1_25CollectiveMainloopFwdSm80ILi8ELi2ELb0EN4cute5tupleIJNS5_1CILi128EEENS7_ILi64EEENS7_ILi192EEEEEELi192ENS_6half_tEfNS_4arch4Sm80ELb0ELb1ELb0ELb0ELb1ELb0ELb1ELb1EEENS1_21CollectiveEpilogueFwdINS6_IJS8_SA_S9_EEENS6_IJNS7_ILi1EEESI_SI_EEESC_SE_Li256ELb0ELb1ELb1ELb0EEENS1_19SingleTileSchedulerILb0ELb1ELb1ELi128EEEEEEEEEvNT_6ParamsE)
        /*04b8*/ 	.word	0x00000000


	//----- nvinfo : EIATTR_MIN_STACK_SIZE
	.align		4
.L_212:
        /*04bc*/ 	.byte	0x04, 0x12
        /*04be*/ 	.short	(.L_214 - .L_213)
	.align		4
.L_213:
        /*04c0*/ 	.word	index@(_ZN7cutlass13device_kernelIN5flash19enable_sm80_to_sm89INS1_16FlashAttnFwdSm80INS1_25CollectiveMainloopFwdSm80ILi8ELi2ELb0EN4cute5tupleIJNS5_1CILi128EEENS7_ILi64EEENS7_ILi192EEEEEELi192ENS_6half_tEfNS_4arch4Sm80ELb0ELb1ELb0ELb1ELb1ELb0ELb1ELb1EEENS1_21CollectiveEpilogueFwdINS6_IJS8_SA_S9_EEENS6_IJNS7_ILi1EEESI_SI_EEESC_SE_Li256ELb1ELb1ELb1ELb0EEENS1_36VarlenDynamicPersistentTileSchedulerILi128ELi64ELi256ELi256ELb1ELb1ELb0ELb1ELb0ELb1EEEEEEEEEvNT_6ParamsE)
        /*04c4*/ 	.word	0x00000010


	//----- nvinfo : EIATTR_MIN_STACK_SIZE
	.align		4
.L_214:
        /*04c8*/ 	.byte	0x04, 0x12
        /*04ca*/ 	.short	(.L_216 - .L_215)
	.align		4
.L_215:
        /*04cc*/ 	.word	index@(_ZN7cutlass13device_kernelIN5flash19enable_sm80_to_sm89INS1_16FlashAttnFwdSm80INS1_25CollectiveMainloopFwdSm80ILi8ELi2ELb0EN4cute5tupleIJNS5_1CILi128EEENS7_ILi64EEENS7_ILi192EEEEEELi192ENS_6half_tEfNS_4arch4Sm80ELb0ELb1ELb0ELb1ELb1ELb1ELb1ELb1EEENS1_21CollectiveEpilogueFwdINS6_IJS8_SA_S9_EEENS6_IJNS7_ILi1EEESI_SI_EEESC_SE_Li256ELb1ELb1ELb1ELb0EEENS1_36VarlenDynamicPersistentTileSchedulerILi128ELi64ELi256ELi256ELb1ELb1ELb0ELb1ELb0ELb1EEEEEEEEEvNT_6ParamsE)
        /*04d0*/ 	.word	0x00000038


	//----- nvinfo : EIATTR_MIN_STACK_SIZE
	.align		4
.L_216:
        /*04d4*/ 	.byte	0x04, 0x12
        /*04d6*/ 	.short	(.L_218 - .L_217)
	.align		4
.L_217:
        /*04d8*/ 	.word	index@(_ZN7cutlass13device_kernelIN5flash19enable_sm80_to_sm89INS1_16FlashAttnFwdSm80INS1_25CollectiveMainloopFwdSm80ILi8ELi2ELb0EN4cute5tupleIJNS5_1CILi128EEENS7_ILi64EEENS7_ILi192EEEEEELi192ENS_6half_tEfNS_4arch4Sm80ELb1ELb0ELb0ELb0ELb1ELb0ELb1ELb1EEENS1_21CollectiveEpilogueFwdINS6_IJS8_SA_S9_EEENS6_IJNS7_ILi1EEESI_SI_EEESC_SE_Li256ELb0ELb1ELb1ELb0EEENS1_30DynamicPersistentTileSchedulerILi256ELi256ELb1ELb1ELb0EEEEEEEEEvNT_6ParamsE)
        /*04dc*/ 	.word	0x00000010


	//----- nvinfo : EIATTR_MIN_STACK_SIZE
	.align		4
.L_218:
        /*04e0*/ 	.byte	0x04, 0x12
        /*04e2*/ 	.short	(.L_220 - .L_219)
	.align		4
.L_219:
        /*04e4*/ 	.word	index@(_ZN7cutlass13device_kernelIN5flash19enable_sm80_to_sm89INS1_16FlashAttnFwdSm80INS1_25CollectiveMainloopFwdSm80ILi8ELi2ELb0EN4cute5tupleIJNS5_1CILi128EEENS7_ILi64EEENS7_ILi192EEEEEELi192ENS_6half_tEfNS_4arch4Sm80ELb1ELb0ELb0ELb1ELb1ELb0ELb1ELb1EEENS1_21CollectiveEpilogueFwdINS6_IJS8_SA_S9_EEENS6_IJNS7_ILi1EEESI_SI_EEESC_SE_Li256ELb1ELb1ELb1ELb0EEENS1_36VarlenDynamicPersistentTileSchedulerILi128ELi64ELi256ELi256ELb1ELb1ELb0ELb1ELb1ELb1EEEEEEEEEvNT_6ParamsE)
        /*04e8*/ 	.word	0x00000020


	//----- nvinfo : EIATTR_MIN_STACK_SIZE
	.align		4
.L_220:
        /*04ec*/ 	.byte	0x04, 0x12
        /*04ee*/ 	.short	(.L_222 - .L_221)
	.align		4
.L_221:
        /*04f0*/ 	.word	index@(_ZN7cutlass13device_kernelIN5flash19enable_sm80_to_sm89INS1_16FlashAttnFwdSm80INS1_25CollectiveMainloopFwdSm80ILi8ELi2ELb0EN4cute5tupleIJNS5_1CILi128EEENS7_ILi64EEENS7_ILi192EEEEEELi192ENS_6half_tEfNS_4arch4Sm80ELb1ELb0ELb0ELb1ELb1ELb1ELb1ELb1EEENS1_21CollectiveEpilogueFwdINS6_IJS8_SA_S9_EEENS6_IJNS7_ILi1EEESI_SI_EEESC_SE_Li256ELb1ELb1ELb1ELb0EEENS1_36VarlenDynamicPersistentTileSchedulerILi128ELi64ELi256ELi256ELb1ELb1ELb0ELb1ELb1ELb1EEEEEEEEEvNT_6ParamsE)
        /*04f4*/ 	.word	0x00000070
.L_222:


//--------------------- .nv.info._ZN7cutlass13device_kernelIN5flash19enable_sm80_to_sm89INS1_16FlashAttnFwdSm80INS1_25CollectiveMainloopFwdSm80ILi8ELi1ELb0EN4cute5tupleIJNS5_1CILi128EEENS7_ILi64EEENS7_ILi192EEEEEELi192ENS_6half_tEfNS_4arch4Sm80ELb0ELb0ELb0ELb0ELb1ELb0ELb1ELb1EEENS1_21CollectiveEpilogueFwdINS6_IJS8_SA_S9_EEENS6_IJNS7_ILi1EEESI_SI_EEESC_SE_Li256ELb0ELb1ELb1ELb0EEENS1_19SingleTileSchedulerILb0ELb1ELb1ELi128EEEEEEEEEvNT_6ParamsE --------------------------
	.section	.nv.info._ZN7cutlass13device_kernelIN5flash19enable_sm80_to_sm89INS1_16FlashAttnFwdSm80INS1_25CollectiveMainloopFwdSm80ILi8ELi1ELb0EN4cute5tupleIJNS5_1CILi128EEENS7_ILi64EEENS7_ILi192EEEEEELi192ENS_6half_tEfNS_4arch4Sm80ELb0ELb0ELb0ELb0ELb1ELb0ELb1ELb1EEENS1_21CollectiveEpilogueFwdINS6_IJS8_SA_S9_EEENS6_IJNS7_ILi1EEESI_SI_EEESC_SE_Li256ELb0ELb1ELb1ELb0EEENS1_19SingleTileSchedulerILb0ELb1ELb1ELi128EEEEEEEEEvNT_6ParamsE,"",@"SHT_CUDA_INFO"
	.sectionflags	@""
	.align	4


	//----- nvinfo : EIATTR_CUDA_API_VERSION
	.align		4
        /*0000*/ 	.byte	0x04, 0x37
        /*0002*/ 	.short	(.L_224 - .L_223)
.L_223:
        /*0004*/ 	.word	0x00000082


	//----- nvinfo : EIATTR_SW2861232_WAR
	.align		4
.L_224:
        /*0008*/ 	.byte	0x01, 0x35
	.zero		2


	//----- nvinfo : EIATTR_PARAM_CBANK
	.align		4
        /*000c*/ 	.byte	0x04, 0x0a
        /*000e*/ 	.short	(.L_226 - .L_225)
	.align		4
.L_225:
        /*0010*/ 	.word	index@(.nv.constant0._ZN7cutlass13device_kernelIN5flash19enable_sm80_to_sm89INS1_16FlashAttnFwdSm80INS1_25CollectiveMainloopFwdSm80ILi8ELi1ELb0EN4cute5tupleIJNS5_1CILi128EEENS7_ILi64EEENS7_ILi192EEEEEELi192ENS_6half_tEfNS_4arch4Sm80ELb0ELb0ELb0ELb0ELb1ELb0ELb1ELb1EEENS1_21CollectiveEpilogueFwdINS6_IJS8_SA_S9_EEENS6_IJNS7_ILi1EEESI_SI_EEESC_SE_Li256ELb0ELb1ELb1ELb0EEENS1_19SingleTileSchedulerILb0ELb1ELb1ELi128EEEEEEEEEvNT_6ParamsE)
        /*0014*/ 	.short	0x0160
        /*0016*/ 	.short	0x0418


	//----- nvinfo : EIATTR_CBANK_PARAM_SIZE
	.align		4
.L_226:
        /*0018*/ 	.byte	0x03, 0x19
        /*001a*/ 	.short	0x0418


	//----- nvinfo : EIATTR_KPARAM_INFO
	.align		4
        /*001c*/ 	.byte	0x04, 0x17
        /*001e*/ 	.short	(.L_228 - .L_227)
.L_227:
        /*0020*/ 	.word	0x00000000
        /*0024*/ 	.short	0x0000
        /*0026*/ 	.short	0x0000
        /*0028*/ 	.byte	0x00, 0xf0, 0x61, 0x10


	//----- nvinfo : EIATTR_MAXREG_COUNT
	.align		4
.L_228:
        /*002c*/ 	.byte	0x03, 0x1b
        /*002e*/ 	.short	0x00ff


	//----- nvinfo : EIATTR_NUM_BARRIERS
	.align		4
        /*0030*/ 	.byte	0x02, 0x4c
        /*0032*/ 	.byte	0x02
	.zero		1


	//----- nvinfo : EIATTR_MERCURY_ISA_VERSION
	.align		4
        /*0034*/ 	.byte	0x03, 0x5f
        /*0036*/ 	.short	0x0000


	//----- nvinfo : EIATTR_COOP_GROUP_MASK_REGIDS
	.align		4
        /*0038*/ 	.byte	0x04, 0x29
        /*003a*/ 	.short	(.L_230 - .L_229)


	//   ....[0]....
.L_229:
        /*003c*/ 	.word	0xffffffff


	//   ....[1]....
        /*0040*/ 	.word	0xffffffff


	//   ....[2]....
        /*0044*/ 	.word	0xffffffff


	//   ....[3]....
        /*0048*/ 	.word	0xffffffff


	//   ....[4]....
        /*004c*/ 	.word	0xffffffff


	//   ....[5]....
        /*0050*/ 	.word	0xffffffff


	//   ....[6]....
        /*0054*/ 	.word	0xffffffff


	//   ....[7]....
        /*0058*/ 	.word	0xffffffff


	//   ....[8]....
        /*005c*/ 	.word	0xffffffff


	//   ....[9]....
        /*0060*/ 	.word	0xffffffff


	//   ....[10]....
        /*0064*/ 	.word	0xffffffff


	//   ....[11]....
        /*0068*/ 	.word	0xffffffff


	//   ....[12]....
        /*006c*/ 	.word	0xffffffff


	//   ....[13]....
        /*0070*/ 	.word	0xffffffff


	//   ....[14]....
        /*0074*/ 	.word	0xffffffff


	//   ....[15]....
        /*0078*/ 	.word	0xffffffff


	//   ....[16]....
        /*007c*/ 	.word	0xffffffff


	//   ....[17]....
        /*0080*/ 	.word	0xffffffff


	//   ....[18]....
        /*0084*/ 	.word	0xffffffff


	//   ....[19]....
        /*0088*/ 	.word	0xffffffff


	//   ....[20]....
        /*008c*/ 	.word	0xffffffff


	//   ....[21]....
        /*0090*/ 	.word	0xffffffff


	//   ....[22]....
        /*0094*/ 	.word	0xffffffff


	//   ....[23]....
        /*0098*/ 	.word	0xffffffff


	//   ....[24]....
        /*009c*/ 	.word	0xffffffff


	//   ....[25]....
        /*00a0*/ 	.word	0xffffffff


	//   ....[26]....
        /*00a4*/ 	.word	0xffffffff


	//   ....[27]....
        /*00a8*/ 	.word	0xffffffff


	//   ....[28]....
        /*00ac*/ 	.word	0xffffffff


	//   ....[29]....
        /*00b0*/ 	.word	0xffffffff


	//   ....[30]....
        /*00b4*/ 	.word	0xffffffff


	//   ....[31]....
        /*00b8*/ 	.word	0xffffffff


	//   ....[32]....
        /*00bc*/ 	.word	0xffffffff


	//   ....[33]....
        /*00c0*/ 	.word	0xffffffff


	//   ....[34]....
        /*00c4*/ 	.word	0xffffffff


	//   ....[35]....
        /*00c8*/ 	.word	0xffffffff


	//   ....[36]....
        /*00cc*/ 	.word	0xffffffff


	//   ....[37]....
        /*00d0*/ 	.word	0xffffffff


	//   ....[38]....
        /*00d4*/ 	.word	0xffffffff


	//   ....[39]....
        /*00d8*/ 	.word	0xffffffff


	//   ....[40]....
        /*00dc*/ 	.word	0xffffffff


	//   ....[41]....
        /*00e0*/ 	.word	0xffffffff


	//   ....[42]....
        /*00e4*/ 	.word	0xffffffff


	//   ....[43]....
        /*00e8*/ 	.word	0xffffffff


	//   ....[44]....
        /*00ec*/ 	.word	0xffffffff


	//   ....[45]....
        /*00f0*/ 	.word	0xffffffff


	//   ....[46]....
        /*00f4*/ 	.word	0xffffffff


	//   ....[47]....
        /*00f8*/ 	.word	0xffffffff


	//   ....[48]....
        /*00fc*/ 	.word	0xffffffff


	//----- nvinfo : EIATTR_COOP_GROUP_INSTR_OFFSETS
	.align		4
.L_230:
        /*0100*/ 	.byte	0x04, 0x28
        /*0102*/ 	.short	(.L_232 - .L_231)


	//   ....[0]....
.L_231:
        /*0104*/ 	.word	0x00000050


	//   ....[1]....
        /*0108*/ 	.word	0x00000d70


	//   ....[2]....
        /*010c*/ 	.word	0x00000db0


	//   ....[3]....
        /*0110*/ 	.word	0x00000fc0


	//   ....[4]....
        /*0114*/ 	.word	0x00000ff0


	//   ....[5]....
        /*0118*/ 	.word	0x00001110


	//   ....[6]....
        /*011c*/ 	.word	0x00001140


	//   ....[7]....
        /*0120*/ 	.word	0x00001260


	//   ....[8]....
        /*0124*/ 	.word	0x000012a0


	//   ....[9]....
        /*0128*/ 	.word	0x000018b0


	//   ....[10]....
        /*012c*/ 	.word	0x000018d0


	//   ....[11]....
        /*0130*/ 	.word	0x00001900


	//   ....[12]....
        /*0134*/ 	.word	0x00001930


	//   ....[13]....
        /*0138*/ 	.word	0x00001980


	//   ....[14]....
        /*013c*/ 	.word	0x000019b0


	//   ....[15]....
        /*0140*/ 	.word	0x000019f0


	//   ....[16]....
        /*0144*/ 	.word	0x00001b90


	//   ....[17]....
        /*0148*/ 	.word	0x00002b50


	//   ....[18]....
        /*014c*/ 	.word	0x00002b80


	//   ....[19]....
        /*0150*/ 	.word	0x00002ba0


	//   ....[20]....
        /*0154*/ 	.word	0x00002bb0


	//   ....[21]....
        /*0158*/ 	.word	0x00003380


	//   ....[22]....
        /*015c*/ 	.word	0x000033f0


	//   ....[23]....
        /*0160*/ 	.word	0x00003410


	//   ....[24]....
        /*0164*/ 	.word	0x00003430


	//   ....[25]....
        /*0168*/ 	.word	0x00004620


	//   ....[26]....
        /*016c*/ 	.word	0x00004630


	//   ....[27]....
        /*0170*/ 	.word	0x00004640


	//   ....[28]....
        /*0174*/ 	.word	0x00004650


	//   ....[29]....
        /*0178*/ 	.word	0x00004910


	//   ....[30]....
        /*017c*/ 	.word	0x00004920


	//   ....[31]....
        /*0180*/ 	.word	0x00004930


	//   ....[32]....
        /*0184*/ 	.word	0x00004950


	//   ....[33]....
        /*0188*/ 	.word	0x000056c0


	//   ....[34]....
        /*018c*/ 	.word	0x000056e0


	//   ....[35]....
        /*0190*/ 	.word	0x00005710


	//   ....[36]....
        /*0194*/ 	.word	0x00005720


	//   ....[37]....
        /*0198*/ 	.word	0x00006da0


	//   ....[38]....
        /*019c*/ 	.word	0x00006dc0


	//   ....[39]....
        /*01a0*/ 	.word	0x00006df0


	//   ....[40]....
        /*01a4*/ 	.word	0x00006e10


	//   ....[41]....
        /*01a8*/ 	.word	0x00007b40


	//   ....[42]....
        /*01ac*/ 	.word	0x00007b70


	//   ....[43]....
        /*01b0*/ 	.word	0x00007ba0


	//   ....[44]....
        /*01b4*/ 	.word	0x00007bd0


	//   ....[45]....
        /*01b8*/ 	.word	0x00007c40


	//   ....[46]....
        /*01bc*/ 	.word	0x00007ca0


	//   ....[47]....
        /*01c0*/ 	.word	0x000085a0


	//   ....[48]....
        /*01c4*/ 	.word	0x000085b0


	//----- nvinfo : EIATTR_EXIT_INSTR_OFFSETS
	.align		4
.L_232:
        /*01c8*/ 	.byte	0x04, 0x1c
        /*01ca*/ 	.short	(.L_234 - .L_233)


	//   ....[0]....
.L_233:
        /*01cc*/ 	.word	0x000001b0


	//   ....[1]....
        /*01d0*/ 	.word	0x000085c0


	//   ....[2]....
        /*01d4*/ 	.word	0x00008e60


	//   ....[3]....
        /*01d8*/ 	.word	0x00008eb0


	//   ....[4]....
        /*01dc*/ 	.word	0x00008ee0


	//   ....[5]....
        /*01e0*/ 	.word	0x00008f40


	//   ....[6]....
        /*01e4*/ 	.word	0x000091d0


	//----- nvinfo : EIATTR_CTAIDZ_USED
	.align		4
.L_234:
        /*01e8*/ 	.byte	0x01, 0x04
	.zero		2


	//----- nvinfo : EIATTR_MAX_THREADS
	.align		4
        /*01ec*/ 	.byte	0x04, 0x05
        /*01ee*/ 	.short	(.L_236 - .L_235)
.L_235:
        /*01f0*/ 	.word	0x00000100
        /*01f4*/ 	.word	0x00000001
        /*01f8*/ 	.word	0x00000001


	//----- nvinfo : EIATTR_CRS_STACK_SIZE
	.align		4
.L_236:
        /*01fc*/ 	.byte	0x04, 0x1e
        /*01fe*/ 	.short	(.L_238 - .L_237)
.L_237:
        /*0200*/ 	.word	0x00000000
.L_238:


//--------------------- .nv.info._ZN7cutlass13device_kernelIN5flash19enable_sm80_to_sm89INS1_16FlashAttnFwdSm80INS1_25CollectiveMainloopFwdSm80ILi8ELi1ELb0EN4cute5tupleIJNS5_1CILi128EEENS7_ILi64EEENS7_ILi192EEEEEELi192ENS_6half_tEfNS_4arch4Sm80ELb0ELb0ELb0ELb1ELb1ELb0ELb1ELb1EEENS1_21CollectiveEpilogueFwdINS6_IJS8_SA_S9_EEENS6_IJNS7_ILi1EEESI_SI_EEESC_SE_Li256ELb1ELb1ELb1ELb0EEENS1_36VarlenDynamicPersistentTileSchedulerILi128ELi64ELi256ELi256ELb1ELb1ELb0ELb0ELb1ELb1EEEEEEEEEvNT_6ParamsE --------------------------
	.section	.nv.info._ZN7cutlass13device_kernelIN5flash19enable_sm80_to_sm89INS1_16FlashAttnFwdSm80INS1_25CollectiveMainloopFwdSm80ILi8ELi1ELb0EN4cute5tupleIJNS5_1CILi128EEENS7_ILi64EEENS7_ILi192EEEEEELi192ENS_6half_tEfNS_4arch4Sm80ELb0ELb0ELb0ELb1ELb1ELb0ELb1ELb1EEENS1_21CollectiveEpilogueFwdINS6_IJS8_SA_S9_EEENS6_IJNS7_ILi1EEESI_SI_EEESC_SE_Li256ELb1ELb1ELb1ELb0EEENS1_36VarlenDynamicPersistentTileSchedulerILi128ELi64ELi256ELi256ELb1ELb1ELb0ELb0ELb1ELb1EEEEEEEEEvNT_6ParamsE,"",@"SHT_CUDA_INFO"
	.sectionflags	@""
	.align	4


	//----- nvinfo : EIATTR_CUDA_API_VERSION
	.align		4
        /*0000*/ 	.byte	0x04, 0x37
        /*0002*/ 	.short	(.L_240 - .L_239)
.L_239:
        /*0004*/ 	.word	0x00000082


	//----- nvinfo : EIATTR_SW2861232_WAR
	.align		4
.L_240:
        /*0008*/ 	.byte	0x01, 0x35
	.zero		2


	//----- nvinfo : EIATTR_PARAM_CBANK
	.align		4
        /*000c*/ 	.byte	0x04, 0x0a
        /*000e*/ 	.short	(.L_242 - .L_241)
	.align		4
.L_241:
        /*0010*/ 	.word	index@(.nv.constant0._ZN7cutlass13device_kernelIN5flash19enable_sm80_to_sm89INS1_16FlashAttnFwdSm80INS1_25CollectiveMainloopFwdSm80ILi8ELi1ELb0EN4cute5tupleIJNS5_1CILi128EEENS7_ILi64EEENS7_ILi192EEEEEELi192ENS_6half_tEfNS_4arch4Sm80ELb0ELb0ELb0ELb1ELb1ELb0ELb1ELb1EEENS1_21CollectiveEpilogueFwdINS6_IJS8_SA_S9_EEENS6_IJNS7_ILi1EEESI_SI_EEESC_SE_Li256ELb1ELb1ELb1ELb0EEENS1_36VarlenDynamicPersistentTileSchedulerILi128ELi64ELi256ELi256ELb1ELb1ELb0ELb0ELb1ELb1EEEEEEEEEvNT_6ParamsE)
        /*0014*/ 	.short	0x0160
        /*0016*/ 	.short	0x0438


	//----- nvinfo : EIATTR_CBANK_PARAM_SIZE
	.align		4
.L_242:
        /*0018*/ 	.byte	0x03, 0x19
        /*001a*/ 	.short	0x0438


	//----- nvinfo : EIATTR_KPARAM_INFO
	.align		4
        /*001c*/ 	.byte	0x04, 0x17
        /*001e*/ 	.short	(.L_244 - .L_243)
.L_243:
        /*0020*/ 	.word	0x00000000
        /*0024*/ 	.short	0x0000
        /*0026*/ 	.short	0x0000
        /*0028*/ 	.byte	0x00, 0xf0, 0xe1, 0x10


	//----- nvinfo : EIATTR_MAXREG_COUNT
	.align		4
.L_244:
        /*002c*/ 	.byte	0x03, 0x1b
        /*002e*/ 	.short	0x00ff


	//----- nvinfo : EIATTR_NUM_BARRIERS
	.align		4
        /*0030*/ 	.byte	0x02, 0x4c
        /*0032*/ 	.byte	0x06
	.zero		1


	//----- nvinfo : EIATTR_ANNOTATIONS
	.align		4
        /*0034*/ 	.byte	0x04, 0x55
        /*0036*/ 	.short	(.L_246 - .L_245)


	//   ....[0]....
.L_245:
        /*0038*/ 	.word	0x00000001
        /*003c*/ 	.byte	0x70, 0x00, 0x00, 0x00, 0x01, 0x00, 0x00, 0x00, 0xe0, 0x0f, 0x00, 0x00, 0x01, 0x00, 0x00, 0x00
        /*004c*/ 	.byte	0x60, 0x10, 0x00, 0x00, 0x01, 0x00, 0x00, 0x00, 0xa0, 0x12, 0x00, 0x00, 0x01, 0x00, 0x00, 0x00
        /*005c*/ 	.byte	0xd0, 0x8b, 0x00, 0x00, 0x01, 0x00, 0x00, 0x00, 0x40, 0x93, 0x00, 0x00, 0x01, 0x00, 0x00, 0x00
        /*006c*/ 	.byte	0x80, 0x93, 0x00, 0x00, 0x01, 0x00, 0x00, 0x00, 0x70, 0xbe, 0x00, 0x00, 0x01, 0x00, 0x00, 0x00
        /*007c*/ 	.byte	0x30, 0xe9, 0x00, 0x00, 0x01, 0x00, 0x00, 0x00, 0x70, 0xe9, 0x00, 0x00


	//----- nvinfo : EIATTR_MERCURY_ISA_VERSION
	.align		4
.L_246:
        /*0088*/ 	.byte	0x03, 0x5f
        /*008a*/ 	.short	0x0000


	//----- nvinfo : EIATTR_INT_WARP_WIDE_INSTR_OFFSETS
	.align		4
        /*008c*/ 	.byte	0x04, 0x31
        /*008e*/ 	.short	(.L_248 - .L_247)


	//   ....[0]....
.L_247:
        /*0090*/ 	.word	0x00008ab0


	//   ....[1]....
        /*0094*/ 	.word	0x00008b30


	//----- nvinfo : EIATTR_COOP_GROUP_MASK_REGIDS
	.align		4
.L_248:
        /*0098*/ 	.byte	0x04, 0x29
        /*009a*/ 	.short	(.L_250 - .L_249)


	//   ....[0]....
.L_249:
        /*009c*/ 	.word	0xffffffff


	//   ....[1]....
        /*00a0*/ 	.word	0xffffffff


	//   ....[2]....
        /*00a4*/ 	.word	0xffffffff


	//   ....[3]....
        /*00a8*/ 	.word	0xffffffff


	//   ....[4]....
        /*00ac*/ 	.word	0xffffffff


	//   ....[5]....
        /*00b0*/ 	.word	0xffffffff


	//   ....[6]....
        /*00b4*/ 	.word	0xffffffff


	//   ....[7]....
        /*00b8*/ 	.word	0xffffffff


	//   ....[8]....
        /*00bc*/ 	.word	0xffffffff


	//   ....[9]....
        /*00c0*/ 	.word	0xffffffff


	//   ....[10]....
        /*00c4*/ 	.word	0xffffffff


	//   ....[11]....
        /*00c8*/ 	.word	0xffffffff


	//   ....[12]....
        /*00cc*/ 	.word	0xffffffff


	//   ....[13]....
        /*00d0*/ 	.word	0xffffffff


	//   ....[14]....
        /*00d4*/ 	.word	0xffffffff


	//   ....[15]....
        /*00d8*/ 	.word	0xffffffff


	//   ....[16]....
        /*00dc*/ 	.word	0xffffffff


	//   ....[17]....
        /*00e0*/ 	.word	0xffffffff


	//   ....[18]....
        /*00e4*/ 	.word	0xffffffff


	//   ....[19]....
        /*00e8*/ 	.word	0xffffffff


	//   ....[20]....
        /*00ec*/ 	.word	0xffffffff


	//   ....[21]....
        /*00f0*/ 	.word	0xffffffff


	//   ....[22]....
        /*00f4*/ 	.word	0xffffffff


	//   ....[23]....
        /*00f8*/ 	.word	0xffffffff


	//   ....[24]....
        /*00fc*/ 	.word	0xffffffff


	//   ....[25]....
        /*0100*/ 	.word	0xffffffff


	//   ....[26]....
        /*0104*/ 	.word	0xffffffff


	//   ....[27]....
        /*0108*/ 	.word	0xffffffff


	//   ....[28]....
        /*010c*/ 	.word	0xffffffff


	//   ....[29]....
        /*0110*/ 	.word	0xffffffff


	//   ....[30]....
        /*0114*/ 	.word	0xffffffff


	//   ....[31]....
        /*0118*/ 	.word	0xffffffff


	//   ....[32]....
        /*011c*/ 	.word	0xffffffff


	//   ....[33]....
        /*0120*/ 	.word	0xffffffff


	//   ....[34]....
        /*0124*/ 	.word	0xffffffff


	//   ....[35]....
        /*0128*/ 	.word	0xffffffff


	//   ....[36]....
        /*012c*/ 	.word	0xffffffff


	//   ....[37]....
        /*0130*/ 	.word	0xffffffff


	//   ....[38]....
        /*0134*/ 	.word	0xffffffff


	//   ....[39]....
        /*0138*/ 	.word	0xffffffff


	//   ....[40]....
        /*013c*/ 	.word	0xffffffff


	//   ....[41]....
        /*0140*/ 	.word	0xffffffff


	//   ....[42]....
        /*0144*/ 	.word	0xffffffff


	//   ....[43]....
        /*0148*/ 	.word	0xffffffff


	//   ....[44]....
        /*014c*/ 	.word	0xffffffff


	//   ....[45]....
        /*0150*/ 	.word	0xffffffff


	//   ....[46]....
        /*0154*/ 	.word	0xffffffff


	//   ....[47]....
        /*0158*/ 	.word	0xffffffff


	//   ....[48]....
        /*015c*/ 	.word	0xffffffff


	//   ....[49]....
        /*0160*/ 	.word	0xffffffff


	//   ....[50]....
        /*0164*/ 	.word	0xffffffff


	//   ....[51]....
        /*0168*/ 	.word	0xffffffff


	//   ....[52]....
        /*016c*/ 	.word	0xffffffff


	//   ....[53]....
        /*0170*/ 	.word	0xffffffff


	//   ....[54]....
        /*0174*/ 	.word	0xffffffff


	//   ....[55]....
        /*0178*/ 	.word	0xffffffff


	//   ....[56]....
        /*017c*/ 	.word	0xffffffff


	//   ....[57]....
        /*0180*/ 	.word	0xffffffff


	//   ....[58]....
        /*0184*/ 	.word	0xffffffff


	//   ....[59]....
        /*0188*/ 	.word	0xffffffff


	//   ....[60]....
        /*018c*/ 	.word	0xffffffff


	//   ....[61]....
        /*0190*/ 	.word	0xffffffff


	//   ....[62]....
        /*0194*/ 	.word	0xffffffff


	//   ....[63]....
        /*0198*/ 	.word	0xffffffff


	//   ....[64]....
        /*019c*/ 	.word	0xffffffff


	//   ....[65]....
        /*01a0*/ 	.word	0xffffffff


	//   ....[66]....
        /*01a4*/ 	.word	0xffffffff


	//   ....[67]....
        /*01a8*/ 	.word	0xffffffff


	//   ....[68]....
        /*01ac*/ 	.word	0xffffffff


	//   ....[69]....
        /*01b0*/ 	.word	0xffffffff


	//   ....[70]....
        /*01b4*/ 	.word	0xffffffff


	//   ....[71]....
        /*01b8*/ 	.word	0xffffffff


	//   ....[72]....
        /*01bc*/ 	.word	0xffffffff


	//   ....[73]....
        /*01c0*/ 	.word	0xffffffff


	//   ....[74]....
        /*01c4*/ 	.word	0xffffffff


	//   ....[75]....
        /*01c8*/ 	.word	0xffffffff


	//   ....[76]....
        /*01cc*/ 	.word	0xffffffff


	//   ....[77]....
        /*01d0*/ 	.word	0xffffffff


	//   ....[78]....
        /*01d4*/ 	.word	0xffffffff


	//   ....[79]....
        /*01d8*/ 	.word	0xffffffff


	//   ....[80]....
        /*01dc*/ 	.word	0xffffffff


	//   ....[81]....
        /*01e0*/ 	.word	0xffffffff


	//   ....[82]....
        /*01e4*/ 	.word	0xffffffff


	//   ....[83]....
        /*01e8*/ 	.word	0xffffffff


	//   ....[84]....
        /*01ec*/ 	.word	0xffffffff


	//   ....[85]....
        /*01f0*/ 	.word	0xffffffff


	//   ....[86]....
        /*01f4*/ 	.word	0xffffffff


	//   ....[87]....
        /*01f8*/ 	.word	0xffffffff


	//   ....[88]....
        /*01fc*/ 	.word	0xffffffff


	//   ....[89]....
        /*0200*/ 	.word	0xffffffff


	//   ....[90]....
        /*0204*/ 	.word	0xffffffff


	//   ....[91]....
        /*0208*/ 	.word	0xffffffff


	//   ....[92]....
        /*020c*/ 	.word	0xffffffff


	//   ....[93]....
        /*0210*/ 	.word	0xffffffff


	//   ....[94]....
        /*0214*/ 	.word	0xffffffff


	//   ....[95]....
        /*0218*/ 	.word	0xffffffff


	//   ....[96]....
        /*021c*/ 	.word	0xffffffff


	//   ....[97]....
        /*0220*/ 	.word	0xffffffff


	//   ....[98]....
        /*0224*/ 	.word	0xffffffff


	//   ....[99]....
        /*0228*/ 	.word	0xffffffff


	//   ....[100]....
        /*022c*/ 	.word	0xffffffff


	//   ....[101]....
        /*0230*/ 	.word	0xffffffff


	//   ....[102]....
        /*0234*/ 	.word	0xffffffff


	//   ....[103]....
        /*0238*/ 	.word	0xffffffff


	//   ....[104]....
        /*023c*/ 	.word	0xffffffff


	//   ....[105]....
        /*0240*/ 	.word	0xffffffff


	//   ....[106]....
        /*0244*/ 	.word	0xffffffff


	//   ....[107]....
        /*0248*/ 	.word	0xffffffff


	//   ....[108]....
        /*024c*/ 	.word	0xffffffff


	//   ....[109]....
        /*0250*/ 	.word	0xffffffff


	//   ....[110]....
        /*0254*/ 	.word	0xffffffff


	//   ....[111]....
        /*0258*/ 	.word	0xffffffff


	//   ....[112]....
        /*025c*/ 	.word	0xffffffff


	//   ....[113]....
        /*0260*/ 	.word	0xffffffff


	//   ....[114]....
        /*0264*/ 	.word	0xffffffff


	//   ....[115]....
        /*0268*/ 	.word	0xffffffff


	//   ....[116]....
        /*026c*/ 	.word	0xffffffff


	//   ....[117]....
        /*0270*/ 	.word	0xffffffff


	//   ....[118]....
        /*0274*/ 	.word	0xffffffff


	//   ....[119]....
        /*0278*/ 	.word	0xffffffff


	//   ....[120]....
        /*027c*/ 	.word	0xffffffff


	//   ....[121]....
        /*0280*/ 	.word	0xffffffff


	//   ....[122]....
        /*0284*/ 	.word	0xffffffff


	//   ....[123]....
        /*0288*/ 	.word	0xffffffff


	//   ....[124]....
        /*028c*/ 	.word	0xffffffff


	//   ....[125]....
        /*0290*/ 	.word	0xffffffff


	//   ....[126]....
        /*0294*/ 	.word	0xffffffff


	//   ....[127]....
        /*0298*/ 	.word	0xffffffff


	//   ....[128]....
        /*029c*/ 	.word	0xffffffff


	//   ....[129]....
        /*02a0*/ 	.word	0xffffffff


	//   ....[130]....
        /*02a4*/ 	.word	0xffffffff


	//   ....[131]....
        /*02a8*/ 	.word	0xffffffff


	//   ....[132]....
        /*02ac*/ 	.word	0xffffffff


	//   ....[133]....
        /*02b0*/ 	.word	0xffffffff


	//   ....[134]....
        /*02b4*/ 	.word	0xffffffff


	//   ....[135]....
        /*02b8*/ 	.word	0xffffffff


	//   ....[136]....
        /*02bc*/ 	.word	0xffffffff


	//   ....[137]....
        /*02c0*/ 	.word	0xffffffff


	//   ....[138]....
        /*02c4*/ 	.word	0xffffffff


	//   ....[139]....
        /*02c8*/ 	.word	0xffffffff


	//   ....[140]....
        /*02cc*/ 	.word	0xffffffff


	//   ....[141]....
        /*02d0*/ 	.word	0xffffffff


	//   ....[142]....
        /*02d4*/ 	.word	0xffffffff


	//   ....[143]....
        /*02d8*/ 	.word	0xffffffff


	//   ....[144]....
        /*02dc*/ 	.word	0xffffffff


	//   ....[145]....
        /*02e0*/ 	.word	0xffffffff


	//   ....[146]....
        /*02e4*/ 	.word	0xffffffff


	//   ....[147]....
        /*02e8*/ 	.word	0xffffffff


	//   ....[148]....
        /*02ec*/ 	.word	0xffffffff


	//   ....[149]....
        /*02f0*/ 	.word	0xffffffff


	//   ....[150]....
        /*02f4*/ 	.word	0xffffffff


	//   ....[151]....
        /*02f8*/ 	.word	0xffffffff


	//   ....[152]....
        /*02fc*/ 	.word	0xffffffff


	//   ....[153]....
        /*0300*/ 	.word	0xffffffff


	//   ....[154]....
        /*0304*/ 	.word	0xffffffff


	//   ....[155]....
        /*0308*/ 	.word	0xffffffff


	//   ....[156]....
        /*030c*/ 	.word	0xffffffff


	//   ....[157]....
        /*0310*/ 	.word	0xffffffff


	//   ....[158]....
        /*0314*/ 	.word	0xffffffff


	//   ....[159]....
        /*0318*/ 	.word	0xffffffff


	//   ....[160]....
        /*031c*/ 	.word	0xffffffff


	//   ....[161]....
        /*0320*/ 	.word	0xffffffff


	//   ....[162]....
        /*0324*/ 	.word	0xffffffff


	//   ....[163]....
        /*0328*/ 	.word	0xffffffff


	//   ....[164]....
        /*032c*/ 	.word	0xffffffff


	//   ....[165]....
        /*0330*/ 	.word	0xffffffff


	//   ....[166]....
        /*0334*/ 	.word	0xffffffff


	//   ....[167]....
        /*0338*/ 	.word	0xffffffff


	//   ....[168]....
        /*033c*/ 	.word	0xffffffff


	//   ....[169]....
        /*0340*/ 	.word	0xffffffff


	//   ....[170]....
        /*0344*/ 	.word	0xffffffff


	//   ....[171]....
        /*0348*/ 	.word	0xffffffff


	//   ....[172]....
        /*034c*/ 	.word	0xffffffff


	//   ....[173]....
        /*0350*/ 	.word	0xffffffff


	//   ....[174]....
        /*0354*/ 	.word	0xffffffff


	//   ....[175]....
        /*0358*/ 	.word	0xffffffff


	//----- nvinfo : EIATTR_COOP_GROUP_INSTR_OFFSETS
	.align		4
.L_250:
        /*035c*/ 	.byte	0x04, 0x28
        /*035e*/ 	.short	(.L_252 - .L_251)


	//   ....[0]....
.L_251:
        /*0360*/ 	.word	0x00000050


	//   ....[1]....
        /*0364*/ 	.word	0x000001e0


	//   ....[2]....
        /*0368*/ 	.word	0x00000210


	//   ....[3]....
        /*036c*/ 	.word	0x00000240


	//   ....[4]....
        /*0370*/ 	.word	0x00000270


	//   ....[5]....
        /*0374*/ 	.word	0x000002a0


	//   ....[6]....
        /*0378*/ 	.word	0x000002d0


	//   ....[7]....
        /*037c*/ 	.word	0x00000440


	//   ....[8]....
        /*0380*/ 	.word	0x00000480


	//   ....[9]....
        /*0384*/ 	.word	0x000004b0


	//   ....[10]....
        /*0388*/ 	.word	0x000004e0


	//   ....[11]....
        /*038c*/ 	.word	0x00000510


	//   ....[12]....
        /*0390*/ 	.word	0x00000540


	//   ....[13]....
        /*0394*/ 	.word	0x000005d0


	//   ....[14]....
        /*0398*/ 	.word	0x00000600


	//   ....[15]....
        /*039c*/ 	.word	0x00000620


	//   ....[16]....
        /*03a0*/ 	.word	0x00000680


	//   ....[17]....
        /*03a4*/ 	.word	0x00002170


	//   ....[18]....
        /*03a8*/ 	.word	0x00002190


	//   ....[19]....
        /*03ac*/ 	.word	0x00002300


	//   ....[20]....
        /*03b0*/ 	.word	0x00002310


	//   ....[21]....
        /*03b4*/ 	.word	0x00002470


	//   ....[22]....
        /*03b8*/ 	.word	0x00002490


	//   ....[23]....
        /*03bc*/ 	.word	0x000025f0


	//   ....[24]....
        /*03c0*/ 	.word	0x00002600


	//   ....[25]....
        /*03c4*/ 	.word	0x00002af0


	//   ....[26]....
        /*03c8*/ 	.word	0x00002b10


	//   ....[27]....
        /*03cc*/ 	.word	0x00002b30


	//   ....[28]....
        /*03d0*/ 	.word	0x00002b40


	//   ....[29]....
        /*03d4*/ 	.word	0x00002c30


	//   ....[30]....
        /*03d8*/ 	.word	0x00002c40


	//   ....[31]....
        /*03dc*/ 	.word	0x00002c50


	//   ....[32]....
        /*03e0*/ 	.word	0x00002c60


	//   ....[33]....
        /*03e4*/ 	.word	0x00003bd0


	//   ....[34]....
        /*03e8*/ 	.word	0x00003bf0


	//   ....[35]....
        /*03ec*/ 	.word	0x00003c40


	//   ....[36]....
        /*03f0*/ 	.word	0x00003cc0


	//   ....[37]....
        /*03f4*/ 	.word	0x00004360


	//   ....[38]....
        /*03f8*/ 	.word	0x00004370


	//   ....[39]....
        /*03fc*/ 	.word	0x000043a0


	//   ....[40]....
        /*0400*/ 	.word	0x000043b0


	//   ....[41]....
        /*0404*/ 	.word	0x00005880


	//   ....[42]....
        /*0408*/ 	.word	0x00005890


	//   ....[43]....
        /*040c*/ 	.word	0x000058c0


	//   ....[44]....
        /*0410*/ 	.word	0x000058d0


	//   ....[45]....
        /*0414*/ 	.word	0x000066a0


	//   ....[46]....
        /*0418*/ 	.word	0x000066c0


	//   ....[47]....
        /*041c*/ 	.word	0x00006790


	//   ....[48]....
        /*0420*/ 	.word	0x000067b0


	//   ....[49]....
        /*0424*/ 	.word	0x00006b00


	//   ....[50]....
        /*0428*/ 	.word	0x00006b10


	//   ....[51]....
        /*042c*/ 	.word	0x00006b40


	//   ....[52]....
        /*0430*/ 	.word	0x00006b50


	//   ....[53]....
        /*0434*/ 	.word	0x00008290


	//   ....[54]....
        /*0438*/ 	.word	0x000082c0


	//   ....[55]....
        /*043c*/ 	.word	0x000082d0


	//   ....[56]....
        /*0440*/ 	.word	0x00008300


	//   ....[57]....
        /*0444*/ 	.word	0x000096b0


	//   ....[58]....
        /*0448*/ 	.word	0x000096c0


	//   ....[59]....
        /*044c*/ 	.word	0x000096d0


	//   ....[60]....
        /*0450*/ 	.word	0x000096e0


	//   ....[61]....
        /*0454*/ 	.word	0x00009a50


	//   ....[62]....
        /*0458*/ 	.word	0x00009a70


	//   ....[63]....
        /*045c*/ 	.word	0x00009bd0


	//   ....[64]....
        /*0460*/ 	.word	0x00009be0


	//   ....[65]....
        /*0464*/ 	.word	0x00009d40


	//   ....[66]....
        /*0468*/ 	.word	0x00009d60


	//   ....[67]....
        /*046c*/ 	.word	0x00009ec0


	//   ....[68]....
        /*0470*/ 	.word	0x00009ed0


	//   ....[69]....
        /*0474*/ 	.word	0x0000a210


	//   ....[70]....
        /*0478*/ 	.word	0x0000a230


	//   ....[71]....
        /*047c*/ 	.word	0x0000aa00


	//   ....[72]....
        /*0480*/ 	.word	0x0000aa10


	//   ....[73]....
        /*0484*/ 	.word	0x0000b8a0


	//   ....[74]....
        /*0488*/ 	.word	0x0000b8c0


	//   ....[75]....
        /*048c*/ 	.word	0x0000ba30


	//   ....[76]....
        /*0490*/ 	.word	0x0000ba40


	//   ....[77]....
        /*0494*/ 	.word	0x0000bba0


	//   ....[78]....
        /*0498*/ 	.word	0x0000bbc0


	//   ....[79]....
        /*049c*/ 	.word	0x0000bd20


	//   ....[80]....
        /*04a0*/ 	.word	0x0000bd30


	//   ....[81]....
        /*04a4*/ 	.word	0x0000bf30


	//   ....[82]....
        /*04a8*/ 	.word	0x0000bf50


	//   ....[83]....
        /*04ac*/ 	.word	0x0000c070


	//   ....[84]....
        /*04b0*/ 	.word	0x0000c0b0


	//   ....[85]....
        /*04b4*/ 	.word	0x0000c0e0


	//   ....[86]....
        /*04b8*/ 	.word	0x0000c110


	//   ....[87]....
        /*04bc*/ 	.word	0x0000c140


	//   ....[88]....
        /*04c0*/ 	.word	0x0000c170


	//   ....[89]....
        /*04c4*/ 	.word	0x0000c2c0


	//   ....[90]....
        /*04c8*/ 	.word	0x0000c300


	//   ....[91]....
        /*04cc*/ 	.word	0x0000c330


	//   ....[92]....
        /*04d0*/ 	.word	0x0000c360


	//   ....[93]....
        /*04d4*/ 	.word	0x0000c390


	//   ....[94]....
        /*04d8*/ 	.word	0x0000c3c0


	//   ....[95]....
        /*04dc*/ 	.word	0x0000c450


	//   ....[96]....
        /*04e0*/ 	.word	0x0000c480


	//   ....[97]....
        /*04e4*/ 	.word	0x0000c490


	//   ....[98]....
        /*04e8*/ 	.word	0x0000c4f0


	//   ....[99]....
        /*04ec*/ 	.word	0x0000ca20


	//   ....[100]....
        /*04f0*/ 	.word	0x0000ca80


	//   ....[101]....
        /*04f4*/ 	.word	0x0000cad0


	//   ....[102]....
        /*04f8*/ 	.word	0x0000cb20


	//   ....[103]....
        /*04fc*/ 	.word	0x0000cb70


	//   ....[104]....
        /*0500*/ 	.word	0x0000cbe0


	//   ....[105]....
        /*0504*/ 	.word	0x0000cc30


	//   ....[106]....
        /*0508*/ 	.word	0x0000cc90


	//   ....[107]....
        /*050c*/ 	.word	0x0000cd00


	//   ....[108]....
        /*0510*/ 	.word	0x0000cd60


	//   ....[109]....
        /*0514*/ 	.word	0x0000cdd0


	//   ....[110]....
        /*0518*/ 	.word	0x0000ce40


	//   ....[111]....
        /*051c*/ 	.word	0x0000ceb0


	//   ....[112]....
        /*0520*/ 	.word	0x0000cf10


	//   ....[113]....
        /*0524*/ 	.word	0x0000cf80


	//   ....[114]....
        /*0528*/ 	.word	0x0000cff0


	//   ....[115]....
        /*052c*/ 	.word	0x0000d060


	//   ....[116]....
        /*0530*/ 	.word	0x0000d0c0


	//   ....[117]....
        /*0534*/ 	.word	0x0000d130


	//   ....[118]....
        /*0538*/ 	.word	0x0000d1a0


	//   ....[119]....
        /*053c*/ 	.word	0x0000d2e0


	//   ....[120]....
        /*0540*/ 	.word	0x0000d340


	//   ....[121]....
        /*0544*/ 	.word	0x0000d3a0


	//   ....[122]....
        /*0548*/ 	.word	0x0000d3f0


	//   ....[123]....
        /*054c*/ 	.word	0x0000d440


	//   ....[124]....
        /*0550*/ 	.word	0x0000d490


	//   ....[125]....
        /*0554*/ 	.word	0x0000d500


	//   ....[126]....
        /*0558*/ 	.word	0x0000d570


	//   ....[127]....
        /*055c*/ 	.word	0x0000d5e0


	//   ....[128]....
        /*0560*/ 	.word	0x0000d720


	//   ....[129]....
        /*0564*/ 	.word	0x0000d780


	//   ....[130]....
        /*0568*/ 	.word	0x0000d7d0


	//   ....[131]....
        /*056c*/ 	.word	0x0000d810


	//   ....[132]....
        /*0570*/ 	.word	0x0000d860


	//   ....[133]....
        /*0574*/ 	.word	0x0000d8a0


	//   ....[134]....
        /*0578*/ 	.word	0x0000d8f0


	//   ....[135]....
        /*057c*/ 	.word	0x0000d940


	//   ....[136]....
        /*0580*/ 	.word	0x0000d990


	//   ....[137]....
        /*0584*/ 	.word	0x0000d9e0


	//   ....[138]....
        /*0588*/ 	.word	0x0000da50


	//   ....[139]....
        /*058c*/ 	.word	0x0000dac0


	//   ....[140]....
        /*0590*/ 	.word	0x0000db30


	//   ....[141]....
        /*0594*/ 	.word	0x0000db90


	//   ....[142]....
        /*0598*/ 	.word	0x0000dc00


	//   ....[143]....
        /*059c*/ 	.word	0x0000dc70


	//   ....[144]....
        /*05a0*/ 	.word	0x0000dce0


	//   ....[145]....
        /*05a4*/ 	.word	0x0000dd40


	//   ....[146]....
        /*05a8*/ 	.word	0x0000ddb0


	//   ....[147]....
        /*05ac*/ 	.word	0x0000de20


	//   ....[148]....
        /*05b0*/ 	.word	0x0000de90


	//   ....[149]....
        /*05b4*/ 	.word	0x0000def0


	//   ....[150]....
        /*05b8*/ 	.word	0x0000df60


	//   ....[151]....
        /*05bc*/ 	.word	0x0000dfd0


	//   ....[152]....
        /*05c0*/ 	.word	0x0000e040


	//   ....[153]....
        /*05c4*/ 	.word	0x0000e0a0


	//   ....[154]....
        /*05c8*/ 	.word	0x0000e110


	//   ....[155]....
        /*05cc*/ 	.word	0x0000e180


	//   ....[156]....
        /*05d0*/ 	.word	0x0000e1f0


	//   ....[157]....
        /*05d4*/ 	.word	0x0000e250


	//   ....[158]....
        /*05d8*/ 	.word	0x0000e2c0


	//   ....[159]....
        /*05dc*/ 	.word	0x0000e330


	//   ....[160]....
        /*05e0*/ 	.word	0x0000e380


	//   ....[161]....
        /*05e4*/ 	.word	0x0000e3c0


	//   ....[162]....
        /*05e8*/ 	.word	0x0000e410


	//   ....[163]....
        /*05ec*/ 	.word	0x0000e460


	//   ....[164]....
        /*05f0*/ 	.word	0x0000e4b0


	//   ....[165]....
        /*05f4*/ 	.word	0x0000e520


	//   ....[166]....
        /*05f8*/ 	.word	0x0000e570


	//   ....[167]....
        /*05fc*/ 	.word	0x0000e5c0


	//   ....[168]....
        /*0600*/ 	.word	0x0000e610


	//   ....[169]....
        /*0604*/ 	.word	0x0000e660


	//   ....[170]....
        /*0608*/ 	.word	0x0000e6b0


	//   ....[171]....
        /*060c*/ 	.word	0x0000e720


	//   ....[172]....
        /*0610*/ 	.word	0x0000e770


	//   ....[173]....
        /*0614*/ 	.word	0x0000e7d0


	//   ....[174]....
        /*0618*/ 	.word	0x0000e830


	//   ....[175]....
        /*061c*/ 	.word	0x0000e8a0


	//----- nvinfo : EIATTR_EXIT_INSTR_OFFSETS
	.align		4
.L_252:
        /*0620*/ 	.byte	0x04, 0x1c
        /*0622*/ 	.short	(.L_254 - .L_253)


	//   ....[0]....
.L_253:
        /*0624*/ 	.word	0x00000b40


	//   ....[1]....
        /*0628*/ 	.word	0x0000c9e0


	//----- nvinfo : EIATTR_MAX_THREADS
	.align		4
.L_254:
        /*062c*/ 	.byte	0x04, 0x05
        /*062e*/ 	.short	(.L_256 - .L_255)
.L_255:
        /*0630*/ 	.word	0x00000100
        /*0634*/ 	.word	0x00000001
        /*0638*/ 	.word	0x00000001


	//----- nvinfo : EIATTR_CRS_STACK_SIZE
	.align		4
.L_256:
        /*063c*/ 	.byte	0x04, 0x1e
        /*063e*/ 	.short	(.L_258 - .L_257)
.L_257:
        /*0640*/ 	.word	0x00000000
.L_258:


//--------------------- .nv.info._ZN7cutlass13device_kernelIN5flash19enable_sm80_to_sm89INS1_16FlashAttnFwdSm80INS1_25CollectiveMainloopFwdSm80ILi8ELi1ELb0EN4cute5tupleIJNS5_1CILi128EEENS7_ILi64EEENS7_ILi192EEEEEELi192ENS_6half_tEfNS_4arch4Sm80ELb0ELb0ELb0ELb1ELb1ELb1ELb1ELb1EEENS1_21CollectiveEpilogueFwdINS6_IJS8_SA_S9_EEENS6_IJNS7_ILi1EEESI_SI_EEESC_SE_Li256ELb1ELb1ELb1ELb0EEENS1_36VarlenDynamicPersistentTileSchedulerILi128ELi64ELi256ELi256ELb1ELb1ELb0ELb0ELb1ELb1EEEEEEEEEvNT_6ParamsE --------------------------
	.section	.nv.info._ZN7cutlass13device_kernelIN5flash19enable_sm80_to_sm89INS1_16FlashAttnFwdSm80INS1_25CollectiveMainloopFwdSm80ILi8ELi1ELb0EN4cute5tupleIJNS5_1CILi128EEENS7_ILi64EEENS7_ILi192EEEEEELi192ENS_6half_tEfNS_4arch4Sm80ELb0ELb0ELb0ELb1ELb1ELb1ELb1ELb1EEENS1_21CollectiveEpilogueFwdINS6_IJS8_SA_S9_EEENS6_IJNS7_ILi1EEESI_SI_EEESC_SE_Li256ELb1ELb1ELb1ELb0EEENS1_36VarlenDynamicPersistentTileSchedulerILi128ELi64ELi256ELi256ELb1ELb1ELb0ELb0ELb1ELb1EEEEEEEEEvNT_6ParamsE,"",@"SHT_CUDA_INFO"
	.sectionflags	@""
	.align	4


	//----- nvinfo : EIATTR_CUDA_API_VERSION
	.align		4
        /*0000*/ 	.byte	0x04, 0x37
        /*0002*/ 	.short	(.L_260 - .L_259)
.L_259:
        /*0004*/ 	.word	0x00000082


	//----- nvinfo : EIATTR_SW2861232_WAR
	.align		4
.L_260:
        /*0008*/ 	.byte	0x01, 0x35
	.zero		2


	//----- nvinfo : EIATTR_PARAM_CBANK
	.align		4
        /*000c*/ 	.byte	0x04, 0x0a
        /*000e*/ 	.short	(.L_262 - .L_261)
	.align		4
.L_261:
        /*0010*/ 	.word	index@(.nv.constant0._ZN7cutlass13device_kernelIN5flash19enable_sm80_to_sm89INS1_16FlashAttnFwdSm80INS1_25CollectiveMainloopFwdSm80ILi8ELi1ELb0EN4cute5tupleIJNS5_1CILi128EEENS7_ILi64EEENS7_ILi192EEEEEELi192ENS_6half_tEfNS_4arch4Sm80ELb0ELb0ELb0ELb1ELb1ELb1ELb1ELb1EEENS1_21CollectiveEpilogueFwdINS6_IJS8_SA_S9_EEENS6_IJNS7_ILi1EEESI_SI_EEESC_SE_Li256ELb1ELb1ELb1ELb0EEENS1_36VarlenDynamicPersistentTileSchedulerILi128ELi64ELi256ELi256ELb1ELb1ELb0ELb0ELb1ELb1EEEEEEEEEvNT_6ParamsE)
        /*0014*/ 	.short	0x0160
        /*0016*/ 	.short	0x0438


	//----- nvinfo : EIATTR_CBANK_PARAM_SIZE
	.align		4
.L_262:
        /*0018*/ 	.byte	0x03, 0x19
        /*001a*/ 	.short	0x0438


	//----- nvinfo : EIATTR_KPARAM_INFO
	.align		4
        /*001c*/ 	.byte	0x04, 0x17
        /*001e*/ 	.short	(.L_264 - .L_263)
.L_263:
        /*0020*/ 	.word	0x00000000
        /*0024*/ 	.short	0x0000
        /*0026*/ 	.short	0x0000
        /*0028*/ 	.byte	0x00, 0xf0, 0xe1, 0x10


	//----- nvinfo : EIATTR_MAXREG_COUNT
	.align		4
.L_264:
        /*002c*/ 	.byte	0x03, 0x1b
        /*002e*/ 	.short	0x00ff


	//----- nvinfo : EIATTR_NUM_BARRIERS
	.align		4
        /*0030*/ 	.byte	0x02, 0x4c
        /*0032*/ 	.byte	0x06
	.zero		1


	//----- nvinfo : EIATTR_ANNOTATIONS
	.align		4
        /*0034*/ 	.byte	0x04, 0x55
        /*0036*/ 	.short	(.L_266 - .L_265)


	//   ....[0]....
.L_265:
        /*0038*/ 	.word	0x00000001
        /*003c*/ 	.byte	0x40, 0x10, 0x00, 0x00, 0x01, 0x00, 0x00, 0x00, 0x00, 0x12, 0x00, 0x00, 0x01, 0x00, 0x00, 0x00
        /* <DEDUP_REMOVED lines=21> */
        /*019c*/ 	.byte	0xe0, 0x44, 0x01, 0x00, 0x01, 0x00, 0x00, 0x00, 0x70, 0x46, 0x01, 0x00


	//----- nvinfo : EIATTR_MERCURY_ISA_VERSION
	.align		4
.L_266:
        /*01a8*/ 	.byte	0x03, 0x5f
        /*01aa*/ 	.short	0x0000


	//----- nvinfo : EIATTR_INT_WARP_WIDE_INSTR_OFFSETS
	.align		4
        /*01ac*/ 	.byte	0x04, 0x31
        /*01ae*/ 	.short	(.L_268 - .L_267)


	//   ....[0]....
.L_267:
        /*01b0*/ 	.word	0x00013c20


	//   ....[1]....
        /*01b4*/ 	.word	0x00013ca0


	//----- nvinfo : EIATTR_COOP_GROUP_MASK_REGIDS
	.align		4
.L_268:
        /*01b8*/ 	.byte	0x04, 0x29
        /*01ba*/ 	.short	(.L_270 - .L_269)


	//   ....[0]....
.L_269:
        /*01bc*/ 	.word	0xffffffff


	//   ....[1]....
        /*01c0*/ 	.word	0xffffffff


	//   ....[2]....
        /*01c4*/ 	.word	0xffffffff


	//   ....[3]....
        /*01c8*/ 	.word	0xffffffff


	//   ....[4]....
        /*01cc*/ 	.word	0xffffffff


	//   ....[5]....
        /*01d0*/ 	.word	0xffffffff


	//   ....[6]....
        /*01d4*/ 	.word	0xffffffff


	//   ....[7]....
        /*01d8*/ 	.word	0xffffffff


	//   ....[8]....
        /*01dc*/ 	.word	0xffffffff


	//   ....[9]....
        /*01e0*/ 	.word	0xffffffff


	//   ....[10]....
        /*01e4*/ 	.word	0xffffffff


	//   ....[11]....
        /*01e8*/ 	.word	0xffffffff


	//   ....[12]....
        /*01ec*/ 	.word	0xffffffff


	//   ....[13]....
        /*01f0*/ 	.word	0xffffffff


	//   ....[14]....
        /*01f4*/ 	.word	0xffffffff


	//   ....[15]....
        /*01f8*/ 	.word	0xffffffff


	//   ....[16]....
        /*01fc*/ 	.word	0xffffffff


	//   ....[17]....
        /*0200*/ 	.word	0xffffffff


	//   ....[18]....
        /*0204*/ 	.word	0xffffffff


	//   ....[19]....
        /*0208*/ 	.word	0xffffffff


	//   ....[20]....
        /*020c*/ 	.word	0xffffffff


	//   ....[21]....
        /*0210*/ 	.word	0xffffffff


	//   ....[22]....
        /*0214*/ 	.word	0xffffffff


	//   ....[23]....
        /*0218*/ 	.word	0xffffffff


	//   ....[24]....
        /*021c*/ 	.word	0xffffffff


	//   ....[25]....
        /*0220*/ 	.word	0xffffffff


	//   ....[26]....
        /*0224*/ 	.word	0xffffffff


	//   ....[27]....
        /*0228*/ 	.word	0xffffffff


	//   ....[28]....
        /*022c*/ 	.word	0xffffffff


	//   ....[29]....
        /*0230*/ 	.word	0xffffffff


	//   ....[30]....
        /*0234*/ 	.word	0xffffffff


	//   ....[31]....
        /*0238*/ 	.word	0xffffffff


	//   ....[32]....
        /*023c*/ 	.word	0xffffffff


	//   ....[33]....
        /*0240*/ 	.word	0xffffffff


	//   ....[34]....
        /*0244*/ 	.word	0xffffffff


	//   ....[35]....
        /*0248*/ 	.word	0xffffffff


	//   ....[36]....
        /*024c*/ 	.word	0xffffffff


	//   ....[37]....
        /*0250*/ 	.word	0xffffffff


	//   ....[38]....
        /*0254*/ 	.word	0xffffffff


	//   ....[39]....
        /*0258*/ 	.word	0xffffffff


	//   ....[40]....
        /*025c*/ 	.word	0xffffffff


	//   ....[41]....
        /*0260*/ 	.word	0xffffffff


	//   ....[42]....
        /*0264*/ 	.word	0xffffffff


	//   ....[43]....
        /*0268*/ 	.word	0xffffffff


	//   ....[44]....
        /*026c*/ 	.word	0xffffffff


	//   ....[45]....
        /*0270*/ 	.word	0xffffffff


	//   ....[46]....
        /*0274*/ 	.word	0xffffffff


	//   ....[47]....
        /*0278*/ 	.word	0xffffffff


	//   ....[48]....
        /*027c*/ 	.word	0xffffffff


	//   ....[49]....
        /*0280*/ 	.word	0xffffffff


	//   ....[50]....
        /*0284*/ 	.word	0xffffffff


	//   ....[51]....
        /*0288*/ 	.word	0xffffffff


	//   ....[52]....
        /*028c*/ 	.word	0xffffffff


	//   ....[53]....
        /*0290*/ 	.word	0xffffffff


	//   ....[54]....
        /*0294*/ 	.word	0xffffffff


	//   ....[55]....
        /*0298*/ 	.word	0xffffffff


	//   ....[56]....
        /*029c*/ 	.word	0xffffffff


	//   ....[57]....
        /*02a0*/ 	.word	0xffffffff


	//   ....[58]....
        /*02a4*/ 	.word	0xffffffff


	//   ....[59]....
        /*02a8*/ 	.word	0xffffffff


	//   ....[60]....
        /*02ac*/ 	.word	0xffffffff


	//   ....[61]....
        /*02b0*/ 	.word	0xffffffff


	//   ....[62]....
        /*02b4*/ 	.word	0xffffffff


	//   ....[63]....
        /*02b8*/ 	.word	0xffffffff


	//   ....[64]....
        /*02bc*/ 	.word	0xffffffff


	//   ....[65]....
        /*02c0*/ 	.word	0xffffffff


	//   ....[66]....
        /*02c4*/ 	.word	0xffffffff


	//   ....[67]....
        /*02c8*/ 	.word	0xffffffff


	//   ....[68]....
        /*02cc*/ 	.word	0xffffffff


	//   ....[69]....
        /*02d0*/ 	.word	0xffffffff


	//   ....[70]....
        /*02d4*/ 	.word	0xffffffff


	//   ....[71]....
        /*02d8*/ 	.word	0xffffffff


	//   ....[72]....
        /*02dc*/ 	.word	0xffffffff


	//   ....[73]....
        /*02e0*/ 	.word	0xffffffff


	//   ....[74]....
        /*02e4*/ 	.word	0xffffffff


	//   ....[75]....
        /*02e8*/ 	.word	0xffffffff


	//   ....[76]....
        /*02ec*/ 	.word	0xffffffff


	//   ....[77]....
        /*02f0*/ 	.word	0xffffffff


	//   ....[78]....
        /*02f4*/ 	.word	0xffffffff


	//   ....[79]....
        /*02f8*/ 	.word	0xffffffff


	//   ....[80]....
        /*02fc*/ 	.word	0xffffffff


	//   ....[81]....
        /*0300*/ 	.word	0xffffffff


	//   ....[82]....
        /*0304*/ 	.word	0xffffffff


	//   ....[83]....
        /*0308*/ 	.word	0xffffffff


	//   ....[84]....
        /*030c*/ 	.word	0xffffffff


	//   ....[85]....
        /*0310*/ 	.word	0xffffffff


	//   ....[86]....
        /*0314*/ 	.word	0xffffffff


	//   ....[87]....
        /*0318*/ 	.word	0xffffffff


	//   ....[88]....
        /*031c*/ 	.word	0xffffffff


	//   ....[89]....
        /*0320*/ 	.word	0xffffffff


	//   ....[90]....
        /*0324*/ 	.word	0xffffffff


	//   ....[91]....
        /*0328*/ 	.word	0xffffffff


	//   ....[92]....
        /*032c*/ 	.word	0xffffffff


	//   ....[93]....
        /*0330*/ 	.word	0xffffffff


	//   ....[94]....
        /*0334*/ 	.word	0xffffffff


	//   ....[95]....
        /*0338*/ 	.word	0xffffffff


	//   ....[96]....
        /*033c*/ 	.word	0xffffffff


	//   ....[97]....
        /*0340*/ 	.word	0xffffffff


	//   ....[98]....
        /*0344*/ 	.word	0xffffffff


	//   ....[99]....
        /*0348*/ 	.word	0xffffffff


	//   ....[100]....
        /*034c*/ 	.word	0xffffffff


	//   ....[101]....
        /*0350*/ 	.word	0xffffffff


	//   ....[102]....
        /*0354*/ 	.word	0xffffffff


	//   ....[103]....
        /*0358*/ 	.word	0xffffffff


	//   ....[104]....
        /*035c*/ 	.word	0xffffffff


	//   ....[105]....
        /*0360*/ 	.word	0xffffffff


	//   ....[106]....
        /*0364*/ 	.word	0xffffffff


	//   ....[107]....
        /*0368*/ 	.word	0xffffffff


	//   ....[108]....
        /*036c*/ 	.word	0xffffffff


	//   ....[109]....
        /*0370*/ 	.word	0xffffffff


	//   ....[110]....
        /*0374*/ 	.word	0xffffffff


	//   ....[111]....
        /*0378*/ 	.word	0xffffffff


	//   ....[112]....
        /*037c*/ 	.word	0xffffffff


	//   ....[113]....
        /*0380*/ 	.word	0xffffffff


	//   ....[114]....
        /*0384*/ 	.word	0xffffffff


	//   ....[115]....
        /*0388*/ 	.word	0xffffffff


	//   ....[116]....
        /*038c*/ 	.word	0xffffffff


	//   ....[117]....
        /*0390*/ 	.word	0xffffffff


	//   ....[118]....
        /*0394*/ 	.word	0xffffffff


	//   ....[119]....
        /*0398*/ 	.word	0xffffffff


	//   ....[120]....
        /*039c*/ 	.word	0xffffffff


	//   ....[121]....
        /*03a0*/ 	.word	0xffffffff


	//   ....[122]....
        /*03a4*/ 	.word	0xffffffff


	//   ....[123]....
        /*03a8*/ 	.word	0xffffffff


	//   ....[124]....
        /*03ac*/ 	.word	0xffffffff


	//   ....[125]....
        /*03b0*/ 	.word	0xffffffff


	//   ....[126]....
        /*03b4*/ 	.word	0xffffffff


	//   ....[127]....
        /*03b8*/ 	.word	0xffffffff


	//   ....[128]....
        /*03bc*/ 	.word	0xffffffff


	//   ....[129]....
        /*03c0*/ 	.word	0xffffffff


	//   ....[130]....
        /*03c4*/ 	.word	0xffffffff


	//   ....[131]....
        /*03c8*/ 	.word	0xffffffff


	//   ....[132]....
        /*03cc*/ 	.word	0xffffffff


	//   ....[133]....
        /*03d0*/ 	.word	0xffffffff


	//   ....[134]....
        /*03d4*/ 	.word	0xffffffff


	//   ....[135]....
        /*03d8*/ 	.word	0xffffffff


	//   ....[136]....
        /*03dc*/ 	.word	0xffffffff


	//   ....[137]....
        /*03e0*/ 	.word	0xffffffff


	//   ....[138]....
        /*03e4*/ 	.word	0xffffffff


	//   ....[139]....
        /*03e8*/ 	.word	0xffffffff


	//   ....[140]....
        /*03ec*/ 	.word	0xffffffff


	//   ....[141]....
        /*03f0*/ 	.word	0xffffffff


	//   ....[142]....
        /*03f4*/ 	.word	0xffffffff


	//   ....[143]....
        /*03f8*/ 	.word	0xffffffff


	//   ....[144]....
        /*03fc*/ 	.word	0xffffffff


	//   ....[145]....
        /*0400*/ 	.word	0xffffffff


	//   ....[146]....
        /*0404*/ 	.word	0xffffffff


	//   ....[147]....
        /*0408*/ 	.word	0xffffffff


	//   ....[148]....
        /*040c*/ 	.word	0xffffffff


	//   ....[149]....
        /*0410*/ 	.word	0xffffffff


	//   ....[150]....
        /*0414*/ 	.word	0xffffffff


	//   ....[151]....
        /*0418*/ 	.word	0xffffffff


	//   ....[152]....
        /*041c*/ 	.word	0xffffffff


	//   ....[153]....
        /*0420*/ 	.word	0xffffffff


	//   ....[154]....
        /*0424*/ 	.word	0xffffffff


	//   ....[155]....
        /*0428*/ 	.word	0xffffffff


	//   ....[156]....
        /*042c*/ 	.word	0xffffffff


	//   ....[157]....
        /*0430*/ 	.word	0xffffffff


	//   ....[158]....
        /*0434*/ 	.word	0xffffffff


	//   ....[159]....
        /*0438*/ 	.word	0xffffffff


	//   ....[160]....
        /*043c*/ 	.word	0xffffffff


	//   ....[161]....
        /*0440*/ 	.word	0xffffffff


	//   ....[162]....
        /*0444*/ 	.word	0xffffffff


	//   ....[163]....
        /*0448*/ 	.word	0xffffffff


	//   ....[164]....
        /*044c*/ 	.word	0xffffffff


	//   ....[165]....
        /*0450*/ 	.word	0xffffffff


	//   ....[166]....
        /*0454*/ 	.word	0xffffffff


	//   ....[167]....
        /*0458*/ 	.word	0xffffffff


	//   ....[168]....
        /*045c*/ 	.word	0xffffffff


	//   ....[169]....
        /*0460*/ 	.word	0xffffffff


	//   ....[170]....
        /*0464*/ 	.word	0xffffffff


	//   ....[171]....
        /*0468*/ 	.word	0xffffffff


	//   ....[172]....
        /*046c*/ 	.word	0xffffffff


	//   ....[173]....
        /*0470*/ 	.word	0xffffffff


	//   ....[174]....
        /*0474*/ 	.word	0xffffffff


	//   ....[175]....
        /*0478*/ 	.word	0xffffffff


	//   ....[176]....
        /*047c*/ 	.word	0xffffffff


	//   ....[177]....
        /*0480*/ 	.word	0xffffffff


	//   ....[178]....
        /*0484*/ 	.word	0xffffffff


	//   ....[179]....
        /*0488*/ 	.word	0xffffffff


	//   ....[180]....
        /*048c*/ 	.word	0xffffffff


	//   ....[181]....
        /*0490*/ 	.word	0xffffffff


	//   ....[182]....
        /*0494*/ 	.word	0xffffffff


	//   ....[183]....
        /*0498*/ 	.word	0xffffffff


	//   ....[184]....
        /*049c*/ 	.word	0xffffffff


	//   ....[185]....
        /*04a0*/ 	.word	0xffffffff


	//   ....[186]....
        /*04a4*/ 	.word	0xffffffff


	//   ....[187]....
        /*04a8*/ 	.word	0xffffffff


	//   ....[188]....
        /*04ac*/ 	.word	0xffffffff


	//   ....[189]....
        /*04b0*/ 	.word	0xffffffff


	//   ....[190]....
        /*04b4*/ 	.word	0xffffffff


	//   ....[191]....
        /*04b8*/ 	.word	0xffffffff


	//----- nvinfo : EIATTR_COOP_GROUP_INSTR_OFFSETS
	.align		4
.L_270:
        /*04bc*/ 	.byte	0x04, 0x28
        /*04be*/ 	.short	(.L_272 - .L_271)


	//   ....[0]....
.L_271:
        /*04c0*/ 	.word	0x00000050


	//   ....[1]....
        /*04c4*/ 	.word	0x000001e0


	//   ....[2]....
        /*04c8*/ 	.word	0x00000210


	//   ....[3]....
        /*04cc*/ 	.word	0x00000240


	//   ....[4]....
        /*04d0*/ 	.word	0x00000270


	//   ....[5]....
        /*04d4*/ 	.word	0x000002a0


	//   ....[6]....
        /*04d8*/ 	.word	0x000002d0


	//   ....[7]....
        /*04dc*/ 	.word	0x00000440


	//   ....[8]....
        /*04e0*/ 	.word	0x00000480


	//   ....[9]....
        /*04e4*/ 	.word	0x000004b0


	//   ....[10]....
        /*04e8*/ 	.word	0x000004e0


	//   ....[11]....
        /*04ec*/ 	.word	0x00000510


	//   ....[12]....
        /*04f0*/ 	.word	0x00000540


	//   ....[13]....
        /*04f4*/ 	.word	0x000005d0


	//   ....[14]....
        /*04f8*/ 	.word	0x00000600


	//   ....[15]....
        /*04fc*/ 	.word	0x00000620


	//   ....[16]....
        /*0500*/ 	.word	0x00000680


	//   ....[17]....
        /*0504*/ 	.word	0x00003710


	//   ....[18]....
        /*0508*/ 	.word	0x00003720


	//   ....[19]....
        /*050c*/ 	.word	0x000052c0


	//   ....[20]....
        /*0510*/ 	.word	0x000052d0


	//   ....[21]....
        /*0514*/ 	.word	0x00006c60


	//   ....[22]....
        /*0518*/ 	.word	0x00006c80


	//   ....[23]....
        /*051c*/ 	.word	0x00007180


	//   ....[24]....
        /*0520*/ 	.word	0x000071e0


	//   ....[25]....
        /*0524*/ 	.word	0x00007e60


	//   ....[26]....
        /*0528*/ 	.word	0x00007e80


	//   ....[27]....
        /*052c*/ 	.word	0x00007fb0


	//   ....[28]....
        /*0530*/ 	.word	0x00007fc0


	//   ....[29]....
        /*0534*/ 	.word	0x000080f0


	//   ....[30]....
        /*0538*/ 	.word	0x00008110


	//   ....[31]....
        /*053c*/ 	.word	0x00008240


	//   ....[32]....
        /*0540*/ 	.word	0x00008250


	//   ....[33]....
        /*0544*/ 	.word	0x00008640


	//   ....[34]....
        /*0548*/ 	.word	0x00008650


	//   ....[35]....
        /*054c*/ 	.word	0x00008660


	//   ....[36]....
        /*0550*/ 	.word	0x00008670


	//   ....[37]....
        /*0554*/ 	.word	0x00008920


	//   ....[38]....
        /*0558*/ 	.word	0x00008960


	//   ....[39]....
        /*055c*/ 	.word	0x000089a0


	//   ....[40]....
        /*0560*/ 	.word	0x000089e0


	//   ....[41]....
        /*0564*/ 	.word	0x0000b380


	//   ....[42]....
        /*0568*/ 	.word	0x0000b3c0


	//   ....[43]....
        /*056c*/ 	.word	0x0000b400


	//   ....[44]....
        /*0570*/ 	.word	0x0000b440


	//   ....[45]....
        /*0574*/ 	.word	0x0000e0f0


	//   ....[46]....
        /*0578*/ 	.word	0x0000e100


	//   ....[47]....
        /*057c*/ 	.word	0x0000e110


	//   ....[48]....
        /*0580*/ 	.word	0x0000e120


	//   ....[49]....
        /*0584*/ 	.word	0x0000eed0


	//   ....[50]....
        /*0588*/ 	.word	0x0000eef0


	//   ....[51]....
        /*058c*/ 	.word	0x0000ef40


	//   ....[52]....
        /*0590*/ 	.word	0x0000efa0


	//   ....[53]....
        /*0594*/ 	.word	0x0000f660


	//   ....[54]....
        /*0598*/ 	.word	0x0000f670


	//   ....[55]....
        /*059c*/ 	.word	0x0000f6a0


	//   ....[56]....
        /*05a0*/ 	.word	0x0000f6b0


	//   ....[57]....
        /*05a4*/ 	.word	0x00010a30


	//   ....[58]....
        /*05a8*/ 	.word	0x00010a40


	//   ....[59]....
        /*05ac*/ 	.word	0x00010a70


	//   ....[60]....
        /*05b0*/ 	.word	0x00010a80


	//   ....[61]....
        /*05b4*/ 	.word	0x00011820


	//   ....[62]....
        /*05b8*/ 	.word	0x00011840


	//   ....[63]....
        /*05bc*/ 	.word	0x00011910


	//   ....[64]....
        /*05c0*/ 	.word	0x00011930


	//   ....[65]....
        /*05c4*/ 	.word	0x00011c70


	//   ....[66]....
        /*05c8*/ 	.word	0x00011c90


	//   ....[67]....
        /*05cc*/ 	.word	0x00011cb0


	//   ....[68]....
        /*05d0*/ 	.word	0x00011cd0


	//   ....[69]....
        /*05d4*/ 	.word	0x00013410


	//   ....[70]....
        /*05d8*/ 	.word	0x00013440


	//   ....[71]....
        /*05dc*/ 	.word	0x00013460


	//   ....[72]....
        /*05e0*/ 	.word	0x00013480


	//   ....[73]....
        /*05e4*/ 	.word	0x00014840


	//   ....[74]....
        /*05e8*/ 	.word	0x00014860


	//   ....[75]....
        /*05ec*/ 	.word	0x00014880


	//   ....[76]....
        /*05f0*/ 	.word	0x000148a0


	//   ....[77]....
        /*05f4*/ 	.word	0x00014c10


	//   ....[78]....
        /*05f8*/ 	.word	0x00014c30


	//   ....[79]....
        /*05fc*/ 	.word	0x00014d50


	//   ....[80]....
        /*0600*/ 	.word	0x00014d60


	//   ....[81]....
        /*0604*/ 	.word	0x00014e90


	//   ....[82]....
        /*0608*/ 	.word	0x00014eb0


	//   ....[83]....
        /*060c*/ 	.word	0x00014fe0


	//   ....[84]....
        /*0610*/ 	.word	0x00014ff0


	//   ....[85]....
        /*0614*/ 	.word	0x00015320


	//   ....[86]....
        /*0618*/ 	.word	0x00015340


	//   ....[87]....
        /*061c*/ 	.word	0x00015df0


	//   ....[88]....
        /*0620*/ 	.word	0x00015e00


	//   ....[89]....
        /*0624*/ 	.word	0x00017060


	//   ....[90]....
        /*0628*/ 	.word	0x00017080


	//   ....[91]....
        /*062c*/ 	.word	0x000171b0


	//   ....[92]....
        /*0630*/ 	.word	0x000171c0


	//   ....[93]....
        /*0634*/ 	.word	0x000172f0


	//   ....[94]....
        /*0638*/ 	.word	0x00017310


	//   ....[95]....
        /*063c*/ 	.word	0x00017440


	//   ....[96]....
        /*0640*/ 	.word	0x00017450


	//   ....[97]....
        /*0644*/ 	.word	0x00017610


	//   ....[98]....
        /*0648*/ 	.word	0x00017630


	//   ....[99]....
        /*064c*/ 	.word	0x00017750


	//   ....[100]....
        /*0650*/ 	.word	0x00017790


	//   ....[101]....
        /*0654*/ 	.word	0x000177c0


	//   ....[102]....
        /*0658*/ 	.word	0x000177f0


	//   ....[103]....
        /*065c*/ 	.word	0x00017820


	//   ....[104]....
        /*0660*/ 	.word	0x00017850


	//   ....[105]....
        /*0664*/ 	.word	0x000179b0


	//   ....[106]....
        /*0668*/ 	.word	0x000179f0


	//   ....[107]....
        /*066c*/ 	.word	0x00017a20


	//   ....[108]....
        /*0670*/ 	.word	0x00017a50


	//   ....[109]....
        /*0674*/ 	.word	0x00017a80


	//   ....[110]....
        /*0678*/ 	.word	0x00017ab0


	//   ....[111]....
        /*067c*/ 	.word	0x00017b40


	//   ....[112]....
        /*0680*/ 	.word	0x00017b70


	//   ....[113]....
        /*0684*/ 	.word	0x00017b80


	//   ....[114]....
        /*0688*/ 	.word	0x00017be0


	//   ....[115]....
        /*068c*/ 	.word	0x00018110


	//   ....[116]....
        /*0690*/ 	.word	0x00018170


	//   ....[117]....
        /*0694*/ 	.word	0x000181c0


	//   ....[118]....
        /*0698*/ 	.word	0x00018210


	//   ....[119]....
        /*069c*/ 	.word	0x00018260


	//   ....[120]....
        /*06a0*/ 	.word	0x000182d0


	//   ....[121]....
        /*06a4*/ 	.word	0x00018310


	//   ....[122]....
        /*06a8*/ 	.word	0x00018380


	//   ....[123]....
        /*06ac*/ 	.word	0x000183f0


	//   ....[124]....
        /*06b0*/ 	.word	0x00018450


	//   ....[125]....
        /*06b4*/ 	.word	0x000184c0


	//   ....[126]....
        /*06b8*/ 	.word	0x00018530


	//   ....[127]....
        /*06bc*/ 	.word	0x00018590


	//   ....[128]....
        /*06c0*/ 	.word	0x000185f0


	//   ....[129]....
        /*06c4*/ 	.word	0x00018650


	//   ....[130]....
        /*06c8*/ 	.word	0x000186c0


	//   ....[131]....
        /*06cc*/ 	.word	0x00018720


	//   ....[132]....
        /*06d0*/ 	.word	0x00018780


	//   ....[133]....
        /*06d4*/ 	.word	0x000187e0


	//   ....[134]....
        /*06d8*/ 	.word	0x00018850


	//   ....[135]....
        /*06dc*/ 	.word	0x00018990


	//   ....[136]....
        /*06e0*/ 	.word	0x000189f0


	//   ....[137]....
        /*06e4*/ 	.word	0x00018a40


	//   ....[138]....
        /*06e8*/ 	.word	0x00018a90


	//   ....[139]....
        /*06ec*/ 	.word	0x00018ae0


	//   ....[140]....
        /*06f0*/ 	.word	0x00018b30


	//   ....[141]....
        /*06f4*/ 	.word	0x00018ba0


	//   ....[142]....
        /*06f8*/ 	.word	0x00018c00


	//   ....[143]....
        /*06fc*/ 	.word	0x00018c70


	//   ....[144]....
        /*0700*/ 	.word	0x00018db0


	//   ....[145]....
        /*0704*/ 	.word	0x00018e10


	//   ....[146]....
        /*0708*/ 	.word	0x00018e50


	//   ....[147]....
        /*070c*/ 	.word	0x00018e90


	//   ....[148]....
        /*0710*/ 	.word	0x00018ee0


	//   ....[149]....
        /*0714*/ 	.word	0x00018f20


	//   ....[150]....
        /*0718*/ 	.word	0x00018f70


	//   ....[151]....
        /*071c*/ 	.word	0x00018fc0


	//   ....[152]....
        /*0720*/ 	.word	0x00019010


	//   ....[153]....
        /*0724*/ 	.word	0x00019060


	//   ....[154]....
        /*0728*/ 	.word	0x000190d0


	//   ....[155]....
        /*072c*/ 	.word	0x00019140


	//   ....[156]....
        /*0730*/ 	.word	0x000191a0


	//   ....[157]....
        /*0734*/ 	.word	0x00019200


	//   ....[158]....
        /*0738*/ 	.word	0x00019260


	//   ....[159]....
        /*073c*/ 	.word	0x000192d0


	//   ....[160]....
        /*0740*/ 	.word	0x00019330


	//   ....[161]....
        /*0744*/ 	.word	0x00019390


	//   ....[162]....
        /*0748*/ 	.word	0x000193f0


	//   ....[163]....
        /*074c*/ 	.word	0x00019460


	//   ....[164]....
        /*0750*/ 	.word	0x000194c0


	//   ....[165]....
        /*0754*/ 	.word	0x00019520


	//   ....[166]....
        /*0758*/ 	.word	0x00019580


	//   ....[167]....
        /*075c*/ 	.word	0x000195f0


	//   ....[168]....
        /*0760*/ 	.word	0x00019650


	//   ....[169]....
        /*0764*/ 	.word	0x000196b0


	//   ....[170]....
        /*0768*/ 	.word	0x00019710


	//   ....[171]....
        /*076c*/ 	.word	0x00019780


	//   ....[172]....
        /*0770*/ 	.word	0x000197e0


	//   ....[173]....
        /*0774*/ 	.word	0x00019840


	//   ....[174]....
        /*0778*/ 	.word	0x000198a0


	//   ....[175]....
        /*077c*/ 	.word	0x00019910


	//   ....[176]....
        /*0780*/ 	.word	0x00019960


	//   ....[177]....
        /*0784*/ 	.word	0x000199a0


	//   ....[178]....
        /*0788*/ 	.word	0x000199f0


	//   ....[179]....
        /*078c*/ 	.word	0x00019a40


	//   ....[180]....
        /*0790*/ 	.word	0x00019a90


	//   ....[181]....
        /*0794*/ 	.word	0x00019b00


	//   ....[182]....
        /*0798*/ 	.word	0x00019b40


	//   ....[183]....
        /*079c*/ 	.word	0x00019b90


	//   ....[184]....
        /*07a0*/ 	.word	0x00019be0


	//   ....[185]....
        /*07a4*/ 	.word	0x00019c30


	//   ....[186]....
        /*07a8*/ 	.word	0x00019c80


	//   ....[187]....
        /*07ac*/ 	.word	0x00019cf0


	//   ....[188]....
        /*07b0*/ 	.word	0x00019d30


	//   ....[189]....
        /*07b4*/ 	.word	0x00019da0


	//   ....[190]....
        /*07b8*/ 	.word	0x00019e00


	//   ....[191]....
        /*07bc*/ 	.word	0x00019e60


	//----- nvinfo : EIATTR_EXIT_INSTR_OFFSETS
	.align		4
.L_272:
        /*07c0*/ 	.byte	0x04, 0x1c
        /*07c2*/ 	.short	(.L_274 - .L_273)


	//   ....[0]....
.L_273:
        /*07c4*/ 	.word	0x00000b40


	//   ....[1]....
        /*07c8*/ 	.word	0x000180d0


	//----- nvinfo : EIATTR_MAX_THREADS
	.align		4
.L_274:
        /*07cc*/ 	.byte	0x04, 0x05
        /*07ce*/ 	.short	(.L_276 - .L_275)
.L_275:
        /*07d0*/ 	.word	0x00000100
        /*07d4*/ 	.word	0x00000001
        /*07d8*/ 	.word	0x00000001


	//----- nvinfo : EIATTR_CRS_STACK_SIZE
	.align		4
.L_276:
        /*07dc*/ 	.byte	0x04, 0x1e
        /*07de*/ 	.short	(.L_278 - .L_277)
.L_277:
        /*07e0*/ 	.word	0x00000000
.L_278:


//--------------------- .nv.info._ZN7cutlass13device_kernelIN5flash19enable_sm80_to_sm89INS1_16FlashAttnFwdSm80INS1_25CollectiveMainloopFwdSm80ILi8ELi1ELb0EN4cute5tupleIJNS5_1CILi128EEENS7_ILi64EEENS7_ILi192EEEEEELi192ENS_6half_tEfNS_4arch4Sm80ELb0ELb1ELb0ELb0ELb1ELb0ELb1ELb1EEENS1_21CollectiveEpilogueFwdINS6_IJS8_SA_S9_EEENS6_IJNS7_ILi1EEESI_SI_EEESC_SE_Li256ELb0ELb1ELb1ELb0EEENS1_19SingleTileSchedulerILb0ELb1ELb1ELi128EEEEEEEEEvNT_6ParamsE --------------------------
	.section	.nv.info._ZN7cutlass13device_kernelIN5flash19enable_sm80_to_sm89INS1_16FlashAttnFwdSm80INS1_25CollectiveMainloopFwdSm80ILi8ELi1ELb0EN4cute5tupleIJNS5_1CILi128EEENS7_ILi64EEENS7_ILi192EEEEEELi192ENS_6half_tEfNS_4arch4Sm80ELb0ELb1ELb0ELb0ELb1ELb0ELb1ELb1EEENS1_21CollectiveEpilogueFwdINS6_IJS8_SA_S9_EEENS6_IJNS7_ILi1EEESI_SI_EEESC_SE_Li256ELb0ELb1ELb1ELb0EEENS1_19SingleTileSchedulerILb0ELb1ELb1ELi128EEEEEEEEEvNT_6ParamsE,"",@"SHT_CUDA_INFO"
	.sectionflags	@""
	.align	4


	//----- nvinfo : EIATTR_CUDA_API_VERSION
	.align		4
        /*0000*/ 	.byte	0x04, 0x37
        /*0002*/ 	.short	(.L_280 - .L_279)
.L_279:
        /*0004*/ 	.word	0x00000082


	//----- nvinfo : EIATTR_SW2861232_WAR
	.align		4
.L_280:
        /*0008*/ 	.byte	0x01, 0x35
	.zero		2


	//----- nvinfo : EIATTR_PARAM_CBANK
	.align		4
        /*000c*/ 	.byte	0x04, 0x0a
        /*000e*/ 	.short	(.L_282 - .L_281)
	.align		4
.L_281:
        /*0010*/ 	.word	index@(.nv.constant0._ZN7cutlass13device_kernelIN5flash19enable_sm80_to_sm89INS1_16FlashAttnFwdSm80INS1_25CollectiveMainloopFwdSm80ILi8ELi1ELb0EN4cute5tupleIJNS5_1CILi128EEENS7_ILi64EEENS7_ILi192EEEEEELi192ENS_6half_tEfNS_4arch4Sm80ELb0ELb1ELb0ELb0ELb1ELb0ELb1ELb1EEENS1_21CollectiveEpilogueFwdINS6_IJS8_SA_S9_EEENS6_IJNS7_ILi1EEESI_SI_EEESC_SE_Li256ELb0ELb1ELb1ELb0EEENS1_19SingleTileSchedulerILb0ELb1ELb1ELi128EEEEEEEEEvNT_6ParamsE)
        /*0014*/ 	.short	0x0160
        /*0016*/ 	.short	0x0418


	//----- nvinfo : EIATTR_CBANK_PARAM_SIZE
	.align		4
.L_282:
        /*0018*/ 	.byte	0x03, 0x19
        /*001a*/ 	.short	0x0418


	//----- nvinfo : EIATTR_KPARAM_INFO
	.align		4
        /*001c*/ 	.byte	0x04, 0x17
        /*001e*/ 	.short	(.L_284 - .L_283)
.L_283:
        /*0020*/ 	.word	0x00000000
        /*0024*/ 	.short	0x0000
        /*0026*/ 	.short	0x0000
        /*0028*/ 	.byte	0x00, 0xf0, 0x61, 0x10


	//----- nvinfo : EIATTR_MAXREG_COUNT
	.align		4
.L_284:
        /*002c*/ 	.byte	0x03, 0x1b
        /*002e*/ 	.short	0x00ff


	//----- nvinfo : EIATTR_NUM_BARRIERS
	.align		4
        /*0030*/ 	.byte	0x02, 0x4c
        /*0032*/ 	.byte	0x02
	.zero		1


	//----- nvinfo : EIATTR_MERCURY_ISA_VERSION
	.align		4
        /*0034*/ 	.byte	0x03, 0x5f
        /*0036*/ 	.short	0x0000


	//----- nvinfo : EIATTR_COOP_GROUP_MASK_REGIDS
	.align		4
        /*0038*/ 	.byte	0x04, 0x29
        /*003a*/ 	.short	(.L_286 - .L_285)


	//   ....[0]....
.L_285:
        /*003c*/ 	.word	0xffffffff


	//   ....[1]....
        /*0040*/ 	.word	0xffffffff


	//   ....[2]....
        /*0044*/ 	.word	0xffffffff


	//   ....[3]....
        /*0048*/ 	.word	0xffffffff


	//   ....[4]....
        /*004c*/ 	.word	0xffffffff


	//   ....[5]....
        /*0050*/ 	.word	0xffffffff


	//   ....[6]....
        /*0054*/ 	.word	0xffffffff


	//   ....[7]....
        /*0058*/ 	.word	0xffffffff


	//   ....[8]....
        /*005c*/ 	.word	0xffffffff


	//   ....[9]....
        /*0060*/ 	.word	0xffffffff


	//   ....[10]....
        /*0064*/ 	.word	0xffffffff


	//   ....[11]....
        /*0068*/ 	.word	0xffffffff


	//   ....[12]....
        /*006c*/ 	.word	0xffffffff


	//   ....[13]....
        /*0070*/ 	.word	0xffffffff


	//   ....[14]....
        /*0074*/ 	.word	0xffffffff


	//   ....[15]....
        /*0078*/ 	.word	0xffffffff


	//   ....[16]....
        /*007c*/ 	.word	0xffffffff


	//   ....[17]....
        /*0080*/ 	.word	0xffffffff


	//   ....[18]....
        /*0084*/ 	.word	0xffffffff


	//   ....[19]....
        /*0088*/ 	.word	0xffffffff


	//   ....[20]....
        /*008c*/ 	.word	0xffffffff


	//   ....[21]....
        /*0090*/ 	.word	0xffffffff


	//   ....[22]....
        /*0094*/ 	.word	0xffffffff


	//   ....[23]....
        /*0098*/ 	.word	0xffffffff


	//   ....[24]....
        /*009c*/ 	.word	0xffffffff


	//   ....[25]....
        /*00a0*/ 	.word	0xffffffff


	//   ....[26]....
        /*00a4*/ 	.word	0xffffffff


	//   ....[27]....
        /*00a8*/ 	.word	0xffffffff


	//   ....[28]....
        /*00ac*/ 	.word	0xffffffff


	//   ....[29]....
        /*00b0*/ 	.word	0xffffffff


	//   ....[30]....
        /*00b4*/ 	.word	0xffffffff


	//   ....[31]....
        /*00b8*/ 	.word	0xffffffff


	//   ....[32]....
        /*00bc*/ 	.word	0xffffffff


	//   ....[33]....
        /*00c0*/ 	.word	0xffffffff


	//   ....[34]....
        /*00c4*/ 	.word	0xffffffff


	//   ....[35]....
        /*00c8*/ 	.word	0xffffffff


	//   ....[36]....
        /*00cc*/ 	.word	0xffffffff


	//   ....[37]....
        /*00d0*/ 	.word	0xffffffff


	//   ....[38]....
        /*00d4*/ 	.word	0xffffffff


	//   ....[39]....
        /*00d8*/ 	.word	0xffffffff


	//   ....[40]....
        /*00dc*/ 	.word	0xffffffff


	//   ....[41]....
        /*00e0*/ 	.word	0xffffffff


	//   ....[42]....
        /*00e4*/ 	.word	0xffffffff


	//   ....[43]....
        /*00e8*/ 	.word	0xffffffff


	//   ....[44]....
        /*00ec*/ 	.word	0xffffffff


	//   ....[45]....
        /*00f0*/ 	.word	0xffffffff


	//   ....[46]....
        /*00f4*/ 	.word	0xffffffff


	//   ....[47]....
        /*00f8*/ 	.word	0xffffffff


	//   ....[48]....
        /*00fc*/ 	.word	0xffffffff


	//   ....[49]....
        /*0100*/ 	.word	0xffffffff


	//   ....[50]....
        /*0104*/ 	.word	0xffffffff


	//   ....[51]....
        /*0108*/ 	.word	0xffffffff


	//   ....[52]....
        /*010c*/ 	.word	0xffffffff


	//   ....[53]....
        /*0110*/ 	.word	0xffffffff


	//   ....[54]....
        /*0114*/ 	.word	0xffffffff


	//   ....[55]....
        /*0118*/ 	.word	0xffffffff


	//   ....[56]....
        /*011c*/ 	.word	0xffffffff


	//   ....[57]....
        /*0120*/ 	.word	0xffffffff


	//   ....[58]....
        /*0124*/ 	.word	0xffffffff


	//   ....[59]....
        /*0128*/ 	.word	0xffffffff


	//   ....[60]....
        /*012c*/ 	.word	0xffffffff


	//   ....[61]....
        /*0130*/ 	.word	0xffffffff


	//   ....[62]....
        /*0134*/ 	.word	0xffffffff


	//   ....[63]....
        /*0138*/ 	.word	0xffffffff


	//   ....[64]....
        /*013c*/ 	.word	0xffffffff


	//   ....[65]....
        /*0140*/ 	.word	0xffffffff


	//   ....[66]....
        /*0144*/ 	.word	0xffffffff


	//   ....[67]....
        /*0148*/ 	.word	0xffffffff


	//   ....[68]....
        /*014c*/ 	.word	0xffffffff


	//   ....[69]....
        /*0150*/ 	.word	0xffffffff


	//   ....[70]....
        /*0154*/ 	.word	0xffffffff


	//   ....[71]....
        /*0158*/ 	.word	0xffffffff


	//   ....[72]....
        /*015c*/ 	.word	0xffffffff


	//   ....[73]....
        /*0160*/ 	.word	0xffffffff


	//   ....[74]....
        /*0164*/ 	.word	0xffffffff


	//   ....[75]....
        /*0168*/ 	.word	0xffffffff


	//   ....[76]....
        /*016c*/ 	.word	0xffffffff


	//   ....[77]....
        /*0170*/ 	.word	0xffffffff


	//   ....[78]....
        /*0174*/ 	.word	0xffffffff


	//----- nvinfo : EIATTR_COOP_GROUP_INSTR_OFFSETS
	.align		4
.L_286:
        /*0178*/ 	.byte	0x04, 0x28
        /*017a*/ 	.short	(.L_288 - .L_287)


	//   ....[0]....
.L_287:
        /*017c*/ 	.word	0x00000050


	//   ....[1]....
        /*0180*/ 	.word	0x000012e0


	//   ....[2]....
        /*0184*/ 	.word	0x00001320


	//   ....[3]....
        /*0188*/ 	.word	0x00001520


	//   ....[4]....
        /*018c*/ 	.word	0x00001550


	//   ....[5]....
        /*0190*/ 	.word	0x00001670


	//   ....[6]....
        /*0194*/ 	.word	0x000016a0


	//   ....[7]....
        /*0198*/ 	.word	0x000017d0


	//   ....[8]....
        /*019c*/ 	.word	0x00001820


	//   ....[9]....
        /*01a0*/ 	.word	0x00001e80


	//   ....[10]....
        /*01a4*/ 	.word	0x00001ea0


	//   ....[11]....
        /*01a8*/ 	.word	0x00001ed0


	//   ....[12]....
        /*01ac*/ 	.word	0x00001ef0


	//   ....[13]....
        /*01b0*/ 	.word	0x00001f30


	//   ....[14]....
        /*01b4*/ 	.word	0x00001f60


	//   ....[15]....
        /*01b8*/ 	.word	0x00001f90


	//   ....[16]....
        /*01bc*/ 	.word	0x00001fc0


	//   ....[17]....
        /*01c0*/ 	.word	0x00003080


	//   ....[18]....
        /*01c4*/ 	.word	0x000030c0


	//   ....[19]....
        /*01c8*/ 	.word	0x000030e0


	//   ....[20]....
        /*01cc*/ 	.word	0x000030f0


	//   ....[21]....
        /*01d0*/ 	.word	0x00003480


	//   ....[22]....
        /*01d4*/ 	.word	0x00003890


	//   ....[23]....
        /*01d8*/ 	.word	0x000041c0


	//   ....[24]....
        /*01dc*/ 	.word	0x000041f0


	//   ....[25]....
        /*01e0*/ 	.word	0x00004210


	//   ....[26]....
        /*01e4*/ 	.word	0x00004230


	//   ....[27]....
        /*01e8*/ 	.word	0x00005660


	//   ....[28]....
        /*01ec*/ 	.word	0x00005680


	//   ....[29]....
        /*01f0*/ 	.word	0x00005690


	//   ....[30]....
        /*01f4*/ 	.word	0x000056a0


	//   ....[31]....
        /*01f8*/ 	.word	0x00006370


	//   ....[32]....
        /*01fc*/ 	.word	0x00006390


	//   ....[33]....
        /*0200*/ 	.word	0x000063a0


	//   ....[34]....
        /*0204*/ 	.word	0x000063b0


	//   ....[35]....
        /*0208*/ 	.word	0x000065b0


	//   ....[36]....
        /*020c*/ 	.word	0x00006890


	//   ....[37]....
        /*0210*/ 	.word	0x000072a0


	//   ....[38]....
        /*0214*/ 	.word	0x00007450


	//   ....[39]....
        /*0218*/ 	.word	0x00007460


	//   ....[40]....
        /*021c*/ 	.word	0x000074d0


	//   ....[41]....
        /*0220*/ 	.word	0x00009140


	//   ....[42]....
        /*0224*/ 	.word	0x00009160


	//   ....[43]....
        /*0228*/ 	.word	0x00009170


	//   ....[44]....
        /*022c*/ 	.word	0x00009180


	//   ....[45]....
        /*0230*/ 	.word	0x00009e40


	//   ....[46]....
        /*0234*/ 	.word	0x00009e70


	//   ....[47]....
        /*0238*/ 	.word	0x00009e80


	//   ....[48]....
        /*023c*/ 	.word	0x00009e90


	//   ....[49]....
        /*0240*/ 	.word	0x0000a260


	//   ....[50]....
        /*0244*/ 	.word	0x0000a280


	//   ....[51]....
        /*0248*/ 	.word	0x0000a2b0


	//   ....[52]....
        /*024c*/ 	.word	0x0000a2c0


	//   ....[53]....
        /*0250*/ 	.word	0x0000bbc0


	//   ....[54]....
        /*0254*/ 	.word	0x0000bbe0


	//   ....[55]....
        /*0258*/ 	.word	0x0000bbf0


	//   ....[56]....
        /*025c*/ 	.word	0x0000bc10


	//   ....[57]....
        /*0260*/ 	.word	0x0000c840


	//   ....[58]....
        /*0264*/ 	.word	0x0000c850


	//   ....[59]....
        /*0268*/ 	.word	0x0000c860


	//   ....[60]....
        /*026c*/ 	.word	0x0000c870


	//   ....[61]....
        /*0270*/ 	.word	0x0000ca50


	//   ....[62]....
        /*0274*/ 	.word	0x0000cd20


	//   ....[63]....
        /*0278*/ 	.word	0x0000d860


	//   ....[64]....
        /*027c*/ 	.word	0x0000d8b0


	//   ....[65]....
        /*0280*/ 	.word	0x0000d8d0


	//   ....[66]....
        /*0284*/ 	.word	0x0000d8f0


	//   ....[67]....
        /*0288*/ 	.word	0x0000f040


	//   ....[68]....
        /*028c*/ 	.word	0x0000f070


	//   ....[69]....
        /*0290*/ 	.word	0x0000f0c0


	//   ....[70]....
        /*0294*/ 	.word	0x0000f0d0


	//   ....[71]....
        /*0298*/ 	.word	0x0000fdd0


	//   ....[72]....
        /*029c*/ 	.word	0x0000fe10


	//   ....[73]....
        /*02a0*/ 	.word	0x0000fe30


	//   ....[74]....
        /*02a4*/ 	.word	0x0000fe60


	//   ....[75]....
        /*02a8*/ 	.word	0x0000fed0


	//   ....[76]....
        /*02ac*/ 	.word	0x0000ff40


	//   ....[77]....
        /*02b0*/ 	.word	0x00010850


	//   ....[78]....
        /*02b4*/ 	.word	0x00010860


	//----- nvinfo : EIATTR_EXIT_INSTR_OFFSETS
	.align		4
.L_288:
        /*02b8*/ 	.byte	0x04, 0x1c
        /*02ba*/ 	.short	(.L_290 - .L_289)


	//   ....[0]....
.L_289:
        /*02bc*/ 	.word	0x000001b0


	//   ....[1]....
        /*02c0*/ 	.word	0x00010870


	//   ....[2]....
        /*02c4*/ 	.word	0x00011110


	//   ....[3]....
        /*02c8*/ 	.word	0x00011160


	//   ....[4]....
        /*02cc*/ 	.word	0x00011190


	//   ....[5]....
        /*02d0*/ 	.word	0x000111f0


	//   ....[6]....
        /*02d4*/ 	.word	0x00011480


	//----- nvinfo : EIATTR_CTAIDZ_USED
	.align		4
.L_290:
        /*02d8*/ 	.byte	0x01, 0x04
	.zero		2


	//----- nvinfo : EIATTR_MAX_THREADS
	.align		4
        /*02dc*/ 	.byte	0x04, 0x05
        /*02de*/ 	.short	(.L_292 - .L_291)
.L_291:
        /*02e0*/ 	.word	0x00000100
        /*02e4*/ 	.word	0x00000001
        /*02e8*/ 	.word	0x00000001


	//----- nvinfo : EIATTR_CRS_STACK_SIZE
	.align		4
.L_292:
        /*02ec*/ 	.byte	0x04, 0x1e
        /*02ee*/ 	.short	(.L_294 - .L_293)
.L_293:
        /*02f0*/ 	.word	0x00000000
.L_294:


//--------------------- .nv.info._ZN7cutlass13device_kernelIN5flash19enable_sm80_to_sm89INS1_16FlashAttnFwdSm80INS1_25CollectiveMainloopFwdSm80ILi8ELi1ELb0EN4cute5tupleIJNS5_1CILi128EEENS7_ILi64EEENS7_ILi192EEEEEELi192ENS_6half_tEfNS_4arch4Sm80ELb0ELb1ELb0ELb1ELb1ELb0ELb1ELb1EEENS1_21CollectiveEpilogueFwdINS6_IJS8_SA_S9_EEENS6_IJNS7_ILi1EEESI_SI_EEESC_SE_Li256ELb1ELb1ELb1ELb0EEENS1_36VarlenDynamicPersistentTileSchedulerILi128ELi64ELi256ELi256ELb1ELb1ELb0ELb1ELb0ELb1EEEEEEEEEvNT_6ParamsE --------------------------
	.section	.nv.info._ZN7cutlass13device_kernelIN5flash19enable_sm80_to_sm89INS1_16FlashAttnFwdSm80INS1_25CollectiveMainloopFwdSm80ILi8ELi1ELb0EN4cute5tupleIJNS5_1CILi128EEENS7_ILi64EEENS7_ILi192EEEEEELi192ENS_6half_tEfNS_4arch4Sm80ELb0ELb1ELb0ELb1ELb1ELb0ELb1ELb1EEENS1_21CollectiveEpilogueFwdINS6_IJS8_SA_S9_EEENS6_IJNS7_ILi1EEESI_SI_EEESC_SE_Li256ELb1ELb1ELb1ELb0EEENS1_36VarlenDynamicPersistentTileSchedulerILi128ELi64ELi256ELi256ELb1ELb1ELb0ELb1ELb0ELb1EEEEEEEEEvNT_6ParamsE,"",@"SHT_CUDA_INFO"
	.sectionflags	@""
	.align	4


	//----- nvinfo : EIATTR_CUDA_API_VERSION
	.align		4
        /*0000*/ 	.byte	0x04, 0x37
        /*0002*/ 	.short	(.L_296 - .L_295)
.L_295:
        /*0004*/ 	.word	0x00000082


	//----- nvinfo : EIATTR_SW2861232_WAR
	.align		4
.L_296:
        /*0008*/ 	.byte	0x01, 0x35
	.zero		2


	//----- nvinfo : EIATTR_PARAM_CBANK
	.align		4
        /*000c*/ 	.byte	0x04, 0x0a
        /*000e*/ 	.short	(.L_298 - .L_297)
	.align		4
.L_297:
        /*0010*/ 	.word	index@(.nv.constant0._ZN7cutlass13device_kernelIN5flash19enable_sm80_to_sm89INS1_16FlashAttnFwdSm80INS1_25CollectiveMainloopFwdSm80ILi8ELi1ELb0EN4cute5tupleIJNS5_1CILi128EEENS7_ILi64EEENS7_ILi192EEEEEELi192ENS_6half_tEfNS_4arch4Sm80ELb0ELb1ELb0ELb1ELb1ELb0ELb1ELb1EEENS1_21CollectiveEpilogueFwdINS6_IJS8_SA_S9_EEENS6_IJNS7_ILi1EEESI_SI_EEESC_SE_Li256ELb1ELb1ELb1ELb0EEENS1_36VarlenDynamicPersistentTileSchedulerILi128ELi64ELi256ELi256ELb1ELb1ELb0ELb1ELb0ELb1EEEEEEEEEvNT_6ParamsE)
        /*0014*/ 	.short	0x0160
        /*0016*/ 	.short	0x0438


	//----- nvinfo : EIATTR_CBANK_PARAM_SIZE
	.align		4
.L_298:
        /*0018*/ 	.byte	0x03, 0x19
        /*001a*/ 	.short	0x0438


	//----- nvinfo : EIATTR_KPARAM_INFO
	.align		4
        /*001c*/ 	.byte	0x04, 0x17
        /*001e*/ 	.short	(.L_300 - .L_299)
.L_299:
        /*0020*/ 	.word	0x00000000
        /*0024*/ 	.short	0x0000
        /*0026*/ 	.short	0x0000
        /*0028*/ 	.byte	0x00, 0xf0, 0xe1, 0x10


	//----- nvinfo : EIATTR_MAXREG_COUNT
	.align		4
.L_300:
        /*002c*/ 	.byte	0x03, 0x1b
        /*002e*/ 	.short	0x00ff


	//----- nvinfo : EIATTR_NUM_BARRIERS
	.align		4
        /*0030*/ 	.byte	0x02, 0x4c
        /*0032*/ 	.byte	0x06
	.zero		1


	//----- nvinfo : EIATTR_ANNOTATIONS
	.align		4
        /*0034*/ 	.byte	0x04, 0x55
        /*0036*/ 	.short	(.L_302 - .L_301)


	//   ....[0]....
.L_301:
        /*0038*/ 	.word	0x00000001
        /*003c*/ 	.byte	0x90, 0x14, 0x00, 0x00, 0x01, 0x00, 0x00, 0x00, 0x90, 0x18, 0x00, 0x00, 0x01, 0x00, 0x00, 0x00
        /*004c*/ 	.byte	0xc0, 0x18, 0x00, 0x00, 0x01, 0x00, 0x00, 0x00, 0x00, 0x19, 0x00, 0x00, 0x01, 0x00, 0x00, 0x00
        /*005c*/ 	.byte	0x30, 0x19, 0x00, 0x00, 0x01, 0x00, 0x00, 0x00, 0xa0, 0x10, 0x01, 0x00, 0x01, 0x00, 0x00, 0x00
        /*006c*/ 	.byte	0xb0, 0x10, 0x01, 0x00, 0x01, 0x00, 0x00, 0x00, 0xc0, 0x10, 0x01, 0x00, 0x01, 0x00, 0x00, 0x00
        /*007c*/ 	.byte	0xd0, 0x10, 0x01, 0x00, 0x01, 0x00, 0x00, 0x00, 0x30, 0x18, 0x01, 0x00


	//----- nvinfo : EIATTR_MERCURY_ISA_VERSION
	.align		4
.L_302:
        /*0088*/ 	.byte	0x03, 0x5f
        /*008a*/ 	.short	0x0000


	//----- nvinfo : EIATTR_INT_WARP_WIDE_INSTR_OFFSETS
	.align		4
        /*008c*/ 	.byte	0x04, 0x31
        /*008e*/ 	.short	(.L_304 - .L_303)


	//   ....[0]....
.L_303:
        /*0090*/ 	.word	0x00010f80


	//   ....[1]....
        /*0094*/ 	.word	0x00011000


	//----- nvinfo : EIATTR_COOP_GROUP_MASK_REGIDS
	.align		4
.L_304:
        /*0098*/ 	.byte	0x04, 0x29
        /*009a*/ 	.short	(.L_306 - .L_305)


	//   ....[0]....
.L_305:
        /*009c*/ 	.word	0xffffffff


	//   ....[1]....
        /*00a0*/ 	.word	0xffffffff


	//   ....[2]....
        /*00a4*/ 	.word	0xffffffff


	//   ....[3]....
        /*00a8*/ 	.word	0xffffffff


	//   ....[4]....
        /*00ac*/ 	.word	0xffffffff


	//   ....[5]....
        /*00b0*/ 	.word	0xffffffff


	//   ....[6]....
        /*00b4*/ 	.word	0xffffffff


	//   ....[7]....
        /*00b8*/ 	.word	0xffffffff


	//   ....[8]....
        /*00bc*/ 	.word	0xffffffff


	//   ....[9]....
        /*00c0*/ 	.word	0xffffffff


	//   ....[10]....
        /*00c4*/ 	.word	0xffffffff


	//   ....[11]....
        /*00c8*/ 	.word	0xffffffff


	//   ....[12]....
        /*00cc*/ 	.word	0xffffffff


	//   ....[13]....
        /*00d0*/ 	.word	0xffffffff


	//   ....[14]....
        /*00d4*/ 	.word	0xffffffff


	//   ....[15]....
        /*00d8*/ 	.word	0xffffffff


	//   ....[16]....
        /*00dc*/ 	.word	0xffffffff


	//   ....[17]....
        /*00e0*/ 	.word	0xffffffff


	//   ....[18]....
        /*00e4*/ 	.word	0xffffffff


	//   ....[19]....
        /*00e8*/ 	.word	0xffffffff


	//   ....[20]....
        /*00ec*/ 	.word	0xffffffff


	//   ....[21]....
        /*00f0*/ 	.word	0xffffffff


	//   ....[22]....
        /*00f4*/ 	.word	0xffffffff


	//   ....[23]....
        /*00f8*/ 	.word	0xffffffff


	//   ....[24]....
        /*00fc*/ 	.word	0xffffffff


	//   ....[25]....
        /*0100*/ 	.word	0xffffffff


	//   ....[26]....
        /*0104*/ 	.word	0xffffffff


	//   ....[27]....
        /*0108*/ 	.word	0xffffffff


	//   ....[28]....
        /*010c*/ 	.word	0xffffffff


	//   ....[29]....
        /*0110*/ 	.word	0xffffffff


	//   ....[30]....
        /*0114*/ 	.word	0xffffffff


	//   ....[31]....
        /*0118*/ 	.word	0xffffffff


	//   ....[32]....
        /*011c*/ 	.word	0xffffffff


	//   ....[33]....
        /*0120*/ 	.word	0xffffffff


	//   ....[34]....
        /*0124*/ 	.word	0xffffffff


	//   ....[35]....
        /*0128*/ 	.word	0xffffffff


	//   ....[36]....
        /*012c*/ 	.word	0xffffffff


	//   ....[37]....
        /*0130*/ 	.word	0xffffffff


	//   ....[38]....
        /*0134*/ 	.word	0xffffffff


	//   ....[39]....
        /*0138*/ 	.word	0xffffffff


	//   ....[40]....
        /*013c*/ 	.word	0xffffffff


	//   ....[41]....
        /*0140*/ 	.word	0xffffffff


	//   ....[42]....
        /*0144*/ 	.word	0xffffffff


	//   ....[43]....
        /*0148*/ 	.word	0xffffffff


	//   ....[44]....
        /*014c*/ 	.word	0xffffffff


	//   ....[45]....
        /*0150*/ 	.word	0xffffffff


	//   ....[46]....
        /*0154*/ 	.word	0xffffffff


	//   ....[47]....
        /*0158*/ 	.word	0xffffffff


	//   ....[48]....
        /*015c*/ 	.word	0xffffffff


	//   ....[49]....
        /*0160*/ 	.word	0xffffffff


	//   ....[50]....
        /*0164*/ 	.word	0xffffffff


	//   ....[51]....
        /*0168*/ 	.word	0xffffffff


	//   ....[52]....
        /*016c*/ 	.word	0xffffffff


	//   ....[53]....
        /*0170*/ 	.word	0xffffffff


	//   ....[54]....
        /*0174*/ 	.word	0xffffffff


	//   ....[55]....
        /*0178*/ 	.word	0xffffffff


	//   ....[56]....
        /*017c*/ 	.word	0xffffffff


	//   ....[57]....
        /*0180*/ 	.word	0xffffffff


	//   ....[58]....
        /*0184*/ 	.word	0xffffffff


	//   ....[59]....
        /*0188*/ 	.word	0xffffffff


	//   ....[60]....
        /*018c*/ 	.word	0xffffffff


	//   ....[61]....
        /*0190*/ 	.word	0xffffffff


	//   ....[62]....
        /*0194*/ 	.word	0xffffffff


	//   ....[63]....
        /*0198*/ 	.word	0xffffffff


	//   ....[64]....
        /*019c*/ 	.word	0xffffffff


	//   ....[65]....
        /*01a0*/ 	.word	0xffffffff


	//   ....[66]....
        /*01a4*/ 	.word	0xffffffff


	//   ....[67]....
        /*01a8*/ 	.word	0xffffffff


	//   ....[68]....
        /*01ac*/ 	.word	0xffffffff


	//   ....[69]....
        /*01b0*/ 	.word	0xffffffff


	//   ....[70]....
        /*01b4*/ 	.word	0xffffffff


	//   ....[71]....
        /*01b8*/ 	.word	0xffffffff


	//   ....[72]....
        /*01bc*/ 	.word	0xffffffff


	//   ....[73]....
        /*01c0*/ 	.word	0xffffffff


	//   ....[74]....
        /*01c4*/ 	.word	0xffffffff


	//   ....[75]....
        /*01c8*/ 	.word	0xffffffff


	//   ....[76]....
        /*01cc*/ 	.word	0xffffffff


	//   ....[77]....
        /*01d0*/ 	.word	0xffffffff


	//   ....[78]....
        /*01d4*/ 	.word	0xffffffff


	//   ....[79]....
        /*01d8*/ 	.word	0xffffffff


	//   ....[80]....
        /*01dc*/ 	.word	0xffffffff


	//   ....[81]....
        /*01e0*/ 	.word	0xffffffff


	//   ....[82]....
        /*01e4*/ 	.word	0xffffffff


	//   ....[83]....
        /*01e8*/ 	.word	0xffffffff


	//   ....[84]....
        /*01ec*/ 	.word	0xffffffff


	//   ....[85]....
        /*01f0*/ 	.word	0xffffffff


	//   ....[86]....
        /*01f4*/ 	.word	0xffffffff


	//   ....[87]....
        /*01f8*/ 	.word	0xffffffff


	//   ....[88]....
        /*01fc*/ 	.word	0xffffffff


	//   ....[89]....
        /*0200*/ 	.word	0xffffffff


	//   ....[90]....
        /*0204*/ 	.word	0xffffffff


	//   ....[91]....
        /*0208*/ 	.word	0xffffffff


	//   ....[92]....
        /*020c*/ 	.word	0xffffffff


	//   ....[93]....
        /*0210*/ 	.word	0xffffffff


	//   ....[94]....
        /*0214*/ 	.word	0xffffffff


	//   ....[95]....
        /*0218*/ 	.word	0xffffffff


	//   ....[96]....
        /*021c*/ 	.word	0xffffffff


	//   ....[97]....
        /*0220*/ 	.word	0xffffffff


	//   ....[98]....
        /*0224*/ 	.word	0xffffffff


	//   ....[99]....
        /*0228*/ 	.word	0xffffffff


	//   ....[100]....
        /*022c*/ 	.word	0xffffffff


	//   ....[101]....
        /*0230*/ 	.word	0xffffffff


	//   ....[102]....
        /*0234*/ 	.word	0xffffffff


	//   ....[103]....
        /*0238*/ 	.word	0xffffffff


	//   ....[104]....
        /*023c*/ 	.word	0xffffffff


	//   ....[105]....
        /*0240*/ 	.word	0xffffffff


	//   ....[106]....
        /*0244*/ 	.word	0xffffffff


	//   ....[107]....
        /*0248*/ 	.word	0xffffffff


	//   ....[108]....
        /*024c*/ 	.word	0xffffffff


	//   ....[109]....
        /*0250*/ 	.word	0xffffffff


	//   ....[110]....
        /*0254*/ 	.word	0xffffffff


	//   ....[111]....
        /*0258*/ 	.word	0xffffffff


	//   ....[112]....
        /*025c*/ 	.word	0xffffffff


	//   ....[113]....
        /*0260*/ 	.word	0xffffffff


	//   ....[114]....
        /*0264*/ 	.word	0xffffffff


	//   ....[115]....
        /*0268*/ 	.word	0xffffffff


	//   ....[116]....
        /*026c*/ 	.word	0xffffffff


	//   ....[117]....
        /*0270*/ 	.word	0xffffffff


	//   ....[118]....
        /*0274*/ 	.word	0xffffffff


	//   ....[119]....
        /*0278*/ 	.word	0xffffffff


	//   ....[120]....
        /*027c*/ 	.word	0xffffffff


	//   ....[121]....
        /*0280*/ 	.word	0xffffffff


	//   ....[122]....
        /*0284*/ 	.word	0xffffffff


	//   ....[123]....
        /*0288*/ 	.word	0xffffffff


	//   ....[124]....
        /*028c*/ 	.word	0xffffffff


	//   ....[125]....
        /*0290*/ 	.word	0xffffffff


	//   ....[126]....
        /*0294*/ 	.word	0xffffffff


	//   ....[127]....
        /*0298*/ 	.word	0xffffffff


	//   ....[128]....
        /*029c*/ 	.word	0xffffffff


	//   ....[129]....
        /*02a0*/ 	.word	0xffffffff


	//   ....[130]....
        /*02a4*/ 	.word	0xffffffff


	//   ....[131]....
        /*02a8*/ 	.word	0xffffffff


	//   ....[132]....
        /*02ac*/ 	.word	0xffffffff


	//   ....[133]....
        /*02b0*/ 	.word	0xffffffff


	//   ....[134]....
        /*02b4*/ 	.word	0xffffffff


	//   ....[135]....
        /*02b8*/ 	.word	0xffffffff


	//   ....[136]....
        /*02bc*/ 	.word	0xffffffff


	//   ....[137]....
        /*02c0*/ 	.word	0xffffffff


	//   ....[138]....
        /*02c4*/ 	.word	0xffffffff


	//   ....[139]....
        /*02c8*/ 	.word	0xffffffff


	//   ....[140]....
        /*02cc*/ 	.word	0xffffffff


	//   ....[141]....
        /*02d0*/ 	.word	0xffffffff


	//   ....[142]....
        /*02d4*/ 	.word	0xffffffff


	//   ....[143]....
        /*02d8*/ 	.word	0xffffffff


	//   ....[144]....
        /*02dc*/ 	.word	0xffffffff


	//   ....[145]....
        /*02e0*/ 	.word	0xffffffff


	//   ....[146]....
        /*02e4*/ 	.word	0xffffffff


	//   ....[147]....
        /*02e8*/ 	.word	0xffffffff


	//   ....[148]....
        /*02ec*/ 	.word	0xffffffff


	//   ....[149]....
        /*02f0*/ 	.word	0xffffffff


	//   ....[150]....
        /*02f4*/ 	.word	0xffffffff


	//   ....[151]....
        /*02f8*/ 	.word	0xffffffff


	//   ....[152]....
        /*02fc*/ 	.word	0xffffffff


	//   ....[153]....
        /*0300*/ 	.word	0xffffffff


	//   ....[154]....
        /*0304*/ 	.word	0xffffffff


	//   ....[155]....
        /*0308*/ 	.word	0xffffffff


	//   ....[156]....
        /*030c*/ 	.word	0xffffffff


	//   ....[157]....
        /*0310*/ 	.word	0xffffffff


	//   ....[158]....
        /*0314*/ 	.word	0xffffffff


	//   ....[159]....
        /*0318*/ 	.word	0xffffffff


	//   ....[160]....
        /*031c*/ 	.word	0xffffffff


	//   ....[161]....
        /*0320*/ 	.word	0xffffffff


	//   ....[162]....
        /*0324*/ 	.word	0xffffffff


	//   ....[163]....
        /*0328*/ 	.word	0xffffffff


	//   ....[164]....
        /*032c*/ 	.word	0xffffffff


	//   ....[165]....
        /*0330*/ 	.word	0xffffffff


	//   ....[166]....
        /*0334*/ 	.word	0xffffffff


	//   ....[167]....
        /*0338*/ 	.word	0xffffffff


	//   ....[168]....
        /*033c*/ 	.word	0xffffffff


	//   ....[169]....
        /*0340*/ 	.word	0xffffffff


	//   ....[170]....
        /*0344*/ 	.word	0xffffffff


	//   ....[171]....
        /*0348*/ 	.word	0xffffffff


	//   ....[172]....
        /*034c*/ 	.word	0xffffffff


	//   ....[173]....
        /*0350*/ 	.word	0xffffffff


	//   ....[174]....
        /*0354*/ 	.word	0xffffffff


	//   ....[175]....
        /*0358*/ 	.word	0xffffffff


	//   ....[176]....
        /*035c*/ 	.word	0xffffffff


	//   ....[177]....
        /*0360*/ 	.word	0xffffffff


	//   ....[178]....
        /*0364*/ 	.word	0xffffffff


	//   ....[179]....
        /*0368*/ 	.word	0xffffffff


	//   ....[180]....
        /*036c*/ 	.word	0xffffffff


	//   ....[181]....
        /*0370*/ 	.word	0xffffffff


	//   ....[182]....
        /*0374*/ 	.word	0xffffffff


	//   ....[183]....
        /*0378*/ 	.word	0xffffffff


	//   ....[184]....
        /*037c*/ 	.word	0xffffffff


	//   ....[185]....
        /*0380*/ 	.word	0xffffffff


	//   ....[186]....
        /*0384*/ 	.word	0xffffffff


	//   ....[187]....
        /*0388*/ 	.word	0xffffffff


	//   ....[188]....
        /*038c*/ 	.word	0xffffffff


	//   ....[189]....
        /*0390*/ 	.word	0xffffffff


	//   ....[190]....
        /*0394*/ 	.word	0xffffffff


	//   ....[191]....
        /*0398*/ 	.word	0xffffffff


	//   ....[192]....
        /*039c*/ 	.word	0xffffffff


	//   ....[193]....
        /*03a0*/ 	.word	0xffffffff


	//   ....[194]....
        /*03a4*/ 	.word	0xffffffff


	//   ....[195]....
        /*03a8*/ 	.word	0xffffffff


	//   ....[196]....
        /*03ac*/ 	.word	0xffffffff


	//   ....[197]....
        /*03b0*/ 	.word	0xffffffff


	//   ....[198]....
        /*03b4*/ 	.word	0xffffffff


	//   ....[199]....
        /*03b8*/ 	.word	0xffffffff


	//   ....[200]....
        /*03bc*/ 	.word	0xffffffff


	//   ....[201]....
        /*03c0*/ 	.word	0xffffffff


	//   ....[202]....
        /*03c4*/ 	.word	0xffffffff


	//   ....[203]....
        /*03c8*/ 	.word	0xffffffff


	//   ....[204]....
        /*03cc*/ 	.word	0xffffffff


	//   ....[205]....
        /*03d0*/ 	.word	0xffffffff


	//   ....[206]....
        /*03d4*/ 	.word	0xffffffff


	//   ....[207]....
        /*03d8*/ 	.word	0xffffffff


	//   ....[208]....
        /*03dc*/ 	.word	0xffffffff


	//   ....[209]....
        /*03e0*/ 	.word	0xffffffff


	//   ....[210]....
        /*03e4*/ 	.word	0xffffffff


	//   ....[211]....
        /*03e8*/ 	.word	0xffffffff


	//   ....[212]....
        /*03ec*/ 	.word	0xffffffff


	//   ....[213]....
        /*03f0*/ 	.word	0xffffffff


	//   ....[214]....
        /*03f4*/ 	.word	0xffffffff


	//   ....[215]....
        /*03f8*/ 	.word	0xffffffff


	//   ....[216]....
        /*03fc*/ 	.word	0xffffffff


	//   ....[217]....
        /*0400*/ 	.word	0xffffffff


	//   ....[218]....
        /*0404*/ 	.word	0xffffffff


	//   ....[219]....
        /*0408*/ 	.word	0xffffffff


	//   ....[220]....
        /*040c*/ 	.word	0xffffffff


	//   ....[221]....
        /*0410*/ 	.word	0xffffffff


	//   ....[222]....
        /*0414*/ 	.word	0xffffffff


	//   ....[223]....
        /*0418*/ 	.word	0xffffffff


	//   ....[224]....
        /*041c*/ 	.word	0xffffffff


	//   ....[225]....
        /*0420*/ 	.word	0xffffffff


	//   ....[226]....
        /*0424*/ 	.word	0xffffffff


	//   ....[227]....
        /*0428*/ 	.word	0xffffffff


	//   ....[228]....
        /*042c*/ 	.word	0xffffffff


	//   ....[229]....
        /*0430*/ 	.word	0xffffffff


	//   ....[230]....
        /*0434*/ 	.word	0xffffffff


	//   ....[231]....
        /*0438*/ 	.word	0xffffffff


	//   ....[232]....
        /*043c*/ 	.word	0xffffffff


	//   ....[233]....
        /*0440*/ 	.word	0xffffffff


	//   ....[234]....
        /*0444*/ 	.word	0xffffffff


	//   ....[235]....
        /*0448*/ 	.word	0xffffffff


	//----- nvinfo : EIATTR_COOP_GROUP_INSTR_OFFSETS
	.align		4
.L_306:
        /*044c*/ 	.byte	0x04, 0x28
        /*044e*/ 	.short	(.L_308 - .L_307)


	//   ....[0]....
.L_307:
        /*0450*/ 	.word	0x00000050


	//   ....[1]....
        /*0454*/ 	.word	0x000001e0


	//   ....[2]....
        /*0458*/ 	.word	0x00000210


	//   ....[3]....
        /*045c*/ 	.word	0x00000240


	//   ....[4]....
        /*0460*/ 	.word	0x00000270


	//   ....[5]....
        /*0464*/ 	.word	0x000002a0


	//   ....[6]....
        /*0468*/ 	.word	0x000002d0


	//   ....[7]....
        /*046c*/ 	.word	0x00000430


	//   ....[8]....
        /*0470*/ 	.word	0x00000470


	//   ....[9]....
        /*0474*/ 	.word	0x000004a0


	//   ....[10]....
        /*0478*/ 	.word	0x000004d0


	//   ....[11]....
        /*047c*/ 	.word	0x00000500


	//   ....[12]....
        /*0480*/ 	.word	0x00000530


	//   ....[13]....
        /*0484*/ 	.word	0x000005c0


	//   ....[14]....
        /*0488*/ 	.word	0x00000600


	//   ....[15]....
        /*048c*/ 	.word	0x00000620


	//   ....[16]....
        /*0490*/ 	.word	0x00000680


	//   ....[17]....
        /*0494*/ 	.word	0x000029a0


	//   ....[18]....
        /*0498*/ 	.word	0x000029c0


	//   ....[19]....
        /*049c*/ 	.word	0x00002b30


	//   ....[20]....
        /*04a0*/ 	.word	0x00002b40


	//   ....[21]....
        /*04a4*/ 	.word	0x00002ca0


	//   ....[22]....
        /*04a8*/ 	.word	0x00002cc0


	//   ....[23]....
        /*04ac*/ 	.word	0x00002e20


	//   ....[24]....
        /*04b0*/ 	.word	0x00002e30


	//   ....[25]....
        /*04b4*/ 	.word	0x000032b0


	//   ....[26]....
        /*04b8*/ 	.word	0x000032e0


	//   ....[27]....
        /*04bc*/ 	.word	0x000032f0


	//   ....[28]....
        /*04c0*/ 	.word	0x00003300


	//   ....[29]....
        /*04c4*/ 	.word	0x000034a0


	//   ....[30]....
        /*04c8*/ 	.word	0x000034b0


	//   ....[31]....
        /*04cc*/ 	.word	0x00003500


	//   ....[32]....
        /*04d0*/ 	.word	0x00003510


	//   ....[33]....
        /*04d4*/ 	.word	0x000043e0


	//   ....[34]....
        /*04d8*/ 	.word	0x00004400


	//   ....[35]....
        /*04dc*/ 	.word	0x00004490


	//   ....[36]....
        /*04e0*/ 	.word	0x000044f0


	//   ....[37]....
        /*04e4*/ 	.word	0x00004780


	//   ....[38]....
        /*04e8*/ 	.word	0x00004c60


	//   ....[39]....
        /*04ec*/ 	.word	0x00005310


	//   ....[40]....
        /*04f0*/ 	.word	0x00005340


	//   ....[41]....
        /*04f4*/ 	.word	0x00005350


	//   ....[42]....
        /*04f8*/ 	.word	0x00005380


	//   ....[43]....
        /*04fc*/ 	.word	0x000068d0


	//   ....[44]....
        /*0500*/ 	.word	0x000068f0


	//   ....[45]....
        /*0504*/ 	.word	0x000069b0


	//   ....[46]....
        /*0508*/ 	.word	0x000069e0


	//   ....[47]....
        /*050c*/ 	.word	0x00007780


	//   ....[48]....
        /*0510*/ 	.word	0x000077a0


	//   ....[49]....
        /*0514*/ 	.word	0x00007860


	//   ....[50]....
        /*0518*/ 	.word	0x00007890


	//   ....[51]....
        /*051c*/ 	.word	0x00007b30


	//   ....[52]....
        /*0520*/ 	.word	0x00008040


	//   ....[53]....
        /*0524*/ 	.word	0x00008740


	//   ....[54]....
        /*0528*/ 	.word	0x00008770


	//   ....[55]....
        /*052c*/ 	.word	0x00008780


	//   ....[56]....
        /*0530*/ 	.word	0x000087b0


	//   ....[57]....
        /*0534*/ 	.word	0x0000a3e0


	//   ....[58]....
        /*0538*/ 	.word	0x0000a400


	//   ....[59]....
        /*053c*/ 	.word	0x0000a4c0


	//   ....[60]....
        /*0540*/ 	.word	0x0000a4f0


	//   ....[61]....
        /*0544*/ 	.word	0x0000b290


	//   ....[62]....
        /*0548*/ 	.word	0x0000b2b0


	//   ....[63]....
        /*054c*/ 	.word	0x0000b370


	//   ....[64]....
        /*0550*/ 	.word	0x0000b3a0


	//   ....[65]....
        /*0554*/ 	.word	0x0000b780


	//   ....[66]....
        /*0558*/ 	.word	0x0000b7b0


	//   ....[67]....
        /*055c*/ 	.word	0x0000b7c0


	//   ....[68]....
        /*0560*/ 	.word	0x0000b7f0


	//   ....[69]....
        /*0564*/ 	.word	0x0000d200


	//   ....[70]....
        /*0568*/ 	.word	0x0000d210


	//   ....[71]....
        /*056c*/ 	.word	0x0000d250


	//   ....[72]....
        /*0570*/ 	.word	0x0000d280


	//   ....[73]....
        /*0574*/ 	.word	0x0000e040


	//   ....[74]....
        /*0578*/ 	.word	0x0000e060


	//   ....[75]....
        /*057c*/ 	.word	0x0000e140


	//   ....[76]....
        /*0580*/ 	.word	0x0000e160


	//   ....[77]....
        /*0584*/ 	.word	0x0000e340


	//   ....[78]....
        /*0588*/ 	.word	0x0000e850


	//   ....[79]....
        /*058c*/ 	.word	0x0000ef50


	//   ....[80]....
        /*0590*/ 	.word	0x0000ef80


	//   ....[81]....
        /*0594*/ 	.word	0x0000ef90


	//   ....[82]....
        /*0598*/ 	.word	0x0000efc0


	//   ....[83]....
        /*059c*/ 	.word	0x00010760


	//   ....[84]....
        /*05a0*/ 	.word	0x00010790


	//   ....[85]....
        /*05a4*/ 	.word	0x000107a0


	//   ....[86]....
        /*05a8*/ 	.word	0x000107d0


	//   ....[87]....
        /*05ac*/ 	.word	0x00011ba0


	//   ....[88]....
        /*05b0*/ 	.word	0x00011bc0


	//   ....[89]....
        /*05b4*/ 	.word	0x00011be0


	//   ....[90]....
        /*05b8*/ 	.word	0x00011bf0


	//   ....[91]....
        /*05bc*/ 	.word	0x00011f40


	//   ....[92]....
        /*05c0*/ 	.word	0x00011f60


	//   ....[93]....
        /*05c4*/ 	.word	0x000120c0


	//   ....[94]....
        /*05c8*/ 	.word	0x000120d0


	//   ....[95]....
        /*05cc*/ 	.word	0x00012230


	//   ....[96]....
        /*05d0*/ 	.word	0x00012250


	//   ....[97]....
        /*05d4*/ 	.word	0x000123b0


	//   ....[98]....
        /*05d8*/ 	.word	0x000123c0


	//   ....[99]....
        /*05dc*/ 	.word	0x00012700


	//   ....[100]....
        /*05e0*/ 	.word	0x00012720


	//   ....[101]....
        /*05e4*/ 	.word	0x00012f10


	//   ....[102]....
        /*05e8*/ 	.word	0x00012f20


	//   ....[103]....
        /*05ec*/ 	.word	0x00013e90


	//   ....[104]....
        /*05f0*/ 	.word	0x00013eb0


	//   ....[105]....
        /*05f4*/ 	.word	0x00014020


	//   ....[106]....
        /*05f8*/ 	.word	0x00014030


	//   ....[107]....
        /*05fc*/ 	.word	0x00014190


	//   ....[108]....
        /*0600*/ 	.word	0x000141b0


	//   ....[109]....
        /*0604*/ 	.word	0x00014310


	//   ....[110]....
        /*0608*/ 	.word	0x00014320


	//   ....[111]....
        /*060c*/ 	.word	0x00014510


	//   ....[112]....
        /*0610*/ 	.word	0x00014530


	//   ....[113]....
        /*0614*/ 	.word	0x00014650


	//   ....[114]....
        /*0618*/ 	.word	0x00014690


	//   ....[115]....
        /*061c*/ 	.word	0x000146c0


	//   ....[116]....
        /*0620*/ 	.word	0x000146f0


	//   ....[117]....
        /*0624*/ 	.word	0x00014720


	//   ....[118]....
        /*0628*/ 	.word	0x00014750


	//   ....[119]....
        /*062c*/ 	.word	0x000148a0


	//   ....[120]....
        /*0630*/ 	.word	0x000148e0


	//   ....[121]....
        /*0634*/ 	.word	0x00014910


	//   ....[122]....
        /*0638*/ 	.word	0x00014940


	//   ....[123]....
        /*063c*/ 	.word	0x00014970


	//   ....[124]....
        /*0640*/ 	.word	0x000149a0


	//   ....[125]....
        /*0644*/ 	.word	0x00014a30


	//   ....[126]....
        /*0648*/ 	.word	0x00014a70


	//   ....[127]....
        /*064c*/ 	.word	0x00014a80


	//   ....[128]....
        /*0650*/ 	.word	0x00014ae0


	//   ....[129]....
        /*0654*/ 	.word	0x00015490


	//   ....[130]....
        /*0658*/ 	.word	0x000154f0


	//   ....[131]....
        /*065c*/ 	.word	0x00015540


	//   ....[132]....
        /*0660*/ 	.word	0x00015590


	//   ....[133]....
        /*0664*/ 	.word	0x000155e0


	//   ....[134]....
        /*0668*/ 	.word	0x00015650


	//   ....[135]....
        /*066c*/ 	.word	0x000156a0


	//   ....[136]....
        /*0670*/ 	.word	0x00015710


	//   ....[137]....
        /*0674*/ 	.word	0x00015780


	//   ....[138]....
        /*0678*/ 	.word	0x000157f0


	//   ....[139]....
        /*067c*/ 	.word	0x00015860


	//   ....[140]....
        /*0680*/ 	.word	0x000158d0


	//   ....[141]....
        /*0684*/ 	.word	0x00015940


	//   ....[142]....
        /*0688*/ 	.word	0x000159a0


	//   ....[143]....
        /*068c*/ 	.word	0x00015a10


	//   ....[144]....
        /*0690*/ 	.word	0x00015a80


	//   ....[145]....
        /*0694*/ 	.word	0x00015af0


	//   ....[146]....
        /*0698*/ 	.word	0x00015b50


	//   ....[147]....
        /*069c*/ 	.word	0x00015bc0


	//   ....[148]....
        /*06a0*/ 	.word	0x00015c30


	//   ....[149]....
        /*06a4*/ 	.word	0x00015da0


	//   ....[150]....
        /*06a8*/ 	.word	0x00015e00


	//   ....[151]....
        /*06ac*/ 	.word	0x00015e70


	//   ....[152]....
        /*06b0*/ 	.word	0x00015ee0


	//   ....[153]....
        /*06b4*/ 	.word	0x00015f40


	//   ....[154]....
        /*06b8*/ 	.word	0x00015f90


	//   ....[155]....
        /*06bc*/ 	.word	0x00015fe0


	//   ....[156]....
        /*06c0*/ 	.word	0x00016030


	//   ....[157]....
        /*06c4*/ 	.word	0x000160a0


	//   ....[158]....
        /*06c8*/ 	.word	0x00016110


	//   ....[159]....
        /*06cc*/ 	.word	0x00016280


	//   ....[160]....
        /*06d0*/ 	.word	0x000162e0


	//   ....[161]....
        /*06d4*/ 	.word	0x00016350


	//   ....[162]....
        /*06d8*/ 	.word	0x000163c0


	//   ....[163]....
        /*06dc*/ 	.word	0x00016530


	//   ....[164]....
        /*06e0*/ 	.word	0x00016590


	//   ....[165]....
        /*06e4*/ 	.word	0x00016600


	//   ....[166]....
        /*06e8*/ 	.word	0x00016670


	//   ....[167]....
        /*06ec*/ 	.word	0x000166c0


	//   ....[168]....
        /*06f0*/ 	.word	0x00016710


	//   ....[169]....
        /*06f4*/ 	.word	0x00016760


	//   ....[170]....
        /*06f8*/ 	.word	0x000167a0


	//   ....[171]....
        /*06fc*/ 	.word	0x00016800


	//   ....[172]....
        /*0700*/ 	.word	0x00016870


	//   ....[173]....
        /*0704*/ 	.word	0x000169e0


	//   ....[174]....
        /*0708*/ 	.word	0x00016a40


	//   ....[175]....
        /*070c*/ 	.word	0x00016ab0


	//   ....[176]....
        /*0710*/ 	.word	0x00016b20


	//   ....[177]....
        /*0714*/ 	.word	0x00016c90


	//   ....[178]....
        /*0718*/ 	.word	0x00016cf0


	//   ....[179]....
        /*071c*/ 	.word	0x00016d40


	//   ....[180]....
        /*0720*/ 	.word	0x00016d90


	//   ....[181]....
        /*0724*/ 	.word	0x00016de0


	//   ....[182]....
        /*0728*/ 	.word	0x00016e20


	//   ....[183]....
        /*072c*/ 	.word	0x00016e80


	//   ....[184]....
        /*0730*/ 	.word	0x00016ef0


	//   ....[185]....
        /*0734*/ 	.word	0x00016f60


	//   ....[186]....
        /*0738*/ 	.word	0x000170b0


	//   ....[187]....
        /*073c*/ 	.word	0x00017110


	//   ....[188]....
        /*0740*/ 	.word	0x00017180


	//   ....[189]....
        /*0744*/ 	.word	0x000171f0


	//   ....[190]....
        /*0748*/ 	.word	0x00017240


	//   ....[191]....
        /*074c*/ 	.word	0x00017280


	//   ....[192]....
        /*0750*/ 	.word	0x000172d0


	//   ....[193]....
        /*0754*/ 	.word	0x00017320


	//   ....[194]....
        /*0758*/ 	.word	0x00017370


	//   ....[195]....
        /*075c*/ 	.word	0x000173c0


	//   ....[196]....
        /*0760*/ 	.word	0x00017410


	//   ....[197]....
        /*0764*/ 	.word	0x00017460


	//   ....[198]....
        /*0768*/ 	.word	0x000174d0


	//   ....[199]....
        /*076c*/ 	.word	0x00017540


	//   ....[200]....
        /*0770*/ 	.word	0x000175b0


	//   ....[201]....
        /*0774*/ 	.word	0x00017610


	//   ....[202]....
        /*0778*/ 	.word	0x00017680


	//   ....[203]....
        /*077c*/ 	.word	0x000176f0


	//   ....[204]....
        /*0780*/ 	.word	0x00017760


	//   ....[205]....
        /*0784*/ 	.word	0x000177c0


	//   ....[206]....
        /*0788*/ 	.word	0x00017830


	//   ....[207]....
        /*078c*/ 	.word	0x000178a0


	//   ....[208]....
        /*0790*/ 	.word	0x00017910


	//   ....[209]....
        /*0794*/ 	.word	0x00017970


	//   ....[210]....
        /*0798*/ 	.word	0x000179e0


	//   ....[211]....
        /*079c*/ 	.word	0x00017a50


	//   ....[212]....
        /*07a0*/ 	.word	0x00017ac0


	//   ....[213]....
        /*07a4*/ 	.word	0x00017b20


	//   ....[214]....
        /*07a8*/ 	.word	0x00017b90


	//   ....[215]....
        /*07ac*/ 	.word	0x00017c00


	//   ....[216]....
        /*07b0*/ 	.word	0x00017c70


	//   ....[217]....
        /*07b4*/ 	.word	0x00017cd0


	//   ....[218]....
        /*07b8*/ 	.word	0x00017d40


	//   ....[219]....
        /*07bc*/ 	.word	0x00017db0


	//   ....[220]....
        /*07c0*/ 	.word	0x00017e00


	//   ....[221]....
        /*07c4*/ 	.word	0x00017e40


	//   ....[222]....
        /*07c8*/ 	.word	0x00017e90


	//   ....[223]....
        /*07cc*/ 	.word	0x00017ee0


	//   ....[224]....
        /*07d0*/ 	.word	0x00017f30


	//   ....[225]....
        /*07d4*/ 	.word	0x00017fa0


	//   ....[226]....
        /*07d8*/ 	.word	0x00017ff0


	//   ....[227]....
        /*07dc*/ 	.word	0x00018040


	//   ....[228]....
        /*07e0*/ 	.word	0x00018090


	//   ....[229]....
        /*07e4*/ 	.word	0x000180e0


	//   ....[230]....
        /*07e8*/ 	.word	0x00018130


	//   ....[231]....
        /*07ec*/ 	.word	0x000181a0


	//   ....[232]....
        /*07f0*/ 	.word	0x000181f0


	//   ....[233]....
        /*07f4*/ 	.word	0x00018260


	//   ....[234]....
        /*07f8*/ 	.word	0x000182c0


	//   ....[235]....
        /*07fc*/ 	.word	0x00018330


	//----- nvinfo : EIATTR_EXIT_INSTR_OFFSETS
	.align		4
.L_308:
        /*0800*/ 	.byte	0x04, 0x1c
        /*0802*/ 	.short	(.L_310 - .L_309)


	//   ....[0]....
.L_309:
        /*0804*/ 	.word	0x00000fe0


	//   ....[1]....
        /*0808*/ 	.word	0x00015450


	//----- nvinfo : EIATTR_MAX_THREADS
	.align		4
.L_310:
        /*080c*/ 	.byte	0x04, 0x05
        /*080e*/ 	.short	(.L_312 - .L_311)
.L_311:
        /*0810*/ 	.word	0x00000100
        /*0814*/ 	.word	0x00000001
        /*0818*/ 	.word	0x00000001


	//----- nvinfo : EIATTR_CRS_STACK_SIZE
	.align		4
.L_312:
        /*081c*/ 	.byte	0x04, 0x1e
        /*081e*/ 	.short	(.L_314 - .L_313)
.L_313:
        /*0820*/ 	.word	0x00000000
.L_314:


//--------------------- .nv.info._ZN7cutlass13device_kernelIN5flash19enable_sm80_to_sm89INS1_16FlashAttnFwdSm80INS1_25CollectiveMainloopFwdSm80ILi8ELi1ELb0EN4cute5tupleIJNS5_1CILi128EEENS7_ILi64EEENS7_ILi192EEEEEELi192ENS_6half_tEfNS_4arch4Sm80ELb0ELb1ELb0ELb1ELb1ELb1ELb1ELb1EEENS1_21CollectiveEpilogueFwdINS6_IJS8_SA_S9_EEENS6_IJNS7_ILi1EEESI_SI_EEESC_SE_Li256ELb1ELb1ELb1ELb0EEENS1_36VarlenDynamicPersistentTileSchedulerILi128ELi64ELi256ELi256ELb1ELb1ELb0ELb1ELb0ELb1EEEEEEEEEvNT_6ParamsE --------------------------
	.section	.nv.info._ZN7cutlass13device_kernelIN5flash19enable_sm80_to_sm89INS1_16FlashAttnFwdSm80INS1_25CollectiveMainloopFwdSm80ILi8ELi1ELb0EN4cute5tupleIJNS5_1CILi128EEENS7_ILi64EEENS7_ILi192EEEEEELi192ENS_6half_tEfNS_4arch4Sm80ELb0ELb1ELb0ELb1ELb1ELb1ELb1ELb1EEENS1_21CollectiveEpilogueFwdINS6_IJS8_SA_S9_EEENS6_IJNS7_ILi1EEESI_SI_EEESC_SE_Li256ELb1ELb1ELb1ELb0EEENS1_36VarlenDynamicPersistentTileSchedulerILi128ELi64ELi256ELi256ELb1ELb1ELb0ELb1ELb0ELb1EEEEEEEEEvNT_6ParamsE,"",@"SHT_CUDA_INFO"
	.sectionflags	@""
	.align	4


	//----- nvinfo : EIATTR_CUDA_API_VERSION
	.align		4
        /*0000*/ 	.byte	0x04, 0x37
        /*0002*/ 	.short	(.L_316 - .L_315)
.L_315:
        /*0004*/ 	.word	0x00000082


	//----- nvinfo : EIATTR_SW2861232_WAR
	.align		4
.L_316:
        /*0008*/ 	.byte	0x01, 0x35
	.zero		2


	//----- nvinfo : EIATTR_PARAM_CBANK
	.align		4
        /*000c*/ 	.byte	0x04, 0x0a
        /*000e*/ 	.short	(.L_318 - .L_317)
	.align		4
.L_317:
        /*0010*/ 	.word	index@(.nv.constant0._ZN7cutlass13device_kernelIN5flash19enable_sm80_to_sm89INS1_16FlashAttnFwdSm80INS1_25CollectiveMainloopFwdSm80ILi8ELi1ELb0EN4cute5tupleIJNS5_1CILi128EEENS7_ILi64EEENS7_ILi192EEEEEELi192ENS_6half_tEfNS_4arch4Sm80ELb0ELb1ELb0ELb1ELb1ELb1ELb1ELb1EEENS1_21CollectiveEpilogueFwdINS6_IJS8_SA_S9_EEENS6_IJNS7_ILi1EEESI_SI_EEESC_SE_Li256ELb1ELb1ELb1ELb0EEENS1_36VarlenDynamicPersistentTileSchedulerILi128ELi64ELi256ELi256ELb1ELb1ELb0ELb1ELb0ELb1EEEEEEEEEvNT_6ParamsE)
        /*0014*/ 	.short	0x0160
        /*0016*/ 	.short	0x0438


	//----- nvinfo : EIATTR_CBANK_PARAM_SIZE
	.align		4
.L_318:
        /*0018*/ 	.byte	0x03, 0x19
        /*001a*/ 	.short	0x0438


	//----- nvinfo : EIATTR_KPARAM_INFO
	.align		4
        /*001c*/ 	.byte	0x04, 0x17
        /*001e*/ 	.short	(.L_320 - .L_319)
.L_319:
        /*0020*/ 	.word	0x00000000
        /*0024*/ 	.short	0x0000
        /*0026*/ 	.short	0x0000
        /*0028*/ 	.byte	0x00, 0xf0, 0xe1, 0x10


	//----- nvinfo : EIATTR_MAXREG_COUNT
	.align		4
.L_320:
        /*002c*/ 	.byte	0x03, 0x1b
        /*002e*/ 	.short	0x00ff


	//----- nvinfo : EIATTR_NUM_BARRIERS
	.align		4
        /*0030*/ 	.byte	0x02, 0x4c
        /*0032*/ 	.byte	0x06
	.zero		1


	//----- nvinfo : EIATTR_ANNOTATIONS
	.align		4
        /*0034*/ 	.byte	0x04, 0x55
        /*0036*/ 	.short	(.L_322 - .L_321)


	//   ....[0]....
.L_321:
        /* <DEDUP_REMOVED lines=22> */


	//----- nvinfo : EIATTR_MERCURY_ISA_VERSION
	.align		4
.L_322:
        /*0188*/ 	.byte	0x03, 0x5f
        /*018a*/ 	.short	0x0000


	//----- nvinfo : EIATTR_INT_WARP_WIDE_INSTR_OFFSETS
	.align		4
        /*018c*/ 	.byte	0x04, 0x31
        /*018e*/ 	.short	(.L_324 - .L_323)


	//   ....[0]....
.L_323:
        /*0190*/ 	.word	0x0001d470


	//   ....[1]....
        /*0194*/ 	.word	0x0001d4f0


	//----- nvinfo : EIATTR_COOP_GROUP_MASK_REGIDS
	.align		4
.L_324:
        /*0198*/ 	.byte	0x04, 0x29
        /*019a*/ 	.short	(.L_326 - .L_325)


	//   ....[0]....
.L_325:
        /*019c*/ 	.word	0xffffffff


	//   ....[1]....
        /*01a0*/ 	.word	0xffffffff


	//   ....[2]....
        /*01a4*/ 	.word	0xffffffff


	//   ....[3]....
        /*01a8*/ 	.word	0xffffffff


	//   ....[4]....
        /*01ac*/ 	.word	0xffffffff


	//   ....[5]....
        /*01b0*/ 	.word	0xffffffff


	//   ....[6]....
        /*01b4*/ 	.word	0xffffffff


	//   ....[7]....
        /*01b8*/ 	.word	0xffffffff


	//   ....[8]....
        /*01bc*/ 	.word	0xffffffff


	//   ....[9]....
        /*01c0*/ 	.word	0xffffffff


	//   ....[10]....
        /*01c4*/ 	.word	0xffffffff


	//   ....[11]....
        /*01c8*/ 	.word	0xffffffff


	//   ....[12]....
        /*01cc*/ 	.word	0xffffffff


	//   ....[13]....
        /*01d0*/ 	.word	0xffffffff


	//   ....[14]....
        /*01d4*/ 	.word	0xffffffff


	//   ....[15]....
        /*01d8*/ 	.word	0xffffffff


	//   ....[16]....
        /*01dc*/ 	.word	0xffffffff


	//   ....[17]....
        /*01e0*/ 	.word	0xffffffff


	//   ....[18]....
        /*01e4*/ 	.word	0xffffffff


	//   ....[19]....
        /*01e8*/ 	.word	0xffffffff


	//   ....[20]....
        /*01ec*/ 	.word	0xffffffff


	//   ....[21]....
        /*01f0*/ 	.word	0xffffffff


	//   ....[22]....
        /*01f4*/ 	.word	0xffffffff


	//   ....[23]....
        /*01f8*/ 	.word	0xffffffff


	//   ....[24]....
        /*01fc*/ 	.word	0xffffffff


	//   ....[25]....
        /*0200*/ 	.word	0xffffffff


	//   ....[26]....
        /*0204*/ 	.word	0xffffffff


	//   ....[27]....
        /*0208*/ 	.word	0xffffffff


	//   ....[28]....
        /*020c*/ 	.word	0xffffffff


	//   ....[29]....
        /*0210*/ 	.word	0xffffffff


	//   ....[30]....
        /*0214*/ 	.word	0xffffffff


	//   ....[31]....
        /*0218*/ 	.word	0xffffffff


	//   ....[32]....
        /*021c*/ 	.word	0xffffffff


	//   ....[33]....
        /*0220*/ 	.word	0xffffffff


	//   ....[34]....
        /*0224*/ 	.word	0xffffffff


	//   ....[35]....
        /*0228*/ 	.word	0xffffffff


	//   ....[36]....
        /*022c*/ 	.word	0xffffffff


	//   ....[37]....
        /*0230*/ 	.word	0xffffffff


	//   ....[38]....
        /*0234*/ 	.word	0xffffffff


	//   ....[39]....
        /*0238*/ 	.word	0xffffffff


	//   ....[40]....
        /*023c*/ 	.word	0xffffffff


	//   ....[41]....
        /*0240*/ 	.word	0xffffffff


	//   ....[42]....
        /*0244*/ 	.word	0xffffffff


	//   ....[43]....
        /*0248*/ 	.word	0xffffffff


	//   ....[44]....
        /*024c*/ 	.word	0xffffffff


	//   ....[45]....
        /*0250*/ 	.word	0xffffffff


	//   ....[46]....
        /*0254*/ 	.word	0xffffffff


	//   ....[47]....
        /*0258*/ 	.word	0xffffffff


	//   ....[48]....
        /*025c*/ 	.word	0xffffffff


	//   ....[49]....
        /*0260*/ 	.word	0xffffffff


	//   ....[50]....
        /*0264*/ 	.word	0xffffffff


	//   ....[51]....
        /*0268*/ 	.word	0xffffffff


	//   ....[52]....
        /*026c*/ 	.word	0xffffffff


	//   ....[53]....
        /*0270*/ 	.word	0xffffffff


	//   ....[54]....
        /*0274*/ 	.word	0xffffffff


	//   ....[55]....
        /*0278*/ 	.word	0xffffffff


	//   ....[56]....
        /*027c*/ 	.word	0xffffffff


	//   ....[57]....
        /*0280*/ 	.word	0xffffffff


	//   ....[58]....
        /*0284*/ 	.word	0xffffffff


	//   ....[59]....
        /*0288*/ 	.word	0xffffffff


	//   ....[60]....
        /*028c*/ 	.word	0xffffffff


	//   ....[61]....
        /*0290*/ 	.word	0xffffffff


	//   ....[62]....
        /*0294*/ 	.word	0xffffffff


	//   ....[63]....
        /*0298*/ 	.word	0xffffffff


	//   ....[64]....
        /*029c*/ 	.word	0xffffffff


	//   ....[65]....
        /*02a0*/ 	.word	0xffffffff


	//   ....[66]....
        /*02a4*/ 	.word	0xffffffff


	//   ....[67]....
        /*02a8*/ 	.word	0xffffffff


	//   ....[68]....
        /*02ac*/ 	.word	0xffffffff


	//   ....[69]....
        /*02b0*/ 	.word	0xffffffff


	//   ....[70]....
        /*02b4*/ 	.word	0xffffffff


	//   ....[71]....
        /*02b8*/ 	.word	0xffffffff


	//   ....[72]....
        /*02bc*/ 	.word	0xffffffff


	//   ....[73]....
        /*02c0*/ 	.word	0xffffffff


	//   ....[74]....
        /*02c4*/ 	.word	0xffffffff


	//   ....[75]....
        /*02c8*/ 	.word	0xffffffff


	//   ....[76]....
        /*02cc*/ 	.word	0xffffffff


	//   ....[77]....
        /*02d0*/ 	.word	0xffffffff


	//   ....[78]....
        /*02d4*/ 	.word	0xffffffff


	//   ....[79]....
        /*02d8*/ 	.word	0xffffffff


	//   ....[80]....
        /*02dc*/ 	.word	0xffffffff


	//   ....[81]....
        /*02e0*/ 	.word	0xffffffff


	//   ....[82]....
        /*02e4*/ 	.word	0xffffffff


	//   ....[83]....
        /*02e8*/ 	.word	0xffffffff


	//   ....[84]....
        /*02ec*/ 	.word	0xffffffff


	//   ....[85]....
        /*02f0*/ 	.word	0xffffffff


	//   ....[86]....
        /*02f4*/ 	.word	0xffffffff


	//   ....[87]....
        /*02f8*/ 	.word	0xffffffff


	//   ....[88]....
        /*02fc*/ 	.word	0xffffffff


	//   ....[89]....
        /*0300*/ 	.word	0xffffffff


	//   ....[90]....
        /*0304*/ 	.word	0xffffffff


	//   ....[91]....
        /*0308*/ 	.word	0xffffffff


	//   ....[92]....
        /*030c*/ 	.word	0xffffffff


	//   ....[93]....
        /*0310*/ 	.word	0xffffffff


	//   ....[94]....
        /*0314*/ 	.word	0xffffffff


	//   ....[95]....
        /*0318*/ 	.word	0xffffffff


	//   ....[96]....
        /*031c*/ 	.word	0xffffffff


	//   ....[97]....
        /*0320*/ 	.word	0xffffffff


	//   ....[98]....
        /*0324*/ 	.word	0xffffffff


	//   ....[99]....
        /*0328*/ 	.word	0xffffffff


	//   ....[100]....
        /*032c*/ 	.word	0xffffffff


	//   ....[101]....
        /*0330*/ 	.word	0xffffffff


	//   ....[102]....
        /*0334*/ 	.word	0xffffffff


	//   ....[103]....
        /*0338*/ 	.word	0xffffffff


	//   ....[104]....
        /*033c*/ 	.word	0xffffffff


	//   ....[105]....
        /*0340*/ 	.word	0xffffffff


	//   ....[106]....
        /*0344*/ 	.word	0xffffffff


	//   ....[107]....
        /*0348*/ 	.word	0xffffffff


	//   ....[108]....
        /*034c*/ 	.word	0xffffffff


	//   ....[109]....
        /*0350*/ 	.word	0xffffffff


	//   ....[110]....
        /*0354*/ 	.word	0xffffffff


	//   ....[111]....
        /*0358*/ 	.word	0xffffffff


	//   ....[112]....
        /*035c*/ 	.word	0xffffffff


	//   ....[113]....
        /*0360*/ 	.word	0xffffffff


	//   ....[114]....
        /*0364*/ 	.word	0xffffffff


	//   ....[115]....
        /*0368*/ 	.word	0xffffffff


	//   ....[116]....
        /*036c*/ 	.word	0xffffffff


	//   ....[117]....
        /*0370*/ 	.word	0xffffffff


	//   ....[118]....
        /*0374*/ 	.word	0xffffffff


	//   ....[119]....
        /*0378*/ 	.word	0xffffffff


	//   ....[120]....
        /*037c*/ 	.word	0xffffffff


	//   ....[121]....
        /*0380*/ 	.word	0xffffffff


	//   ....[122]....
        /*0384*/ 	.word	0xffffffff


	//   ....[123]....
        /*0388*/ 	.word	0xffffffff


	//   ....[124]....
        /*038c*/ 	.word	0xffffffff


	//   ....[125]....
        /*0390*/ 	.word	0xffffffff


	//   ....[126]....
        /*0394*/ 	.word	0xffffffff


	//   ....[127]....
        /*0398*/ 	.word	0xffffffff


	//   ....[128]....
        /*039c*/ 	.word	0xffffffff


	//   ....[129]....
        /*03a0*/ 	.word	0xffffffff


	//   ....[130]....
        /*03a4*/ 	.word	0xffffffff


	//   ....[131]....
        /*03a8*/ 	.word	0xffffffff


	//   ....[132]....
        /*03ac*/ 	.word	0xffffffff


	//   ....[133]....
        /*03b0*/ 	.word	0xffffffff


	//   ....[134]....
        /*03b4*/ 	.word	0xffffffff


	//   ....[135]....
        /*03b8*/ 	.word	0xffffffff


	//   ....[136]....
        /*03bc*/ 	.word	0xffffffff


	//   ....[137]....
        /*03c0*/ 	.word	0xffffffff


	//   ....[138]....
        /*03c4*/ 	.word	0xffffffff


	//   ....[139]....
        /*03c8*/ 	.word	0xffffffff


	//   ....[140]....
        /*03cc*/ 	.word	0xffffffff


	//   ....[141]....
        /*03d0*/ 	.word	0xffffffff


	//   ....[142]....
        /*03d4*/ 	.word	0xffffffff


	//   ....[143]....
        /*03d8*/ 	.word	0xffffffff


	//   ....[144]....
        /*03dc*/ 	.word	0xffffffff


	//   ....[145]....
        /*03e0*/ 	.word	0xffffffff


	//   ....[146]....
        /*03e4*/ 	.word	0xffffffff


	//   ....[147]....
        /*03e8*/ 	.word	0xffffffff


	//   ....[148]....
        /*03ec*/ 	.word	0xffffffff


	//   ....[149]....
        /*03f0*/ 	.word	0xffffffff


	//   ....[150]....
        /*03f4*/ 	.word	0xffffffff


	//   ....[151]....
        /*03f8*/ 	.word	0xffffffff


	//   ....[152]....
        /*03fc*/ 	.word	0xffffffff


	//   ....[153]....
        /*0400*/ 	.word	0xffffffff


	//   ....[154]....
        /*0404*/ 	.word	0xffffffff


	//   ....[155]....
        /*0408*/ 	.word	0xffffffff


	//   ....[156]....
        /*040c*/ 	.word	0xffffffff


	//   ....[157]....
        /*0410*/ 	.word	0xffffffff


	//   ....[158]....
        /*0414*/ 	.word	0xffffffff


	//   ....[159]....
        /*0418*/ 	.word	0xffffffff


	//   ....[160]....
        /*041c*/ 	.word	0xffffffff


	//   ....[161]....
        /*0420*/ 	.word	0xffffffff


	//   ....[162]....
        /*0424*/ 	.word	0xffffffff


	//   ....[163]....
        /*0428*/ 	.word	0xffffffff


	//   ....[164]....
        /*042c*/ 	.word	0xffffffff


	//   ....[165]....
        /*0430*/ 	.word	0xffffffff


	//   ....[166]....
        /*0434*/ 	.word	0xffffffff


	//   ....[167]....
        /*0438*/ 	.word	0xffffffff


	//   ....[168]....
        /*043c*/ 	.word	0xffffffff


	//   ....[169]....
        /*0440*/ 	.word	0xffffffff


	//   ....[170]....
        /*0444*/ 	.word	0xffffffff


	//   ....[171]....
        /*0448*/ 	.word	0xffffffff


	//   ....[172]....
        /*044c*/ 	.word	0xffffffff


	//   ....[173]....
        /*0450*/ 	.word	0xffffffff


	//   ....[174]....
        /*0454*/ 	.word	0xffffffff


	//   ....[175]....
        /*0458*/ 	.word	0xffffffff


	//   ....[176]....
        /*045c*/ 	.word	0xffffffff


	//   ....[177]....
        /*0460*/ 	.word	0xffffffff


	//   ....[178]....
        /*0464*/ 	.word	0xffffffff


	//   ....[179]....
        /*0468*/ 	.word	0xffffffff


	//   ....[180]....
        /*046c*/ 	.word	0xffffffff


	//   ....[181]....
        /*0470*/ 	.word	0xffffffff


	//   ....[182]....
        /*0474*/ 	.word	0xffffffff


	//   ....[183]....
        /*0478*/ 	.word	0xffffffff


	//   ....[184]....
        /*047c*/ 	.word	0xffffffff


	//   ....[185]....
        /*0480*/ 	.word	0xffffffff


	//   ....[186]....
        /*0484*/ 	.word	0xffffffff


	//   ....[187]....
        /*0488*/ 	.word	0xffffffff


	//   ....[188]....
        /*048c*/ 	.word	0xffffffff


	//   ....[189]....
        /*0490*/ 	.word	0xffffffff


	//   ....[190]....
        /*0494*/ 	.word	0xffffffff


	//   ....[191]....
        /*0498*/ 	.word	0xffffffff


	//   ....[192]....
        /*049c*/ 	.word	0xffffffff


	//   ....[193]....
        /*04a0*/ 	.word	0xffffffff


	//   ....[194]....
        /*04a4*/ 	.word	0xffffffff


	//   ....[195]....
        /*04a8*/ 	.word	0xffffffff


	//   ....[196]....
        /*04ac*/ 	.word	0xffffffff


	//   ....[197]....
        /*04b0*/ 	.word	0xffffffff


	//   ....[198]....
        /*04b4*/ 	.word	0xffffffff


	//   ....[199]....
        /*04b8*/ 	.word	0xffffffff


	//   ....[200]....
        /*04bc*/ 	.word	0xffffffff


	//   ....[201]....
        /*04c0*/ 	.word	0xffffffff


	//   ....[202]....
        /*04c4*/ 	.word	0xffffffff


	//   ....[203]....
        /*04c8*/ 	.word	0xffffffff


	//   ....[204]....
        /*04cc*/ 	.word	0xffffffff


	//   ....[205]....
        /*04d0*/ 	.word	0xffffffff


	//   ....[206]....
        /*04d4*/ 	.word	0xffffffff


	//   ....[207]....
        /*04d8*/ 	.word	0xffffffff


	//   ....[208]....
        /*04dc*/ 	.word	0xffffffff


	//   ....[209]....
        /*04e0*/ 	.word	0xffffffff


	//   ....[210]....
        /*04e4*/ 	.word	0xffffffff


	//   ....[211]....
        /*04e8*/ 	.word	0xffffffff


	//   ....[212]....
        /*04ec*/ 	.word	0xffffffff


	//   ....[213]....
        /*04f0*/ 	.word	0xffffffff


	//   ....[214]....
        /*04f4*/ 	.word	0xffffffff


	//   ....[215]....
        /*04f8*/ 	.word	0xffffffff


	//   ....[216]....
        /*04fc*/ 	.word	0xffffffff


	//   ....[217]....
        /*0500*/ 	.word	0xffffffff


	//   ....[218]....
        /*0504*/ 	.word	0xffffffff


	//   ....[219]....
        /*0508*/ 	.word	0xffffffff


	//   ....[220]....
        /*050c*/ 	.word	0xffffffff


	//   ....[221]....
        /*0510*/ 	.word	0xffffffff


	//   ....[222]....
        /*0514*/ 	.word	0xffffffff


	//   ....[223]....
        /*0518*/ 	.word	0xffffffff


	//   ....[224]....
        /*051c*/ 	.word	0xffffffff


	//   ....[225]....
        /*0520*/ 	.word	0xffffffff


	//   ....[226]....
        /*0524*/ 	.word	0xffffffff


	//   ....[227]....
        /*0528*/ 	.word	0xffffffff


	//   ....[228]....
        /*052c*/ 	.word	0xffffffff


	//   ....[229]....
        /*0530*/ 	.word	0xffffffff


	//   ....[230]....
        /*0534*/ 	.word	0xffffffff


	//   ....[231]....
        /*0538*/ 	.word	0xffffffff


	//   ....[232]....
        /*053c*/ 	.word	0xffffffff


	//   ....[233]....
        /*0540*/ 	.word	0xffffffff


	//   ....[234]....
        /*0544*/ 	.word	0xffffffff


	//   ....[235]....
        /*0548*/ 	.word	0xffffffff


	//   ....[236]....
        /*054c*/ 	.word	0xffffffff


	//   ....[237]....
        /*0550*/ 	.word	0xffffffff


	//   ....[238]....
        /*0554*/ 	.word	0xffffffff


	//   ....[239]....
        /*0558*/ 	.word	0xffffffff


	//   ....[240]....
        /*055c*/ 	.word	0xffffffff


	//   ....[241]....
        /*0560*/ 	.word	0xffffffff


	//   ....[242]....
        /*0564*/ 	.word	0xffffffff


	//   ....[243]....
        /*0568*/ 	.word	0xffffffff


	//   ....[244]....
        /*056c*/ 	.word	0xffffffff


	//   ....[245]....
        /*0570*/ 	.word	0xffffffff


	//   ....[246]....
        /*0574*/ 	.word	0xffffffff


	//   ....[247]....
        /*0578*/ 	.word	0xffffffff


	//   ....[248]....
        /*057c*/ 	.word	0xffffffff


	//   ....[249]....
        /*0580*/ 	.word	0xffffffff


	//   ....[250]....
        /*0584*/ 	.word	0xffffffff


	//   ....[251]....
        /*0588*/ 	.word	0xffffffff


	//   ....[252]....
        /*058c*/ 	.word	0xffffffff


	//   ....[253]....
        /*0590*/ 	.word	0xffffffff


	//   ....[254]....
        /*0594*/ 	.word	0xffffffff


	//   ....[255]....
        /*0598*/ 	.word	0xffffffff


	//   ....[0]....
        /*059c*/ 	.word	0xffffffff


	//   ....[1]....
        /*05a0*/ 	.word	0xffffffff


	//   ....[2]....
        /*05a4*/ 	.word	0xffffffff


	//   ....[3]....
        /*05a8*/ 	.word	0xffffffff


	//----- nvinfo : EIATTR_COOP_GROUP_INSTR_OFFSETS
	.align		4
.L_326:
        /*05ac*/ 	.byte	0x04, 0x28
        /*05ae*/ 	.short	(.L_328 - .L_327)


	//   ....[0]....
.L_327:
        /*05b0*/ 	.word	0x00000050


	//   ....[1]....
        /*05b4*/ 	.word	0x000001e0


	//   ....[2]....
        /*05b8*/ 	.word	0x00000210


	//   ....[3]....
        /*05bc*/ 	.word	0x00000240


	//   ....[4]....
        /*05c0*/ 	.word	0x00000270


	//   ....[5]....
        /*05c4*/ 	.word	0x000002a0


	//   ....[6]....
        /*05c8*/ 	.word	0x000002d0


	//   ....[7]....
        /*05cc*/ 	.word	0x00000430


	//   ....[8]....
        /*05d0*/ 	.word	0x00000470


	//   ....[9]....
        /*05d4*/ 	.word	0x000004a0


	//   ....[10]....
        /*05d8*/ 	.word	0x000004d0


	//   ....[11]....
        /*05dc*/ 	.word	0x00000500


	//   ....[12]....
        /*05e0*/ 	.word	0x00000530


	//   ....[13]....
        /*05e4*/ 	.word	0x000005c0


	//   ....[14]....
        /*05e8*/ 	.word	0x00000600


	//   ....[15]....
        /*05ec*/ 	.word	0x00000620


	//   ....[16]....
        /*05f0*/ 	.word	0x00000680


	//   ....[17]....
        /*05f4*/ 	.word	0x00003dc0


	//   ....[18]....
        /*05f8*/ 	.word	0x00003dd0


	//   ....[19]....
        /*05fc*/ 	.word	0x00005960


	//   ....[20]....
        /*0600*/ 	.word	0x00005970


	//   ....[21]....
        /*0604*/ 	.word	0x000072f0


	//   ....[22]....
        /*0608*/ 	.word	0x00007310


	//   ....[23]....
        /*060c*/ 	.word	0x00007860


	//   ....[24]....
        /*0610*/ 	.word	0x00007880


	//   ....[25]....
        /*0614*/ 	.word	0x000088a0


	//   ....[26]....
        /*0618*/ 	.word	0x000088c0


	//   ....[27]....
        /*061c*/ 	.word	0x000089f0


	//   ....[28]....
        /*0620*/ 	.word	0x00008a00


	//   ....[29]....
        /*0624*/ 	.word	0x00008b30


	//   ....[30]....
        /*0628*/ 	.word	0x00008b50


	//   ....[31]....
        /*062c*/ 	.word	0x00008c80


	//   ....[32]....
        /*0630*/ 	.word	0x00008c90


	//   ....[33]....
        /*0634*/ 	.word	0x00009070


	//   ....[34]....
        /*0638*/ 	.word	0x00009080


	//   ....[35]....
        /*063c*/ 	.word	0x00009090


	//   ....[36]....
        /*0640*/ 	.word	0x000090a0


	//   ....[37]....
        /*0644*/ 	.word	0x00009500


	//   ....[38]....
        /*0648*/ 	.word	0x00009520


	//   ....[39]....
        /*064c*/ 	.word	0x00009540


	//   ....[40]....
        /*0650*/ 	.word	0x00009560


	//   ....[41]....
        /*0654*/ 	.word	0x00009a80


	//   ....[42]....
        /*0658*/ 	.word	0x00009cf0


	//   ....[43]....
        /*065c*/ 	.word	0x00009d30


	//   ....[44]....
        /*0660*/ 	.word	0x00009d50


	//   ....[45]....
        /*0664*/ 	.word	0x0000c860


	//   ....[46]....
        /*0668*/ 	.word	0x0000c910


	//   ....[47]....
        /*066c*/ 	.word	0x0000c930


	//   ....[48]....
        /*0670*/ 	.word	0x0000c940


	//   ....[49]....
        /*0674*/ 	.word	0x0000cca0


	//   ....[50]....
        /*0678*/ 	.word	0x0000ce80


	//   ....[51]....
        /*067c*/ 	.word	0x0000cec0


	//   ....[52]....
        /*0680*/ 	.word	0x0000cf00


	//   ....[53]....
        /*0684*/ 	.word	0x0000fc30


	//   ....[54]....
        /*0688*/ 	.word	0x0000fc40


	//   ....[55]....
        /*068c*/ 	.word	0x0000fc50


	//   ....[56]....
        /*0690*/ 	.word	0x0000fc60


	//   ....[57]....
        /*0694*/ 	.word	0x00010a00


	//   ....[58]....
        /*0698*/ 	.word	0x00010a20


	//   ....[59]....
        /*069c*/ 	.word	0x00010ab0


	//   ....[60]....
        /*06a0*/ 	.word	0x00010b10


	//   ....[61]....
        /*06a4*/ 	.word	0x00010da0


	//   ....[62]....
        /*06a8*/ 	.word	0x00011280


	//   ....[63]....
        /*06ac*/ 	.word	0x00011930


	//   ....[64]....
        /*06b0*/ 	.word	0x00011960


	//   ....[65]....
        /*06b4*/ 	.word	0x00011970


	//   ....[66]....
        /*06b8*/ 	.word	0x000119a0


	//   ....[67]....
        /*06bc*/ 	.word	0x00012f10


	//   ....[68]....
        /*06c0*/ 	.word	0x00012f30


	//   ....[69]....
        /*06c4*/ 	.word	0x00012ff0


	//   ....[70]....
        /*06c8*/ 	.word	0x00013020


	//   ....[71]....
        /*06cc*/ 	.word	0x00013d90


	//   ....[72]....
        /*06d0*/ 	.word	0x00013db0


	//   ....[73]....
        /*06d4*/ 	.word	0x00013e70


	//   ....[74]....
        /*06d8*/ 	.word	0x00013ea0


	//   ....[75]....
        /*06dc*/ 	.word	0x00014150


	//   ....[76]....
        /*06e0*/ 	.word	0x00014660


	//   ....[77]....
        /*06e4*/ 	.word	0x00014d60


	//   ....[78]....
        /*06e8*/ 	.word	0x00014d90


	//   ....[79]....
        /*06ec*/ 	.word	0x00014db0


	//   ....[80]....
        /*06f0*/ 	.word	0x00014dd0


	//   ....[81]....
        /*06f4*/ 	.word	0x000169d0


	//   ....[82]....
        /*06f8*/ 	.word	0x000169f0


	//   ....[83]....
        /*06fc*/ 	.word	0x00016ab0


	//   ....[84]....
        /*0700*/ 	.word	0x00016ae0


	//   ....[85]....
        /*0704*/ 	.word	0x00017850


	//   ....[86]....
        /*0708*/ 	.word	0x00017870


	//   ....[87]....
        /*070c*/ 	.word	0x00017930


	//   ....[88]....
        /*0710*/ 	.word	0x00017960


	//   ....[89]....
        /*0714*/ 	.word	0x00017d40


	//   ....[90]....
        /*0718*/ 	.word	0x00017d70


	//   ....[91]....
        /*071c*/ 	.word	0x00017d90


	//   ....[92]....
        /*0720*/ 	.word	0x00017db0


	//   ....[93]....
        /*0724*/ 	.word	0x00019710


	//   ....[94]....
        /*0728*/ 	.word	0x00019720


	//   ....[95]....
        /*072c*/ 	.word	0x00019760


	//   ....[96]....
        /*0730*/ 	.word	0x00019790


	//   ....[97]....
        /*0734*/ 	.word	0x0001a530


	//   ....[98]....
        /*0738*/ 	.word	0x0001a550


	//   ....[99]....
        /*073c*/ 	.word	0x0001a630


	//   ....[100]....
        /*0740*/ 	.word	0x0001a650


	//   ....[101]....
        /*0744*/ 	.word	0x0001a840


	//   ....[102]....
        /*0748*/ 	.word	0x0001ad50


	//   ....[103]....
        /*074c*/ 	.word	0x0001b450


	//   ....[104]....
        /*0750*/ 	.word	0x0001b480


	//   ....[105]....
        /*0754*/ 	.word	0x0001b4a0


	//   ....[106]....
        /*0758*/ 	.word	0x0001b4c0


	//   ....[107]....
        /*075c*/ 	.word	0x0001cc60


	//   ....[108]....
        /*0760*/ 	.word	0x0001cc90


	//   ....[109]....
        /*0764*/ 	.word	0x0001ccb0


	//   ....[110]....
        /*0768*/ 	.word	0x0001ccc0


	//   ....[111]....
        /*076c*/ 	.word	0x0001e0c0


	//   ....[112]....
        /*0770*/ 	.word	0x0001e0f0


	//   ....[113]....
        /*0774*/ 	.word	0x0001e100


	//   ....[114]....
        /*0778*/ 	.word	0x0001e110


	//   ....[115]....
        /*077c*/ 	.word	0x0001e480


	//   ....[116]....
        /*0780*/ 	.word	0x0001e4a0


	//   ....[117]....
        /*0784*/ 	.word	0x0001e5c0


	//   ....[118]....
        /*0788*/ 	.word	0x0001e5d0


	//   ....[119]....
        /*078c*/ 	.word	0x0001e700


	//   ....[120]....
        /*0790*/ 	.word	0x0001e720


	//   ....[121]....
        /*0794*/ 	.word	0x0001e850


	//   ....[122]....
        /*0798*/ 	.word	0x0001e860


	//   ....[123]....
        /*079c*/ 	.word	0x0001eb90


	//   ....[124]....
        /*07a0*/ 	.word	0x0001ebb0


	//   ....[125]....
        /*07a4*/ 	.word	0x0001f660


	//   ....[126]....
        /*07a8*/ 	.word	0x0001f670


	//   ....[127]....
        /*07ac*/ 	.word	0x000208d0


	//   ....[128]....
        /*07b0*/ 	.word	0x000208f0


	//   ....[129]....
        /*07b4*/ 	.word	0x00020a20


	//   ....[130]....
        /*07b8*/ 	.word	0x00020a30


	//   ....[131]....
        /*07bc*/ 	.word	0x00020b60


	//   ....[132]....
        /*07c0*/ 	.word	0x00020b80


	//   ....[133]....
        /*07c4*/ 	.word	0x00020cb0


	//   ....[134]....
        /*07c8*/ 	.word	0x00020cc0


	//   ....[135]....
        /*07cc*/ 	.word	0x00020e90


	//   ....[136]....
        /*07d0*/ 	.word	0x00020eb0


	//   ....[137]....
        /*07d4*/ 	.word	0x00020fd0


	//   ....[138]....
        /*07d8*/ 	.word	0x00021010


	//   ....[139]....
        /*07dc*/ 	.word	0x00021040


	//   ....[140]....
        /*07e0*/ 	.word	0x00021070


	//   ....[141]....
        /*07e4*/ 	.word	0x000210a0


	//   ....[142]....
        /*07e8*/ 	.word	0x000210d0


	//   ....[143]....
        /*07ec*/ 	.word	0x00021230


	//   ....[144]....
        /*07f0*/ 	.word	0x00021270


	//   ....[145]....
        /*07f4*/ 	.word	0x000212a0


	//   ....[146]....
        /*07f8*/ 	.word	0x000212d0


	//   ....[147]....
        /*07fc*/ 	.word	0x00021300


	//   ....[148]....
        /*0800*/ 	.word	0x00021330


	//   ....[149]....
        /*0804*/ 	.word	0x000213c0


	//   ....[150]....
        /*0808*/ 	.word	0x00021400


	//   ....[151]....
        /*080c*/ 	.word	0x00021410


	//   ....[152]....
        /*0810*/ 	.word	0x00021470


	//   ....[153]....
        /*0814*/ 	.word	0x00021e10


	//   ....[154]....
        /*0818*/ 	.word	0x00021e70


	//   ....[155]....
        /*081c*/ 	.word	0x00021ec0


	//   ....[156]....
        /*0820*/ 	.word	0x00021f10


	//   ....[157]....
        /*0824*/ 	.word	0x00021f60


	//   ....[158]....
        /*0828*/ 	.word	0x00021fd0


	//   ....[159]....
        /*082c*/ 	.word	0x00022010


	//   ....[160]....
        /*0830*/ 	.word	0x00022080


	//   ....[161]....
        /*0834*/ 	.word	0x000220f0


	//   ....[162]....
        /*0838*/ 	.word	0x00022150


	//   ....[163]....
        /*083c*/ 	.word	0x000221c0


	//   ....[164]....
        /*0840*/ 	.word	0x00022230


	//   ....[165]....
        /*0844*/ 	.word	0x00022290


	//   ....[166]....
        /*0848*/ 	.word	0x000222f0


	//   ....[167]....
        /*084c*/ 	.word	0x00022350


	//   ....[168]....
        /*0850*/ 	.word	0x000223c0


	//   ....[169]....
        /*0854*/ 	.word	0x00022420


	//   ....[170]....
        /*0858*/ 	.word	0x00022480


	//   ....[171]....
        /*085c*/ 	.word	0x000224e0


	//   ....[172]....
        /*0860*/ 	.word	0x00022550


	//   ....[173]....
        /*0864*/ 	.word	0x000226c0


	//   ....[174]....
        /*0868*/ 	.word	0x00022720


	//   ....[175]....
        /*086c*/ 	.word	0x00022780


	//   ....[176]....
        /*0870*/ 	.word	0x000227f0


	//   ....[177]....
        /*0874*/ 	.word	0x00022850


	//   ....[178]....
        /*0878*/ 	.word	0x000228a0


	//   ....[179]....
        /*087c*/ 	.word	0x000228f0


	//   ....[180]....
        /*0880*/ 	.word	0x00022940


	//   ....[181]....
        /*0884*/ 	.word	0x000229b0


	//   ....[182]....
        /*0888*/ 	.word	0x00022a20


	//   ....[183]....
        /*088c*/ 	.word	0x00022b90


	//   ....[184]....
        /*0890*/ 	.word	0x00022bf0


	//   ....[185]....
        /*0894*/ 	.word	0x00022c50


	//   ....[186]....
        /*0898*/ 	.word	0x00022cc0


	//   ....[187]....
        /*089c*/ 	.word	0x00022e30


	//   ....[188]....
        /*08a0*/ 	.word	0x00022e90


	//   ....[189]....
        /*08a4*/ 	.word	0x00022ef0


	//   ....[190]....
        /*08a8*/ 	.word	0x00022f60


	//   ....[191]....
        /*08ac*/ 	.word	0x00022fb0


	//   ....[192]....
        /*08b0*/ 	.word	0x00022ff0


	//   ....[193]....
        /*08b4*/ 	.word	0x00023040


	//   ....[194]....
        /*08b8*/ 	.word	0x00023080


	//   ....[195]....
        /*08bc*/ 	.word	0x000230e0


	//   ....[196]....
        /*08c0*/ 	.word	0x00023150


	//   ....[197]....
        /*08c4*/ 	.word	0x000232c0


	//   ....[198]....
        /*08c8*/ 	.word	0x00023320


	//   ....[199]....
        /*08cc*/ 	.word	0x00023380


	//   ....[200]....
        /*08d0*/ 	.word	0x000233f0


	//   ....[201]....
        /*08d4*/ 	.word	0x00023560


	//   ....[202]....
        /*08d8*/ 	.word	0x000235c0


	//   ....[203]....
        /*08dc*/ 	.word	0x00023600


	//   ....[204]....
        /*08e0*/ 	.word	0x00023640


	//   ....[205]....
        /*08e4*/ 	.word	0x00023690


	//   ....[206]....
        /*08e8*/ 	.word	0x000236d0


	//   ....[207]....
        /*08ec*/ 	.word	0x00023730


	//   ....[208]....
        /*08f0*/ 	.word	0x00023790


	//   ....[209]....
        /*08f4*/ 	.word	0x00023800


	//   ....[210]....
        /*08f8*/ 	.word	0x00023950


	//   ....[211]....
        /*08fc*/ 	.word	0x000239b0


	//   ....[212]....
        /*0900*/ 	.word	0x00023a10


	//   ....[213]....
        /*0904*/ 	.word	0x00023a80


	//   ....[214]....
        /*0908*/ 	.word	0x00023ad0


	//   ....[215]....
        /*090c*/ 	.word	0x00023b10


	//   ....[216]....
        /*0910*/ 	.word	0x00023b60


	//   ....[217]....
        /*0914*/ 	.word	0x00023bb0


	//   ....[218]....
        /*0918*/ 	.word	0x00023c00


	//   ....[219]....
        /*091c*/ 	.word	0x00023c50


	//   ....[220]....
        /*0920*/ 	.word	0x00023ca0


	//   ....[221]....
        /*0924*/ 	.word	0x00023cf0


	//   ....[222]....
        /*0928*/ 	.word	0x00023d60


	//   ....[223]....
        /*092c*/ 	.word	0x00023dd0


	//   ....[224]....
        /*0930*/ 	.word	0x00023e30


	//   ....[225]....
        /*0934*/ 	.word	0x00023e90


	//   ....[226]....
        /*0938*/ 	.word	0x00023ef0


	//   ....[227]....
        /*093c*/ 	.word	0x00023f60


	//   ....[228]....
        /*0940*/ 	.word	0x00023fc0


	//   ....[229]....
        /*0944*/ 	.word	0x00024020


	//   ....[230]....
        /*0948*/ 	.word	0x00024080


	//   ....[231]....
        /*094c*/ 	.word	0x000240f0


	//   ....[232]....
        /*0950*/ 	.word	0x00024150


	//   ....[233]....
        /*0954*/ 	.word	0x000241b0


	//   ....[234]....
        /*0958*/ 	.word	0x00024210


	//   ....[235]....
        /*095c*/ 	.word	0x00024280


	//   ....[236]....
        /*0960*/ 	.word	0x000242e0


	//   ....[237]....
        /*0964*/ 	.word	0x00024340


	//   ....[238]....
        /*0968*/ 	.word	0x000243a0


	//   ....[239]....
        /*096c*/ 	.word	0x00024410


	//   ....[240]....
        /*0970*/ 	.word	0x00024470


	//   ....[241]....
        /*0974*/ 	.word	0x000244d0


	//   ....[242]....
        /*0978*/ 	.word	0x00024540


	//   ....[243]....
        /*097c*/ 	.word	0x000245b0


	//   ....[244]....
        /*0980*/ 	.word	0x00024600


	//   ....[245]....
        /*0984*/ 	.word	0x00024640


	//   ....[246]....
        /*0988*/ 	.word	0x00024690


	//   ....[247]....
        /*098c*/ 	.word	0x000246e0


	//   ....[248]....
        /*0990*/ 	.word	0x00024730


	//   ....[249]....
        /*0994*/ 	.word	0x000247a0


	//   ....[250]....
        /*0998*/ 	.word	0x000247e0


	//   ....[251]....
        /*099c*/ 	.word	0x00024830


	//   ....[252]....
        /*09a0*/ 	.word	0x00024880


	//   ....[253]....
        /*09a4*/ 	.word	0x000248d0


	//   ....[254]....
        /*09a8*/ 	.word	0x00024920


	//   ....[255]....
        /*09ac*/ 	.word	0x00024990


	//   ....[0]....
        /*09b0*/ 	.word	0x000249d0


	//   ....[1]....
        /*09b4*/ 	.word	0x00024a40


	//   ....[2]....
        /*09b8*/ 	.word	0x00024aa0


	//   ....[3]....
        /*09bc*/ 	.word	0x00024b10


	//----- nvinfo : EIATTR_EXIT_INSTR_OFFSETS
	.align		4
.L_328:
        /*09c0*/ 	.byte	0x04, 0x1c
        /*09c2*/ 	.short	(.L_330 - .L_329)


	//   ....[0]....
.L_329:
        /*09c4*/ 	.word	0x00000fe0


	//   ....[1]....
        /*09c8*/ 	.word	0x00021dd0


	//----- nvinfo : EIATTR_MAX_THREADS
	.align		4
.L_330:
        /*09cc*/ 	.byte	0x04, 0x05
        /*09ce*/ 	.short	(.L_332 - .L_331)
.L_331:
        /*09d0*/ 	.word	0x00000100
        /*09d4*/ 	.word	0x00000001
        /*09d8*/ 	.word	0x00000001


	//----- nvinfo : EIATTR_CRS_STACK_SIZE
	.align		4
.L_332:
        /*09dc*/ 	.byte	0x04, 0x1e
        /*09de*/ 	.short	(.L_334 - .L_333)
.L_333:
        /*09e0*/ 	.word	0x00000000
.L_334:


//--------------------- .nv.info._ZN7cutlass13device_kernelIN5flash19enable_sm80_to_sm89INS1_16FlashAttnFwdSm80INS1_25CollectiveMainloopFwdSm80ILi8ELi1ELb0EN4cute5tupleIJNS5_1CILi128EEENS7_ILi64EEENS7_ILi192EEEEEELi192ENS_6half_tEfNS_4arch4Sm80ELb1ELb0ELb0ELb0ELb1ELb0ELb1ELb1EEENS1_21CollectiveEpilogueFwdINS6_IJS8_SA_S9_EEENS6_IJNS7_ILi1EEESI_SI_EEESC_SE_Li256ELb0ELb1ELb1ELb0EEENS1_30DynamicPersistentTileSchedulerILi256ELi256ELb1ELb1ELb0EEEEEEEEEvNT_6ParamsE --------------------------
	.section	.nv.info._ZN7cutlass13device_kernelIN5flash19enable_sm80_to_sm89INS1_16FlashAttnFwdSm80INS1_25CollectiveMainloopFwdSm80ILi8ELi1ELb0EN4cute5tupleIJNS5_1CILi128EEENS7_ILi64EEENS7_ILi192EEEEEELi192ENS_6half_tEfNS_4arch4Sm80ELb1ELb0ELb0ELb0ELb1ELb0ELb1ELb1EEENS1_21CollectiveEpilogueFwdINS6_IJS8_SA_S9_EEENS6_IJNS7_ILi1EEESI_SI_EEESC_SE_Li256ELb0ELb1ELb1ELb0EEENS1_30DynamicPersistentTileSchedulerILi256ELi256ELb1ELb1ELb0EEEEEEEEEvNT_6ParamsE,"",@"SHT_CUDA_INFO"
	.sectionflags	@""
	.align	4


	//----- nvinfo : EIATTR_CUDA_API_VERSION
	.align		4
        /*0000*/ 	.byte	0x04, 0x37
        /*0002*/ 	.short	(.L_336 - .L_335)
.L_335:
        /*0004*/ 	.word	0x00000082


	//----- nvinfo : EIATTR_SW2861232_WAR
	.align		4
.L_336:
        /*0008*/ 	.byte	0x01, 0x35
	.zero		2


	//----- nvinfo : EIATTR_PARAM_CBANK
	.align		4
        /*000c*/ 	.byte	0x04, 0x0a
        /*000e*/ 	.short	(.L_338 - .L_337)
	.align		4
.L_337:
        /*0010*/ 	.word	index@(.nv.constant0._ZN7cutlass13device_kernelIN5flash19enable_sm80_to_sm89INS1_16FlashAttnFwdSm80INS1_25CollectiveMainloopFwdSm80ILi8ELi1ELb0EN4cute5tupleIJNS5_1CILi128EEENS7_ILi64EEENS7_ILi192EEEEEELi192ENS_6half_tEfNS_4arch4Sm80ELb1ELb0ELb0ELb0ELb1ELb0ELb1ELb1EEENS1_21CollectiveEpilogueFwdINS6_IJS8_SA_S9_EEENS6_IJNS7_ILi1EEESI_SI_EEESC_SE_Li256ELb0ELb1ELb1ELb0EEENS1_30DynamicPersistentTileSchedulerILi256ELi256ELb1ELb1ELb0EEEEEEEEEvNT_6ParamsE)
        /*0014*/ 	.short	0x0160
        /*0016*/ 	.short	0x0428


	//----- nvinfo : EIATTR_CBANK_PARAM_SIZE
	.align		4
.L_338:
        /*0018*/ 	.byte	0x03, 0x19
        /*001a*/ 	.short	0x0428


	//----- nvinfo : EIATTR_KPARAM_INFO
	.align		4
        /*001c*/ 	.byte	0x04, 0x17
        /*001e*/ 	.short	(.L_340 - .L_339)
.L_339:
        /*0020*/ 	.word	0x00000000
        /*0024*/ 	.short	0x0000
        /*0026*/ 	.short	0x0000
        /*0028*/ 	.byte	0x00, 0xf0, 0xa1, 0x10


	//----- nvinfo : EIATTR_MAXREG_COUNT
	.align		4
.L_340:
        /*002c*/ 	.byte	0x03, 0x1b
        /*002e*/ 	.short	0x00ff


	//----- nvinfo : EIATTR_NUM_BARRIERS
	.align		4
        /*0030*/ 	.byte	0x02, 0x4c
        /*0032*/ 	.byte	0x06
	.zero		1


	//----- nvinfo : EIATTR_ANNOTATIONS
	.align		4
        /*0034*/ 	.byte	0x04, 0x55
        /*0036*/ 	.short	(.L_342 - .L_341)


	//   ....[0]....
.L_341:
        /*0038*/ 	.word	0x00000001
        /*003c*/ 	.byte	0x70, 0x00, 0x00, 0x00, 0x01, 0x00, 0x00, 0x00, 0xd0, 0x04, 0x00, 0x00, 0x01, 0x00, 0x00, 0x00
        /*004c*/ 	.byte	0xa0, 0x05, 0x00, 0x00, 0x01, 0x00, 0x00, 0x00, 0xc0, 0x33, 0x00, 0x00, 0x01, 0x00, 0x00, 0x00
        /*005c*/ 	.byte	0xe0, 0xb5, 0x00, 0x00, 0x01, 0x00, 0x00, 0x00, 0x20, 0xb6, 0x00, 0x00, 0x01, 0x00, 0x00, 0x00
        /*006c*/ 	.byte	0x80, 0xcc, 0x00, 0x00


	//----- nvinfo : EIATTR_MERCURY_ISA_VERSION
	.align		4
.L_342:
        /*0070*/ 	.byte	0x03, 0x5f
        /*0072*/ 	.short	0x0000


	//----- nvinfo : EIATTR_INT_WARP_WIDE_INSTR_OFFSETS
	.align		4
        /*0074*/ 	.byte	0x04, 0x31
        /*0076*/ 	.short	(.L_344 - .L_343)


	//   ....[0]....
.L_343:
        /*0078*/ 	.word	0x0000b410


	//   ....[1]....
        /*007c*/ 	.word	0x0000b490


	//----- nvinfo : EIATTR_COOP_GROUP_MASK_REGIDS
	.align		4
.L_344:
        /*0080*/ 	.byte	0x04, 0x29
        /*0082*/ 	.short	(.L_346 - .L_345)


	//   ....[0]....
.L_345:
        /*0084*/ 	.word	0xffffffff


	//   ....[1]....
        /*0088*/ 	.word	0xffffffff


	//   ....[2]....
        /*008c*/ 	.word	0xffffffff


	//   ....[3]....
        /*0090*/ 	.word	0xffffffff


	//   ....[4]....
        /*0094*/ 	.word	0xffffffff


	//   ....[5]....
        /*0098*/ 	.word	0xffffffff


	//   ....[6]....
        /*009c*/ 	.word	0xffffffff


	//   ....[7]....
        /*00a0*/ 	.word	0xffffffff


	//   ....[8]....
        /*00a4*/ 	.word	0xffffffff


	//   ....[9]....
        /*00a8*/ 	.word	0xffffffff


	//   ....[10]....
        /*00ac*/ 	.word	0xffffffff


	//   ....[11]....
        /*00b0*/ 	.word	0xffffffff


	//   ....[12]....
        /*00b4*/ 	.word	0xffffffff


	//   ....[13]....
        /*00b8*/ 	.word	0xffffffff


	//   ....[14]....
        /*00bc*/ 	.word	0xffffffff


	//   ....[15]....
        /*00c0*/ 	.word	0xffffffff


	//   ....[16]....
        /*00c4*/ 	.word	0xffffffff


	//   ....[17]....
        /*00c8*/ 	.word	0xffffffff


	//   ....[18]....
        /*00cc*/ 	.word	0xffffffff


	//   ....[19]....
        /*00d0*/ 	.word	0xffffffff


	//   ....[20]....
        /*00d4*/ 	.word	0xffffffff


	//   ....[21]....
        /*00d8*/ 	.word	0xffffffff


	//   ....[22]....
        /*00dc*/ 	.word	0xffffffff


	//   ....[23]....
        /*00e0*/ 	.word	0xffffffff


	//   ....[24]....
        /*00e4*/ 	.word	0xffffffff


	//   ....[25]....
        /*00e8*/ 	.word	0xffffffff


	//   ....[26]....
        /*00ec*/ 	.word	0xffffffff


	//   ....[27]....
        /*00f0*/ 	.word	0xffffffff


	//   ....[28]....
        /*00f4*/ 	.word	0xffffffff


	//   ....[29]....
        /*00f8*/ 	.word	0xffffffff


	//   ....[30]....
        /*00fc*/ 	.word	0xffffffff


	//   ....[31]....
        /*0100*/ 	.word	0xffffffff


	//   ....[32]....
        /*0104*/ 	.word	0xffffffff


	//   ....[33]....
        /*0108*/ 	.word	0xffffffff


	//   ....[34]....
        /*010c*/ 	.word	0xffffffff


	//   ....[35]....
        /*0110*/ 	.word	0xffffffff


	//   ....[36]....
        /*0114*/ 	.word	0xffffffff


	//   ....[37]....
        /*0118*/ 	.word	0xffffffff


	//   ....[38]....
        /*011c*/ 	.word	0xffffffff


	//   ....[39]....
        /*0120*/ 	.word	0xffffffff


	//   ....[40]....
        /*0124*/ 	.word	0xffffffff


	//   ....[41]....
        /*0128*/ 	.word	0xffffffff


	//   ....[42]....
        /*012c*/ 	.word	0xffffffff


	//   ....[43]....
        /*0130*/ 	.word	0xffffffff


	//   ....[44]....
        /*0134*/ 	.word	0xffffffff


	//   ....[45]....
        /*0138*/ 	.word	0xffffffff


	//   ....[46]....
        /*013c*/ 	.word	0xffffffff


	//   ....[47]....
        /*0140*/ 	.word	0xffffffff


	//   ....[48]....
        /*0144*/ 	.word	0xffffffff


	//   ....[49]....
        /*0148*/ 	.word	0xffffffff


	//   ....[50]....
        /*014c*/ 	.word	0xffffffff


	//   ....[51]....
        /*0150*/ 	.word	0xffffffff


	//   ....[52]....
        /*0154*/ 	.word	0xffffffff


	//   ....[53]....
        /*0158*/ 	.word	0xffffffff


	//   ....[54]....
        /*015c*/ 	.word	0xffffffff


	//   ....[55]....
        /*0160*/ 	.word	0xffffffff


	//   ....[56]....
        /*0164*/ 	.word	0xffffffff


	//   ....[57]....
        /*0168*/ 	.word	0xffffffff


	//   ....[58]....
        /*016c*/ 	.word	0xffffffff


	//   ....[59]....
        /*0170*/ 	.word	0xffffffff


	//   ....[60]....
        /*0174*/ 	.word	0xffffffff


	//   ....[61]....
        /*0178*/ 	.word	0xffffffff


	//   ....[62]....
        /*017c*/ 	.word	0xffffffff


	//   ....[63]....
        /*0180*/ 	.word	0xffffffff


	//   ....[64]....
        /*0184*/ 	.word	0xffffffff


	//   ....[65]....
        /*0188*/ 	.word	0xffffffff


	//   ....[66]....
        /*018c*/ 	.word	0xffffffff


	//   ....[67]....
        /*0190*/ 	.word	0xffffffff


	//   ....[68]....
        /*0194*/ 	.word	0xffffffff


	//   ....[69]....
        /*0198*/ 	.word	0xffffffff


	//   ....[70]....
        /*019c*/ 	.word	0xffffffff


	//   ....[71]....
        /*01a0*/ 	.word	0xffffffff


	//   ....[72]....
        /*01a4*/ 	.word	0xffffffff


	//   ....[73]....
        /*01a8*/ 	.word	0xffffffff


	//   ....[74]....
        /*01ac*/ 	.word	0xffffffff


	//   ....[75]....
        /*01b0*/ 	.word	0xffffffff


	//   ....[76]....
        /*01b4*/ 	.word	0xffffffff


	//   ....[77]....
        /*01b8*/ 	.word	0xffffffff


	//   ....[78]....
        /*01bc*/ 	.word	0xffffffff


	//   ....[79]....
        /*01c0*/ 	.word	0xffffffff


	//   ....[80]....
        /*01c4*/ 	.word	0xffffffff


	//   ....[81]....
        /*01c8*/ 	.word	0xffffffff


	//   ....[82]....
        /*01cc*/ 	.word	0xffffffff


	//   ....[83]....
        /*01d0*/ 	.word	0xffffffff


	//   ....[84]....
        /*01d4*/ 	.word	0xffffffff


	//   ....[85]....
        /*01d8*/ 	.word	0xffffffff


	//   ....[86]....
        /*01dc*/ 	.word	0xffffffff


	//   ....[87]....
        /*01e0*/ 	.word	0xffffffff


	//   ....[88]....
        /*01e4*/ 	.word	0xffffffff


	//   ....[89]....
        /*01e8*/ 	.word	0xffffffff


	//   ....[90]....
        /*01ec*/ 	.word	0xffffffff


	//   ....[91]....
        /*01f0*/ 	.word	0xffffffff


	//   ....[92]....
        /*01f4*/ 	.word	0xffffffff


	//   ....[93]....
        /*01f8*/ 	.word	0xffffffff


	//   ....[94]....
        /*01fc*/ 	.word	0xffffffff


	//   ....[95]....
        /*0200*/ 	.word	0xffffffff


	//   ....[96]....
        /*0204*/ 	.word	0xffffffff


	//   ....[97]....
        /*0208*/ 	.word	0xffffffff


	//   ....[98]....
        /*020c*/ 	.word	0xffffffff


	//   ....[99]....
        /*0210*/ 	.word	0xffffffff


	//   ....[100]....
        /*0214*/ 	.word	0xffffffff


	//   ....[101]....
        /*0218*/ 	.word	0xffffffff


	//   ....[102]....
        /*021c*/ 	.word	0xffffffff


	//   ....[103]....
        /*0220*/ 	.word	0xffffffff


	//   ....[104]....
        /*0224*/ 	.word	0xffffffff


	//   ....[105]....
        /*0228*/ 	.word	0xffffffff


	//   ....[106]....
        /*022c*/ 	.word	0xffffffff


	//   ....[107]....
        /*0230*/ 	.word	0xffffffff


	//   ....[108]....
        /*0234*/ 	.word	0xffffffff


	//   ....[109]....
        /*0238*/ 	.word	0xffffffff


	//   ....[110]....
        /*023c*/ 	.word	0xffffffff


	//   ....[111]....
        /*0240*/ 	.word	0xffffffff


	//   ....[112]....
        /*0244*/ 	.word	0xffffffff


	//----- nvinfo : EIATTR_COOP_GROUP_INSTR_OFFSETS
	.align		4
.L_346:
        /*0248*/ 	.byte	0x04, 0x28
        /*024a*/ 	.short	(.L_348 - .L_347)


	//   ....[0]....
.L_347:
        /*024c*/ 	.word	0x00000050


	//   ....[1]....
        /*0250*/ 	.word	0x000015b0


	//   ....[2]....
        /*0254*/ 	.word	0x000015d0


	//   ....[3]....
        /*0258*/ 	.word	0x00001750


	//   ....[4]....
        /*025c*/ 	.word	0x00001760


	//   ....[5]....
        /*0260*/ 	.word	0x000018c0


	//   ....[6]....
        /*0264*/ 	.word	0x000018e0


	//   ....[7]....
        /*0268*/ 	.word	0x00001a40


	//   ....[8]....
        /*026c*/ 	.word	0x00001a50


	//   ....[9]....
        /*0270*/ 	.word	0x00001f30


	//   ....[10]....
        /*0274*/ 	.word	0x00001f40


	//   ....[11]....
        /*0278*/ 	.word	0x00001f50


	//   ....[12]....
        /*027c*/ 	.word	0x00001f60


	//   ....[13]....
        /*0280*/ 	.word	0x00002230


	//   ....[14]....
        /*0284*/ 	.word	0x00002240


	//   ....[15]....
        /*0288*/ 	.word	0x00002250


	//   ....[16]....
        /*028c*/ 	.word	0x000022d0


	//   ....[17]....
        /*0290*/ 	.word	0x00003100


	//   ....[18]....
        /*0294*/ 	.word	0x00003120


	//   ....[19]....
        /*0298*/ 	.word	0x00003220


	//   ....[20]....
        /*029c*/ 	.word	0x00003240


	//   ....[21]....
        /*02a0*/ 	.word	0x00003490


	//   ....[22]....
        /*02a4*/ 	.word	0x000036d0


	//   ....[23]....
        /*02a8*/ 	.word	0x00003ad0


	//   ....[24]....
        /*02ac*/ 	.word	0x00003af0


	//   ....[25]....
        /*02b0*/ 	.word	0x00003b10


	//   ....[26]....
        /*02b4*/ 	.word	0x00003b30


	//   ....[27]....
        /*02b8*/ 	.word	0x00004f20


	//   ....[28]....
        /*02bc*/ 	.word	0x00004f40


	//   ....[29]....
        /*02c0*/ 	.word	0x00005010


	//   ....[30]....
        /*02c4*/ 	.word	0x00005050


	//   ....[31]....
        /*02c8*/ 	.word	0x00005dd0


	//   ....[32]....
        /*02cc*/ 	.word	0x00005df0


	//   ....[33]....
        /*02d0*/ 	.word	0x00005ec0


	//   ....[34]....
        /*02d4*/ 	.word	0x00005f00


	//   ....[35]....
        /*02d8*/ 	.word	0x00006140


	//   ....[36]....
        /*02dc*/ 	.word	0x00006380


	//   ....[37]....
        /*02e0*/ 	.word	0x00006780


	//   ....[38]....
        /*02e4*/ 	.word	0x000067a0


	//   ....[39]....
        /*02e8*/ 	.word	0x000067c0


	//   ....[40]....
        /*02ec*/ 	.word	0x000067e0


	//   ....[41]....
        /*02f0*/ 	.word	0x000081e0


	//   ....[42]....
        /*02f4*/ 	.word	0x000081f0


	//   ....[43]....
        /*02f8*/ 	.word	0x00008230


	//   ....[44]....
        /*02fc*/ 	.word	0x00008250


	//   ....[45]....
        /*0300*/ 	.word	0x00009010


	//   ....[46]....
        /*0304*/ 	.word	0x00009030


	//   ....[47]....
        /*0308*/ 	.word	0x00009100


	//   ....[48]....
        /*030c*/ 	.word	0x00009120


	//   ....[49]....
        /*0310*/ 	.word	0x00009460


	//   ....[50]....
        /*0314*/ 	.word	0x00009470


	//   ....[51]....
        /*0318*/ 	.word	0x000094a0


	//   ....[52]....
        /*031c*/ 	.word	0x000094b0


	//   ....[53]....
        /*0320*/ 	.word	0x0000abf0


	//   ....[54]....
        /*0324*/ 	.word	0x0000ac20


	//   ....[55]....
        /*0328*/ 	.word	0x0000ac30


	//   ....[56]....
        /*032c*/ 	.word	0x0000ac60


	//   ....[57]....
        /*0330*/ 	.word	0x0000b5d0


	//   ....[58]....
        /*0334*/ 	.word	0x0000bbd0


	//   ....[59]....
        /*0338*/ 	.word	0x0000bc00


	//   ....[60]....
        /*033c*/ 	.word	0x0000bc20


	//   ....[61]....
        /*0340*/ 	.word	0x0000bc40


	//   ....[62]....
        /*0344*/ 	.word	0x0000bd30


	//   ....[63]....
        /*0348*/ 	.word	0x0000bd50


	//   ....[64]....
        /*034c*/ 	.word	0x0000c3b0


	//   ....[65]....
        /*0350*/ 	.word	0x0000c3c0


	//   ....[66]....
        /*0354*/ 	.word	0x0000cd00


	//   ....[67]....
        /*0358*/ 	.word	0x0000cde0


	//   ....[68]....
        /*035c*/ 	.word	0x0000ce50


	//   ....[69]....
        /*0360*/ 	.word	0x0000ceb0


	//   ....[70]....
        /*0364*/ 	.word	0x0000cf10


	//   ....[71]....
        /*0368*/ 	.word	0x0000cf70


	//   ....[72]....
        /*036c*/ 	.word	0x0000cfe0


	//   ....[73]....
        /*0370*/ 	.word	0x0000d040


	//   ....[74]....
        /*0374*/ 	.word	0x0000d0a0


	//   ....[75]....
        /*0378*/ 	.word	0x0000d100


	//   ....[76]....
        /*037c*/ 	.word	0x0000d170


	//   ....[77]....
        /*0380*/ 	.word	0x0000d2e0


	//   ....[78]....
        /*0384*/ 	.word	0x0000d340


	//   ....[79]....
        /*0388*/ 	.word	0x0000d3a0


	//   ....[80]....
        /*038c*/ 	.word	0x0000d400


	//   ....[81]....
        /*0390*/ 	.word	0x0000d840


	//   ....[82]....
        /*0394*/ 	.word	0x0000d890


	//   ....[83]....
        /*0398*/ 	.word	0x0000d8e0


	//   ....[84]....
        /*039c*/ 	.word	0x0000d930


	//   ....[85]....
        /*03a0*/ 	.word	0x0000d9a0


	//   ....[86]....
        /*03a4*/ 	.word	0x0000da10


	//   ....[87]....
        /*03a8*/ 	.word	0x0000db80


	//   ....[88]....
        /*03ac*/ 	.word	0x0000dbe0


	//   ....[89]....
        /*03b0*/ 	.word	0x0000dc40


	//   ....[90]....
        /*03b4*/ 	.word	0x0000dcb0


	//   ....[91]....
        /*03b8*/ 	.word	0x0000de20


	//   ....[92]....
        /*03bc*/ 	.word	0x0000de80


	//   ....[93]....
        /*03c0*/ 	.word	0x0000dee0


	//   ....[94]....
        /*03c4*/ 	.word	0x0000df40


	//   ....[95]....
        /*03c8*/ 	.word	0x0000e380


	//   ....[96]....
        /*03cc*/ 	.word	0x0000e3c0


	//   ....[97]....
        /*03d0*/ 	.word	0x0000e410


	//   ....[98]....
        /*03d4*/ 	.word	0x0000e450


	//   ....[99]....
        /*03d8*/ 	.word	0x0000e4b0


	//   ....[100]....
        /*03dc*/ 	.word	0x0000e510


	//   ....[101]....
        /*03e0*/ 	.word	0x0000e580


	//   ....[102]....
        /*03e4*/ 	.word	0x0000e6c0


	//   ....[103]....
        /*03e8*/ 	.word	0x0000e720


	//   ....[104]....
        /*03ec*/ 	.word	0x0000e760


	//   ....[105]....
        /*03f0*/ 	.word	0x0000e7a0


	//   ....[106]....
        /*03f4*/ 	.word	0x0000e7f0


	//   ....[107]....
        /*03f8*/ 	.word	0x0000e830


	//   ....[108]....
        /*03fc*/ 	.word	0x0000e880


	//   ....[109]....
        /*0400*/ 	.word	0x0000e8e0


	//   ....[110]....
        /*0404*/ 	.word	0x0000e930


	//   ....[111]....
        /*0408*/ 	.word	0x0000e980


	//   ....[112]....
        /*040c*/ 	.word	0x0000e9f0


	//----- nvinfo : EIATTR_EXIT_INSTR_OFFSETS
	.align		4
.L_348:
        /*0410*/ 	.byte	0x04, 0x1c
        /*0412*/ 	.short	(.L_350 - .L_349)


	//   ....[0]....
.L_349:
        /*0414*/ 	.word	0x000000a0


	//   ....[1]....
        /*0418*/ 	.word	0x0000cd90


	//----- nvinfo : EIATTR_MAX_THREADS
	.align		4
.L_350:
        /*041c*/ 	.byte	0x04, 0x05
        /*041e*/ 	.short	(.L_352 - .L_351)
.L_351:
        /*0420*/ 	.word	0x00000100
        /*0424*/ 	.word	0x00000001
        /*0428*/ 	.word	0x00000001


	//----- nvinfo : EIATTR_CRS_STACK_SIZE
	.align		4
.L_352:
        /*042c*/ 	.byte	0x04, 0x1e
        /*042e*/ 	.short	(.L_354 - .L_353)
.L_353:
        /*0430*/ 	.word	0x00000000
.L_354:


//--------------------- .nv.info._ZN7cutlass13device_kernelIN5flash19enable_sm80_to_sm89INS1_16FlashAttnFwdSm80INS1_25CollectiveMainloopFwdSm80ILi8ELi1ELb0EN4cute5tupleIJNS5_1CILi128EEENS7_ILi64EEENS7_ILi192EEEEEELi192ENS_6half_tEfNS_4arch4Sm80ELb1ELb0ELb0ELb1ELb1ELb0ELb1ELb1EEENS1_21CollectiveEpilogueFwdINS6_IJS8_SA_S9_EEENS6_IJNS7_ILi1EEESI_SI_EEESC_SE_Li256ELb1ELb1ELb1ELb0EEENS1_36VarlenDynamicPersistentTileSchedulerILi128ELi64ELi256ELi256ELb1ELb1ELb0ELb1ELb1ELb1EEEEEEEEEvNT_6ParamsE --------------------------
	.section	.nv.info._ZN7cutlass13device_kernelIN5flash19enable_sm80_to_sm89INS1_16FlashAttnFwdSm80INS1_25CollectiveMainloopFwdSm80ILi8ELi1ELb0EN4cute5tupleIJNS5_1CILi128EEENS7_ILi64EEENS7_ILi192EEEEEELi192ENS_6half_tEfNS_4arch4Sm80ELb1ELb0ELb0ELb1ELb1ELb0ELb1ELb1EEENS1_21CollectiveEpilogueFwdINS6_IJS8_SA_S9_EEENS6_IJNS7_ILi1EEESI_SI_EEESC_SE_Li256ELb1ELb1ELb1ELb0EEENS1_36VarlenDynamicPersistentTileSchedulerILi128ELi64ELi256ELi256ELb1ELb1ELb0ELb1ELb1ELb1EEEEEEEEEvNT_6ParamsE,"",@"SHT_CUDA_INFO"
	.sectionflags	@""
	.align	4


	//----- nvinfo : EIATTR_CUDA_API_VERSION
	.align		4
        /*0000*/ 	.byte	0x04, 0x37
        /*0002*/ 	.short	(.L_356 - .L_355)
.L_355:
        /*0004*/ 	.word	0x00000082


	//----- nvinfo : EIATTR_SW2861232_WAR
	.align		4
.L_356:
        /*0008*/ 	.byte	0x01, 0x35
	.zero		2


	//----- nvinfo : EIATTR_PARAM_CBANK
	.align		4
        /*000c*/ 	.byte	0x04, 0x0a
        /*000e*/ 	.short	(.L_358 - .L_357)
	.align		4
.L_357:
        /*0010*/ 	.word	index@(.nv.constant0._ZN7cutlass13device_kernelIN5flash19enable_sm80_to_sm89INS1_16FlashAttnFwdSm80INS1_25CollectiveMainloopFwdSm80ILi8ELi1ELb0EN4cute5tupleIJNS5_1CILi128EEENS7_ILi64EEENS7_ILi192EEEEEELi192ENS_6half_tEfNS_4arch4Sm80ELb1ELb0ELb0ELb1ELb1ELb0ELb1ELb1EEENS1_21CollectiveEpilogueFwdINS6_IJS8_SA_S9_EEENS6_IJNS7_ILi1EEESI_SI_EEESC_SE_Li256ELb1ELb1ELb1ELb0EEENS1_36VarlenDynamicPersistentTileSchedulerILi128ELi64ELi256ELi256ELb1ELb1ELb0ELb1ELb1ELb1EEEEEEEEEvNT_6ParamsE)
        /*0014*/ 	.short	0x0160
        /*0016*/ 	.short	0x0438


	//----- nvinfo : EIATTR_CBANK_PARAM_SIZE
	.align		4
.L_358:
        /*0018*/ 	.byte	0x03, 0x19
        /*001a*/ 	.short	0x0438


	//----- nvinfo : EIATTR_KPARAM_INFO
	.align		4
        /*001c*/ 	.byte	0x04, 0x17
        /*001e*/ 	.short	(.L_360 - .L_359)
.L_359:
        /*0020*/ 	.word	0x00000000
        /*0024*/ 	.short	0x0000
        /*0026*/ 	.short	0x0000
        /*0028*/ 	.byte	0x00, 0xf0, 0xe1, 0x10


	//----- nvinfo : EIATTR_MAXREG_COUNT
	.align		4
.L_360:
        /*002c*/ 	.byte	0x03, 0x1b
        /*002e*/ 	.short	0x00ff


	//----- nvinfo : EIATTR_NUM_BARRIERS
	.align		4
        /*0030*/ 	.byte	0x02, 0x4c
        /*0032*/ 	.byte	0x06
	.zero		1


	//----- nvinfo : EIATTR_ANNOTATIONS
	.align		4
        /*0034*/ 	.byte	0x04, 0x55
        /*0036*/ 	.short	(.L_362 - .L_361)


	//   ....[0]....
.L_361:
        /*0038*/ 	.word	0x00000001
        /*003c*/ 	.byte	0x70, 0x00, 0x00, 0x00, 0x01, 0x00, 0x00, 0x00, 0x90, 0x14, 0x00, 0x00, 0x01, 0x00, 0x00, 0x00
        /*004c*/ 	.byte	0x80, 0x18, 0x00, 0x00, 0x01, 0x00, 0x00, 0x00, 0xb0, 0x18, 0x00, 0x00, 0x01, 0x00, 0x00, 0x00
        /*005c*/ 	.byte	0xf0, 0x18, 0x00, 0x00, 0x01, 0x00, 0x00, 0x00, 0x80, 0xc5, 0x00, 0x00, 0x01, 0x00, 0x00, 0x00
        /*006c*/ 	.byte	0x90, 0xc5, 0x00, 0x00, 0x01, 0x00, 0x00, 0x00, 0xa0, 0xc5, 0x00, 0x00, 0x01, 0x00, 0x00, 0x00
        /*007c*/ 	.byte	0x10, 0xcd, 0x00, 0x00, 0x01, 0x00, 0x00, 0x00, 0x10, 0xf8, 0x00, 0x00


	//----- nvinfo : EIATTR_MERCURY_ISA_VERSION
	.align		4
.L_362:
        /*0088*/ 	.byte	0x03, 0x5f
        /*008a*/ 	.short	0x0000


	//----- nvinfo : EIATTR_INT_WARP_WIDE_INSTR_OFFSETS
	.align		4
        /*008c*/ 	.byte	0x04, 0x31
        /*008e*/ 	.short	(.L_364 - .L_363)


	//   ....[0]....
.L_363:
        /*0090*/ 	.word	0x0000c460


	//   ....[1]....
        /*0094*/ 	.word	0x0000c4e0


	//----- nvinfo : EIATTR_COOP_GROUP_MASK_REGIDS
	.align		4
.L_364:
        /*0098*/ 	.byte	0x04, 0x29
        /*009a*/ 	.short	(.L_366 - .L_365)


	//   ....[0]....
.L_365:
        /*009c*/ 	.word	0xffffffff


	//   ....[1]....
        /*00a0*/ 	.word	0xffffffff


	//   ....[2]....
        /*00a4*/ 	.word	0xffffffff


	//   ....[3]....
        /*00a8*/ 	.word	0xffffffff


	//   ....[4]....
        /*00ac*/ 	.word	0xffffffff


	//   ....[5]....
        /*00b0*/ 	.word	0xffffffff


	//   ....[6]....
        /*00b4*/ 	.word	0xffffffff


	//   ....[7]....
        /*00b8*/ 	.word	0xffffffff


	//   ....[8]....
        /*00bc*/ 	.word	0xffffffff


	//   ....[9]....
        /*00c0*/ 	.word	0xffffffff


	//   ....[10]....
        /*00c4*/ 	.word	0xffffffff


	//   ....[11]....
        /*00c8*/ 	.word	0xffffffff


	//   ....[12]....
        /*00cc*/ 	.word	0xffffffff


	//   ....[13]....
        /*00d0*/ 	.word	0xffffffff


	//   ....[14]....
        /*00d4*/ 	.word	0xffffffff


	//   ....[15]....
        /*00d8*/ 	.word	0xffffffff


	//   ....[16]....
        /*00dc*/ 	.word	0xffffffff


	//   ....[17]....
        /*00e0*/ 	.word	0xffffffff


	//   ....[18]....
        /*00e4*/ 	.word	0xffffffff


	//   ....[19]....
        /*00e8*/ 	.word	0xffffffff


	//   ....[20]....
        /*00ec*/ 	.word	0xffffffff


	//   ....[21]....
        /*00f0*/ 	.word	0xffffffff


	//   ....[22]....
        /*00f4*/ 	.word	0xffffffff


	//   ....[23]....
        /*00f8*/ 	.word	0xffffffff


	//   ....[24]....
        /*00fc*/ 	.word	0xffffffff


	//   ....[25]....
        /*0100*/ 	.word	0xffffffff


	//   ....[26]....
        /*0104*/ 	.word	0xffffffff


	//   ....[27]....
        /*0108*/ 	.word	0xffffffff


	//   ....[28]....
        /*010c*/ 	.word	0xffffffff


	//   ....[29]....
        /*0110*/ 	.word	0xffffffff


	//   ....[30]....
        /*0114*/ 	.word	0xffffffff


	//   ....[31]....
        /*0118*/ 	.word	0xffffffff


	//   ....[32]....
        /*011c*/ 	.word	0xffffffff


	//   ....[33]....
        /*0120*/ 	.word	0xffffffff


	//   ....[34]....
        /*0124*/ 	.word	0xffffffff


	//   ....[35]....
        /*0128*/ 	.word	0xffffffff


	//   ....[36]....
        /*012c*/ 	.word	0xffffffff


	//   ....[37]....
        /*0130*/ 	.word	0xffffffff


	//   ....[38]....
        /*0134*/ 	.word	0xffffffff


	//   ....[39]....
        /*0138*/ 	.word	0xffffffff


	//   ....[40]....
        /*013c*/ 	.word	0xffffffff


	//   ....[41]....
        /*0140*/ 	.word	0xffffffff


	//   ....[42]....
        /*0144*/ 	.word	0xffffffff


	//   ....[43]....
        /*0148*/ 	.word	0xffffffff


	//   ....[44]....
        /*014c*/ 	.word	0xffffffff


	//   ....[45]....
        /*0150*/ 	.word	0xffffffff


	//   ....[46]....
        /*0154*/ 	.word	0xffffffff


	//   ....[47]....
        /*0158*/ 	.word	0xffffffff


	//   ....[48]....
        /*015c*/ 	.word	0xffffffff


	//   ....[49]....
        /*0160*/ 	.word	0xffffffff


	//   ....[50]....
        /*0164*/ 	.word	0xffffffff


	//   ....[51]....
        /*0168*/ 	.word	0xffffffff


	//   ....[52]....
        /*016c*/ 	.word	0xffffffff


	//   ....[53]....
        /*0170*/ 	.word	0xffffffff


	//   ....[54]....
        /*0174*/ 	.word	0xffffffff


	//   ....[55]....
        /*0178*/ 	.word	0xffffffff


	//   ....[56]....
        /*017c*/ 	.word	0xffffffff


	//   ....[57]....
        /*0180*/ 	.word	0xffffffff


	//   ....[58]....
        /*0184*/ 	.word	0xffffffff


	//   ....[59]....
        /*0188*/ 	.word	0xffffffff


	//   ....[60]....
        /*018c*/ 	.word	0xffffffff


	//   ....[61]....
        /*0190*/ 	.word	0xffffffff


	//   ....[62]....
        /*0194*/ 	.word	0xffffffff


	//   ....[63]....
        /*0198*/ 	.word	0xffffffff


	//   ....[64]....
        /*019c*/ 	.word	0xffffffff


	//   ....[65]....
        /*01a0*/ 	.word	0xffffffff


	//   ....[66]....
        /*01a4*/ 	.word	0xffffffff


	//   ....[67]....
        /*01a8*/ 	.word	0xffffffff


	//   ....[68]....
        /*01ac*/ 	.word	0xffffffff


	//   ....[69]....
        /*01b0*/ 	.word	0xffffffff


	//   ....[70]....
        /*01b4*/ 	.word	0xffffffff


	//   ....[71]....
        /*01b8*/ 	.word	0xffffffff


	//   ....[72]....
        /*01bc*/ 	.word	0xffffffff


	//   ....[73]....
        /*01c0*/ 	.word	0xffffffff


	//   ....[74]....
        /*01c4*/ 	.word	0xffffffff


	//   ....[75]....
        /*01c8*/ 	.word	0xffffffff


	//   ....[76]....
        /*01cc*/ 	.word	0xffffffff


	//   ....[77]....
        /*01d0*/ 	.word	0xffffffff


	//   ....[78]....
        /*01d4*/ 	.word	0xffffffff


	//   ....[79]....
        /*01d8*/ 	.word	0xffffffff


	//   ....[80]....
        /*01dc*/ 	.word	0xffffffff


	//   ....[81]....
        /*01e0*/ 	.word	0xffffffff


	//   ....[82]....
        /*01e4*/ 	.word	0xffffffff


	//   ....[83]....
        /*01e8*/ 	.word	0xffffffff


	//   ....[84]....
        /*01ec*/ 	.word	0xffffffff


	//   ....[85]....
        /*01f0*/ 	.word	0xffffffff


	//   ....[86]....
        /*01f4*/ 	.word	0xffffffff


	//   ....[87]....
        /*01f8*/ 	.word	0xffffffff


	//   ....[88]....
        /*01fc*/ 	.word	0xffffffff


	//   ....[89]....
        /*0200*/ 	.word	0xffffffff


	//   ....[90]....
        /*0204*/ 	.word	0xffffffff


	//   ....[91]....
        /*0208*/ 	.word	0xffffffff


	//   ....[92]....
        /*020c*/ 	.word	0xffffffff


	//   ....[93]....
        /*0210*/ 	.word	0xffffffff


	//   ....[94]....
        /*0214*/ 	.word	0xffffffff


	//   ....[95]....
        /*0218*/ 	.word	0xffffffff


	//   ....[96]....
        /*021c*/ 	.word	0xffffffff


	//   ....[97]....
        /*0220*/ 	.word	0xffffffff


	//   ....[98]....
        /*0224*/ 	.word	0xffffffff


	//   ....[99]....
        /*0228*/ 	.word	0xffffffff


	//   ....[100]....
        /*022c*/ 	.word	0xffffffff


	//   ....[101]....
        /*0230*/ 	.word	0xffffffff


	//   ....[102]....
        /*0234*/ 	.word	0xffffffff


	//   ....[103]....
        /*0238*/ 	.word	0xffffffff


	//   ....[104]....
        /*023c*/ 	.word	0xffffffff


	//   ....[105]....
        /*0240*/ 	.word	0xffffffff


	//   ....[106]....
        /*0244*/ 	.word	0xffffffff


	//   ....[107]....
        /*0248*/ 	.word	0xffffffff


	//   ....[108]....
        /*024c*/ 	.word	0xffffffff


	//   ....[109]....
        /*0250*/ 	.word	0xffffffff


	//   ....[110]....
        /*0254*/ 	.word	0xffffffff


	//   ....[111]....
        /*0258*/ 	.word	0xffffffff


	//   ....[112]....
        /*025c*/ 	.word	0xffffffff


	//   ....[113]....
        /*0260*/ 	.word	0xffffffff


	//   ....[114]....
        /*0264*/ 	.word	0xffffffff


	//   ....[115]....
        /*0268*/ 	.word	0xffffffff


	//   ....[116]....
        /*026c*/ 	.word	0xffffffff


	//   ....[117]....
        /*0270*/ 	.word	0xffffffff


	//   ....[118]....
        /*0274*/ 	.word	0xffffffff


	//   ....[119]....
        /*0278*/ 	.word	0xffffffff


	//   ....[120]....
        /*027c*/ 	.word	0xffffffff


	//   ....[121]....
        /*0280*/ 	.word	0xffffffff


	//   ....[122]....
        /*0284*/ 	.word	0xffffffff


	//   ....[123]....
        /*0288*/ 	.word	0xffffffff


	//   ....[124]....
        /*028c*/ 	.word	0xffffffff


	//   ....[125]....
        /*0290*/ 	.word	0xffffffff


	//   ....[126]....
        /*0294*/ 	.word	0xffffffff


	//   ....[127]....
        /*0298*/ 	.word	0xffffffff


	//   ....[128]....
        /*029c*/ 	.word	0xffffffff


	//   ....[129]....
        /*02a0*/ 	.word	0xffffffff


	//   ....[130]....
        /*02a4*/ 	.word	0xffffffff


	//   ....[131]....
        /*02a8*/ 	.word	0xffffffff


	//   ....[132]....
        /*02ac*/ 	.word	0xffffffff


	//   ....[133]....
        /*02b0*/ 	.word	0xffffffff


	//   ....[134]....
        /*02b4*/ 	.word	0xffffffff


	//   ....[135]....
        /*02b8*/ 	.word	0xffffffff


	//   ....[136]....
        /*02bc*/ 	.word	0xffffffff


	//   ....[137]....
        /*02c0*/ 	.word	0xffffffff


	//   ....[138]....
        /*02c4*/ 	.word	0xffffffff


	//   ....[139]....
        /*02c8*/ 	.word	0xffffffff


	//   ....[140]....
        /*02cc*/ 	.word	0xffffffff


	//   ....[141]....
        /*02d0*/ 	.word	0xffffffff


	//   ....[142]....
        /*02d4*/ 	.word	0xffffffff


	//   ....[143]....
        /*02d8*/ 	.word	0xffffffff


	//   ....[144]....
        /*02dc*/ 	.word	0xffffffff


	//   ....[145]....
        /*02e0*/ 	.word	0xffffffff


	//   ....[146]....
        /*02e4*/ 	.word	0xffffffff


	//   ....[147]....
        /*02e8*/ 	.word	0xffffffff


	//   ....[148]....
        /*02ec*/ 	.word	0xffffffff


	//   ....[149]....
        /*02f0*/ 	.word	0xffffffff


	//   ....[150]....
        /*02f4*/ 	.word	0xffffffff


	//   ....[151]....
        /*02f8*/ 	.word	0xffffffff


	//   ....[152]....
        /*02fc*/ 	.word	0xffffffff


	//   ....[153]....
        /*0300*/ 	.word	0xffffffff


	//   ....[154]....
        /*0304*/ 	.word	0xffffffff


	//   ....[155]....
        /*0308*/ 	.word	0xffffffff


	//   ....[156]....
        /*030c*/ 	.word	0xffffffff


	//   ....[157]....
        /*0310*/ 	.word	0xffffffff


	//   ....[158]....
        /*0314*/ 	.word	0xffffffff


	//   ....[159]....
        /*0318*/ 	.word	0xffffffff


	//   ....[160]....
        /*031c*/ 	.word	0xffffffff


	//   ....[161]....
        /*0320*/ 	.word	0xffffffff


	//   ....[162]....
        /*0324*/ 	.word	0xffffffff


	//   ....[163]....
        /*0328*/ 	.word	0xffffffff


	//   ....[164]....
        /*032c*/ 	.word	0xffffffff


	//   ....[165]....
        /*0330*/ 	.word	0xffffffff


	//   ....[166]....
        /*0334*/ 	.word	0xffffffff


	//   ....[167]....
        /*0338*/ 	.word	0xffffffff


	//   ....[168]....
        /*033c*/ 	.word	0xffffffff


	//   ....[169]....
        /*0340*/ 	.word	0xffffffff


	//   ....[170]....
        /*0344*/ 	.word	0xffffffff


	//   ....[171]....
        /*0348*/ 	.word	0xffffffff


	//   ....[172]....
        /*034c*/ 	.word	0xffffffff


	//   ....[173]....
        /*0350*/ 	.word	0xffffffff


	//   ....[174]....
        /*0354*/ 	.word	0xffffffff


	//   ....[175]....
        /*0358*/ 	.word	0xffffffff


	//   ....[176]....
        /*035c*/ 	.word	0xffffffff


	//   ....[177]....
        /*0360*/ 	.word	0xffffffff


	//   ....[178]....
        /*0364*/ 	.word	0xffffffff


	//   ....[179]....
        /*0368*/ 	.word	0xffffffff


	//   ....[180]....
        /*036c*/ 	.word	0xffffffff


	//   ....[181]....
        /*0370*/ 	.word	0xffffffff


	//   ....[182]....
        /*0374*/ 	.word	0xffffffff


	//   ....[183]....
        /*0378*/ 	.word	0xffffffff


	//   ....[184]....
        /*037c*/ 	.word	0xffffffff


	//   ....[185]....
        /*0380*/ 	.word	0xffffffff


	//   ....[186]....
        /*0384*/ 	.word	0xffffffff


	//   ....[187]....
        /*0388*/ 	.word	0xffffffff


	//   ....[188]....
        /*038c*/ 	.word	0xffffffff


	//   ....[189]....
        /*0390*/ 	.word	0xffffffff


	//   ....[190]....
        /*0394*/ 	.word	0xffffffff


	//   ....[191]....
        /*0398*/ 	.word	0xffffffff


	//   ....[192]....
        /*039c*/ 	.word	0xffffffff


	//   ....[193]....
        /*03a0*/ 	.word	0xffffffff


	//   ....[194]....
        /*03a4*/ 	.word	0xffffffff


	//   ....[195]....
        /*03a8*/ 	.word	0xffffffff


	//   ....[196]....
        /*03ac*/ 	.word	0xffffffff


	//   ....[197]....
        /*03b0*/ 	.word	0xffffffff


	//   ....[198]....
        /*03b4*/ 	.word	0xffffffff


	//   ....[199]....
        /*03b8*/ 	.word	0xffffffff


	//   ....[200]....
        /*03bc*/ 	.word	0xffffffff


	//   ....[201]....
        /*03c0*/ 	.word	0xffffffff


	//   ....[202]....
        /*03c4*/ 	.word	0xffffffff


	//   ....[203]....
        /*03c8*/ 	.word	0xffffffff


	//   ....[204]....
        /*03cc*/ 	.word	0xffffffff


	//   ....[205]....
        /*03d0*/ 	.word	0xffffffff


	//   ....[206]....
        /*03d4*/ 	.word	0xffffffff


	//   ....[207]....
        /*03d8*/ 	.word	0xffffffff


	//----- nvinfo : EIATTR_COOP_GROUP_INSTR_OFFSETS
	.align		4
.L_366:
        /*03dc*/ 	.byte	0x04, 0x28
        /*03de*/ 	.short	(.L_368 - .L_367)


	//   ....[0]....
.L_367:
        /*03e0*/ 	.word	0x00000050


	//   ....[1]....
        /*03e4*/ 	.word	0x000001e0


	//   ....[2]....
        /*03e8*/ 	.word	0x00000210


	//   ....[3]....
        /*03ec*/ 	.word	0x00000240


	//   ....[4]....
        /*03f0*/ 	.word	0x00000270


	//   ....[5]....
        /*03f4*/ 	.word	0x000002a0


	//   ....[6]....
        /*03f8*/ 	.word	0x000002d0


	//   ....[7]....
        /*03fc*/ 	.word	0x00000430


	//   ....[8]....
        /*0400*/ 	.word	0x00000470


	//   ....[9]....
        /*0404*/ 	.word	0x000004a0


	//   ....[10]....
        /*0408*/ 	.word	0x000004d0


	//   ....[11]....
        /*040c*/ 	.word	0x00000500


	//   ....[12]....
        /*0410*/ 	.word	0x00000530


	//   ....[13]....
        /*0414*/ 	.word	0x000005c0


	//   ....[14]....
        /*0418*/ 	.word	0x00000600


	//   ....[15]....
        /*041c*/ 	.word	0x00000620


	//   ....[16]....
        /*0420*/ 	.word	0x00000680


	//   ....[17]....
        /*0424*/ 	.word	0x000026d0


	//   ....[18]....
        /*0428*/ 	.word	0x000026f0


	//   ....[19]....
        /*042c*/ 	.word	0x00002860


	//   ....[20]....
        /*0430*/ 	.word	0x00002870


	//   ....[21]....
        /*0434*/ 	.word	0x000029d0


	//   ....[22]....
        /*0438*/ 	.word	0x000029f0


	//   ....[23]....
        /*043c*/ 	.word	0x00002b50


	//   ....[24]....
        /*0440*/ 	.word	0x00002b60


	//   ....[25]....
        /*0444*/ 	.word	0x00003000


	//   ....[26]....
        /*0448*/ 	.word	0x00003010


	//   ....[27]....
        /*044c*/ 	.word	0x00003020


	//   ....[28]....
        /*0450*/ 	.word	0x00003030


	//   ....[29]....
        /*0454*/ 	.word	0x000032c0


	//   ....[30]....
        /*0458*/ 	.word	0x00003300


	//   ....[31]....
        /*045c*/ 	.word	0x00003310


	//   ....[32]....
        /*0460*/ 	.word	0x00003350


	//   ....[33]....
        /*0464*/ 	.word	0x00004100


	//   ....[34]....
        /*0468*/ 	.word	0x00004120


	//   ....[35]....
        /*046c*/ 	.word	0x00004220


	//   ....[36]....
        /*0470*/ 	.word	0x00004240


	//   ....[37]....
        /*0474*/ 	.word	0x00004470


	//   ....[38]....
        /*0478*/ 	.word	0x000046b0


	//   ....[39]....
        /*047c*/ 	.word	0x00004ab0


	//   ....[40]....
        /*0480*/ 	.word	0x00004ad0


	//   ....[41]....
        /*0484*/ 	.word	0x00004af0


	//   ....[42]....
        /*0488*/ 	.word	0x00004b10


	//   ....[43]....
        /*048c*/ 	.word	0x00005f20


	//   ....[44]....
        /*0490*/ 	.word	0x00005f40


	//   ....[45]....
        /*0494*/ 	.word	0x00006010


	//   ....[46]....
        /*0498*/ 	.word	0x00006050


	//   ....[47]....
        /*049c*/ 	.word	0x00006dc0


	//   ....[48]....
        /*04a0*/ 	.word	0x00006de0


	//   ....[49]....
        /*04a4*/ 	.word	0x00006eb0


	//   ....[50]....
        /*04a8*/ 	.word	0x00006ef0


	//   ....[51]....
        /*04ac*/ 	.word	0x00007110


	//   ....[52]....
        /*04b0*/ 	.word	0x00007350


	//   ....[53]....
        /*04b4*/ 	.word	0x00007630


	//   ....[54]....
        /*04b8*/ 	.word	0x00007680


	//   ....[55]....
        /*04bc*/ 	.word	0x000077a0


	//   ....[56]....
        /*04c0*/ 	.word	0x000077c0


	//   ....[57]....
        /*04c4*/ 	.word	0x00009230


	//   ....[58]....
        /*04c8*/ 	.word	0x00009240


	//   ....[59]....
        /*04cc*/ 	.word	0x00009280


	//   ....[60]....
        /*04d0*/ 	.word	0x000092a0


	//   ....[61]....
        /*04d4*/ 	.word	0x0000a050


	//   ....[62]....
        /*04d8*/ 	.word	0x0000a070


	//   ....[63]....
        /*04dc*/ 	.word	0x0000a140


	//   ....[64]....
        /*04e0*/ 	.word	0x0000a160


	//   ....[65]....
        /*04e4*/ 	.word	0x0000a4a0


	//   ....[66]....
        /*04e8*/ 	.word	0x0000a4b0


	//   ....[67]....
        /*04ec*/ 	.word	0x0000a4e0


	//   ....[68]....
        /*04f0*/ 	.word	0x0000a4f0


	//   ....[69]....
        /*04f4*/ 	.word	0x0000bc40


	//   ....[70]....
        /*04f8*/ 	.word	0x0000bc70


	//   ....[71]....
        /*04fc*/ 	.word	0x0000bc80


	//   ....[72]....
        /*0500*/ 	.word	0x0000bcb0


	//   ....[73]....
        /*0504*/ 	.word	0x0000d070


	//   ....[74]....
        /*0508*/ 	.word	0x0000d090


	//   ....[75]....
        /*050c*/ 	.word	0x0000d0b0


	//   ....[76]....
        /*0510*/ 	.word	0x0000d0c0


	//   ....[77]....
        /*0514*/ 	.word	0x0000d400


	//   ....[78]....
        /*0518*/ 	.word	0x0000d420


	//   ....[79]....
        /*051c*/ 	.word	0x0000d580


	//   ....[80]....
        /*0520*/ 	.word	0x0000d590


	//   ....[81]....
        /*0524*/ 	.word	0x0000d6f0


	//   ....[82]....
        /*0528*/ 	.word	0x0000d710


	//   ....[83]....
        /*052c*/ 	.word	0x0000d870


	//   ....[84]....
        /*0530*/ 	.word	0x0000d880


	//   ....[85]....
        /*0534*/ 	.word	0x0000dbc0


	//   ....[86]....
        /*0538*/ 	.word	0x0000dbe0


	//   ....[87]....
        /*053c*/ 	.word	0x0000e3b0


	//   ....[88]....
        /*0540*/ 	.word	0x0000e3c0


	//   ....[89]....
        /*0544*/ 	.word	0x0000f240


	//   ....[90]....
        /*0548*/ 	.word	0x0000f260


	//   ....[91]....
        /*054c*/ 	.word	0x0000f3d0


	//   ....[92]....
        /*0550*/ 	.word	0x0000f3e0


	//   ....[93]....
        /*0554*/ 	.word	0x0000f540


	//   ....[94]....
        /*0558*/ 	.word	0x0000f560


	//   ....[95]....
        /*055c*/ 	.word	0x0000f6c0


	//   ....[96]....
        /*0560*/ 	.word	0x0000f6d0


	//   ....[97]....
        /*0564*/ 	.word	0x0000f8d0


	//   ....[98]....
        /*0568*/ 	.word	0x0000f8f0


	//   ....[99]....
        /*056c*/ 	.word	0x0000fa10


	//   ....[100]....
        /*0570*/ 	.word	0x0000fa50


	//   ....[101]....
        /*0574*/ 	.word	0x0000fa80


	//   ....[102]....
        /*0578*/ 	.word	0x0000fab0


	//   ....[103]....
        /*057c*/ 	.word	0x0000fae0


	//   ....[104]....
        /*0580*/ 	.word	0x0000fb10


	//   ....[105]....
        /*0584*/ 	.word	0x0000fc60


	//   ....[106]....
        /*0588*/ 	.word	0x0000fca0


	//   ....[107]....
        /*058c*/ 	.word	0x0000fcd0


	//   ....[108]....
        /*0590*/ 	.word	0x0000fd00


	//   ....[109]....
        /*0594*/ 	.word	0x0000fd30


	//   ....[110]....
        /*0598*/ 	.word	0x0000fd60


	//   ....[111]....
        /*059c*/ 	.word	0x0000fdf0


	//   ....[112]....
        /*05a0*/ 	.word	0x0000fe30


	//   ....[113]....
        /*05a4*/ 	.word	0x0000fe40


	//   ....[114]....
        /*05a8*/ 	.word	0x0000fea0


	//   ....[115]....
        /*05ac*/ 	.word	0x00010850


	//   ....[116]....
        /*05b0*/ 	.word	0x000108b0


	//   ....[117]....
        /*05b4*/ 	.word	0x00010900


	//   ....[118]....
        /*05b8*/ 	.word	0x00010950


	//   ....[119]....
        /*05bc*/ 	.word	0x000109a0


	//   ....[120]....
        /*05c0*/ 	.word	0x00010a10


	//   ....[121]....
        /*05c4*/ 	.word	0x00010a60


	//   ....[122]....
        /*05c8*/ 	.word	0x00010ad0


	//   ....[123]....
        /*05cc*/ 	.word	0x00010b40


	//   ....[124]....
        /*05d0*/ 	.word	0x00010bb0


	//   ....[125]....
        /*05d4*/ 	.word	0x00010c20


	//   ....[126]....
        /*05d8*/ 	.word	0x00010c90


	//   ....[127]....
        /*05dc*/ 	.word	0x00010d00


	//   ....[128]....
        /*05e0*/ 	.word	0x00010d60


	//   ....[129]....
        /*05e4*/ 	.word	0x00010dd0


	//   ....[130]....
        /*05e8*/ 	.word	0x00010e40


	//   ....[131]....
        /*05ec*/ 	.word	0x00010eb0


	//   ....[132]....
        /*05f0*/ 	.word	0x00010f10


	//   ....[133]....
        /*05f4*/ 	.word	0x00010f80


	//   ....[134]....
        /*05f8*/ 	.word	0x00010ff0


	//   ....[135]....
        /*05fc*/ 	.word	0x00011160


	//   ....[136]....
        /*0600*/ 	.word	0x000111c0


	//   ....[137]....
        /*0604*/ 	.word	0x00011230


	//   ....[138]....
        /*0608*/ 	.word	0x000112a0


	//   ....[139]....
        /*060c*/ 	.word	0x000116e0


	//   ....[140]....
        /*0610*/ 	.word	0x00011730


	//   ....[141]....
        /*0614*/ 	.word	0x00011780


	//   ....[142]....
        /*0618*/ 	.word	0x000117d0


	//   ....[143]....
        /*061c*/ 	.word	0x00011840


	//   ....[144]....
        /*0620*/ 	.word	0x000118b0


	//   ....[145]....
        /*0624*/ 	.word	0x00011a20


	//   ....[146]....
        /*0628*/ 	.word	0x00011a80


	//   ....[147]....
        /*062c*/ 	.word	0x00011af0


	//   ....[148]....
        /*0630*/ 	.word	0x00011b60


	//   ....[149]....
        /*0634*/ 	.word	0x00011cd0


	//   ....[150]....
        /*0638*/ 	.word	0x00011d30


	//   ....[151]....
        /*063c*/ 	.word	0x00011da0


	//   ....[152]....
        /*0640*/ 	.word	0x00011e10


	//   ....[153]....
        /*0644*/ 	.word	0x00012250


	//   ....[154]....
        /*0648*/ 	.word	0x00012290


	//   ....[155]....
        /*064c*/ 	.word	0x000122e0


	//   ....[156]....
        /*0650*/ 	.word	0x00012330


	//   ....[157]....
        /*0654*/ 	.word	0x00012390


	//   ....[158]....
        /*0658*/ 	.word	0x00012400


	//   ....[159]....
        /*065c*/ 	.word	0x00012470


	//   ....[160]....
        /*0660*/ 	.word	0x000125b0


	//   ....[161]....
        /*0664*/ 	.word	0x00012610


	//   ....[162]....
        /*0668*/ 	.word	0x00012660


	//   ....[163]....
        /*066c*/ 	.word	0x000126a0


	//   ....[164]....
        /*0670*/ 	.word	0x000126f0


	//   ....[165]....
        /*0674*/ 	.word	0x00012730


	//   ....[166]....
        /*0678*/ 	.word	0x00012780


	//   ....[167]....
        /*067c*/ 	.word	0x000127d0


	//   ....[168]....
        /*0680*/ 	.word	0x00012820


	//   ....[169]....
        /*0684*/ 	.word	0x00012870


	//   ....[170]....
        /*0688*/ 	.word	0x000128e0


	//   ....[171]....
        /*068c*/ 	.word	0x00012950


	//   ....[172]....
        /*0690*/ 	.word	0x000129c0


	//   ....[173]....
        /*0694*/ 	.word	0x00012a20


	//   ....[174]....
        /*0698*/ 	.word	0x00012a90


	//   ....[175]....
        /*069c*/ 	.word	0x00012b00


	//   ....[176]....
        /*06a0*/ 	.word	0x00012b70


	//   ....[177]....
        /*06a4*/ 	.word	0x00012bd0


	//   ....[178]....
        /*06a8*/ 	.word	0x00012c40


	//   ....[179]....
        /*06ac*/ 	.word	0x00012cb0


	//   ....[180]....
        /*06b0*/ 	.word	0x00012d20


	//   ....[181]....
        /*06b4*/ 	.word	0x00012d80


	//   ....[182]....
        /*06b8*/ 	.word	0x00012df0


	//   ....[183]....
        /*06bc*/ 	.word	0x00012e60


	//   ....[184]....
        /*06c0*/ 	.word	0x00012ed0


	//   ....[185]....
        /*06c4*/ 	.word	0x00012f30


	//   ....[186]....
        /*06c8*/ 	.word	0x00012fa0


	//   ....[187]....
        /*06cc*/ 	.word	0x00013010


	//   ....[188]....
        /*06d0*/ 	.word	0x00013080


	//   ....[189]....
        /*06d4*/ 	.word	0x000130e0


	//   ....[190]....
        /*06d8*/ 	.word	0x00013150


	//   ....[191]....
        /*06dc*/ 	.word	0x000131c0


	//   ....[192]....
        /*06e0*/ 	.word	0x00013210


	//   ....[193]....
        /*06e4*/ 	.word	0x00013250


	//   ....[194]....
        /*06e8*/ 	.word	0x000132a0


	//   ....[195]....
        /*06ec*/ 	.word	0x000132f0


	//   ....[196]....
        /*06f0*/ 	.word	0x00013340


	//   ....[197]....
        /*06f4*/ 	.word	0x000133b0


	//   ....[198]....
        /*06f8*/ 	.word	0x00013400


	//   ....[199]....
        /*06fc*/ 	.word	0x00013450


	//   ....[200]....
        /*0700*/ 	.word	0x000134a0


	//   ....[201]....
        /*0704*/ 	.word	0x000134f0


	//   ....[202]....
        /*0708*/ 	.word	0x00013540


	//   ....[203]....
        /*070c*/ 	.word	0x000135b0


	//   ....[204]....
        /*0710*/ 	.word	0x00013600


	//   ....[205]....
        /*0714*/ 	.word	0x00013670


	//   ....[206]....
        /*0718*/ 	.word	0x000136d0


	//   ....[207]....
        /*071c*/ 	.word	0x00013740


	//----- nvinfo : EIATTR_EXIT_INSTR_OFFSETS
	.align		4
.L_368:
        /*0720*/ 	.byte	0x04, 0x1c
        /*0722*/ 	.short	(.L_370 - .L_369)


	//   ....[0]....
.L_369:
        /*0724*/ 	.word	0x00000fe0


	//   ....[1]....
        /*0728*/ 	.word	0x00010810


	//----- nvinfo : EIATTR_MAX_THREADS
	.align		4
.L_370:
        /*072c*/ 	.byte	0x04, 0x05
        /*072e*/ 	.short	(.L_372 - .L_371)
.L_371:
        /*0730*/ 	.word	0x00000100
        /*0734*/ 	.word	0x00000001
        /*0738*/ 	.word	0x00000001


	//----- nvinfo : EIATTR_CRS_STACK_SIZE
	.align		4
.L_372:
        /*073c*/ 	.byte	0x04, 0x1e
        /*073e*/ 	.short	(.L_374 - .L_373)
.L_373:
        /*0740*/ 	.word	0x00000000
.L_374:


//--------------------- .nv.info._ZN7cutlass13device_kernelIN5flash19enable_sm80_to_sm89INS1_16FlashAttnFwdSm80INS1_25CollectiveMainloopFwdSm80ILi8ELi1ELb0EN4cute5tupleIJNS5_1CILi128EEENS7_ILi64EEENS7_ILi192EEEEEELi192ENS_6half_tEfNS_4arch4Sm80ELb1ELb0ELb0ELb1ELb1ELb1ELb1ELb1EEENS1_21CollectiveEpilogueFwdINS6_IJS8_SA_S9_EEENS6_IJNS7_ILi1EEESI_SI_EEESC_SE_Li256ELb1ELb1ELb1ELb0EEENS1_36VarlenDynamicPersistentTileSchedulerILi128ELi64ELi256ELi256ELb1ELb1ELb0ELb1ELb1ELb1EEEEEEEEEvNT_6ParamsE --------------------------
	.section	.nv.info._ZN7cutlass13device_kernelIN5flash19enable_sm80_to_sm89INS1_16FlashAttnFwdSm80INS1_25CollectiveMainloopFwdSm80ILi8ELi1ELb0EN4cute5tupleIJNS5_1CILi128EEENS7_ILi64EEENS7_ILi192EEEEEELi192ENS_6half_tEfNS_4arch4Sm80ELb1ELb0ELb0ELb1ELb1ELb1ELb1ELb1EEENS1_21CollectiveEpilogueFwdINS6_IJS8_SA_S9_EEENS6_IJNS7_ILi1EEESI_SI_EEESC_SE_Li256ELb1ELb1ELb1ELb0EEENS1_36VarlenDynamicPersistentTileSchedulerILi128ELi64ELi256ELi256ELb1ELb1ELb0ELb1ELb1ELb1EEEEEEEEEvNT_6ParamsE,"",@"SHT_CUDA_INFO"
	.sectionflags	@""
	.align	4


	//----- nvinfo : EIATTR_CUDA_API_VERSION
	.align		4
        /*0000*/ 	.byte	0x04, 0x37
        /*0002*/ 	.short	(.L_376 - .L_375)
.L_375:
        /*0004*/ 	.word	0x00000082


	//----- nvinfo : EIATTR_SW2861232_WAR
	.align		4
.L_376:
        /*0008*/ 	.byte	0x01, 0x35
	.zero		2


	//----- nvinfo : EIATTR_PARAM_CBANK
	.align		4
        /*000c*/ 	.byte	0x04, 0x0a
        /*000e*/ 	.short	(.L_378 - .L_377)
	.align		4
.L_377:
        /*0010*/ 	.word	index@(.nv.constant0._ZN7cutlass13device_kernelIN5flash19enable_sm80_to_sm89INS1_16FlashAttnFwdSm80INS1_25CollectiveMainloopFwdSm80ILi8ELi1ELb0EN4cute5tupleIJNS5_1CILi128EEENS7_ILi64EEENS7_ILi192EEEEEELi192ENS_6half_tEfNS_4arch4Sm80ELb1ELb0ELb0ELb1ELb1ELb1ELb1ELb1EEENS1_21CollectiveEpilogueFwdINS6_IJS8_SA_S9_EEENS6_IJNS7_ILi1EEESI_SI_EEESC_SE_Li256ELb1ELb1ELb1ELb0EEENS1_36VarlenDynamicPersistentTileSchedulerILi128ELi64ELi256ELi256ELb1ELb1ELb0ELb1ELb1ELb1EEEEEEEEEvNT_6ParamsE)
        /*0014*/ 	.short	0x0160
        /*0016*/ 	.short	0x0438


	//----- nvinfo : EIATTR_CBANK_PARAM_SIZE
	.align		4
.L_378:
        /*0018*/ 	.byte	0x03, 0x19
        /*001a*/ 	.short	0x0438


	//----- nvinfo : EIATTR_KPARAM_INFO
	.align		4
        /*001c*/ 	.byte	0x04, 0x17
        /*001e*/ 	.short	(.L_380 - .L_379)
.L_379:
        /*0020*/ 	.word	0x00000000
        /*0024*/ 	.short	0x0000
        /*0026*/ 	.short	0x0000
        /*0028*/ 	.byte	0x00, 0xf0, 0xe1, 0x10


	//----- nvinfo : EIATTR_MAXREG_COUNT
	.align		4
.L_380:
        /*002c*/ 	.byte	0x03, 0x1b
        /*002e*/ 	.short	0x00ff


	//----- nvinfo : EIATTR_NUM_BARRIERS
	.align		4
        /*0030*/ 	.byte	0x02, 0x4c
        /*0032*/ 	.byte	0x06
	.zero		1


	//----- nvinfo : EIATTR_ANNOTATIONS
	.align		4
        /*0034*/ 	.byte	0x04, 0x55
        /*0036*/ 	.short	(.L_382 - .L_381)


	//   ....[0]....
.L_381:
        /* <DEDUP_REMOVED lines=27> */
        /*01dc*/ 	.byte	0x00, 0xc3, 0x01, 0x00


	//----- nvinfo : EIATTR_MERCURY_ISA_VERSION
	.align		4
.L_382:
        /*01e0*/ 	.byte	0x03, 0x5f
        /*01e2*/ 	.short	0x0000


	//----- nvinfo : EIATTR_INT_WARP_WIDE_INSTR_OFFSETS
	.align		4
        /*01e4*/ 	.byte	0x04, 0x31
        /*01e6*/ 	.short	(.L_384 - .L_383)


	//   ....[0]....
.L_383:
        /*01e8*/ 	.word	0x000188c0


	//   ....[1]....
        /*01ec*/ 	.word	0x00018940


	//----- nvinfo : EIATTR_COOP_GROUP_MASK_REGIDS
	.align		4
.L_384:
        /*01f0*/ 	.byte	0x04, 0x29
        /*01f2*/ 	.short	(.L_386 - .L_385)


	//   ....[0]....
.L_385:
        /*01f4*/ 	.word	0xffffffff


	//   ....[1]....
        /*01f8*/ 	.word	0xffffffff


	//   ....[2]....
        /*01fc*/ 	.word	0xffffffff


	//   ....[3]....
        /*0200*/ 	.word	0xffffffff


	//   ....[4]....
        /*0204*/ 	.word	0xffffffff


	//   ....[5]....
        /*0208*/ 	.word	0xffffffff


	//   ....[6]....
        /*020c*/ 	.word	0xffffffff


	//   ....[7]....
        /*0210*/ 	.word	0xffffffff


	//   ....[8]....
        /*0214*/ 	.word	0xffffffff


	//   ....[9]....
        /*0218*/ 	.word	0xffffffff


	//   ....[10]....
        /*021c*/ 	.word	0xffffffff


	//   ....[11]....
        /*0220*/ 	.word	0xffffffff


	//   ....[12]....
        /*0224*/ 	.word	0xffffffff


	//   ....[13]....
        /*0228*/ 	.word	0xffffffff


	//   ....[14]....
        /*022c*/ 	.word	0xffffffff


	//   ....[15]....
        /*0230*/ 	.word	0xffffffff


	//   ....[16]....
        /*0234*/ 	.word	0xffffffff


	//   ....[17]....
        /*0238*/ 	.word	0xffffffff


	//   ....[18]....
        /*023c*/ 	.word	0xffffffff


	//   ....[19]....
        /*0240*/ 	.word	0xffffffff


	//   ....[20]....
        /*0244*/ 	.word	0xffffffff


	//   ....[21]....
        /*0248*/ 	.word	0xffffffff


	//   ....[22]....
        /*024c*/ 	.word	0xffffffff


	//   ....[23]....
        /*0250*/ 	.word	0xffffffff


	//   ....[24]....
        /*0254*/ 	.word	0xffffffff


	//   ....[25]....
        /*0258*/ 	.word	0xffffffff


	//   ....[26]....
        /*025c*/ 	.word	0xffffffff


	//   ....[27]....
        /*0260*/ 	.word	0xffffffff


	//   ....[28]....
        /*0264*/ 	.word	0xffffffff


	//   ....[29]....
        /*0268*/ 	.word	0xffffffff


	//   ....[30]....
        /*026c*/ 	.word	0xffffffff


	//   ....[31]....
        /*0270*/ 	.word	0xffffffff


	//   ....[32]....
        /*0274*/ 	.word	0xffffffff


	//   ....[33]....
        /*0278*/ 	.word	0xffffffff


	//   ....[34]....
        /*027c*/ 	.word	0xffffffff


	//   ....[35]....
        /*0280*/ 	.word	0xffffffff


	//   ....[36]....
        /*0284*/ 	.word	0xffffffff


	//   ....[37]....
        /*0288*/ 	.word	0xffffffff


	//   ....[38]....
        /*028c*/ 	.word	0xffffffff


	//   ....[39]....
        /*0290*/ 	.word	0xffffffff


	//   ....[40]....
        /*0294*/ 	.word	0xffffffff


	//   ....[41]....
        /*0298*/ 	.word	0xffffffff


	//   ....[42]....
        /*029c*/ 	.word	0xffffffff


	//   ....[43]....
        /*02a0*/ 	.word	0xffffffff


	//   ....[44]....
        /*02a4*/ 	.word	0xffffffff


	//   ....[45]....
        /*02a8*/ 	.word	0xffffffff


	//   ....[46]....
        /*02ac*/ 	.word	0xffffffff


	//   ....[47]....
        /*02b0*/ 	.word	0xffffffff


	//   ....[48]....
        /*02b4*/ 	.word	0xffffffff


	//   ....[49]....
        /*02b8*/ 	.word	0xffffffff


	//   ....[50]....
        /*02bc*/ 	.word	0xffffffff


	//   ....[51]....
        /*02c0*/ 	.word	0xffffffff


	//   ....[52]....
        /*02c4*/ 	.word	0xffffffff


	//   ....[53]....
        /*02c8*/ 	.word	0xffffffff


	//   ....[54]....
        /*02cc*/ 	.word	0xffffffff


	//   ....[55]....
        /*02d0*/ 	.word	0xffffffff


	//   ....[56]....
        /*02d4*/ 	.word	0xffffffff


	//   ....[57]....
        /*02d8*/ 	.word	0xffffffff


	//   ....[58]....
        /*02dc*/ 	.word	0xffffffff


	//   ....[59]....
        /*02e0*/ 	.word	0xffffffff


	//   ....[60]....
        /*02e4*/ 	.word	0xffffffff


	//   ....[61]....
        /*02e8*/ 	.word	0xffffffff


	//   ....[62]....
        /*02ec*/ 	.word	0xffffffff


	//   ....[63]....
        /*02f0*/ 	.word	0xffffffff


	//   ....[64]....
        /*02f4*/ 	.word	0xffffffff


	//   ....[65]....
        /*02f8*/ 	.word	0xffffffff


	//   ....[66]....
        /*02fc*/ 	.word	0xffffffff


	//   ....[67]....
        /*0300*/ 	.word	0xffffffff


	//   ....[68]....
        /*0304*/ 	.word	0xffffffff


	//   ....[69]....
        /*0308*/ 	.word	0xffffffff


	//   ....[70]....
        /*030c*/ 	.word	0xffffffff


	//   ....[71]....
        /*0310*/ 	.word	0xffffffff


	//   ....[72]....
        /*0314*/ 	.word	0xffffffff


	//   ....[73]....
        /*0318*/ 	.word	0xffffffff


	//   ....[74]....
        /*031c*/ 	.word	0xffffffff


	//   ....[75]....
        /*0320*/ 	.word	0xffffffff


	//   ....[76]....
        /*0324*/ 	.word	0xffffffff


	//   ....[77]....
        /*0328*/ 	.word	0xffffffff


	//   ....[78]....
        /*032c*/ 	.word	0xffffffff


	//   ....[79]....
        /*0330*/ 	.word	0xffffffff


	//   ....[80]....
        /*0334*/ 	.word	0xffffffff


	//   ....[81]....
        /*0338*/ 	.word	0xffffffff


	//   ....[82]....
        /*033c*/ 	.word	0xffffffff


	//   ....[83]....
        /*0340*/ 	.word	0xffffffff


	//   ....[84]....
        /*0344*/ 	.word	0xffffffff


	//   ....[85]....
        /*0348*/ 	.word	0xffffffff


	//   ....[86]....
        /*034c*/ 	.word	0xffffffff


	//   ....[87]....
        /*0350*/ 	.word	0xffffffff


	//   ....[88]....
        /*0354*/ 	.word	0xffffffff


	//   ....[89]....
        /*0358*/ 	.word	0xffffffff


	//   ....[90]....
        /*035c*/ 	.word	0xffffffff


	//   ....[91]....
        /*0360*/ 	.word	0xffffffff


	//   ....[92]....
        /*0364*/ 	.word	0xffffffff


	//   ....[93]....
        /*0368*/ 	.word	0xffffffff


	//   ....[94]....
        /*036c*/ 	.word	0xffffffff


	//   ....[95]....
        /*0370*/ 	.word	0xffffffff


	//   ....[96]....
        /*0374*/ 	.word	0xffffffff


	//   ....[97]....
        /*0378*/ 	.word	0xffffffff


	//   ....[98]....
        /*037c*/ 	.word	0xffffffff


	//   ....[99]....
        /*0380*/ 	.word	0xffffffff


	//   ....[100]....
        /*0384*/ 	.word	0xffffffff


	//   ....[101]....
        /*0388*/ 	.word	0xffffffff


	//   ....[102]....
        /*038c*/ 	.word	0xffffffff


	//   ....[103]....
        /*0390*/ 	.word	0xffffffff


	//   ....[104]....
        /*0394*/ 	.word	0xffffffff


	//   ....[105]....
        /*0398*/ 	.word	0xffffffff


	//   ....[106]....
        /*039c*/ 	.word	0xffffffff


	//   ....[107]....
        /*03a0*/ 	.word	0xffffffff


	//   ....[108]....
        /*03a4*/ 	.word	0xffffffff


	//   ....[109]....
        /*03a8*/ 	.word	0xffffffff


	//   ....[110]....
        /*03ac*/ 	.word	0xffffffff


	//   ....[111]....
        /*03b0*/ 	.word	0xffffffff


	//   ....[112]....
        /*03b4*/ 	.word	0xffffffff


	//   ....[113]....
        /*03b8*/ 	.word	0xffffffff


	//   ....[114]....
        /*03bc*/ 	.word	0xffffffff


	//   ....[115]....
        /*03c0*/ 	.word	0xffffffff


	//   ....[116]....
        /*03c4*/ 	.word	0xffffffff


	//   ....[117]....
        /*03c8*/ 	.word	0xffffffff


	//   ....[118]....
        /*03cc*/ 	.word	0xffffffff


	//   ....[119]....
        /*03d0*/ 	.word	0xffffffff


	//   ....[120]....
        /*03d4*/ 	.word	0xffffffff


	//   ....[121]....
        /*03d8*/ 	.word	0xffffffff


	//   ....[122]....
        /*03dc*/ 	.word	0xffffffff


	//   ....[123]....
        /*03e0*/ 	.word	0xffffffff


	//   ....[124]....
        /*03e4*/ 	.word	0xffffffff


	//   ....[125]....
        /*03e8*/ 	.word	0xffffffff


	//   ....[126]....
        /*03ec*/ 	.word	0xffffffff


	//   ....[127]....
        /*03f0*/ 	.word	0xffffffff


	//   ....[128]....
        /*03f4*/ 	.word	0xffffffff


	//   ....[129]....
        /*03f8*/ 	.word	0xffffffff


	//   ....[130]....
        /*03fc*/ 	.word	0xffffffff


	//   ....[131]....
        /*0400*/ 	.word	0xffffffff


	//   ....[132]....
        /*0404*/ 	.word	0xffffffff


	//   ....[133]....
        /*0408*/ 	.word	0xffffffff


	//   ....[134]....
        /*040c*/ 	.word	0xffffffff


	//   ....[135]....
        /*0410*/ 	.word	0xffffffff


	//   ....[136]....
        /*0414*/ 	.word	0xffffffff


	//   ....[137]....
        /*0418*/ 	.word	0xffffffff


	//   ....[138]....
        /*041c*/ 	.word	0xffffffff


	//   ....[139]....
        /*0420*/ 	.word	0xffffffff


	//   ....[140]....
        /*0424*/ 	.word	0xffffffff


	//   ....[141]....
        /*0428*/ 	.word	0xffffffff


	//   ....[142]....
        /*042c*/ 	.word	0xffffffff


	//   ....[143]....
        /*0430*/ 	.word	0xffffffff


	//   ....[144]....
        /*0434*/ 	.word	0xffffffff


	//   ....[145]....
        /*0438*/ 	.word	0xffffffff


	//   ....[146]....
        /*043c*/ 	.word	0xffffffff


	//   ....[147]....
        /*0440*/ 	.word	0xffffffff


	//   ....[148]....
        /*0444*/ 	.word	0xffffffff


	//   ....[149]....
        /*0448*/ 	.word	0xffffffff


	//   ....[150]....
        /*044c*/ 	.word	0xffffffff


	//   ....[151]....
        /*0450*/ 	.word	0xffffffff


	//   ....[152]....
        /*0454*/ 	.word	0xffffffff


	//   ....[153]....
        /*0458*/ 	.word	0xffffffff


	//   ....[154]....
        /*045c*/ 	.word	0xffffffff


	//   ....[155]....
        /*0460*/ 	.word	0xffffffff


	//   ....[156]....
        /*0464*/ 	.word	0xffffffff


	//   ....[157]....
        /*0468*/ 	.word	0xffffffff


	//   ....[158]....
        /*046c*/ 	.word	0xffffffff


	//   ....[159]....
        /*0470*/ 	.word	0xffffffff


	//   ....[160]....
        /*0474*/ 	.word	0xffffffff


	//   ....[161]....
        /*0478*/ 	.word	0xffffffff


	//   ....[162]....
        /*047c*/ 	.word	0xffffffff


	//   ....[163]....
        /*0480*/ 	.word	0xffffffff


	//   ....[164]....
        /*0484*/ 	.word	0xffffffff


	//   ....[165]....
        /*0488*/ 	.word	0xffffffff


	//   ....[166]....
        /*048c*/ 	.word	0xffffffff


	//   ....[167]....
        /*0490*/ 	.word	0xffffffff


	//   ....[168]....
        /*0494*/ 	.word	0xffffffff


	//   ....[169]....
        /*0498*/ 	.word	0xffffffff


	//   ....[170]....
        /*049c*/ 	.word	0xffffffff


	//   ....[171]....
        /*04a0*/ 	.word	0xffffffff


	//   ....[172]....
        /*04a4*/ 	.word	0xffffffff


	//   ....[173]....
        /*04a8*/ 	.word	0xffffffff


	//   ....[174]....
        /*04ac*/ 	.word	0xffffffff


	//   ....[175]....
        /*04b0*/ 	.word	0xffffffff


	//   ....[176]....
        /*04b4*/ 	.word	0xffffffff


	//   ....[177]....
        /*04b8*/ 	.word	0xffffffff


	//   ....[178]....
        /*04bc*/ 	.word	0xffffffff


	//   ....[179]....
        /*04c0*/ 	.word	0xffffffff


	//   ....[180]....
        /*04c4*/ 	.word	0xffffffff


	//   ....[181]....
        /*04c8*/ 	.word	0xffffffff


	//   ....[182]....
        /*04cc*/ 	.word	0xffffffff


	//   ....[183]....
        /*04d0*/ 	.word	0xffffffff


	//   ....[184]....
        /*04d4*/ 	.word	0xffffffff


	//   ....[185]....
        /*04d8*/ 	.word	0xffffffff


	//   ....[186]....
        /*04dc*/ 	.word	0xffffffff


	//   ....[187]....
        /*04e0*/ 	.word	0xffffffff


	//   ....[188]....
        /*04e4*/ 	.word	0xffffffff


	//   ....[189]....
        /*04e8*/ 	.word	0xffffffff


	//   ....[190]....
        /*04ec*/ 	.word	0xffffffff


	//   ....[191]....
        /*04f0*/ 	.word	0xffffffff


	//   ....[192]....
        /*04f4*/ 	.word	0xffffffff


	//   ....[193]....
        /*04f8*/ 	.word	0xffffffff


	//   ....[194]....
        /*04fc*/ 	.word	0xffffffff


	//   ....[195]....
        /*0500*/ 	.word	0xffffffff


	//   ....[196]....
        /*0504*/ 	.word	0xffffffff


	//   ....[197]....
        /*0508*/ 	.word	0xffffffff


	//   ....[198]....
        /*050c*/ 	.word	0xffffffff


	//   ....[199]....
        /*0510*/ 	.word	0xffffffff


	//   ....[200]....
        /*0514*/ 	.word	0xffffffff


	//   ....[201]....
        /*0518*/ 	.word	0xffffffff


	//   ....[202]....
        /*051c*/ 	.word	0xffffffff


	//   ....[203]....
        /*0520*/ 	.word	0xffffffff


	//   ....[204]....
        /*0524*/ 	.word	0xffffffff


	//   ....[205]....
        /*0528*/ 	.word	0xffffffff


	//   ....[206]....
        /*052c*/ 	.word	0xffffffff


	//   ....[207]....
        /*0530*/ 	.word	0xffffffff


	//   ....[208]....
        /*0534*/ 	.word	0xffffffff


	//   ....[209]....
        /*0538*/ 	.word	0xffffffff


	//   ....[210]....
        /*053c*/ 	.word	0xffffffff


	//   ....[211]....
        /*0540*/ 	.word	0xffffffff


	//   ....[212]....
        /*0544*/ 	.word	0xffffffff


	//   ....[213]....
        /*0548*/ 	.word	0xffffffff


	//   ....[214]....
        /*054c*/ 	.word	0xffffffff


	//   ....[215]....
        /*0550*/ 	.word	0xffffffff


	//   ....[216]....
        /*0554*/ 	.word	0xffffffff


	//   ....[217]....
        /*0558*/ 	.word	0xffffffff


	//   ....[218]....
        /*055c*/ 	.word	0xffffffff


	//   ....[219]....
        /*0560*/ 	.word	0xffffffff


	//   ....[220]....
        /*0564*/ 	.word	0xffffffff


	//   ....[221]....
        /*0568*/ 	.word	0xffffffff


	//   ....[222]....
        /*056c*/ 	.word	0xffffffff


	//   ....[223]....
        /*0570*/ 	.word	0xffffffff


	//   ....[224]....
        /*0574*/ 	.word	0xffffffff


	//   ....[225]....
        /*0578*/ 	.word	0xffffffff


	//   ....[226]....
        /*057c*/ 	.word	0xffffffff


	//   ....[227]....
        /*0580*/ 	.word	0xffffffff


	//   ....[228]....
        /*0584*/ 	.word	0xffffffff


	//   ....[229]....
        /*0588*/ 	.word	0xffffffff


	//   ....[230]....
        /*058c*/ 	.word	0xffffffff


	//   ....[231]....
        /*0590*/ 	.word	0xffffffff


	//----- nvinfo : EIATTR_COOP_GROUP_INSTR_OFFSETS
	.align		4
.L_386:
        /*0594*/ 	.byte	0x04, 0x28
        /*0596*/ 	.short	(.L_388 - .L_387)


	//   ....[0]....
.L_387:
        /*0598*/ 	.word	0x00000050


	//   ....[1]....
        /*059c*/ 	.word	0x000001e0


	//   ....[2]....
        /*05a0*/ 	.word	0x00000210


	//   ....[3]....
        /*05a4*/ 	.word	0x00000240


	//   ....[4]....
        /*05a8*/ 	.word	0x00000270


	//   ....[5]....
        /*05ac*/ 	.word	0x000002a0


	//   ....[6]....
        /*05b0*/ 	.word	0x000002d0


	//   ....[7]....
        /*05b4*/ 	.word	0x00000430


	//   ....[8]....
        /*05b8*/ 	.word	0x00000470


	//   ....[9]....
        /*05bc*/ 	.word	0x000004a0


	//   ....[10]....
        /*05c0*/ 	.word	0x000004d0


	//   ....[11]....
        /*05c4*/ 	.word	0x00000500


	//   ....[12]....
        /*05c8*/ 	.word	0x00000530


	//   ....[13]....
        /*05cc*/ 	.word	0x000005c0


	//   ....[14]....
        /*05d0*/ 	.word	0x00000600


	//   ....[15]....
        /*05d4*/ 	.word	0x00000620


	//   ....[16]....
        /*05d8*/ 	.word	0x00000680


	//   ....[17]....
        /*05dc*/ 	.word	0x00003bc0


	//   ....[18]....
        /*05e0*/ 	.word	0x00003bd0


	//   ....[19]....
        /*05e4*/ 	.word	0x00005770


	//   ....[20]....
        /*05e8*/ 	.word	0x00005780


	//   ....[21]....
        /*05ec*/ 	.word	0x00007110


	//   ....[22]....
        /*05f0*/ 	.word	0x00007130


	//   ....[23]....
        /*05f4*/ 	.word	0x00007680


	//   ....[24]....
        /*05f8*/ 	.word	0x000076a0


	//   ....[25]....
        /*05fc*/ 	.word	0x000083f0


	//   ....[26]....
        /*0600*/ 	.word	0x00008410


	//   ....[27]....
        /*0604*/ 	.word	0x00008540


	//   ....[28]....
        /*0608*/ 	.word	0x00008550


	//   ....[29]....
        /*060c*/ 	.word	0x00008680


	//   ....[30]....
        /*0610*/ 	.word	0x000086a0


	//   ....[31]....
        /*0614*/ 	.word	0x000087d0


	//   ....[32]....
        /*0618*/ 	.word	0x000087e0


	//   ....[33]....
        /*061c*/ 	.word	0x00008c30


	//   ....[34]....
        /*0620*/ 	.word	0x00008c40


	//   ....[35]....
        /*0624*/ 	.word	0x00008c50


	//   ....[36]....
        /*0628*/ 	.word	0x00008c60


	//   ....[37]....
        /*062c*/ 	.word	0x000090c0


	//   ....[38]....
        /*0630*/ 	.word	0x000090e0


	//   ....[39]....
        /*0634*/ 	.word	0x00009100


	//   ....[40]....
        /*0638*/ 	.word	0x00009120


	//   ....[41]....
        /*063c*/ 	.word	0x00009740


	//   ....[42]....
        /*0640*/ 	.word	0x000098a0


	//   ....[43]....
        /*0644*/ 	.word	0x000098e0


	//   ....[44]....
        /*0648*/ 	.word	0x00009920


	//   ....[45]....
        /*064c*/ 	.word	0x0000c440


	//   ....[46]....
        /*0650*/ 	.word	0x0000c4f0


	//   ....[47]....
        /*0654*/ 	.word	0x0000c510


	//   ....[48]....
        /*0658*/ 	.word	0x0000c520


	//   ....[49]....
        /*065c*/ 	.word	0x0000c7e0


	//   ....[50]....
        /*0660*/ 	.word	0x0000ca50


	//   ....[51]....
        /*0664*/ 	.word	0x0000ca90


	//   ....[52]....
        /*0668*/ 	.word	0x0000cad0


	//   ....[53]....
        /*066c*/ 	.word	0x0000f8b0


	//   ....[54]....
        /*0670*/ 	.word	0x0000f8d0


	//   ....[55]....
        /*0674*/ 	.word	0x0000f8e0


	//   ....[56]....
        /*0678*/ 	.word	0x0000f900


	//   ....[57]....
        /*067c*/ 	.word	0x000105d0


	//   ....[58]....
        /*0680*/ 	.word	0x000105f0


	//   ....[59]....
        /*0684*/ 	.word	0x000106f0


	//   ....[60]....
        /*0688*/ 	.word	0x00010710


	//   ....[61]....
        /*068c*/ 	.word	0x00010960


	//   ....[62]....
        /*0690*/ 	.word	0x00010ba0


	//   ....[63]....
        /*0694*/ 	.word	0x00010fa0


	//   ....[64]....
        /*0698*/ 	.word	0x00010fc0


	//   ....[65]....
        /*069c*/ 	.word	0x00010fe0


	//   ....[66]....
        /*06a0*/ 	.word	0x00011000


	//   ....[67]....
        /*06a4*/ 	.word	0x00012410


	//   ....[68]....
        /*06a8*/ 	.word	0x00012430


	//   ....[69]....
        /*06ac*/ 	.word	0x00012500


	//   ....[70]....
        /*06b0*/ 	.word	0x00012540


	//   ....[71]....
        /*06b4*/ 	.word	0x000132b0


	//   ....[72]....
        /*06b8*/ 	.word	0x000132d0


	//   ....[73]....
        /*06bc*/ 	.word	0x000133a0


	//   ....[74]....
        /*06c0*/ 	.word	0x000133e0


	//   ....[75]....
        /*06c4*/ 	.word	0x00013630


	//   ....[76]....
        /*06c8*/ 	.word	0x00013860


	//   ....[77]....
        /*06cc*/ 	.word	0x00013b80


	//   ....[78]....
        /*06d0*/ 	.word	0x00013ba0


	//   ....[79]....
        /*06d4*/ 	.word	0x00013cc0


	//   ....[80]....
        /*06d8*/ 	.word	0x00013ce0


	//   ....[81]....
        /*06dc*/ 	.word	0x000156a0


	//   ....[82]....
        /*06e0*/ 	.word	0x000156b0


	//   ....[83]....
        /*06e4*/ 	.word	0x000156f0


	//   ....[84]....
        /*06e8*/ 	.word	0x00015720


	//   ....[85]....
        /*06ec*/ 	.word	0x000164c0


	//   ....[86]....
        /*06f0*/ 	.word	0x000164e0


	//   ....[87]....
        /*06f4*/ 	.word	0x000165b0


	//   ....[88]....
        /*06f8*/ 	.word	0x000165d0


	//   ....[89]....
        /*06fc*/ 	.word	0x00016910


	//   ....[90]....
        /*0700*/ 	.word	0x00016930


	//   ....[91]....
        /*0704*/ 	.word	0x00016950


	//   ....[92]....
        /*0708*/ 	.word	0x00016970


	//   ....[93]....
        /*070c*/ 	.word	0x000180b0


	//   ....[94]....
        /*0710*/ 	.word	0x000180e0


	//   ....[95]....
        /*0714*/ 	.word	0x00018100


	//   ....[96]....
        /*0718*/ 	.word	0x00018110


	//   ....[97]....
        /*071c*/ 	.word	0x00019530


	//   ....[98]....
        /*0720*/ 	.word	0x00019550


	//   ....[99]....
        /*0724*/ 	.word	0x00019570


	//   ....[100]....
        /*0728*/ 	.word	0x00019590


	//   ....[101]....
        /*072c*/ 	.word	0x00019940


	//   ....[102]....
        /*0730*/ 	.word	0x00019960


	//   ....[103]....
        /*0734*/ 	.word	0x00019a80


	//   ....[104]....
        /*0738*/ 	.word	0x00019a90


	//   ....[105]....
        /*073c*/ 	.word	0x00019bc0


	//   ....[106]....
        /*0740*/ 	.word	0x00019be0


	//   ....[107]....
        /*0744*/ 	.word	0x00019d10


	//   ....[108]....
        /*0748*/ 	.word	0x00019d20


	//   ....[109]....
        /*074c*/ 	.word	0x0001a060


	//   ....[110]....
        /*0750*/ 	.word	0x0001a080


	//   ....[111]....
        /*0754*/ 	.word	0x0001ab30


	//   ....[112]....
        /*0758*/ 	.word	0x0001ab40


	//   ....[113]....
        /*075c*/ 	.word	0x0001be00


	//   ....[114]....
        /*0760*/ 	.word	0x0001be20


	//   ....[115]....
        /*0764*/ 	.word	0x0001bf50


	//   ....[116]....
        /*0768*/ 	.word	0x0001bf60


	//   ....[117]....
        /*076c*/ 	.word	0x0001c090


	//   ....[118]....
        /*0770*/ 	.word	0x0001c0b0


	//   ....[119]....
        /*0774*/ 	.word	0x0001c1e0


	//   ....[120]....
        /*0778*/ 	.word	0x0001c1f0


	//   ....[121]....
        /*077c*/ 	.word	0x0001c3c0


	//   ....[122]....
        /*0780*/ 	.word	0x0001c3e0


	//   ....[123]....
        /*0784*/ 	.word	0x0001c500


	//   ....[124]....
        /*0788*/ 	.word	0x0001c540


	//   ....[125]....
        /*078c*/ 	.word	0x0001c570


	//   ....[126]....
        /*0790*/ 	.word	0x0001c5a0


	//   ....[127]....
        /*0794*/ 	.word	0x0001c5d0


	//   ....[128]....
        /*0798*/ 	.word	0x0001c600


	//   ....[129]....
        /*079c*/ 	.word	0x0001c760


	//   ....[130]....
        /*07a0*/ 	.word	0x0001c7a0


	//   ....[131]....
        /*07a4*/ 	.word	0x0001c7d0


	//   ....[132]....
        /*07a8*/ 	.word	0x0001c800


	//   ....[133]....
        /*07ac*/ 	.word	0x0001c830


	//   ....[134]....
        /*07b0*/ 	.word	0x0001c860


	//   ....[135]....
        /*07b4*/ 	.word	0x0001c8f0


	//   ....[136]....
        /*07b8*/ 	.word	0x0001c930


	//   ....[137]....
        /*07bc*/ 	.word	0x0001c940


	//   ....[138]....
        /*07c0*/ 	.word	0x0001c9a0


	//   ....[139]....
        /*07c4*/ 	.word	0x0001d340


	//   ....[140]....
        /*07c8*/ 	.word	0x0001d3a0


	//   ....[141]....
        /*07cc*/ 	.word	0x0001d3f0


	//   ....[142]....
        /*07d0*/ 	.word	0x0001d440


	//   ....[143]....
        /*07d4*/ 	.word	0x0001d490


	//   ....[144]....
        /*07d8*/ 	.word	0x0001d500


	//   ....[145]....
        /*07dc*/ 	.word	0x0001d540


	//   ....[146]....
        /*07e0*/ 	.word	0x0001d5b0


	//   ....[147]....
        /*07e4*/ 	.word	0x0001d620


	//   ....[148]....
        /*07e8*/ 	.word	0x0001d680


	//   ....[149]....
        /*07ec*/ 	.word	0x0001d6f0


	//   ....[150]....
        /*07f0*/ 	.word	0x0001d760


	//   ....[151]....
        /*07f4*/ 	.word	0x0001d7c0


	//   ....[152]....
        /*07f8*/ 	.word	0x0001d820


	//   ....[153]....
        /*07fc*/ 	.word	0x0001d880


	//   ....[154]....
        /*0800*/ 	.word	0x0001d8f0


	//   ....[155]....
        /*0804*/ 	.word	0x0001d950


	//   ....[156]....
        /*0808*/ 	.word	0x0001d9b0


	//   ....[157]....
        /*080c*/ 	.word	0x0001da10


	//   ....[158]....
        /*0810*/ 	.word	0x0001da80


	//   ....[159]....
        /*0814*/ 	.word	0x0001dbf0


	//   ....[160]....
        /*0818*/ 	.word	0x0001dc50


	//   ....[161]....
        /*081c*/ 	.word	0x0001dcb0


	//   ....[162]....
        /*0820*/ 	.word	0x0001dd10


	//   ....[163]....
        /*0824*/ 	.word	0x0001e150


	//   ....[164]....
        /*0828*/ 	.word	0x0001e1a0


	//   ....[165]....
        /*082c*/ 	.word	0x0001e1f0


	//   ....[166]....
        /*0830*/ 	.word	0x0001e240


	//   ....[167]....
        /*0834*/ 	.word	0x0001e2b0


	//   ....[168]....
        /*0838*/ 	.word	0x0001e320


	//   ....[169]....
        /*083c*/ 	.word	0x0001e490


	//   ....[170]....
        /*0840*/ 	.word	0x0001e4f0


	//   ....[171]....
        /*0844*/ 	.word	0x0001e550


	//   ....[172]....
        /*0848*/ 	.word	0x0001e5c0


	//   ....[173]....
        /*084c*/ 	.word	0x0001e730


	//   ....[174]....
        /*0850*/ 	.word	0x0001e790


	//   ....[175]....
        /*0854*/ 	.word	0x0001e7f0


	//   ....[176]....
        /*0858*/ 	.word	0x0001e850


	//   ....[177]....
        /*085c*/ 	.word	0x0001ec90


	//   ....[178]....
        /*0860*/ 	.word	0x0001ecd0


	//   ....[179]....
        /*0864*/ 	.word	0x0001ed20


	//   ....[180]....
        /*0868*/ 	.word	0x0001ed60


	//   ....[181]....
        /*086c*/ 	.word	0x0001edc0


	//   ....[182]....
        /*0870*/ 	.word	0x0001ee20


	//   ....[183]....
        /*0874*/ 	.word	0x0001ee90


	//   ....[184]....
        /*0878*/ 	.word	0x0001efd0


	//   ....[185]....
        /*087c*/ 	.word	0x0001f030


	//   ....[186]....
        /*0880*/ 	.word	0x0001f070


	//   ....[187]....
        /*0884*/ 	.word	0x0001f0b0


	//   ....[188]....
        /*0888*/ 	.word	0x0001f100


	//   ....[189]....
        /*088c*/ 	.word	0x0001f140


	//   ....[190]....
        /*0890*/ 	.word	0x0001f190


	//   ....[191]....
        /*0894*/ 	.word	0x0001f1e0


	//   ....[192]....
        /*0898*/ 	.word	0x0001f230


	//   ....[193]....
        /*089c*/ 	.word	0x0001f280


	//   ....[194]....
        /*08a0*/ 	.word	0x0001f2f0


	//   ....[195]....
        /*08a4*/ 	.word	0x0001f360


	//   ....[196]....
        /*08a8*/ 	.word	0x0001f3c0


	//   ....[197]....
        /*08ac*/ 	.word	0x0001f420


	//   ....[198]....
        /*08b0*/ 	.word	0x0001f480


	//   ....[199]....
        /*08b4*/ 	.word	0x0001f4f0


	//   ....[200]....
        /*08b8*/ 	.word	0x0001f550


	//   ....[201]....
        /*08bc*/ 	.word	0x0001f5b0


	//   ....[202]....
        /*08c0*/ 	.word	0x0001f610


	//   ....[203]....
        /*08c4*/ 	.word	0x0001f680


	//   ....[204]....
        /*08c8*/ 	.word	0x0001f6e0


	//   ....[205]....
        /*08cc*/ 	.word	0x0001f740


	//   ....[206]....
        /*08d0*/ 	.word	0x0001f7a0


	//   ....[207]....
        /*08d4*/ 	.word	0x0001f810


	//   ....[208]....
        /*08d8*/ 	.word	0x0001f870


	//   ....[209]....
        /*08dc*/ 	.word	0x0001f8d0


	//   ....[210]....
        /*08e0*/ 	.word	0x0001f930


	//   ....[211]....
        /*08e4*/ 	.word	0x0001f9a0


	//   ....[212]....
        /*08e8*/ 	.word	0x0001fa00


	//   ....[213]....
        /*08ec*/ 	.word	0x0001fa60


	//   ....[214]....
        /*08f0*/ 	.word	0x0001fad0


	//   ....[215]....
        /*08f4*/ 	.word	0x0001fb40


	//   ....[216]....
        /*08f8*/ 	.word	0x0001fb90


	//   ....[217]....
        /*08fc*/ 	.word	0x0001fbd0


	//   ....[218]....
        /*0900*/ 	.word	0x0001fc20


	//   ....[219]....
        /*0904*/ 	.word	0x0001fc70


	//   ....[220]....
        /*0908*/ 	.word	0x0001fcc0


	//   ....[221]....
        /*090c*/ 	.word	0x0001fd30


	//   ....[222]....
        /*0910*/ 	.word	0x0001fd70


	//   ....[223]....
        /*0914*/ 	.word	0x0001fdc0


	//   ....[224]....
        /*0918*/ 	.word	0x0001fe10


	//   ....[225]....
        /*091c*/ 	.word	0x0001fe60


	//   ....[226]....
        /*0920*/ 	.word	0x0001feb0


	//   ....[227]....
        /*0924*/ 	.word	0x0001ff20


	//   ....[228]....
        /*0928*/ 	.word	0x0001ff60


	//   ....[229]....
        /*092c*/ 	.word	0x0001ffd0


	//   ....[230]....
        /*0930*/ 	.word	0x00020030


	//   ....[231]....
        /*0934*/ 	.word	0x000200a0


	//----- nvinfo : EIATTR_EXIT_INSTR_OFFSETS
	.align		4
.L_388:
        /*0938*/ 	.byte	0x04, 0x1c
        /*093a*/ 	.short	(.L_390 - .L_389)


	//   ....[0]....
.L_389:
        /*093c*/ 	.word	0x00000fe0


	//   ....[1]....
        /*0940*/ 	.word	0x0001d300


	//----- nvinfo : EIATTR_MAX_THREADS
	.align		4
.L_390:
        /*0944*/ 	.byte	0x04, 0x05
        /*0946*/ 	.short	(.L_392 - .L_391)
.L_391:
        /*0948*/ 	.word	0x00000100
        /*094c*/ 	.word	0x00000001
        /*0950*/ 	.word	0x00000001


	//----- nvinfo : EIATTR_CRS_STACK_SIZE
	.align		4
.L_392:
        /*0954*/ 	.byte	0x04, 0x1e
        /*0956*/ 	.short	(.L_394 - .L_393)
.L_393:
        /*0958*/ 	.word	0x00000000
.L_394:


//--------------------- .nv.info._ZN7cutlass13device_kernelIN5flash19enable_sm80_to_sm89INS1_16FlashAttnFwdSm80INS1_25CollectiveMainloopFwdSm80ILi8ELi2ELb0EN4cute5tupleIJNS5_1CILi128EEENS7_ILi64EEENS7_ILi192EEEEEELi192ENS_6half_tEfNS_4arch4Sm80ELb0ELb0ELb0ELb0ELb1ELb0ELb1ELb1EEENS1_21CollectiveEpilogueFwdINS6_IJS8_SA_S9_EEENS6_IJNS7_ILi1EEESI_SI_EEESC_SE_Li256ELb0ELb1ELb1ELb0EEENS1_19SingleTileSchedulerILb0ELb1ELb1ELi128EEEEEEEEEvNT_6ParamsE --------------------------
	.section	.nv.info._ZN7cutlass13device_kernelIN5flash19enable_sm80_to_sm89INS1_16FlashAttnFwdSm80INS1_25CollectiveMainloopFwdSm80ILi8ELi2ELb0EN4cute5tupleIJNS5_1CILi128EEENS7_ILi64EEENS7_ILi192EEEEEELi192ENS_6half_tEfNS_4arch4Sm80ELb0ELb0ELb0ELb0ELb1ELb0ELb1ELb1EEENS1_21CollectiveEpilogueFwdINS6_IJS8_SA_S9_EEENS6_IJNS7_ILi1EEESI_SI_EEESC_SE_Li256ELb0ELb1ELb1ELb0EEENS1_19SingleTileSchedulerILb0ELb1ELb1ELi128EEEEEEEEEvNT_6ParamsE,"",@"SHT_CUDA_INFO"
	.sectionflags	@""
	.align	4


	//----- nvinfo : EIATTR_CUDA_API_VERSION
	.align		4
        /*0000*/ 	.byte	0x04, 0x37
        /*0002*/ 	.short	(.L_396 - .L_395)
.L_395:
        /*0004*/ 	.word	0x00000082


	//----- nvinfo : EIATTR_SW2861232_WAR
	.align		4
.L_396:
        /*0008*/ 	.byte	0x01, 0x35
	.zero		2


	//----- nvinfo : EIATTR_PARAM_CBANK
	.align		4
        /*000c*/ 	.byte	0x04, 0x0a
        /*000e*/ 	.short	(.L_398 - .L_397)
	.align		4
.L_397:
        /*0010*/ 	.word	index@(.nv.constant0._ZN7cutlass13device_kernelIN5flash19enable_sm80_to_sm89INS1_16FlashAttnFwdSm80INS1_25CollectiveMainloopFwdSm80ILi8ELi2ELb0EN4cute5tupleIJNS5_1CILi128EEENS7_ILi64EEENS7_ILi192EEEEEELi192ENS_6half_tEfNS_4arch4Sm80ELb0ELb0ELb0ELb0ELb1ELb0ELb1ELb1EEENS1_21CollectiveEpilogueFwdINS6_IJS8_SA_S9_EEENS6_IJNS7_ILi1EEESI_SI_EEESC_SE_Li256ELb0ELb1ELb1ELb0EEENS1_19SingleTileSchedulerILb0ELb1ELb1ELi128EEEEEEEEEvNT_6ParamsE)
        /*0014*/ 	.short	0x0160
        /*0016*/ 	.short	0x0418


	//----- nvinfo : EIATTR_CBANK_PARAM_SIZE
	.align		4
.L_398:
        /*0018*/ 	.byte	0x03, 0x19
        /*001a*/ 	.short	0x0418


	//----- nvinfo : EIATTR_KPARAM_INFO
	.align		4
        /*001c*/ 	.byte	0x04, 0x17
        /*001e*/ 	.short	(.L_400 - .L_399)
.L_399:
        /*0020*/ 	.word	0x00000000
        /*0024*/ 	.short	0x0000
        /*0026*/ 	.short	0x0000
        /*0028*/ 	.byte	0x00, 0xf0, 0x61, 0x10


	//----- nvinfo : EIATTR_MAXREG_COUNT
	.align		4
.L_400:
        /*002c*/ 	.byte	0x03, 0x1b
        /*002e*/ 	.short	0x00ff


	//----- nvinfo : EIATTR_NUM_BARRIERS
	.align		4
        /*0030*/ 	.byte	0x02, 0x4c
        /*0032*/ 	.byte	0x02
	.zero		1


	//----- nvinfo : EIATTR_MERCURY_ISA_VERSION
	.align		4
        /*0034*/ 	.byte	0x03, 0x5f
        /*0036*/ 	.short	0x0000


	//----- nvinfo : EIATTR_COOP_GROUP_MASK_REGIDS
	.align		4
        /*0038*/ 	.byte	0x04, 0x29
        /*003a*/ 	.short	(.L_402 - .L_401)


	//   ....[0]....
.L_401:
        /*003c*/ 	.word	0xffffffff


	//   ....[1]....
        /*0040*/ 	.word	0xffffffff


	//   ....[2]....
        /*0044*/ 	.word	0xffffffff


	//   ....[3]....
        /*0048*/ 	.word	0xffffffff


	//   ....[4]....
        /*004c*/ 	.word	0xffffffff


	//   ....[5]....
        /*0050*/ 	.word	0xffffffff


	//   ....[6]....
        /*0054*/ 	.word	0xffffffff


	//   ....[7]....
        /*0058*/ 	.word	0xffffffff


	//   ....[8]....
        /*005c*/ 	.word	0xffffffff


	//   ....[9]....
        /*0060*/ 	.word	0xffffffff


	//   ....[10]....
        /*0064*/ 	.word	0xffffffff


	//   ....[11]....
        /*0068*/ 	.word	0xffffffff


	//   ....[12]....
        /*006c*/ 	.word	0xffffffff


	//   ....[13]....
        /*0070*/ 	.word	0xffffffff


	//   ....[14]....
        /*0074*/ 	.word	0xffffffff


	//   ....[15]....
        /*0078*/ 	.word	0xffffffff


	//   ....[16]....
        /*007c*/ 	.word	0xffffffff


	//   ....[17]....
        /*0080*/ 	.word	0xffffffff


	//   ....[18]....
        /*0084*/ 	.word	0xffffffff


	//   ....[19]....
        /*0088*/ 	.word	0xffffffff


	//   ....[20]....
        /*008c*/ 	.word	0xffffffff


	//   ....[21]....
        /*0090*/ 	.word	0xffffffff


	//   ....[22]....
        /*0094*/ 	.word	0xffffffff


	//   ....[23]....
        /*0098*/ 	.word	0xffffffff


	//   ....[24]....
        /*009c*/ 	.word	0xffffffff


	//   ....[25]....
        /*00a0*/ 	.word	0xffffffff


	//   ....[26]....
        /*00a4*/ 	.word	0xffffffff


	//   ....[27]....
        /*00a8*/ 	.word	0xffffffff


	//   ....[28]....
        /*00ac*/ 	.word	0xffffffff


	//   ....[29]....
        /*00b0*/ 	.word	0xffffffff


	//   ....[30]....
        /*00b4*/ 	.word	0xffffffff


	//   ....[31]....
        /*00b8*/ 	.word	0xffffffff


	//   ....[32]....
        /*00bc*/ 	.word	0xffffffff


	//   ....[33]....
        /*00c0*/ 	.word	0xffffffff


	//   ....[34]....
        /*00c4*/ 	.word	0xffffffff


	//   ....[35]....
        /*00c8*/ 	.word	0xffffffff


	//   ....[36]....
        /*00cc*/ 	.word	0xffffffff


	//   ....[37]....
        /*00d0*/ 	.word	0xffffffff


	//   ....[38]....
        /*00d4*/ 	.word	0xffffffff


	//   ....[39]....
        /*00d8*/ 	.word	0xffffffff


	//   ....[40]....
        /*00dc*/ 	.word	0xffffffff


	//   ....[41]....
        /*00e0*/ 	.word	0xffffffff


	//   ....[42]....
        /*00e4*/ 	.word	0xffffffff


	//   ....[43]....
        /*00e8*/ 	.word	0xffffffff


	//   ....[44]....
        /*00ec*/ 	.word	0xffffffff


	//   ....[45]....
        /*00f0*/ 	.word	0xffffffff


	//   ....[46]....
        /*00f4*/ 	.word	0xffffffff


	//   ....[47]....
        /*00f8*/ 	.word	0xffffffff


	//   ....[48]....
        /*00fc*/ 	.word	0xffffffff


	//   ....[49]....
        /*0100*/ 	.word	0xffffffff


	//   ....[50]....
        /*0104*/ 	.word	0xffffffff


	//   ....[51]....
        /*0108*/ 	.word	0xffffffff


	//   ....[52]....
        /*010c*/ 	.word	0xffffffff


	//   ....[53]....
        /*0110*/ 	.word	0xffffffff


	//   ....[54]....
        /*0114*/ 	.word	0xffffffff


	//   ....[55]....
        /*0118*/ 	.word	0xffffffff


	//   ....[56]....
        /*011c*/ 	.word	0xffffffff


	//----- nvinfo : EIATTR_COOP_GROUP_INSTR_OFFSETS
	.align		4
.L_402:
        /*0120*/ 	.byte	0x04, 0x28
        /*0122*/ 	.short	(.L_404 - .L_403)


	//   ....[0]....
.L_403:
        /*0124*/ 	.word	0x00000050


	//   ....[1]....
        /*0128*/ 	.word	0x00000b70


	//   ....[2]....
        /*012c*/ 	.word	0x00000ba0


	//   ....[3]....
        /*0130*/ 	.word	0x00000d70


	//   ....[4]....
        /*0134*/ 	.word	0x00000da0


	//   ....[5]....
        /*0138*/ 	.word	0x00000ec0


	//   ....[6]....
        /*013c*/ 	.word	0x00000ef0


	//   ....[7]....
        /*0140*/ 	.word	0x00001020


	//   ....[8]....
        /*0144*/ 	.word	0x00001060


	//   ....[9]....
        /*0148*/ 	.word	0x00001560


	//   ....[10]....
        /*014c*/ 	.word	0x00001590


	//   ....[11]....
        /*0150*/ 	.word	0x000015c0


	//   ....[12]....
        /*0154*/ 	.word	0x000015f0


	//   ....[13]....
        /*0158*/ 	.word	0x00001610


	//   ....[14]....
        /*015c*/ 	.word	0x00001630


	//   ....[15]....
        /*0160*/ 	.word	0x00001640


	//   ....[16]....
        /*0164*/ 	.word	0x00001750


	//   ....[17]....
        /*0168*/ 	.word	0x00001bd0


	//   ....[18]....
        /*016c*/ 	.word	0x00001c10


	//   ....[19]....
        /*0170*/ 	.word	0x00001c30


	//   ....[20]....
        /*0174*/ 	.word	0x00001c90


	//   ....[21]....
        /*0178*/ 	.word	0x00002210


	//   ....[22]....
        /*017c*/ 	.word	0x00002240


	//   ....[23]....
        /*0180*/ 	.word	0x00002260


	//   ....[24]....
        /*0184*/ 	.word	0x000022c0


	//   ....[25]....
        /*0188*/ 	.word	0x00003420


	//   ....[26]....
        /*018c*/ 	.word	0x00003440


	//   ....[27]....
        /*0190*/ 	.word	0x00003470


	//   ....[28]....
        /*0194*/ 	.word	0x00003490


	//   ....[29]....
        /*0198*/ 	.word	0x000046d0


	//   ....[30]....
        /*019c*/ 	.word	0x000046f0


	//   ....[31]....
        /*01a0*/ 	.word	0x00004770


	//   ....[32]....
        /*01a4*/ 	.word	0x00004790


	//   ....[33]....
        /*01a8*/ 	.word	0x00004b90


	//   ....[34]....
        /*01ac*/ 	.word	0x00004bc0


	//   ....[35]....
        /*01b0*/ 	.word	0x00004bf0


	//   ....[36]....
        /*01b4*/ 	.word	0x00004c10


	//   ....[37]....
        /*01b8*/ 	.word	0x00005970


	//   ....[38]....
        /*01bc*/ 	.word	0x00005990


	//   ....[39]....
        /*01c0*/ 	.word	0x000059b0


	//   ....[40]....
        /*01c4*/ 	.word	0x000059d0


	//   ....[41]....
        /*01c8*/ 	.word	0x000072a0


	//   ....[42]....
        /*01cc*/ 	.word	0x000072d0


	//   ....[43]....
        /*01d0*/ 	.word	0x000072f0


	//   ....[44]....
        /*01d4*/ 	.word	0x00007310


	//   ....[45]....
        /*01d8*/ 	.word	0x00007530


	//   ....[46]....
        /*01dc*/ 	.word	0x00007550


	//   ....[47]....
        /*01e0*/ 	.word	0x00007580


	//   ....[48]....
        /*01e4*/ 	.word	0x000075a0


	//   ....[49]....
        /*01e8*/ 	.word	0x00008240


	//   ....[50]....
        /*01ec*/ 	.word	0x00008280


	//   ....[51]....
        /*01f0*/ 	.word	0x000082b0


	//   ....[52]....
        /*01f4*/ 	.word	0x000082f0


	//   ....[53]....
        /*01f8*/ 	.word	0x00008340


	//   ....[54]....
        /*01fc*/ 	.word	0x00008360


	//   ....[55]....
        /*0200*/ 	.word	0x00008cc0


	//   ....[56]....
        /*0204*/ 	.word	0x00008cd0


	//----- nvinfo : EIATTR_EXIT_INSTR_OFFSETS
	.align		4
.L_404:
        /*0208*/ 	.byte	0x04, 0x1c
        /*020a*/ 	.short	(.L_406 - .L_405)


	//   ....[0]....
.L_405:
        /*020c*/ 	.word	0x00000170


	//   ....[1]....
        /*0210*/ 	.word	0x00008ce0


	//   ....[2]....
        /*0214*/ 	.word	0x00009580


	//   ....[3]....
        /*0218*/ 	.word	0x000095d0


	//   ....[4]....
        /*021c*/ 	.word	0x00009600


	//   ....[5]....
        /*0220*/ 	.word	0x00009660


	//   ....[6]....
        /*0224*/ 	.word	0x000098b0


	//----- nvinfo : EIATTR_CTAIDZ_USED
	.align		4
.L_406:
        /*0228*/ 	.byte	0x01, 0x04
	.zero		2


	//----- nvinfo : EIATTR_MAX_THREADS
	.align		4
        /*022c*/ 	.byte	0x04, 0x05
        /*022e*/ 	.short	(.L_408 - .L_407)
.L_407:
        /*0230*/ 	.word	0x00000100
        /*0234*/ 	.word	0x00000001
        /*0238*/ 	.word	0x00000001


	//----- nvinfo : EIATTR_CRS_STACK_SIZE
	.align		4
.L_408:
        /*023c*/ 	.byte	0x04, 0x1e
        /*023e*/ 	.short	(.L_410 - .L_409)
.L_409:
        /*0240*/ 	.word	0x00000000
.L_410:


//--------------------- .nv.info._ZN7cutlass13device_kernelIN5flash19enable_sm80_to_sm89INS1_16FlashAttnFwdSm80INS1_25CollectiveMainloopFwdSm80ILi8ELi2ELb0EN4cute5tupleIJNS5_1CILi128EEENS7_ILi64EEENS7_ILi192EEEEEELi192ENS_6half_tEfNS_4arch4Sm80ELb0ELb0ELb0ELb1ELb1ELb0ELb1ELb1EEENS1_21CollectiveEpilogueFwdINS6_IJS8_SA_S9_EEENS6_IJNS7_ILi1EEESI_SI_EEESC_SE_Li256ELb1ELb1ELb1ELb0EEENS1_36VarlenDynamicPersistentTileSchedulerILi128ELi64ELi256ELi256ELb1ELb1ELb0ELb0ELb1ELb1EEEEEEEEEvNT_6ParamsE --------------------------
	.section	.nv.info._ZN7cutlass13device_kernelIN5flash19enable_sm80_to_sm89INS1_16FlashAttnFwdSm80INS1_25CollectiveMainloopFwdSm80ILi8ELi2ELb0EN4cute5tupleIJNS5_1CILi128EEENS7_ILi64EEENS7_ILi192EEEEEELi192ENS_6half_tEfNS_4arch4Sm80ELb0ELb0ELb0ELb1ELb1ELb0ELb1ELb1EEENS1_21CollectiveEpilogueFwdINS6_IJS8_SA_S9_EEENS6_IJNS7_ILi1EEESI_SI_EEESC_SE_Li256ELb1ELb1ELb1ELb0EEENS1_36VarlenDynamicPersistentTileSchedulerILi128ELi64ELi256ELi256ELb1ELb1ELb0ELb0ELb1ELb1EEEEEEEEEvNT_6ParamsE,"",@"SHT_CUDA_INFO"
	.sectionflags	@""
	.align	4


	//----- nvinfo : EIATTR_CUDA_API_VERSION
	.align		4
        /*0000*/ 	.byte	0x04, 0x37
        /*0002*/ 	.short	(.L_412 - .L_411)
.L_411:
        /*0004*/ 	.word	0x00000082


	//----- nvinfo : EIATTR_SW2861232_WAR
	.align		4
.L_412:
        /*0008*/ 	.byte	0x01, 0x35
	.zero		2


	//----- nvinfo : EIATTR_PARAM_CBANK
	.align		4
        /*000c*/ 	.byte	0x04, 0x0a
        /*000e*/ 	.short	(.L_414 - .L_413)
	.align		4
.L_413:
        /*0010*/ 	.word	index@(.nv.constant0._ZN7cutlass13device_kernelIN5flash19enable_sm80_to_sm89INS1_16FlashAttnFwdSm80INS1_25CollectiveMainloopFwdSm80ILi8ELi2ELb0EN4cute5tupleIJNS5_1CILi128EEENS7_ILi64EEENS7_ILi192EEEEEELi192ENS_6half_tEfNS_4arch4Sm80ELb0ELb0ELb0ELb1ELb1ELb0ELb1ELb1EEENS1_21CollectiveEpilogueFwdINS6_IJS8_SA_S9_EEENS6_IJNS7_ILi1EEESI_SI_EEESC_SE_Li256ELb1ELb1ELb1ELb0EEENS1_36VarlenDynamicPersistentTileSchedulerILi128ELi64ELi256ELi256ELb1ELb1ELb0ELb0ELb1ELb1EEEEEEEEEvNT_6ParamsE)
        /*0014*/ 	.short	0x0160
        /*0016*/ 	.short	0x0438


	//----- nvinfo : EIATTR_CBANK_PARAM_SIZE
	.align		4
.L_414:
        /*0018*/ 	.byte	0x03, 0x19
        /*001a*/ 	.short	0x0438


	//----- nvinfo : EIATTR_KPARAM_INFO
	.align		4
        /*001c*/ 	.byte	0x04, 0x17
        /*001e*/ 	.short	(.L_416 - .L_415)
.L_415:
        /*0020*/ 	.word	0x00000000
        /*0024*/ 	.short	0x0000
        /*0026*/ 	.short	0x0000
        /*0028*/ 	.byte	0x00, 0xf0, 0xe1, 0x10


	//----- nvinfo : EIATTR_MAXREG_COUNT
	.align		4
.L_416:
        /*002c*/ 	.byte	0x03, 0x1b
        /*002e*/ 	.short	0x00ff


	//----- nvinfo : EIATTR_NUM_BARRIERS
	.align		4
        /*0030*/ 	.byte	0x02, 0x4c
        /*0032*/ 	.byte	0x06
	.zero		1


	//----- nvinfo : EIATTR_ANNOTATIONS
	.align		4
        /*0034*/ 	.byte	0x04, 0x55
        /*0036*/ 	.short	(.L_418 - .L_417)


	//   ....[0]....
.L_417:
        /*0038*/ 	.word	0x00000001
        /*003c*/ 	.byte	0x70, 0x00, 0x00, 0x00, 0x01, 0x00, 0x00, 0x00, 0xc0, 0x0f, 0x00, 0x00, 0x01, 0x00, 0x00, 0x00
        /*004c*/ 	.byte	0xa0, 0x11, 0x00, 0x00, 0x01, 0x00, 0x00, 0x00, 0x10, 0x12, 0x00, 0x00, 0x01, 0x00, 0x00, 0x00
        /*005c*/ 	.byte	0x50, 0x47, 0x00, 0x00, 0x01, 0x00, 0x00, 0x00, 0x60, 0x9d, 0x00, 0x00, 0x01, 0x00, 0x00, 0x00
        /*006c*/ 	.byte	0x90, 0x9d, 0x00, 0x00, 0x01, 0x00, 0x00, 0x00, 0x30, 0xc9, 0x00, 0x00


	//----- nvinfo : EIATTR_MERCURY_ISA_VERSION
	.align		4
.L_418:
        /*0078*/ 	.byte	0x03, 0x5f
        /*007a*/ 	.short	0x0000


	//----- nvinfo : EIATTR_INT_WARP_WIDE_INSTR_OFFSETS
	.align		4
        /*007c*/ 	.byte	0x04, 0x31
        /*007e*/ 	.short	(.L_420 - .L_419)


	//   ....[0]....
.L_419:
        /*0080*/ 	.word	0x000094e0


	//   ....[1]....
        /*0084*/ 	.word	0x00009560


	//----- nvinfo : EIATTR_COOP_GROUP_MASK_REGIDS
	.align		4
.L_420:
        /*0088*/ 	.byte	0x04, 0x29
        /*008a*/ 	.short	(.L_422 - .L_421)


	//   ....[0]....
.L_421:
        /*008c*/ 	.word	0xffffffff


	//   ....[1]....
        /*0090*/ 	.word	0xffffffff


	//   ....[2]....
        /*0094*/ 	.word	0xffffffff


	//   ....[3]....
        /*0098*/ 	.word	0xffffffff


	//   ....[4]....
        /*009c*/ 	.word	0xffffffff


	//   ....[5]....
        /*00a0*/ 	.word	0xffffffff


	//   ....[6]....
        /*00a4*/ 	.word	0xffffffff


	//   ....[7]....
        /*00a8*/ 	.word	0xffffffff


	//   ....[8]....
        /*00ac*/ 	.word	0xffffffff


	//   ....[9]....
        /*00b0*/ 	.word	0xffffffff


	//   ....[10]....
        /*00b4*/ 	.word	0xffffffff


	//   ....[11]....
        /*00b8*/ 	.word	0xffffffff


	//   ....[12]....
        /*00bc*/ 	.word	0xffffffff


	//   ....[13]....
        /*00c0*/ 	.word	0xffffffff


	//   ....[14]....
        /*00c4*/ 	.word	0xffffffff


	//   ....[15]....
        /*00c8*/ 	.word	0xffffffff


	//   ....[16]....
        /*00cc*/ 	.word	0xffffffff


	//   ....[17]....
        /*00d0*/ 	.word	0xffffffff


	//   ....[18]....
        /*00d4*/ 	.word	0xffffffff


	//   ....[19]....
        /*00d8*/ 	.word	0xffffffff


	//   ....[20]....
        /*00dc*/ 	.word	0xffffffff


	//   ....[21]....
        /*00e0*/ 	.word	0xffffffff


	//   ....[22]....
        /*00e4*/ 	.word	0xffffffff


	//   ....[23]....
        /*00e8*/ 	.word	0xffffffff


	//   ....[24]....
        /*00ec*/ 	.word	0xffffffff


	//   ....[25]....
        /*00f0*/ 	.word	0xffffffff


	//   ....[26]....
        /*00f4*/ 	.word	0xffffffff


	//   ....[27]....
        /*00f8*/ 	.word	0xffffffff


	//   ....[28]....
        /*00fc*/ 	.word	0xffffffff


	//   ....[29]....
        /*0100*/ 	.word	0xffffffff


	//   ....[30]....
        /*0104*/ 	.word	0xffffffff


	//   ....[31]....
        /*0108*/ 	.word	0xffffffff


	//   ....[32]....
        /*010c*/ 	.word	0xffffffff


	//   ....[33]....
        /*0110*/ 	.word	0xffffffff


	//   ....[34]....
        /*0114*/ 	.word	0xffffffff


	//   ....[35]....
        /*0118*/ 	.word	0xffffffff


	//   ....[36]....
        /*011c*/ 	.word	0xffffffff


	//   ....[37]....
        /*0120*/ 	.word	0xffffffff


	//   ....[38]....
        /*0124*/ 	.word	0xffffffff


	//   ....[39]....
        /*0128*/ 	.word	0xffffffff


	//   ....[40]....
        /*012c*/ 	.word	0xffffffff


	//   ....[41]....
        /*0130*/ 	.word	0xffffffff


	//   ....[42]....
        /*0134*/ 	.word	0xffffffff


	//   ....[43]....
        /*0138*/ 	.word	0xffffffff


	//   ....[44]....
        /*013c*/ 	.word	0xffffffff


	//   ....[45]....
        /*0140*/ 	.word	0xffffffff


	//   ....[46]....
        /*0144*/ 	.word	0xffffffff


	//   ....[47]....
        /*0148*/ 	.word	0xffffffff


	//   ....[48]....
        /*014c*/ 	.word	0xffffffff


	//   ....[49]....
        /*0150*/ 	.word	0xffffffff


	//   ....[50]....
        /*0154*/ 	.word	0xffffffff


	//   ....[51]....
        /*0158*/ 	.word	0xffffffff


	//   ....[52]....
        /*015c*/ 	.word	0xffffffff


	//   ....[53]....
        /*0160*/ 	.word	0xffffffff


	//   ....[54]....
        /*0164*/ 	.word	0xffffffff


	//   ....[55]....
        /*0168*/ 	.word	0xffffffff


	//   ....[56]....
        /*016c*/ 	.word	0xffffffff


	//   ....[57]....
        /*0170*/ 	.word	0xffffffff


	//   ....[58]....
        /*0174*/ 	.word	0xffffffff


	//   ....[59]....
        /*0178*/ 	.word	0xffffffff


	//   ....[60]....
        /*017c*/ 	.word	0xffffffff


	//   ....[61]....
        /*0180*/ 	.word	0xffffffff


	//   ....[62]....
        /*0184*/ 	.word	0xffffffff


	//   ....[63]....
        /*0188*/ 	.word	0xffffffff


	//   ....[64]....
        /*018c*/ 	.word	0xffffffff


	//   ....[65]....
        /*0190*/ 	.word	0xffffffff


	//   ....[66]....
        /*0194*/ 	.word	0xffffffff


	//   ....[67]....
        /*0198*/ 	.word	0xffffffff


	//   ....[68]....
        /*019c*/ 	.word	0xffffffff


	//   ....[69]....
        /*01a0*/ 	.word	0xffffffff


	//   ....[70]....
        /*01a4*/ 	.word	0xffffffff


	//   ....[71]....
        /*01a8*/ 	.word	0xffffffff


	//   ....[72]....
        /*01ac*/ 	.word	0xffffffff


	//   ....[73]....
        /*01b0*/ 	.word	0xffffffff


	//   ....[74]....
        /*01b4*/ 	.word	0xffffffff


	//   ....[75]....
        /*01b8*/ 	.word	0xffffffff


	//   ....[76]....
        /*01bc*/ 	.word	0xffffffff


	//   ....[77]....
        /*01c0*/ 	.word	0xffffffff


	//   ....[78]....
        /*01c4*/ 	.word	0xffffffff


	//   ....[79]....
        /*01c8*/ 	.word	0xffffffff


	//   ....[80]....
        /*01cc*/ 	.word	0xffffffff


	//   ....[81]....
        /*01d0*/ 	.word	0xffffffff


	//   ....[82]....
        /*01d4*/ 	.word	0xffffffff


	//   ....[83]....
        /*01d8*/ 	.word	0xffffffff


	//   ....[84]....
        /*01dc*/ 	.word	0xffffffff


	//   ....[85]....
        /*01e0*/ 	.word	0xffffffff


	//   ....[86]....
        /*01e4*/ 	.word	0xffffffff


	//   ....[87]....
        /*01e8*/ 	.word	0xffffffff


	//   ....[88]....
        /*01ec*/ 	.word	0xffffffff


	//   ....[89]....
        /*01f0*/ 	.word	0xffffffff


	//   ....[90]....
        /*01f4*/ 	.word	0xffffffff


	//   ....[91]....
        /*01f8*/ 	.word	0xffffffff


	//   ....[92]....
        /*01fc*/ 	.word	0xffffffff


	//   ....[93]....
        /*0200*/ 	.word	0xffffffff


	//   ....[94]....
        /*0204*/ 	.word	0xffffffff


	//   ....[95]....
        /*0208*/ 	.word	0xffffffff


	//   ....[96]....
        /*020c*/ 	.word	0xffffffff


	//   ....[97]....
        /*0210*/ 	.word	0xffffffff


	//   ....[98]....
        /*0214*/ 	.word	0xffffffff


	//   ....[99]....
        /*0218*/ 	.word	0xffffffff


	//   ....[100]....
        /*021c*/ 	.word	0xffffffff


	//   ....[101]....
        /*0220*/ 	.word	0xffffffff


	//   ....[102]....
        /*0224*/ 	.word	0xffffffff


	//   ....[103]....
        /*0228*/ 	.word	0xffffffff


	//   ....[104]....
        /*022c*/ 	.word	0xffffffff


	//   ....[105]....
        /*0230*/ 	.word	0xffffffff


	//   ....[106]....
        /*0234*/ 	.word	0xffffffff


	//   ....[107]....
        /*0238*/ 	.word	0xffffffff


	//   ....[108]....
        /*023c*/ 	.word	0xffffffff


	//   ....[109]....
        /*0240*/ 	.word	0xffffffff


	//   ....[110]....
        /*0244*/ 	.word	0xffffffff


	//   ....[111]....
        /*0248*/ 	.word	0xffffffff


	//   ....[112]....
        /*024c*/ 	.word	0xffffffff


	//   ....[113]....
        /*0250*/ 	.word	0xffffffff


	//   ....[114]....
        /*0254*/ 	.word	0xffffffff


	//   ....[115]....
        /*0258*/ 	.word	0xffffffff


	//   ....[116]....
        /*025c*/ 	.word	0xffffffff


	//   ....[117]....
        /*0260*/ 	.word	0xffffffff


	//   ....[118]....
        /*0264*/ 	.word	0xffffffff


	//   ....[119]....
        /*0268*/ 	.word	0xffffffff


	//   ....[120]....
        /*026c*/ 	.word	0xffffffff


	//   ....[121]....
        /*0270*/ 	.word	0xffffffff


	//   ....[122]....
        /*0274*/ 	.word	0xffffffff


	//   ....[123]....
        /*0278*/ 	.word	0xffffffff


	//   ....[124]....
        /*027c*/ 	.word	0xffffffff


	//   ....[125]....
        /*0280*/ 	.word	0xffffffff


	//   ....[126]....
        /*0284*/ 	.word	0xffffffff


	//   ....[127]....
        /*0288*/ 	.word	0xffffffff


	//   ....[128]....
        /*028c*/ 	.word	0xffffffff


	//   ....[129]....
        /*0290*/ 	.word	0xffffffff


	//   ....[130]....
        /*0294*/ 	.word	0xffffffff


	//   ....[131]....
        /*0298*/ 	.word	0xffffffff


	//   ....[132]....
        /*029c*/ 	.word	0xffffffff


	//   ....[133]....
        /*02a0*/ 	.word	0xffffffff


	//   ....[134]....
        /*02a4*/ 	.word	0xffffffff


	//   ....[135]....
        /*02a8*/ 	.word	0xffffffff


	//   ....[136]....
        /*02ac*/ 	.word	0xffffffff


	//   ....[137]....
        /*02b0*/ 	.word	0xffffffff


	//   ....[138]....
        /*02b4*/ 	.word	0xffffffff


	//   ....[139]....
        /*02b8*/ 	.word	0xffffffff


	//   ....[140]....
        /*02bc*/ 	.word	0xffffffff


	//   ....[141]....
        /*02c0*/ 	.word	0xffffffff


	//   ....[142]....
        /*02c4*/ 	.word	0xffffffff


	//   ....[143]....
        /*02c8*/ 	.word	0xffffffff


	//   ....[144]....
        /*02cc*/ 	.word	0xffffffff


	//   ....[145]....
        /*02d0*/ 	.word	0xffffffff


	//   ....[146]....
        /*02d4*/ 	.word	0xffffffff


	//   ....[147]....
        /*02d8*/ 	.word	0xffffffff


	//   ....[148]....
        /*02dc*/ 	.word	0xffffffff


	//   ....[149]....
        /*02e0*/ 	.word	0xffffffff


	//   ....[150]....
        /*02e4*/ 	.word	0xffffffff


	//   ....[151]....
        /*02e8*/ 	.word	0xffffffff


	//   ....[152]....
        /*02ec*/ 	.word	0xffffffff


	//   ....[153]....
        /*02f0*/ 	.word	0xffffffff


	//   ....[154]....
        /*02f4*/ 	.word	0xffffffff


	//   ....[155]....
        /*02f8*/ 	.word	0xffffffff


	//   ....[156]....
        /*02fc*/ 	.word	0xffffffff


	//   ....[157]....
        /*0300*/ 	.word	0xffffffff


	//   ....[158]....
        /*0304*/ 	.word	0xffffffff


	//   ....[159]....
        /*0308*/ 	.word	0xffffffff


	//   ....[160]....
        /*030c*/ 	.word	0xffffffff


	//   ....[161]....
        /*0310*/ 	.word	0xffffffff


	//   ....[162]....
        /*0314*/ 	.word	0xffffffff


	//   ....[163]....
        /*0318*/ 	.word	0xffffffff


	//   ....[164]....
        /*031c*/ 	.word	0xffffffff


	//   ....[165]....
        /*0320*/ 	.word	0xffffffff


	//   ....[166]....
        /*0324*/ 	.word	0xffffffff


	//   ....[167]....
        /*0328*/ 	.word	0xffffffff


	//   ....[168]....
        /*032c*/ 	.word	0xffffffff


	//   ....[169]....
        /*0330*/ 	.word	0xffffffff


	//   ....[170]....
        /*0334*/ 	.word	0xffffffff


	//   ....[171]....
        /*0338*/ 	.word	0xffffffff


	//   ....[172]....
        /*033c*/ 	.word	0xffffffff


	//   ....[173]....
        /*0340*/ 	.word	0xffffffff


	//   ....[174]....
        /*0344*/ 	.word	0xffffffff


	//   ....[175]....
        /*0348*/ 	.word	0xffffffff


	//   ....[176]....
        /*034c*/ 	.word	0xffffffff


	//   ....[177]....
        /*0350*/ 	.word	0xffffffff


	//   ....[178]....
        /*0354*/ 	.word	0xffffffff


	//   ....[179]....
        /*0358*/ 	.word	0xffffffff


	//   ....[180]....
        /*035c*/ 	.word	0xffffffff


	//   ....[181]....
        /*0360*/ 	.word	0xffffffff


	//   ....[182]....
        /*0364*/ 	.word	0xffffffff


	//   ....[183]....
        /*0368*/ 	.word	0xffffffff


	//   ....[184]....
        /*036c*/ 	.word	0xffffffff


	//   ....[185]....
        /*0370*/ 	.word	0xffffffff


	//   ....[186]....
        /*0374*/ 	.word	0xffffffff


	//   ....[187]....
        /*0378*/ 	.word	0xffffffff


	//   ....[188]....
        /*037c*/ 	.word	0xffffffff


	//----- nvinfo : EIATTR_COOP_GROUP_INSTR_OFFSETS
	.align		4
.L_422:
        /*0380*/ 	.byte	0x04, 0x28
        /*0382*/ 	.short	(.L_424 - .L_423)


	//   ....[0]....
.L_423:
        /*0384*/ 	.word	0x00000050


	//   ....[1]....
        /*0388*/ 	.word	0x000001e0


	//   ....[2]....
        /*038c*/ 	.word	0x00000210


	//   ....[3]....
        /*0390*/ 	.word	0x00000240


	//   ....[4]....
        /*0394*/ 	.word	0x00000270


	//   ....[5]....
        /*0398*/ 	.word	0x000002a0


	//   ....[6]....
        /*039c*/ 	.word	0x000002d0


	//   ....[7]....
        /*03a0*/ 	.word	0x00000440


	//   ....[8]....
        /*03a4*/ 	.word	0x00000480


	//   ....[9]....
        /*03a8*/ 	.word	0x000004b0


	//   ....[10]....
        /*03ac*/ 	.word	0x000004e0


	//   ....[11]....
        /*03b0*/ 	.word	0x00000510


	//   ....[12]....
        /*03b4*/ 	.word	0x00000540


	//   ....[13]....
        /*03b8*/ 	.word	0x000005d0


	//   ....[14]....
        /*03bc*/ 	.word	0x00000600


	//   ....[15]....
        /*03c0*/ 	.word	0x00000620


	//   ....[16]....
        /*03c4*/ 	.word	0x00000680


	//   ....[17]....
        /*03c8*/ 	.word	0x00002190


	//   ....[18]....
        /*03cc*/ 	.word	0x000021b0


	//   ....[19]....
        /*03d0*/ 	.word	0x00002320


	//   ....[20]....
        /*03d4*/ 	.word	0x00002330


	//   ....[21]....
        /*03d8*/ 	.word	0x00002490


	//   ....[22]....
        /*03dc*/ 	.word	0x000024b0


	//   ....[23]....
        /*03e0*/ 	.word	0x00002610


	//   ....[24]....
        /*03e4*/ 	.word	0x00002620


	//   ....[25]....
        /*03e8*/ 	.word	0x00002ab0


	//   ....[26]....
        /*03ec*/ 	.word	0x00002ad0


	//   ....[27]....
        /*03f0*/ 	.word	0x00002b00


	//   ....[28]....
        /*03f4*/ 	.word	0x00002b20


	//   ....[29]....
        /*03f8*/ 	.word	0x00002c10


	//   ....[30]....
        /*03fc*/ 	.word	0x00002c20


	//   ....[31]....
        /*0400*/ 	.word	0x00002c30


	//   ....[32]....
        /*0404*/ 	.word	0x00002d40


	//   ....[33]....
        /*0408*/ 	.word	0x000030e0


	//   ....[34]....
        /*040c*/ 	.word	0x00003100


	//   ....[35]....
        /*0410*/ 	.word	0x000031b0


	//   ....[36]....
        /*0414*/ 	.word	0x000031f0


	//   ....[37]....
        /*0418*/ 	.word	0x00003630


	//   ....[38]....
        /*041c*/ 	.word	0x00003650


	//   ....[39]....
        /*0420*/ 	.word	0x000036b0


	//   ....[40]....
        /*0424*/ 	.word	0x00003710


	//   ....[41]....
        /*0428*/ 	.word	0x00004740


	//   ....[42]....
        /*042c*/ 	.word	0x00004780


	//   ....[43]....
        /*0430*/ 	.word	0x000047a0


	//   ....[44]....
        /*0434*/ 	.word	0x000047e0


	//   ....[45]....
        /*0438*/ 	.word	0x00005b30


	//   ....[46]....
        /*043c*/ 	.word	0x00005b50


	//   ....[47]....
        /*0440*/ 	.word	0x00005bd0


	//   ....[48]....
        /*0444*/ 	.word	0x00005c30


	//   ....[49]....
        /*0448*/ 	.word	0x000060e0


	//   ....[50]....
        /*044c*/ 	.word	0x00006100


	//   ....[51]....
        /*0450*/ 	.word	0x000061e0


	//   ....[52]....
        /*0454*/ 	.word	0x00006210


	//   ....[53]....
        /*0458*/ 	.word	0x00006f70


	//   ....[54]....
        /*045c*/ 	.word	0x00006fa0


	//   ....[55]....
        /*0460*/ 	.word	0x00007240


	//   ....[56]....
        /*0464*/ 	.word	0x00007370


	//   ....[57]....
        /*0468*/ 	.word	0x00008980


	//   ....[58]....
        /*046c*/ 	.word	0x000089a0


	//   ....[59]....
        /*0470*/ 	.word	0x00008a80


	//   ....[60]....
        /*0474*/ 	.word	0x00008aa0


	//   ....[61]....
        /*0478*/ 	.word	0x00008cd0


	//   ....[62]....
        /*047c*/ 	.word	0x00008d00


	//   ....[63]....
        /*0480*/ 	.word	0x00008d10


	//   ....[64]....
        /*0484*/ 	.word	0x00008d40


	//   ....[65]....
        /*0488*/ 	.word	0x0000a0c0


	//   ....[66]....
        /*048c*/ 	.word	0x0000a0d0


	//   ....[67]....
        /*0490*/ 	.word	0x0000a0f0


	//   ....[68]....
        /*0494*/ 	.word	0x0000a110


	//   ....[69]....
        /*0498*/ 	.word	0x0000a460


	//   ....[70]....
        /*049c*/ 	.word	0x0000a480


	//   ....[71]....
        /*04a0*/ 	.word	0x0000a5e0


	//   ....[72]....
        /*04a4*/ 	.word	0x0000a5f0


	//   ....[73]....
        /*04a8*/ 	.word	0x0000a750


	//   ....[74]....
        /*04ac*/ 	.word	0x0000a770


	//   ....[75]....
        /*04b0*/ 	.word	0x0000a8d0


	//   ....[76]....
        /*04b4*/ 	.word	0x0000a8e0


	//   ....[77]....
        /*04b8*/ 	.word	0x0000ac20


	//   ....[78]....
        /*04bc*/ 	.word	0x0000ac40


	//   ....[79]....
        /*04c0*/ 	.word	0x0000b410


	//   ....[80]....
        /*04c4*/ 	.word	0x0000b420


	//   ....[81]....
        /*04c8*/ 	.word	0x0000c360


	//   ....[82]....
        /*04cc*/ 	.word	0x0000c380


	//   ....[83]....
        /*04d0*/ 	.word	0x0000c4f0


	//   ....[84]....
        /*04d4*/ 	.word	0x0000c500


	//   ....[85]....
        /*04d8*/ 	.word	0x0000c660


	//   ....[86]....
        /*04dc*/ 	.word	0x0000c680


	//   ....[87]....
        /*04e0*/ 	.word	0x0000c7e0


	//   ....[88]....
        /*04e4*/ 	.word	0x0000c7f0


	//   ....[89]....
        /*04e8*/ 	.word	0x0000c9e0


	//   ....[90]....
        /*04ec*/ 	.word	0x0000ca00


	//   ....[91]....
        /*04f0*/ 	.word	0x0000cb20


	//   ....[92]....
        /*04f4*/ 	.word	0x0000cb60


	//   ....[93]....
        /*04f8*/ 	.word	0x0000cb90


	//   ....[94]....
        /*04fc*/ 	.word	0x0000cbc0


	//   ....[95]....
        /*0500*/ 	.word	0x0000cbf0


	//   ....[96]....
        /*0504*/ 	.word	0x0000cc20


	//   ....[97]....
        /*0508*/ 	.word	0x0000cd70


	//   ....[98]....
        /*050c*/ 	.word	0x0000cdb0


	//   ....[99]....
        /*0510*/ 	.word	0x0000cde0


	//   ....[100]....
        /*0514*/ 	.word	0x0000ce10


	//   ....[101]....
        /*0518*/ 	.word	0x0000ce40


	//   ....[102]....
        /*051c*/ 	.word	0x0000ce70


	//   ....[103]....
        /*0520*/ 	.word	0x0000cf00


	//   ....[104]....
        /*0524*/ 	.word	0x0000cf30


	//   ....[105]....
        /*0528*/ 	.word	0x0000cf40


	//   ....[106]....
        /*052c*/ 	.word	0x0000cfa0


	//   ....[107]....
        /*0530*/ 	.word	0x0000d4d0


	//   ....[108]....
        /*0534*/ 	.word	0x0000d530


	//   ....[109]....
        /*0538*/ 	.word	0x0000d580


	//   ....[110]....
        /*053c*/ 	.word	0x0000d5d0


	//   ....[111]....
        /*0540*/ 	.word	0x0000d620


	//   ....[112]....
        /*0544*/ 	.word	0x0000d690


	//   ....[113]....
        /*0548*/ 	.word	0x0000d6e0


	//   ....[114]....
        /*054c*/ 	.word	0x0000d740


	//   ....[115]....
        /*0550*/ 	.word	0x0000d7b0


	//   ....[116]....
        /*0554*/ 	.word	0x0000d810


	//   ....[117]....
        /*0558*/ 	.word	0x0000d880


	//   ....[118]....
        /*055c*/ 	.word	0x0000d8f0


	//   ....[119]....
        /*0560*/ 	.word	0x0000d960


	//   ....[120]....
        /*0564*/ 	.word	0x0000d9c0


	//   ....[121]....
        /*0568*/ 	.word	0x0000da30


	//   ....[122]....
        /*056c*/ 	.word	0x0000daa0


	//   ....[123]....
        /*0570*/ 	.word	0x0000db10


	//   ....[124]....
        /*0574*/ 	.word	0x0000db70


	//   ....[125]....
        /*0578*/ 	.word	0x0000dbe0


	//   ....[126]....
        /*057c*/ 	.word	0x0000dc50


	//   ....[127]....
        /*0580*/ 	.word	0x0000dd90


	//   ....[128]....
        /*0584*/ 	.word	0x0000ddf0


	//   ....[129]....
        /*0588*/ 	.word	0x0000de60


	//   ....[130]....
        /*058c*/ 	.word	0x0000ded0


	//   ....[131]....
        /*0590*/ 	.word	0x0000e010


	//   ....[132]....
        /*0594*/ 	.word	0x0000e070


	//   ....[133]....
        /*0598*/ 	.word	0x0000e0d0


	//   ....[134]....
        /*059c*/ 	.word	0x0000e140


	//   ....[135]....
        /*05a0*/ 	.word	0x0000e1b0


	//   ....[136]....
        /*05a4*/ 	.word	0x0000e2f0


	//   ....[137]....
        /*05a8*/ 	.word	0x0000e350


	//   ....[138]....
        /*05ac*/ 	.word	0x0000e3c0


	//   ....[139]....
        /*05b0*/ 	.word	0x0000e430


	//   ....[140]....
        /*05b4*/ 	.word	0x0000e580


	//   ....[141]....
        /*05b8*/ 	.word	0x0000e5e0


	//   ....[142]....
        /*05bc*/ 	.word	0x0000e640


	//   ....[143]....
        /*05c0*/ 	.word	0x0000e6b0


	//   ....[144]....
        /*05c4*/ 	.word	0x0000e720


	//   ....[145]....
        /*05c8*/ 	.word	0x0000e870


	//   ....[146]....
        /*05cc*/ 	.word	0x0000e8d0


	//   ....[147]....
        /*05d0*/ 	.word	0x0000e930


	//   ....[148]....
        /*05d4*/ 	.word	0x0000e990


	//   ....[149]....
        /*05d8*/ 	.word	0x0000e9e0


	//   ....[150]....
        /*05dc*/ 	.word	0x0000ea30


	//   ....[151]....
        /*05e0*/ 	.word	0x0000eaa0


	//   ....[152]....
        /*05e4*/ 	.word	0x0000eb10


	//   ....[153]....
        /*05e8*/ 	.word	0x0000eb80


	//   ....[154]....
        /*05ec*/ 	.word	0x0000ebe0


	//   ....[155]....
        /*05f0*/ 	.word	0x0000ec50


	//   ....[156]....
        /*05f4*/ 	.word	0x0000ecc0


	//   ....[157]....
        /*05f8*/ 	.word	0x0000ed30


	//   ....[158]....
        /*05fc*/ 	.word	0x0000ed90


	//   ....[159]....
        /*0600*/ 	.word	0x0000ee00


	//   ....[160]....
        /*0604*/ 	.word	0x0000ee70


	//   ....[161]....
        /*0608*/ 	.word	0x0000eee0


	//   ....[162]....
        /*060c*/ 	.word	0x0000ef40


	//   ....[163]....
        /*0610*/ 	.word	0x0000efb0


	//   ....[164]....
        /*0614*/ 	.word	0x0000f020


	//   ....[165]....
        /*0618*/ 	.word	0x0000f090


	//   ....[166]....
        /*061c*/ 	.word	0x0000f0f0


	//   ....[167]....
        /*0620*/ 	.word	0x0000f160


	//   ....[168]....
        /*0624*/ 	.word	0x0000f1d0


	//   ....[169]....
        /*0628*/ 	.word	0x0000f240


	//   ....[170]....
        /*062c*/ 	.word	0x0000f2a0


	//   ....[171]....
        /*0630*/ 	.word	0x0000f310


	//   ....[172]....
        /*0634*/ 	.word	0x0000f380


	//   ....[173]....
        /*0638*/ 	.word	0x0000f3d0


	//   ....[174]....
        /*063c*/ 	.word	0x0000f410


	//   ....[175]....
        /*0640*/ 	.word	0x0000f460


	//   ....[176]....
        /*0644*/ 	.word	0x0000f4b0


	//   ....[177]....
        /*0648*/ 	.word	0x0000f500


	//   ....[178]....
        /*064c*/ 	.word	0x0000f570


	//   ....[179]....
        /*0650*/ 	.word	0x0000f5c0


	//   ....[180]....
        /*0654*/ 	.word	0x0000f610


	//   ....[181]....
        /*0658*/ 	.word	0x0000f660


	//   ....[182]....
        /*065c*/ 	.word	0x0000f6b0


	//   ....[183]....
        /*0660*/ 	.word	0x0000f700


	//   ....[184]....
        /*0664*/ 	.word	0x0000f770


	//   ....[185]....
        /*0668*/ 	.word	0x0000f7c0


	//   ....[186]....
        /*066c*/ 	.word	0x0000f820


	//   ....[187]....
        /*0670*/ 	.word	0x0000f880


	//   ....[188]....
        /*0674*/ 	.word	0x0000f8f0


	//----- nvinfo : EIATTR_EXIT_INSTR_OFFSETS
	.align		4
.L_424:
        /*0678*/ 	.byte	0x04, 0x1c
        /*067a*/ 	.short	(.L_426 - .L_425)


	//   ....[0]....
.L_425:
        /*067c*/ 	.word	0x00000b40


	//   ....[1]....
        /*0680*/ 	.word	0x0000d490


	//----- nvinfo : EIATTR_MAX_THREADS
	.align		4
.L_426:
        /*0684*/ 	.byte	0x04, 0x05
        /*0686*/ 	.short	(.L_428 - .L_427)
.L_427:
        /*0688*/ 	.word	0x00000100
        /*068c*/ 	.word	0x00000001
        /*0690*/ 	.word	0x00000001


	//----- nvinfo : EIATTR_CRS_STACK_SIZE
	.align		4
.L_428:
        /*0694*/ 	.byte	0x04, 0x1e
        /*0696*/ 	.short	(.L_430 - .L_429)
.L_429:
        /*0698*/ 	.word	0x00000000
.L_430:


//--------------------- .nv.info._ZN7cutlass13device_kernelIN5flash19enable_sm80_to_sm89INS1_16FlashAttnFwdSm80INS1_25CollectiveMainloopFwdSm80ILi8ELi2ELb0EN4cute5tupleIJNS5_1CILi128EEENS7_ILi64EEENS7_ILi192EEEEEELi192ENS_6half_tEfNS_4arch4Sm80ELb0ELb0ELb0ELb1ELb1ELb1ELb1ELb1EEENS1_21CollectiveEpilogueFwdINS6_IJS8_SA_S9_EEENS6_IJNS7_ILi1EEESI_SI_EEESC_SE_Li256ELb1ELb1ELb1ELb0EEENS1_36VarlenDynamicPersistentTileSchedulerILi128ELi64ELi256ELi256ELb1ELb1ELb0ELb0ELb1ELb1EEEEEEEEEvNT_6ParamsE --------------------------
	.section	.nv.info._ZN7cutlass13device_kernelIN5flash19enable_sm80_to_sm89INS1_16FlashAttnFwdSm80INS1_25CollectiveMainloopFwdSm80ILi8ELi2ELb0EN4cute5tupleIJNS5_1CILi128EEENS7_ILi64EEENS7_ILi192EEEEEELi192ENS_6half_tEfNS_4arch4Sm80ELb0ELb0ELb0ELb1ELb1ELb1ELb1ELb1EEENS1_21CollectiveEpilogueFwdINS6_IJS8_SA_S9_EEENS6_IJNS7_ILi1EEESI_SI_EEESC_SE_Li256ELb1ELb1ELb1ELb0EEENS1_36VarlenDynamicPersistentTileSchedulerILi128ELi64ELi256ELi256ELb1ELb1ELb0ELb0ELb1ELb1EEEEEEEEEvNT_6ParamsE,"",@"SHT_CUDA_INFO"
	.sectionflags	@""
	.align	4


	//----- nvinfo : EIATTR_CUDA_API_VERSION
	.align		4
        /*0000*/ 	.byte	0x04, 0x37
        /*0002*/ 	.short	(.L_432 - .L_431)
.L_431:
        /*0004*/ 	.word	0x00000082


	//----- nvinfo : EIATTR_SW2861232_WAR
	.align		4
.L_432:
        /*0008*/ 	.byte	0x01, 0x35
	.zero		2


	//----- nvinfo : EIATTR_PARAM_CBANK
	.align		4
        /*000c*/ 	.byte	0x04, 0x0a
        /*000e*/ 	.short	(.L_434 - .L_433)
	.align		4
.L_433:
        /*0010*/ 	.word	index@(.nv.constant0._ZN7cutlass13device_kernelIN5flash19enable_sm80_to_sm89INS1_16FlashAttnFwdSm80INS1_25CollectiveMainloopFwdSm80ILi8ELi2ELb0EN4cute5tupleIJNS5_1CILi128EEENS7_ILi64EEENS7_ILi192EEEEEELi192ENS_6half_tEfNS_4arch4Sm80ELb0ELb0ELb0ELb1ELb1ELb1ELb1ELb1EEENS1_21CollectiveEpilogueFwdINS6_IJS8_SA_S9_EEENS6_IJNS7_ILi1EEESI_SI_EEESC_SE_Li256ELb1ELb1ELb1ELb0EEENS1_36VarlenDynamicPersistentTileSchedulerILi128ELi64ELi256ELi256ELb1ELb1ELb0ELb0ELb1ELb1EEEEEEEEEvNT_6ParamsE)
        /*0014*/ 	.short	0x0160
        /*0016*/ 	.short	0x0438


	//----- nvinfo : EIATTR_CBANK_PARAM_SIZE
	.align		4
.L_434:
        /*0018*/ 	.byte	0x03, 0x19
        /*001a*/ 	.short	0x0438


	//----- nvinfo : EIATTR_KPARAM_INFO
	.align		4
        /*001c*/ 	.byte	0x04, 0x17
        /*001e*/ 	.short	(.L_436 - .L_435)
.L_435:
        /*0020*/ 	.word	0x00000000
        /*0024*/ 	.short	0x0000
        /*0026*/ 	.short	0x0000
        /*0028*/ 	.byte	0x00, 0xf0, 0xe1, 0x10


	//----- nvinfo : EIATTR_MAXREG_COUNT
	.align		4
.L_436:
        /*002c*/ 	.byte	0x03, 0x1b
        /*002e*/ 	.short	0x00ff


	//----- nvinfo : EIATTR_NUM_BARRIERS
	.align		4
        /*0030*/ 	.byte	0x02, 0x4c
        /*0032*/ 	.byte	0x06
	.zero		1


	//----- nvinfo : EIATTR_ANNOTATIONS
	.align		4
        /*0034*/ 	.byte	0x04, 0x55
        /*0036*/ 	.short	(.L_438 - .L_437)


	//   ....[0]....
.L_437:
        /* <DEDUP_REMOVED lines=21> */


	//----- nvinfo : EIATTR_MERCURY_ISA_VERSION
	.align		4
.L_438:
        /*0178*/ 	.byte	0x03, 0x5f
        /*017a*/ 	.short	0x0000


	//----- nvinfo : EIATTR_INT_WARP_WIDE_INSTR_OFFSETS
	.align		4
        /*017c*/ 	.byte	0x04, 0x31
        /*017e*/ 	.short	(.L_440 - .L_439)


	//   ....[0]....
.L_439:
        /*0180*/ 	.word	0x00014d20


	//   ....[1]....
        /*0184*/ 	.word	0x00014da0


	//----- nvinfo : EIATTR_COOP_GROUP_MASK_REGIDS
	.align		4
.L_440:
        /*0188*/ 	.byte	0x04, 0x29
        /*018a*/ 	.short	(.L_442 - .L_441)


	//   ....[0]....
.L_441:
        /*018c*/ 	.word	0xffffffff


	//   ....[1]....
        /*0190*/ 	.word	0xffffffff


	//   ....[2]....
        /*0194*/ 	.word	0xffffffff


	//   ....[3]....
        /*0198*/ 	.word	0xffffffff


	//   ....[4]....
        /*019c*/ 	.word	0xffffffff


	//   ....[5]....
        /*01a0*/ 	.word	0xffffffff


	//   ....[6]....
        /*01a4*/ 	.word	0xffffffff


	//   ....[7]....
        /*01a8*/ 	.word	0xffffffff


	//   ....[8]....
        /*01ac*/ 	.word	0xffffffff


	//   ....[9]....
        /*01b0*/ 	.word	0xffffffff


	//   ....[10]....
        /*01b4*/ 	.word	0xffffffff


	//   ....[11]....
        /*01b8*/ 	.word	0xffffffff


	//   ....[12]....
        /*01bc*/ 	.word	0xffffffff


	//   ....[13]....
        /*01c0*/ 	.word	0xffffffff


	//   ....[14]....
        /*01c4*/ 	.word	0xffffffff


	//   ....[15]....
        /*01c8*/ 	.word	0xffffffff


	//   ....[16]....
        /*01cc*/ 	.word	0xffffffff


	//   ....[17]....
        /*01d0*/ 	.word	0xffffffff


	//   ....[18]....
        /*01d4*/ 	.word	0xffffffff


	//   ....[19]....
        /*01d8*/ 	.word	0xffffffff


	//   ....[20]....
        /*01dc*/ 	.word	0xffffffff


	//   ....[21]....
        /*01e0*/ 	.word	0xffffffff


	//   ....[22]....
        /*01e4*/ 	.word	0xffffffff


	//   ....[23]....
        /*01e8*/ 	.word	0xffffffff


	//   ....[24]....
        /*01ec*/ 	.word	0xffffffff


	//   ....[25]....
        /*01f0*/ 	.word	0xffffffff


	//   ....[26]....
        /*01f4*/ 	.word	0xffffffff


	//   ....[27]....
        /*01f8*/ 	.word	0xffffffff


	//   ....[28]....
        /*01fc*/ 	.word	0xffffffff


	//   ....[29]....
        /*0200*/ 	.word	0xffffffff


	//   ....[30]....
        /*0204*/ 	.word	0xffffffff


	//   ....[31]....
        /*0208*/ 	.word	0xffffffff


	//   ....[32]....
        /*020c*/ 	.word	0xffffffff


	//   ....[33]....
        /*0210*/ 	.word	0xffffffff


	//   ....[34]....
        /*0214*/ 	.word	0xffffffff


	//   ....[35]....
        /*0218*/ 	.word	0xffffffff


	//   ....[36]....
        /*021c*/ 	.word	0xffffffff


	//   ....[37]....
        /*0220*/ 	.word	0xffffffff


	//   ....[38]....
        /*0224*/ 	.word	0xffffffff


	//   ....[39]....
        /*0228*/ 	.word	0xffffffff


	//   ....[40]....
        /*022c*/ 	.word	0xffffffff


	//   ....[41]....
        /*0230*/ 	.word	0xffffffff


	//   ....[42]....
        /*0234*/ 	.word	0xffffffff


	//   ....[43]....
        /*0238*/ 	.word	0xffffffff


	//   ....[44]....
        /*023c*/ 	.word	0xffffffff


	//   ....[45]....
        /*0240*/ 	.word	0xffffffff


	//   ....[46]....
        /*0244*/ 	.word	0xffffffff


	//   ....[47]....
        /*0248*/ 	.word	0xffffffff


	//   ....[48]....
        /*024c*/ 	.word	0xffffffff


	//   ....[49]....
        /*0250*/ 	.word	0xffffffff


	//   ....[50]....
        /*0254*/ 	.word	0xffffffff


	//   ....[51]....
        /*0258*/ 	.word	0xffffffff


	//   ....[52]....
        /*025c*/ 	.word	0xffffffff


	//   ....[53]....
        /*0260*/ 	.word	0xffffffff


	//   ....[54]....
        /*0264*/ 	.word	0xffffffff


	//   ....[55]....
        /*0268*/ 	.word	0xffffffff


	//   ....[56]....
        /*026c*/ 	.word	0xffffffff


	//   ....[57]....
        /*0270*/ 	.word	0xffffffff


	//   ....[58]....
        /*0274*/ 	.word	0xffffffff


	//   ....[59]....
        /*0278*/ 	.word	0xffffffff


	//   ....[60]....
        /*027c*/ 	.word	0xffffffff


	//   ....[61]....
        /*0280*/ 	.word	0xffffffff


	//   ....[62]....
        /*0284*/ 	.word	0xffffffff


	//   ....[63]....
        /*0288*/ 	.word	0xffffffff


	//   ....[64]....
        /*028c*/ 	.word	0xffffffff


	//   ....[65]....
        /*0290*/ 	.word	0xffffffff


	//   ....[66]....
        /*0294*/ 	.word	0xffffffff


	//   ....[67]....
        /*0298*/ 	.word	0xffffffff


	//   ....[68]....
        /*029c*/ 	.word	0xffffffff


	//   ....[69]....
        /*02a0*/ 	.word	0xffffffff


	//   ....[70]....
        /*02a4*/ 	.word	0xffffffff


	//   ....[71]....
        /*02a8*/ 	.word	0xffffffff


	//   ....[72]....
        /*02ac*/ 	.word	0xffffffff


	//   ....[73]....
        /*02b0*/ 	.word	0xffffffff


	//   ....[74]....
        /*02b4*/ 	.word	0xffffffff


	//   ....[75]....
        /*02b8*/ 	.word	0xffffffff


	//   ....[76]....
        /*02bc*/ 	.word	0xffffffff


	//   ....[77]....
        /*02c0*/ 	.word	0xffffffff


	//   ....[78]....
        /*02c4*/ 	.word	0xffffffff


	//   ....[79]....
        /*02c8*/ 	.word	0xffffffff


	//   ....[80]....
        /*02cc*/ 	.word	0xffffffff


	//   ....[81]....
        /*02d0*/ 	.word	0xffffffff


	//   ....[82]....
        /*02d4*/ 	.word	0xffffffff


	//   ....[83]....
        /*02d8*/ 	.word	0xffffffff


	//   ....[84]....
        /*02dc*/ 	.word	0xffffffff


	//   ....[85]....
        /*02e0*/ 	.word	0xffffffff


	//   ....[86]....
        /*02e4*/ 	.word	0xffffffff


	//   ....[87]....
        /*02e8*/ 	.word	0xffffffff


	//   ....[88]....
        /*02ec*/ 	.word	0xffffffff


	//   ....[89]....
        /*02f0*/ 	.word	0xffffffff


	//   ....[90]....
        /*02f4*/ 	.word	0xffffffff


	//   ....[91]....
        /*02f8*/ 	.word	0xffffffff


	//   ....[92]....
        /*02fc*/ 	.word	0xffffffff


	//   ....[93]....
        /*0300*/ 	.word	0xffffffff


	//   ....[94]....
        /*0304*/ 	.word	0xffffffff


	//   ....[95]....
        /*0308*/ 	.word	0xffffffff


	//   ....[96]....
        /*030c*/ 	.word	0xffffffff


	//   ....[97]....
        /*0310*/ 	.word	0xffffffff


	//   ....[98]....
        /*0314*/ 	.word	0xffffffff


	//   ....[99]....
        /*0318*/ 	.word	0xffffffff


	//   ....[100]....
        /*031c*/ 	.word	0xffffffff


	//   ....[101]....
        /*0320*/ 	.word	0xffffffff


	//   ....[102]....
        /*0324*/ 	.word	0xffffffff


	//   ....[103]....
        /*0328*/ 	.word	0xffffffff


	//   ....[104]....
        /*032c*/ 	.word	0xffffffff


	//   ....[105]....
        /*0330*/ 	.word	0xffffffff


	//   ....[106]....
        /*0334*/ 	.word	0xffffffff


	//   ....[107]....
        /*0338*/ 	.word	0xffffffff


	//   ....[108]....
        /*033c*/ 	.word	0xffffffff


	//   ....[109]....
        /*0340*/ 	.word	0xffffffff


	//   ....[110]....
        /*0344*/ 	.word	0xffffffff


	//   ....[111]....
        /*0348*/ 	.word	0xffffffff


	//   ....[112]....
        /*034c*/ 	.word	0xffffffff


	//   ....[113]....
        /*0350*/ 	.word	0xffffffff


	//   ....[114]....
        /*0354*/ 	.word	0xffffffff


	//   ....[115]....
        /*0358*/ 	.word	0xffffffff


	//   ....[116]....
        /*035c*/ 	.word	0xffffffff


	//   ....[117]....
        /*0360*/ 	.word	0xffffffff


	//   ....[118]....
        /*0364*/ 	.word	0xffffffff


	//   ....[119]....
        /*0368*/ 	.word	0xffffffff


	//   ....[120]....
        /*036c*/ 	.word	0xffffffff


	//   ....[121]....
        /*0370*/ 	.word	0xffffffff


	//   ....[122]....
        /*0374*/ 	.word	0xffffffff


	//   ....[123]....
        /*0378*/ 	.word	0xffffffff


	//   ....[124]....
        /*037c*/ 	.word	0xffffffff


	//   ....[125]....
        /*0380*/ 	.word	0xffffffff


	//   ....[126]....
        /*0384*/ 	.word	0xffffffff


	//   ....[127]....
        /*0388*/ 	.word	0xffffffff


	//   ....[128]....
        /*038c*/ 	.word	0xffffffff


	//   ....[129]....
        /*0390*/ 	.word	0xffffffff


	//   ....[130]....
        /*0394*/ 	.word	0xffffffff


	//   ....[131]....
        /*0398*/ 	.word	0xffffffff


	//   ....[132]....
        /*039c*/ 	.word	0xffffffff


	//   ....[133]....
        /*03a0*/ 	.word	0xffffffff


	//   ....[134]....
        /*03a4*/ 	.word	0xffffffff


	//   ....[135]....
        /*03a8*/ 	.word	0xffffffff


	//   ....[136]....
        /*03ac*/ 	.word	0xffffffff


	//   ....[137]....
        /*03b0*/ 	.word	0xffffffff


	//   ....[138]....
        /*03b4*/ 	.word	0xffffffff


	//   ....[139]....
        /*03b8*/ 	.word	0xffffffff


	//   ....[140]....
        /*03bc*/ 	.word	0xffffffff


	//   ....[141]....
        /*03c0*/ 	.word	0xffffffff


	//   ....[142]....
        /*03c4*/ 	.word	0xffffffff


	//   ....[143]....
        /*03c8*/ 	.word	0xffffffff


	//   ....[144]....
        /*03cc*/ 	.word	0xffffffff


	//   ....[145]....
        /*03d0*/ 	.word	0xffffffff


	//   ....[146]....
        /*03d4*/ 	.word	0xffffffff


	//   ....[147]....
        /*03d8*/ 	.word	0xffffffff


	//   ....[148]....
        /*03dc*/ 	.word	0xffffffff


	//   ....[149]....
        /*03e0*/ 	.word	0xffffffff


	//   ....[150]....
        /*03e4*/ 	.word	0xffffffff


	//   ....[151]....
        /*03e8*/ 	.word	0xffffffff


	//   ....[152]....
        /*03ec*/ 	.word	0xffffffff


	//   ....[153]....
        /*03f0*/ 	.word	0xffffffff


	//   ....[154]....
        /*03f4*/ 	.word	0xffffffff


	//   ....[155]....
        /*03f8*/ 	.word	0xffffffff


	//   ....[156]....
        /*03fc*/ 	.word	0xffffffff


	//   ....[157]....
        /*0400*/ 	.word	0xffffffff


	//   ....[158]....
        /*0404*/ 	.word	0xffffffff


	//   ....[159]....
        /*0408*/ 	.word	0xffffffff


	//   ....[160]....
        /*040c*/ 	.word	0xffffffff


	//   ....[161]....
        /*0410*/ 	.word	0xffffffff


	//   ....[162]....
        /*0414*/ 	.word	0xffffffff


	//   ....[163]....
        /*0418*/ 	.word	0xffffffff


	//   ....[164]....
        /*041c*/ 	.word	0xffffffff


	//   ....[165]....
        /*0420*/ 	.word	0xffffffff


	//   ....[166]....
        /*0424*/ 	.word	0xffffffff


	//   ....[167]....
        /*0428*/ 	.word	0xffffffff


	//   ....[168]....
        /*042c*/ 	.word	0xffffffff


	//   ....[169]....
        /*0430*/ 	.word	0xffffffff


	//   ....[170]....
        /*0434*/ 	.word	0xffffffff


	//   ....[171]....
        /*0438*/ 	.word	0xffffffff


	//   ....[172]....
        /*043c*/ 	.word	0xffffffff


	//   ....[173]....
        /*0440*/ 	.word	0xffffffff


	//   ....[174]....
        /*0444*/ 	.word	0xffffffff


	//   ....[175]....
        /*0448*/ 	.word	0xffffffff


	//   ....[176]....
        /*044c*/ 	.word	0xffffffff


	//   ....[177]....
        /*0450*/ 	.word	0xffffffff


	//   ....[178]....
        /*0454*/ 	.word	0xffffffff


	//   ....[179]....
        /*0458*/ 	.word	0xffffffff


	//   ....[180]....
        /*045c*/ 	.word	0xffffffff


	//   ....[181]....
        /*0460*/ 	.word	0xffffffff


	//   ....[182]....
        /*0464*/ 	.word	0xffffffff


	//   ....[183]....
        /*0468*/ 	.word	0xffffffff


	//   ....[184]....
        /*046c*/ 	.word	0xffffffff


	//   ....[185]....
        /*0470*/ 	.word	0xffffffff


	//   ....[186]....
        /*0474*/ 	.word	0xffffffff


	//   ....[187]....
        /*0478*/ 	.word	0xffffffff


	//   ....[188]....
        /*047c*/ 	.word	0xffffffff


	//   ....[189]....
        /*0480*/ 	.word	0xffffffff


	//   ....[190]....
        /*0484*/ 	.word	0xffffffff


	//   ....[191]....
        /*0488*/ 	.word	0xffffffff


	//   ....[192]....
        /*048c*/ 	.word	0xffffffff


	//   ....[193]....
        /*0490*/ 	.word	0xffffffff


	//   ....[194]....
        /*0494*/ 	.word	0xffffffff


	//   ....[195]....
        /*0498*/ 	.word	0xffffffff


	//   ....[196]....
        /*049c*/ 	.word	0xffffffff


	//   ....[197]....
        /*04a0*/ 	.word	0xffffffff


	//   ....[198]....
        /*04a4*/ 	.word	0xffffffff


	//   ....[199]....
        /*04a8*/ 	.word	0xffffffff


	//   ....[200]....
        /*04ac*/ 	.word	0xffffffff


	//   ....[201]....
        /*04b0*/ 	.word	0xffffffff


	//   ....[202]....
        /*04b4*/ 	.word	0xffffffff


	//   ....[203]....
        /*04b8*/ 	.word	0xffffffff


	//   ....[204]....
        /*04bc*/ 	.word	0xffffffff


	//   ....[205]....
        /*04c0*/ 	.word	0xffffffff


	//   ....[206]....
        /*04c4*/ 	.word	0xffffffff


	//   ....[207]....
        /*04c8*/ 	.word	0xffffffff


	//   ....[208]....
        /*04cc*/ 	.word	0xffffffff


	//   ....[209]....
        /*04d0*/ 	.word	0xffffffff


	//   ....[210]....
        /*04d4*/ 	.word	0xffffffff


	//   ....[211]....
        /*04d8*/ 	.word	0xffffffff


	//----- nvinfo : EIATTR_COOP_GROUP_INSTR_OFFSETS
	.align		4
.L_442:
        /*04dc*/ 	.byte	0x04, 0x28
        /*04de*/ 	.short	(.L_444 - .L_443)


	//   ....[0]....
.L_443:
        /*04e0*/ 	.word	0x00000050


	//   ....[1]....
        /*04e4*/ 	.word	0x000001e0


	//   ....[2]....
        /*04e8*/ 	.word	0x00000210


	//   ....[3]....
        /*04ec*/ 	.word	0x00000240


	//   ....[4]....
        /*04f0*/ 	.word	0x00000270


	//   ....[5]....
        /*04f4*/ 	.word	0x000002a0


	//   ....[6]....
        /*04f8*/ 	.word	0x000002d0


	//   ....[7]....
        /*04fc*/ 	.word	0x00000440


	//   ....[8]....
        /*0500*/ 	.word	0x00000480


	//   ....[9]....
        /*0504*/ 	.word	0x000004b0


	//   ....[10]....
        /*0508*/ 	.word	0x000004e0


	//   ....[11]....
        /*050c*/ 	.word	0x00000510


	//   ....[12]....
        /*0510*/ 	.word	0x00000540


	//   ....[13]....
        /*0514*/ 	.word	0x000005d0


	//   ....[14]....
        /*0518*/ 	.word	0x00000600


	//   ....[15]....
        /*051c*/ 	.word	0x00000620


	//   ....[16]....
        /*0520*/ 	.word	0x00000680


	//   ....[17]....
        /*0524*/ 	.word	0x000037b0


	//   ....[18]....
        /*0528*/ 	.word	0x000037c0


	//   ....[19]....
        /*052c*/ 	.word	0x00005380


	//   ....[20]....
        /*0530*/ 	.word	0x00005390


	//   ....[21]....
        /*0534*/ 	.word	0x00006e80


	//   ....[22]....
        /*0538*/ 	.word	0x00006e90


	//   ....[23]....
        /*053c*/ 	.word	0x00007380


	//   ....[24]....
        /*0540*/ 	.word	0x00007390


	//   ....[25]....
        /*0544*/ 	.word	0x00008080


	//   ....[26]....
        /*0548*/ 	.word	0x000080a0


	//   ....[27]....
        /*054c*/ 	.word	0x000081d0


	//   ....[28]....
        /*0550*/ 	.word	0x000081e0


	//   ....[29]....
        /*0554*/ 	.word	0x00008310


	//   ....[30]....
        /*0558*/ 	.word	0x00008330


	//   ....[31]....
        /*055c*/ 	.word	0x00008460


	//   ....[32]....
        /*0560*/ 	.word	0x00008470


	//   ....[33]....
        /*0564*/ 	.word	0x00008990


	//   ....[34]....
        /*0568*/ 	.word	0x000089b0


	//   ....[35]....
        /*056c*/ 	.word	0x000089d0


	//   ....[36]....
        /*0570*/ 	.word	0x000089e0


	//   ....[37]....
        /*0574*/ 	.word	0x00008ad0


	//   ....[38]....
        /*0578*/ 	.word	0x00008b00


	//   ....[39]....
        /*057c*/ 	.word	0x00008b20


	//   ....[40]....
        /*0580*/ 	.word	0x00008c30


	//   ....[41]....
        /*0584*/ 	.word	0x00008fa0


	//   ....[42]....
        /*0588*/ 	.word	0x00008fc0


	//   ....[43]....
        /*058c*/ 	.word	0x000090a0


	//   ....[44]....
        /*0590*/ 	.word	0x000090e0


	//   ....[45]....
        /*0594*/ 	.word	0x000093e0


	//   ....[46]....
        /*0598*/ 	.word	0x00009400


	//   ....[47]....
        /*059c*/ 	.word	0x00009410


	//   ....[48]....
        /*05a0*/ 	.word	0x00009420


	//   ....[49]....
        /*05a4*/ 	.word	0x0000bf30


	//   ....[50]....
        /*05a8*/ 	.word	0x0000bf50


	//   ....[51]....
        /*05ac*/ 	.word	0x0000bf70


	//   ....[52]....
        /*05b0*/ 	.word	0x0000bf80


	//   ....[53]....
        /*05b4*/ 	.word	0x0000ee00


	//   ....[54]....
        /*05b8*/ 	.word	0x0000ee20


	//   ....[55]....
        /*05bc*/ 	.word	0x0000eeb0


	//   ....[56]....
        /*05c0*/ 	.word	0x0000ef10


	//   ....[57]....
        /*05c4*/ 	.word	0x0000ff60


	//   ....[58]....
        /*05c8*/ 	.word	0x0000fff0


	//   ....[59]....
        /*05cc*/ 	.word	0x00010000


	//   ....[60]....
        /*05d0*/ 	.word	0x00010030


	//   ....[61]....
        /*05d4*/ 	.word	0x00011340


	//   ....[62]....
        /*05d8*/ 	.word	0x00011360


	//   ....[63]....
        /*05dc*/ 	.word	0x00011450


	//   ....[64]....
        /*05e0*/ 	.word	0x00011470


	//   ....[65]....
        /*05e4*/ 	.word	0x00011900


	//   ....[66]....
        /*05e8*/ 	.word	0x00011920


	//   ....[67]....
        /*05ec*/ 	.word	0x00011a20


	//   ....[68]....
        /*05f0*/ 	.word	0x00011a60


	//   ....[69]....
        /*05f4*/ 	.word	0x000127c0


	//   ....[70]....
        /*05f8*/ 	.word	0x000127f0


	//   ....[71]....
        /*05fc*/ 	.word	0x00012a90


	//   ....[72]....
        /*0600*/ 	.word	0x00012bc0


	//   ....[73]....
        /*0604*/ 	.word	0x00014190


	//   ....[74]....
        /*0608*/ 	.word	0x000141b0


	//   ....[75]....
        /*060c*/ 	.word	0x000142c0


	//   ....[76]....
        /*0610*/ 	.word	0x000142f0


	//   ....[77]....
        /*0614*/ 	.word	0x00014510


	//   ....[78]....
        /*0618*/ 	.word	0x00014540


	//   ....[79]....
        /*061c*/ 	.word	0x00014550


	//   ....[80]....
        /*0620*/ 	.word	0x00014580


	//   ....[81]....
        /*0624*/ 	.word	0x00015a70


	//   ....[82]....
        /*0628*/ 	.word	0x00015a80


	//   ....[83]....
        /*062c*/ 	.word	0x00015aa0


	//   ....[84]....
        /*0630*/ 	.word	0x00015ac0


	//   ....[85]....
        /*0634*/ 	.word	0x00015e40


	//   ....[86]....
        /*0638*/ 	.word	0x00015e60


	//   ....[87]....
        /*063c*/ 	.word	0x00015f80


	//   ....[88]....
        /*0640*/ 	.word	0x00015f90


	//   ....[89]....
        /*0644*/ 	.word	0x000160c0


	//   ....[90]....
        /*0648*/ 	.word	0x000160e0


	//   ....[91]....
        /*064c*/ 	.word	0x00016210


	//   ....[92]....
        /*0650*/ 	.word	0x00016220


	//   ....[93]....
        /*0654*/ 	.word	0x00016540


	//   ....[94]....
        /*0658*/ 	.word	0x00016560


	//   ....[95]....
        /*065c*/ 	.word	0x00016ff0


	//   ....[96]....
        /*0660*/ 	.word	0x00017000


	//   ....[97]....
        /*0664*/ 	.word	0x00018210


	//   ....[98]....
        /*0668*/ 	.word	0x00018230


	//   ....[99]....
        /*066c*/ 	.word	0x00018360


	//   ....[100]....
        /*0670*/ 	.word	0x00018370


	//   ....[101]....
        /*0674*/ 	.word	0x000184a0


	//   ....[102]....
        /*0678*/ 	.word	0x000184c0


	//   ....[103]....
        /*067c*/ 	.word	0x000185f0


	//   ....[104]....
        /*0680*/ 	.word	0x00018600


	//   ....[105]....
        /*0684*/ 	.word	0x000187c0


	//   ....[106]....
        /*0688*/ 	.word	0x000187e0


	//   ....[107]....
        /*068c*/ 	.word	0x00018900


	//   ....[108]....
        /*0690*/ 	.word	0x00018940


	//   ....[109]....
        /*0694*/ 	.word	0x00018970


	//   ....[110]....
        /*0698*/ 	.word	0x000189a0


	//   ....[111]....
        /*069c*/ 	.word	0x000189d0


	//   ....[112]....
        /*06a0*/ 	.word	0x00018a00


	//   ....[113]....
        /*06a4*/ 	.word	0x00018b60


	//   ....[114]....
        /*06a8*/ 	.word	0x00018ba0


	//   ....[115]....
        /*06ac*/ 	.word	0x00018bd0


	//   ....[116]....
        /*06b0*/ 	.word	0x00018c00


	//   ....[117]....
        /*06b4*/ 	.word	0x00018c30


	//   ....[118]....
        /*06b8*/ 	.word	0x00018c60


	//   ....[119]....
        /*06bc*/ 	.word	0x00018cf0


	//   ....[120]....
        /*06c0*/ 	.word	0x00018d20


	//   ....[121]....
        /*06c4*/ 	.word	0x00018d30


	//   ....[122]....
        /*06c8*/ 	.word	0x00018d90


	//   ....[123]....
        /*06cc*/ 	.word	0x000192d0


	//   ....[124]....
        /*06d0*/ 	.word	0x00019330


	//   ....[125]....
        /*06d4*/ 	.word	0x00019380


	//   ....[126]....
        /*06d8*/ 	.word	0x000193d0


	//   ....[127]....
        /*06dc*/ 	.word	0x00019420


	//   ....[128]....
        /*06e0*/ 	.word	0x00019490


	//   ....[129]....
        /*06e4*/ 	.word	0x000194e0


	//   ....[130]....
        /*06e8*/ 	.word	0x00019540


	//   ....[131]....
        /*06ec*/ 	.word	0x000195b0


	//   ....[132]....
        /*06f0*/ 	.word	0x00019610


	//   ....[133]....
        /*06f4*/ 	.word	0x00019680


	//   ....[134]....
        /*06f8*/ 	.word	0x000196f0


	//   ....[135]....
        /*06fc*/ 	.word	0x00019760


	//   ....[136]....
        /*0700*/ 	.word	0x000197c0


	//   ....[137]....
        /*0704*/ 	.word	0x00019830


	//   ....[138]....
        /*0708*/ 	.word	0x000198a0


	//   ....[139]....
        /*070c*/ 	.word	0x00019910


	//   ....[140]....
        /*0710*/ 	.word	0x00019970


	//   ....[141]....
        /*0714*/ 	.word	0x000199e0


	//   ....[142]....
        /*0718*/ 	.word	0x00019a50


	//   ....[143]....
        /*071c*/ 	.word	0x00019bc0


	//   ....[144]....
        /*0720*/ 	.word	0x00019c20


	//   ....[145]....
        /*0724*/ 	.word	0x00019c90


	//   ....[146]....
        /*0728*/ 	.word	0x00019d00


	//   ....[147]....
        /*072c*/ 	.word	0x00019d70


	//   ....[148]....
        /*0730*/ 	.word	0x00019dd0


	//   ....[149]....
        /*0734*/ 	.word	0x00019e40


	//   ....[150]....
        /*0738*/ 	.word	0x00019eb0


	//   ....[151]....
        /*073c*/ 	.word	0x00019f20


	//   ....[152]....
        /*0740*/ 	.word	0x00019f80


	//   ....[153]....
        /*0744*/ 	.word	0x00019ff0


	//   ....[154]....
        /*0748*/ 	.word	0x0001a060


	//   ....[155]....
        /*074c*/ 	.word	0x0001a1d0


	//   ....[156]....
        /*0750*/ 	.word	0x0001a230


	//   ....[157]....
        /*0754*/ 	.word	0x0001a2a0


	//   ....[158]....
        /*0758*/ 	.word	0x0001a310


	//   ....[159]....
        /*075c*/ 	.word	0x0001a480


	//   ....[160]....
        /*0760*/ 	.word	0x0001a4e0


	//   ....[161]....
        /*0764*/ 	.word	0x0001a550


	//   ....[162]....
        /*0768*/ 	.word	0x0001a5c0


	//   ....[163]....
        /*076c*/ 	.word	0x0001a740


	//   ....[164]....
        /*0770*/ 	.word	0x0001a7a0


	//   ....[165]....
        /*0774*/ 	.word	0x0001a800


	//   ....[166]....
        /*0778*/ 	.word	0x0001a870


	//   ....[167]....
        /*077c*/ 	.word	0x0001a8e0


	//   ....[168]....
        /*0780*/ 	.word	0x0001aa60


	//   ....[169]....
        /*0784*/ 	.word	0x0001aac0


	//   ....[170]....
        /*0788*/ 	.word	0x0001ab20


	//   ....[171]....
        /*078c*/ 	.word	0x0001ab80


	//   ....[172]....
        /*0790*/ 	.word	0x0001abd0


	//   ....[173]....
        /*0794*/ 	.word	0x0001ac20


	//   ....[174]....
        /*0798*/ 	.word	0x0001ac90


	//   ....[175]....
        /*079c*/ 	.word	0x0001ad00


	//   ....[176]....
        /*07a0*/ 	.word	0x0001ad70


	//   ....[177]....
        /*07a4*/ 	.word	0x0001add0


	//   ....[178]....
        /*07a8*/ 	.word	0x0001ae40


	//   ....[179]....
        /*07ac*/ 	.word	0x0001aeb0


	//   ....[180]....
        /*07b0*/ 	.word	0x0001af20


	//   ....[181]....
        /*07b4*/ 	.word	0x0001af80


	//   ....[182]....
        /*07b8*/ 	.word	0x0001aff0


	//   ....[183]....
        /*07bc*/ 	.word	0x0001b060


	//   ....[184]....
        /*07c0*/ 	.word	0x0001b0d0


	//   ....[185]....
        /*07c4*/ 	.word	0x0001b130


	//   ....[186]....
        /*07c8*/ 	.word	0x0001b1a0


	//   ....[187]....
        /*07cc*/ 	.word	0x0001b210


	//   ....[188]....
        /*07d0*/ 	.word	0x0001b280


	//   ....[189]....
        /*07d4*/ 	.word	0x0001b2e0


	//   ....[190]....
        /*07d8*/ 	.word	0x0001b350


	//   ....[191]....
        /*07dc*/ 	.word	0x0001b3c0


	//   ....[192]....
        /*07e0*/ 	.word	0x0001b430


	//   ....[193]....
        /*07e4*/ 	.word	0x0001b490


	//   ....[194]....
        /*07e8*/ 	.word	0x0001b500


	//   ....[195]....
        /*07ec*/ 	.word	0x0001b570


	//   ....[196]....
        /*07f0*/ 	.word	0x0001b5c0


	//   ....[197]....
        /*07f4*/ 	.word	0x0001b600


	//   ....[198]....
        /*07f8*/ 	.word	0x0001b650


	//   ....[199]....
        /*07fc*/ 	.word	0x0001b6a0


	//   ....[200]....
        /*0800*/ 	.word	0x0001b6f0


	//   ....[201]....
        /*0804*/ 	.word	0x0001b760


	//   ....[202]....
        /*0808*/ 	.word	0x0001b7b0


	//   ....[203]....
        /*080c*/ 	.word	0x0001b800


	//   ....[204]....
        /*0810*/ 	.word	0x0001b850


	//   ....[205]....
        /*0814*/ 	.word	0x0001b8a0


	//   ....[206]....
        /*0818*/ 	.word	0x0001b8f0


	//   ....[207]....
        /*081c*/ 	.word	0x0001b960


	//   ....[208]....
        /*0820*/ 	.word	0x0001b9b0


	//   ....[209]....
        /*0824*/ 	.word	0x0001ba10


	//   ....[210]....
        /*0828*/ 	.word	0x0001ba70


	//   ....[211]....
        /*082c*/ 	.word	0x0001bae0


	//----- nvinfo : EIATTR_EXIT_INSTR_OFFSETS
	.align		4
.L_444:
        /*0830*/ 	.byte	0x04, 0x1c
        /*0832*/ 	.short	(.L_446 - .L_445)


	//   ....[0]....
.L_445:
        /*0834*/ 	.word	0x00000b40


	//   ....[1]....
        /*0838*/ 	.word	0x00019290


	//----- nvinfo : EIATTR_MAX_THREADS
	.align		4
.L_446:
        /*083c*/ 	.byte	0x04, 0x05
        /*083e*/ 	.short	(.L_448 - .L_447)
.L_447:
        /*0840*/ 	.word	0x00000100
        /*0844*/ 	.word	0x00000001
        /*0848*/ 	.word	0x00000001


	//----- nvinfo : EIATTR_CRS_STACK_SIZE
	.align		4
.L_448:
        /*084c*/ 	.byte	0x04, 0x1e
        /*084e*/ 	.short	(.L_450 - .L_449)
.L_449:
        /*0850*/ 	.word	0x00000000
.L_450:


//--------------------- .nv.info._ZN7cutlass13device_kernelIN5flash19enable_sm80_to_sm89INS1_16FlashAttnFwdSm80INS1_25CollectiveMainloopFwdSm80ILi8ELi2ELb0EN4cute5tupleIJNS5_1CILi128EEENS7_ILi64EEENS7_ILi192EEEEEELi192ENS_6half_tEfNS_4arch4Sm80ELb0ELb1ELb0ELb0ELb1ELb0ELb1ELb1EEENS1_21CollectiveEpilogueFwdINS6_IJS8_SA_S9_EEENS6_IJNS7_ILi1EEESI_SI_EEESC_SE_Li256ELb0ELb1ELb1ELb0EEENS1_19SingleTileSchedulerILb0ELb1ELb1ELi128EEEEEEEEEvNT_6ParamsE --------------------------
	.section	.nv.info._ZN7cutlass13device_kernelIN5flash19enable_sm80_to_sm89INS1_16FlashAttnFwdSm80INS1_25CollectiveMainloopFwdSm80ILi8ELi2ELb0EN4cute5tupleIJNS5_1CILi128EEENS7_ILi64EEENS7_ILi192EEEEEELi192ENS_6half_tEfNS_4arch4Sm80ELb0ELb1ELb0ELb0ELb1ELb0ELb1ELb1EEENS1_21CollectiveEpilogueFwdINS6_IJS8_SA_S9_EEENS6_IJNS7_ILi1EEESI_SI_EEESC_SE_Li256ELb0ELb1ELb1ELb0EEENS1_19SingleTileSchedulerILb0ELb1ELb1ELi128EEEEEEEEEvNT_6ParamsE,"",@"SHT_CUDA_INFO"
	.sectionflags	@""
	.align	4


	//----- nvinfo : EIATTR_CUDA_API_VERSION
	.align		4
        /*0000*/ 	.byte	0x04, 0x37
        /*0002*/ 	.short	(.L_452 - .L_451)
.L_451:
        /*0004*/ 	.word	0x00000082


	//----- nvinfo : EIATTR_SW2861232_WAR
	.align		4
.L_452:
        /*0008*/ 	.byte	0x01, 0x35
	.zero		2


	//----- nvinfo : EIATTR_PARAM_CBANK
	.align		4
        /*000c*/ 	.byte	0x04, 0x0a
        /*000e*/ 	.short	(.L_454 - .L_453)
	.align		4
.L_453:
        /*0010*/ 	.word	index@(.nv.constant0._ZN7cutlass13device_kernelIN5flash19enable_sm80_to_sm89INS1_16FlashAttnFwdSm80INS1_25CollectiveMainloopFwdSm80ILi8ELi2ELb0EN4cute5tupleIJNS5_1CILi128EEENS7_ILi64EEENS7_ILi192EEEEEELi192ENS_6half_tEfNS_4arch4Sm80ELb0ELb1ELb0ELb0ELb1ELb0ELb1ELb1EEENS1_21CollectiveEpilogueFwdINS6_IJS8_SA_S9_EEENS6_IJNS7_ILi1EEESI_SI_EEESC_SE_Li256ELb0ELb1ELb1ELb0EEENS1_19SingleTileSchedulerILb0ELb1ELb1ELi128EEEEEEEEEvNT_6ParamsE)
        /*0014*/ 	.short	0x0160
        /*0016*/ 	.short	0x0418


	//----- nvinfo : EIATTR_CBANK_PARAM_SIZE
	.align		4
.L_454:
        /*0018*/ 	.byte	0x03, 0x19
        /*001a*/ 	.short	0x0418


	//----- nvinfo : EIATTR_KPARAM_INFO
	.align		4
        /*001c*/ 	.byte	0x04, 0x17
        /*001e*/ 	.short	(.L_456 - .L_455)
.L_455:
        /*0020*/ 	.word	0x00000000
        /*0024*/ 	.short	0x0000
        /*0026*/ 	.short	0x0000
        /*0028*/ 	.byte	0x00, 0xf0, 0x61, 0x10


	//----- nvinfo : EIATTR_MAXREG_COUNT
	.align		4
.L_456:
        /*002c*/ 	.byte	0x03, 0x1b
        /*002e*/ 	.short	0x00ff


	//----- nvinfo : EIATTR_NUM_BARRIERS
	.align		4
        /*0030*/ 	.byte	0x02, 0x4c
        /*0032*/ 	.byte	0x02
	.zero		1


	//----- nvinfo : EIATTR_MERCURY_ISA_VERSION
	.align		4
        /*0034*/ 	.byte	0x03, 0x5f
        /*0036*/ 	.short	0x0000


	//----- nvinfo : EIATTR_COOP_GROUP_MASK_REGIDS
	.align		4
        /*0038*/ 	.byte	0x04, 0x29
        /*003a*/ 	.short	(.L_458 - .L_457)


	//   ....[0]....
.L_457:
        /*003c*/ 	.word	0xffffffff


	//   ....[1]....
        /*0040*/ 	.word	0xffffffff


	//   ....[2]....
        /*0044*/ 	.word	0xffffffff


	//   ....[3]....
        /*0048*/ 	.word	0xffffffff


	//   ....[4]....
        /*004c*/ 	.word	0xffffffff


	//   ....[5]....
        /*0050*/ 	.word	0xffffffff


	//   ....[6]....
        /*0054*/ 	.word	0xffffffff


	//   ....[7]....
        /*0058*/ 	.word	0xffffffff


	//   ....[8]....
        /*005c*/ 	.word	0xffffffff


	//   ....[9]....
        /*0060*/ 	.word	0xffffffff


	//   ....[10]....
        /*0064*/ 	.word	0xffffffff


	//   ....[11]....
        /*0068*/ 	.word	0xffffffff


	//   ....[12]....
        /*006c*/ 	.word	0xffffffff


	//   ....[13]....
        /*0070*/ 	.word	0xffffffff


	//   ....[14]....
        /*0074*/ 	.word	0xffffffff


	//   ....[15]....
        /*0078*/ 	.word	0xffffffff


	//   ....[16]....
        /*007c*/ 	.word	0xffffffff


	//   ....[17]....
        /*0080*/ 	.word	0xffffffff


	//   ....[18]....
        /*0084*/ 	.word	0xffffffff


	//   ....[19]....
        /*0088*/ 	.word	0xffffffff


	//   ....[20]....
        /*008c*/ 	.word	0xffffffff


	//   ....[21]....
        /*0090*/ 	.word	0xffffffff


	//   ....[22]....
        /*0094*/ 	.word	0xffffffff


	//   ....[23]....
        /*0098*/ 	.word	0xffffffff


	//   ....[24]....
        /*009c*/ 	.word	0xffffffff


	//   ....[25]....
        /*00a0*/ 	.word	0xffffffff


	//   ....[26]....
        /*00a4*/ 	.word	0xffffffff


	//   ....[27]....
        /*00a8*/ 	.word	0xffffffff


	//   ....[28]....
        /*00ac*/ 	.word	0xffffffff


	//   ....[29]....
        /*00b0*/ 	.word	0xffffffff


	//   ....[30]....
        /*00b4*/ 	.word	0xffffffff


	//   ....[31]....
        /*00b8*/ 	.word	0xffffffff


	//   ....[32]....
        /*00bc*/ 	.word	0xffffffff


	//   ....[33]....
        /*00c0*/ 	.word	0xffffffff


	//   ....[34]....
        /*00c4*/ 	.word	0xffffffff


	//   ....[35]....
        /*00c8*/ 	.word	0xffffffff


	//   ....[36]....
        /*00cc*/ 	.word	0xffffffff


	//   ....[37]....
        /*00d0*/ 	.word	0xffffffff


	//   ....[38]....
        /*00d4*/ 	.word	0xffffffff


	//   ....[39]....
        /*00d8*/ 	.word	0xffffffff


	//   ....[40]....
        /*00dc*/ 	.word	0xffffffff


	//   ....[41]....
        /*00e0*/ 	.word	0xffffffff


	//   ....[42]....
        /*00e4*/ 	.word	0xffffffff


	//   ....[43]....
        /*00e8*/ 	.word	0xffffffff


	//   ....[44]....
        /*00ec*/ 	.word	0xffffffff


	//   ....[45]....
        /*00f0*/ 	.word	0xffffffff


	//   ....[46]....
        /*00f4*/ 	.word	0xffffffff


	//   ....[47]....
        /*00f8*/ 	.word	0xffffffff


	//   ....[48]....
        /*00fc*/ 	.word	0xffffffff


	//   ....[49]....
        /*0100*/ 	.word	0xffffffff


	//   ....[50]....
        /*0104*/ 	.word	0xffffffff


	//   ....[51]....
        /*0108*/ 	.word	0xffffffff


	//   ....[52]....
        /*010c*/ 	.word	0xffffffff


	//   ....[53]....
        /*0110*/ 	.word	0xffffffff


	//   ....[54]....
        /*0114*/ 	.word	0xffffffff


	//   ....[55]....
        /*0118*/ 	.word	0xffffffff


	//   ....[56]....
        /*011c*/ 	.word	0xffffffff


	//   ....[57]....
        /*0120*/ 	.word	0xffffffff


	//   ....[58]....
        /*0124*/ 	.word	0xffffffff


	//   ....[59]....
        /*0128*/ 	.word	0xffffffff


	//   ....[60]....
        /*012c*/ 	.word	0xffffffff


	//   ....[61]....
        /*0130*/ 	.word	0xffffffff


	//   ....[62]....
        /*0134*/ 	.word	0xffffffff


	//   ....[63]....
        /*0138*/ 	.word	0xffffffff


	//   ....[64]....
        /*013c*/ 	.word	0xffffffff


	//   ....[65]....
        /*0140*/ 	.word	0xffffffff


	//   ....[66]....
        /*0144*/ 	.word	0xffffffff


	//   ....[67]....
        /*0148*/ 	.word	0xffffffff


	//   ....[68]....
        /*014c*/ 	.word	0xffffffff


	//   ....[69]....
        /*0150*/ 	.word	0xffffffff


	//   ....[70]....
        /*0154*/ 	.word	0xffffffff


	//   ....[71]....
        /*0158*/ 	.word	0xffffffff


	//   ....[72]....
        /*015c*/ 	.word	0xffffffff


	//   ....[73]....
        /*0160*/ 	.word	0xffffffff


	//   ....[74]....
        /*0164*/ 	.word	0xffffffff


	//   ....[75]....
        /*0168*/ 	.word	0xffffffff


	//   ....[76]....
        /*016c*/ 	.word	0xffffffff


	//   ....[77]....
        /*0170*/ 	.word	0xffffffff


	//   ....[78]....
        /*0174*/ 	.word	0xffffffff


	//   ....[79]....
        /*0178*/ 	.word	0xffffffff


	//   ....[80]....
        /*017c*/ 	.word	0xffffffff


	//   ....[81]....
        /*0180*/ 	.word	0xffffffff


	//   ....[82]....
        /*0184*/ 	.word	0xffffffff


	//   ....[83]....
        /*0188*/ 	.word	0xffffffff


	//   ....[84]....
        /*018c*/ 	.word	0xffffffff


	//   ....[85]....
        /*0190*/ 	.word	0xffffffff


	//   ....[86]....
        /*0194*/ 	.word	0xffffffff


	//----- nvinfo : EIATTR_COOP_GROUP_INSTR_OFFSETS
	.align		4
.L_458:
        /*0198*/ 	.byte	0x04, 0x28
        /*019a*/ 	.short	(.L_460 - .L_459)


	//   ....[0]....
.L_459:
        /*019c*/ 	.word	0x00000050


	//   ....[1]....
        /*01a0*/ 	.word	0x00001320


	//   ....[2]....
        /*01a4*/ 	.word	0x00001350


	//   ....[3]....
        /*01a8*/ 	.word	0x00001540


	//   ....[4]....
        /*01ac*/ 	.word	0x00001570


	//   ....[5]....
        /*01b0*/ 	.word	0x00001690


	//   ....[6]....
        /*01b4*/ 	.word	0x000016c0


	//   ....[7]....
        /*01b8*/ 	.word	0x000017d0


	//   ....[8]....
        /*01bc*/ 	.word	0x00001810


	//   ....[9]....
        /*01c0*/ 	.word	0x00001d70


	//   ....[10]....
        /*01c4*/ 	.word	0x00001d90


	//   ....[11]....
        /*01c8*/ 	.word	0x00001db0


	//   ....[12]....
        /*01cc*/ 	.word	0x00001dd0


	//   ....[13]....
        /*01d0*/ 	.word	0x00001e90


	//   ....[14]....
        /*01d4*/ 	.word	0x00001eb0


	//   ....[15]....
        /*01d8*/ 	.word	0x00001ed0


	//   ....[16]....
        /*01dc*/ 	.word	0x00001ef0


	//   ....[17]....
        /*01e0*/ 	.word	0x000023e0


	//   ....[18]....
        /*01e4*/ 	.word	0x00002410


	//   ....[19]....
        /*01e8*/ 	.word	0x00002430


	//   ....[20]....
        /*01ec*/ 	.word	0x00002440


	//   ....[21]....
        /*01f0*/ 	.word	0x00002a00


	//   ....[22]....
        /*01f4*/ 	.word	0x00002a30


	//   ....[23]....
        /*01f8*/ 	.word	0x00002a50


	//   ....[24]....
        /*01fc*/ 	.word	0x00002ab0


	//   ....[25]....
        /*0200*/ 	.word	0x00003770


	//   ....[26]....
        /*0204*/ 	.word	0x00003980


	//   ....[27]....
        /*0208*/ 	.word	0x00004210


	//   ....[28]....
        /*020c*/ 	.word	0x000044c0


	//   ....[29]....
        /*0210*/ 	.word	0x000044d0


	//   ....[30]....
        /*0214*/ 	.word	0x00004540


	//   ....[31]....
        /*0218*/ 	.word	0x00005710


	//   ....[32]....
        /*021c*/ 	.word	0x00005740


	//   ....[33]....
        /*0220*/ 	.word	0x00005760


	//   ....[34]....
        /*0224*/ 	.word	0x00005770


	//   ....[35]....
        /*0228*/ 	.word	0x00005e80


	//   ....[36]....
        /*022c*/ 	.word	0x00005ea0


	//   ....[37]....
        /*0230*/ 	.word	0x00005eb0


	//   ....[38]....
        /*0234*/ 	.word	0x00005ec0


	//   ....[39]....
        /*0238*/ 	.word	0x000061c0


	//   ....[40]....
        /*023c*/ 	.word	0x00006dd0


	//   ....[41]....
        /*0240*/ 	.word	0x000075b0


	//   ....[42]....
        /*0244*/ 	.word	0x00007700


	//   ....[43]....
        /*0248*/ 	.word	0x00007710


	//   ....[44]....
        /*024c*/ 	.word	0x00007730


	//   ....[45]....
        /*0250*/ 	.word	0x00009080


	//   ....[46]....
        /*0254*/ 	.word	0x000090b0


	//   ....[47]....
        /*0258*/ 	.word	0x000090c0


	//   ....[48]....
        /*025c*/ 	.word	0x000090d0


	//   ....[49]....
        /*0260*/ 	.word	0x00009850


	//   ....[50]....
        /*0264*/ 	.word	0x00009870


	//   ....[51]....
        /*0268*/ 	.word	0x00009880


	//   ....[52]....
        /*026c*/ 	.word	0x00009890


	//   ....[53]....
        /*0270*/ 	.word	0x0000a5f0


	//   ....[54]....
        /*0274*/ 	.word	0x0000a610


	//   ....[55]....
        /*0278*/ 	.word	0x0000a630


	//   ....[56]....
        /*027c*/ 	.word	0x0000a650


	//   ....[57]....
        /*0280*/ 	.word	0x0000bf50


	//   ....[58]....
        /*0284*/ 	.word	0x0000bf80


	//   ....[59]....
        /*0288*/ 	.word	0x0000bf90


	//   ....[60]....
        /*028c*/ 	.word	0x0000bfa0


	//   ....[61]....
        /*0290*/ 	.word	0x0000c4a0


	//   ....[62]....
        /*0294*/ 	.word	0x0000c4d0


	//   ....[63]....
        /*0298*/ 	.word	0x0000c4f0


	//   ....[64]....
        /*029c*/ 	.word	0x0000c500


	//   ....[65]....
        /*02a0*/ 	.word	0x0000cf70


	//   ....[66]....
        /*02a4*/ 	.word	0x0000d3b0


	//   ....[67]....
        /*02a8*/ 	.word	0x0000dbb0


	//   ....[68]....
        /*02ac*/ 	.word	0x0000dd00


	//   ....[69]....
        /*02b0*/ 	.word	0x0000dd10


	//   ....[70]....
        /*02b4*/ 	.word	0x0000dd30


	//   ....[71]....
        /*02b8*/ 	.word	0x0000f630


	//   ....[72]....
        /*02bc*/ 	.word	0x0000f660


	//   ....[73]....
        /*02c0*/ 	.word	0x0000f680


	//   ....[74]....
        /*02c4*/ 	.word	0x0000f690


	//   ....[75]....
        /*02c8*/ 	.word	0x0000f860


	//   ....[76]....
        /*02cc*/ 	.word	0x0000f890


	//   ....[77]....
        /*02d0*/ 	.word	0x0000f8d0


	//   ....[78]....
        /*02d4*/ 	.word	0x0000f8e0


	//   ....[79]....
        /*02d8*/ 	.word	0x000105e0


	//   ....[80]....
        /*02dc*/ 	.word	0x00010610


	//   ....[81]....
        /*02e0*/ 	.word	0x00010650


	//   ....[82]....
        /*02e4*/ 	.word	0x00010690


	//   ....[83]....
        /*02e8*/ 	.word	0x00010730


	//   ....[84]....
        /*02ec*/ 	.word	0x00010780


	//   ....[85]....
        /*02f0*/ 	.word	0x00011090


	//   ....[86]....
        /*02f4*/ 	.word	0x000110a0


	//----- nvinfo : EIATTR_EXIT_INSTR_OFFSETS
	.align		4
.L_460:
        /*02f8*/ 	.byte	0x04, 0x1c
        /*02fa*/ 	.short	(.L_462 - .L_461)


	//   ....[0]....
.L_461:
        /*02fc*/ 	.word	0x000001b0


	//   ....[1]....
        /*0300*/ 	.word	0x000110b0


	//   ....[2]....
        /*0304*/ 	.word	0x00011950


	//   ....[3]....
        /*0308*/ 	.word	0x000119a0


	//   ....[4]....
        /*030c*/ 	.word	0x000119d0


	//   ....[5]....
        /*0310*/ 	.word	0x00011a30


	//   ....[6]....
        /*0314*/ 	.word	0x00011cc0


	//----- nvinfo : EIATTR_CTAIDZ_USED
	.align		4
.L_462:
        /*0318*/ 	.byte	0x01, 0x04
	.zero		2


	//----- nvinfo : EIATTR_MAX_THREADS
	.align		4
        /*031c*/ 	.byte	0x04, 0x05
        /*031e*/ 	.short	(.L_464 - .L_463)
.L_463:
        /*0320*/ 	.word	0x00000100
        /*0324*/ 	.word	0x00000001
        /*0328*/ 	.word	0x00000001


	//----- nvinfo : EIATTR_CRS_STACK_SIZE
	.align		4
.L_464:
        /*032c*/ 	.byte	0x04, 0x1e
        /*032e*/ 	.short	(.L_466 - .L_465)
.L_465:
        /*0330*/ 	.word	0x00000000
.L_466:


//--------------------- .nv.info._ZN7cutlass13device_kernelIN5flash19enable_sm80_to_sm89INS1_16FlashAttnFwdSm80INS1_25CollectiveMainloopFwdSm80ILi8ELi2ELb0EN4cute5tupleIJNS5_1CILi128EEENS7_ILi64EEENS7_ILi192EEEEEELi192ENS_6half_tEfNS_4arch4Sm80ELb0ELb1ELb0ELb1ELb1ELb0ELb1ELb1EEENS1_21CollectiveEpilogueFwdINS6_IJS8_SA_S9_EEENS6_IJNS7_ILi1EEESI_SI_EEESC_SE_Li256ELb1ELb1ELb1ELb0EEENS1_36VarlenDynamicPersistentTileSchedulerILi128ELi64ELi256ELi256ELb1ELb1ELb0ELb1ELb0ELb1EEEEEEEEEvNT_6ParamsE --------------------------
	.section	.nv.info._ZN7cutlass13device_kernelIN5flash19enable_sm80_to_sm89INS1_16FlashAttnFwdSm80INS1_25CollectiveMainloopFwdSm80ILi8ELi2ELb0EN4cute5tupleIJNS5_1CILi128EEENS7_ILi64EEENS7_ILi192EEEEEELi192ENS_6half_tEfNS_4arch4Sm80ELb0ELb1ELb0ELb1ELb1ELb0ELb1ELb1EEENS1_21CollectiveEpilogueFwdINS6_IJS8_SA_S9_EEENS6_IJNS7_ILi1EEESI_SI_EEESC_SE_Li256ELb1ELb1ELb1ELb0EEENS1_36VarlenDynamicPersistentTileSchedulerILi128ELi64ELi256ELi256ELb1ELb1ELb0ELb1ELb0ELb1EEEEEEEEEvNT_6ParamsE,"",@"SHT_CUDA_INFO"
	.sectionflags	@""
	.align	4


	//----- nvinfo : EIATTR_CUDA_API_VERSION
	.align		4
        /*0000*/ 	.byte	0x04, 0x37
        /*0002*/ 	.short	(.L_468 - .L_467)
.L_467:
        /*0004*/ 	.word	0x00000082


	//----- nvinfo : EIATTR_SW2861232_WAR
	.align		4
.L_468:
        /*0008*/ 	.byte	0x01, 0x35
	.zero		2


	//----- nvinfo : EIATTR_PARAM_CBANK
	.align		4
        /*000c*/ 	.byte	0x04, 0x0a
        /*000e*/ 	.short	(.L_470 - .L_469)
	.align		4
.L_469:
        /*0010*/ 	.word	index@(.nv.constant0._ZN7cutlass13device_kernelIN5flash19enable_sm80_to_sm89INS1_16FlashAttnFwdSm80INS1_25CollectiveMainloopFwdSm80ILi8ELi2ELb0EN4cute5tupleIJNS5_1CILi128EEENS7_ILi64EEENS7_ILi192EEEEEELi192ENS_6half_tEfNS_4arch4Sm80ELb0ELb1ELb0ELb1ELb1ELb0ELb1ELb1EEENS1_21CollectiveEpilogueFwdINS6_IJS8_SA_S9_EEENS6_IJNS7_ILi1EEESI_SI_EEESC_SE_Li256ELb1ELb1ELb1ELb0EEENS1_36VarlenDynamicPersistentTileSchedulerILi128ELi64ELi256ELi256ELb1ELb1ELb0ELb1ELb0ELb1EEEEEEEEEvNT_6ParamsE)
        /*0014*/ 	.short	0x0160
        /*0016*/ 	.short	0x0438


	//----- nvinfo : EIATTR_CBANK_PARAM_SIZE
	.align		4
.L_470:
        /*0018*/ 	.byte	0x03, 0x19
        /*001a*/ 	.short	0x0438


	//----- nvinfo : EIATTR_KPARAM_INFO
	.align		4
        /*001c*/ 	.byte	0x04, 0x17
        /*001e*/ 	.short	(.L_472 - .L_471)
.L_471:
        /*0020*/ 	.word	0x00000000
        /*0024*/ 	.short	0x0000
        /*0026*/ 	.short	0x0000
        /*0028*/ 	.byte	0x00, 0xf0, 0xe1, 0x10


	//----- nvinfo : EIATTR_MAXREG_COUNT
	.align		4
.L_472:
        /*002c*/ 	.byte	0x03, 0x1b
        /*002e*/ 	.short	0x00ff


	//----- nvinfo : EIATTR_NUM_BARRIERS
	.align		4
        /*0030*/ 	.byte	0x02, 0x4c
        /*0032*/ 	.byte	0x06
	.zero		1


	//----- nvinfo : EIATTR_ANNOTATIONS
	.align		4
        /*0034*/ 	.byte	0x04, 0x55
        /*0036*/ 	.short	(.L_474 - .L_473)


	//   ....[0]....
.L_473:
        /*0038*/ 	.word	0x00000001
        /*003c*/ 	.byte	0x70, 0x00, 0x00, 0x00, 0x01, 0x00, 0x00, 0x00, 0x00, 0x14, 0x00, 0x00, 0x01, 0x00, 0x00, 0x00
        /*004c*/ 	.byte	0x90, 0x16, 0x00, 0x00, 0x01, 0x00, 0x00, 0x00, 0xa0, 0x52, 0x00, 0x00, 0x01, 0x00, 0x00, 0x00
        /*005c*/ 	.byte	0x20, 0x28, 0x01, 0x00, 0x01, 0x00, 0x00, 0x00, 0x20, 0x54, 0x01, 0x00


	//----- nvinfo : EIATTR_MERCURY_ISA_VERSION
	.align		4
.L_474:
        /*0068*/ 	.byte	0x03, 0x5f
        /*006a*/ 	.short	0x0000


	//----- nvinfo : EIATTR_INT_WARP_WIDE_INSTR_OFFSETS
	.align		4
        /*006c*/ 	.byte	0x04, 0x31
        /*006e*/ 	.short	(.L_476 - .L_475)


	//   ....[0]....
.L_475:
        /*0070*/ 	.word	0x00011fb0


	//   ....[1]....
        /*0074*/ 	.word	0x00012030


	//----- nvinfo : EIATTR_COOP_GROUP_MASK_REGIDS
	.align		4
.L_476:
        /*0078*/ 	.byte	0x04, 0x29
        /*007a*/ 	.short	(.L_478 - .L_477)


	//   ....[0]....
.L_477:
        /*007c*/ 	.word	0xffffffff


	//   ....[1]....
        /*0080*/ 	.word	0xffffffff


	//   ....[2]....
        /*0084*/ 	.word	0xffffffff


	//   ....[3]....
        /*0088*/ 	.word	0xffffffff


	//   ....[4]....
        /*008c*/ 	.word	0xffffffff


	//   ....[5]....
        /*0090*/ 	.word	0xffffffff


	//   ....[6]....
        /*0094*/ 	.word	0xffffffff


	//   ....[7]....
        /*0098*/ 	.word	0xffffffff


	//   ....[8]....
        /*009c*/ 	.word	0xffffffff


	//   ....[9]....
        /*00a0*/ 	.word	0xffffffff


	//   ....[10]....
        /*00a4*/ 	.word	0xffffffff


	//   ....[11]....
        /*00a8*/ 	.word	0xffffffff


	//   ....[12]....
        /*00ac*/ 	.word	0xffffffff


	//   ....[13]....
        /*00b0*/ 	.word	0xffffffff


	//   ....[14]....
        /*00b4*/ 	.word	0xffffffff


	//   ....[15]....
        /*00b8*/ 	.word	0xffffffff


	//   ....[16]....
        /*00bc*/ 	.word	0xffffffff


	//   ....[17]....
        /*00c0*/ 	.word	0xffffffff


	//   ....[18]....
        /*00c4*/ 	.word	0xffffffff


	//   ....[19]....
        /*00c8*/ 	.word	0xffffffff


	//   ....[20]....
        /*00cc*/ 	.word	0xffffffff


	//   ....[21]....
        /*00d0*/ 	.word	0xffffffff


	//   ....[22]....
        /*00d4*/ 	.word	0xffffffff


	//   ....[23]....
        /*00d8*/ 	.word	0xffffffff


	//   ....[24]....
        /*00dc*/ 	.word	0xffffffff


	//   ....[25]....
        /*00e0*/ 	.word	0xffffffff


	//   ....[26]....
        /*00e4*/ 	.word	0xffffffff


	//   ....[27]....
        /*00e8*/ 	.word	0xffffffff


	//   ....[28]....
        /*00ec*/ 	.word	0xffffffff


	//   ....[29]....
        /*00f0*/ 	.word	0xffffffff


	//   ....[30]....
        /*00f4*/ 	.word	0xffffffff


	//   ....[31]....
        /*00f8*/ 	.word	0xffffffff


	//   ....[32]....
        /*00fc*/ 	.word	0xffffffff


	//   ....[33]....
        /*0100*/ 	.word	0xffffffff


	//   ....[34]....
        /*0104*/ 	.word	0xffffffff


	//   ....[35]....
        /*0108*/ 	.word	0xffffffff


	//   ....[36]....
        /*010c*/ 	.word	0xffffffff


	//   ....[37]....
        /*0110*/ 	.word	0xffffffff


	//   ....[38]....
        /*0114*/ 	.word	0xffffffff


	//   ....[39]....
        /*0118*/ 	.word	0xffffffff


	//   ....[40]....
        /*011c*/ 	.word	0xffffffff


	//   ....[41]....
        /*0120*/ 	.word	0xffffffff


	//   ....[42]....
        /*0124*/ 	.word	0xffffffff


	//   ....[43]....
        /*0128*/ 	.word	0xffffffff


	//   ....[44]....
        /*012c*/ 	.word	0xffffffff


	//   ....[45]....
        /*0130*/ 	.word	0xffffffff


	//   ....[46]....
        /*0134*/ 	.word	0xffffffff


	//   ....[47]....
        /*0138*/ 	.word	0xffffffff


	//   ....[48]....
        /*013c*/ 	.word	0xffffffff


	//   ....[49]....
        /*0140*/ 	.word	0xffffffff


	//   ....[50]....
        /*0144*/ 	.word	0xffffffff


	//   ....[51]....
        /*0148*/ 	.word	0xffffffff


	//   ....[52]....
        /*014c*/ 	.word	0xffffffff


	//   ....[53]....
        /*0150*/ 	.word	0xffffffff


	//   ....[54]....
        /*0154*/ 	.word	0xffffffff


	//   ....[55]....
        /*0158*/ 	.word	0xffffffff


	//   ....[56]....
        /*015c*/ 	.word	0xffffffff


	//   ....[57]....
        /*0160*/ 	.word	0xffffffff


	//   ....[58]....
        /*0164*/ 	.word	0xffffffff


	//   ....[59]....
        /*0168*/ 	.word	0xffffffff


	//   ....[60]....
        /*016c*/ 	.word	0xffffffff


	//   ....[61]....
        /*0170*/ 	.word	0xffffffff


	//   ....[62]....
        /*0174*/ 	.word	0xffffffff


	//   ....[63]....
        /*0178*/ 	.word	0xffffffff


	//   ....[64]....
        /*017c*/ 	.word	0xffffffff


	//   ....[65]....
        /*0180*/ 	.word	0xffffffff


	//   ....[66]....
        /*0184*/ 	.word	0xffffffff


	//   ....[67]....
        /*0188*/ 	.word	0xffffffff


	//   ....[68]....
        /*018c*/ 	.word	0xffffffff


	//   ....[69]....
        /*0190*/ 	.word	0xffffffff


	//   ....[70]....
        /*0194*/ 	.word	0xffffffff


	//   ....[71]....
        /*0198*/ 	.word	0xffffffff


	//   ....[72]....
        /*019c*/ 	.word	0xffffffff


	//   ....[73]....
        /*01a0*/ 	.word	0xffffffff


	//   ....[74]....
        /*01a4*/ 	.word	0xffffffff


	//   ....[75]....
        /*01a8*/ 	.word	0xffffffff


	//   ....[76]....
        /*01ac*/ 	.word	0xffffffff


	//   ....[77]....
        /*01b0*/ 	.word	0xffffffff


	//   ....[78]....
        /*01b4*/ 	.word	0xffffffff


	//   ....[79]....
        /*01b8*/ 	.word	0xffffffff


	//   ....[80]....
        /*01bc*/ 	.word	0xffffffff


	//   ....[81]....
        /*01c0*/ 	.word	0xffffffff


	//   ....[82]....
        /*01c4*/ 	.word	0xffffffff


	//   ....[83]....
        /*01c8*/ 	.word	0xffffffff


	//   ....[84]....
        /*01cc*/ 	.word	0xffffffff


	//   ....[85]....
        /*01d0*/ 	.word	0xffffffff


	//   ....[86]....
        /*01d4*/ 	.word	0xffffffff


	//   ....[87]....
        /*01d8*/ 	.word	0xffffffff


	//   ....[88]....
        /*01dc*/ 	.word	0xffffffff


	//   ....[89]....
        /*01e0*/ 	.word	0xffffffff


	//   ....[90]....
        /*01e4*/ 	.word	0xffffffff


	//   ....[91]....
        /*01e8*/ 	.word	0xffffffff


	//   ....[92]....
        /*01ec*/ 	.word	0xffffffff


	//   ....[93]....
        /*01f0*/ 	.word	0xffffffff


	//   ....[94]....
        /*01f4*/ 	.word	0xffffffff


	//   ....[95]....
        /*01f8*/ 	.word	0xffffffff


	//   ....[96]....
        /*01fc*/ 	.word	0xffffffff


	//   ....[97]....
        /*0200*/ 	.word	0xffffffff


	//   ....[98]....
        /*0204*/ 	.word	0xffffffff


	//   ....[99]....
        /*0208*/ 	.word	0xffffffff


	//   ....[100]....
        /*020c*/ 	.word	0xffffffff


	//   ....[101]....
        /*0210*/ 	.word	0xffffffff


	//   ....[102]....
        /*0214*/ 	.word	0xffffffff


	//   ....[103]....
        /*0218*/ 	.word	0xffffffff


	//   ....[104]....
        /*021c*/ 	.word	0xffffffff


	//   ....[105]....
        /*0220*/ 	.word	0xffffffff


	//   ....[106]....
        /*0224*/ 	.word	0xffffffff


	//   ....[107]....
        /*0228*/ 	.word	0xffffffff


	//   ....[108]....
        /*022c*/ 	.word	0xffffffff


	//   ....[109]....
        /*0230*/ 	.word	0xffffffff


	//   ....[110]....
        /*0234*/ 	.word	0xffffffff


	//   ....[111]....
        /*0238*/ 	.word	0xffffffff


	//   ....[112]....
        /*023c*/ 	.word	0xffffffff


	//   ....[113]....
        /*0240*/ 	.word	0xffffffff


	//   ....[114]....
        /*0244*/ 	.word	0xffffffff


	//   ....[115]....
        /*0248*/ 	.word	0xffffffff


	//   ....[116]....
        /*024c*/ 	.word	0xffffffff


	//   ....[117]....
        /*0250*/ 	.word	0xffffffff


	//   ....[118]....
        /*0254*/ 	.word	0xffffffff


	//   ....[119]....
        /*0258*/ 	.word	0xffffffff


	//   ....[120]....
        /*025c*/ 	.word	0xffffffff


	//   ....[121]....
        /*0260*/ 	.word	0xffffffff


	//   ....[122]....
        /*0264*/ 	.word	0xffffffff


	//   ....[123]....
        /*0268*/ 	.word	0xffffffff


	//   ....[124]....
        /*026c*/ 	.word	0xffffffff


	//   ....[125]....
        /*0270*/ 	.word	0xffffffff


	//   ....[126]....
        /*0274*/ 	.word	0xffffffff


	//   ....[127]....
        /*0278*/ 	.word	0xffffffff


	//   ....[128]....
        /*027c*/ 	.word	0xffffffff


	//   ....[129]....
        /*0280*/ 	.word	0xffffffff


	//   ....[130]....
        /*0284*/ 	.word	0xffffffff


	//   ....[131]....
        /*0288*/ 	.word	0xffffffff


	//   ....[132]....
        /*028c*/ 	.word	0xffffffff


	//   ....[133]....
        /*0290*/ 	.word	0xffffffff


	//   ....[134]....
        /*0294*/ 	.word	0xffffffff


	//   ....[135]....
        /*0298*/ 	.word	0xffffffff


	//   ....[136]....
        /*029c*/ 	.word	0xffffffff


	//   ....[137]....
        /*02a0*/ 	.word	0xffffffff


	//   ....[138]....
        /*02a4*/ 	.word	0xffffffff


	//   ....[139]....
        /*02a8*/ 	.word	0xffffffff


	//   ....[140]....
        /*02ac*/ 	.word	0xffffffff


	//   ....[141]....
        /*02b0*/ 	.word	0xffffffff


	//   ....[142]....
        /*02b4*/ 	.word	0xffffffff


	//   ....[143]....
        /*02b8*/ 	.word	0xffffffff


	//   ....[144]....
        /*02bc*/ 	.word	0xffffffff


	//   ....[145]....
        /*02c0*/ 	.word	0xffffffff


	//   ....[146]....
        /*02c4*/ 	.word	0xffffffff


	//   ....[147]....
        /*02c8*/ 	.word	0xffffffff


	//   ....[148]....
        /*02cc*/ 	.word	0xffffffff


	//   ....[149]....
        /*02d0*/ 	.word	0xffffffff


	//   ....[150]....
        /*02d4*/ 	.word	0xffffffff


	//   ....[151]....
        /*02d8*/ 	.word	0xffffffff


	//   ....[152]....
        /*02dc*/ 	.word	0xffffffff


	//   ....[153]....
        /*02e0*/ 	.word	0xffffffff


	//   ....[154]....
        /*02e4*/ 	.word	0xffffffff


	//   ....[155]....
        /*02e8*/ 	.word	0xffffffff


	//   ....[156]....
        /*02ec*/ 	.word	0xffffffff


	//   ....[157]....
        /*02f0*/ 	.word	0xffffffff


	//   ....[158]....
        /*02f4*/ 	.word	0xffffffff


	//   ....[159]....
        /*02f8*/ 	.word	0xffffffff


	//   ....[160]....
        /*02fc*/ 	.word	0xffffffff


	//   ....[161]....
        /*0300*/ 	.word	0xffffffff


	//   ....[162]....
        /*0304*/ 	.word	0xffffffff


	//   ....[163]....
        /*0308*/ 	.word	0xffffffff


	//   ....[164]....
        /*030c*/ 	.word	0xffffffff


	//   ....[165]....
        /*0310*/ 	.word	0xffffffff


	//   ....[166]....
        /*0314*/ 	.word	0xffffffff


	//   ....[167]....
        /*0318*/ 	.word	0xffffffff


	//   ....[168]....
        /*031c*/ 	.word	0xffffffff


	//   ....[169]....
        /*0320*/ 	.word	0xffffffff


	//   ....[170]....
        /*0324*/ 	.word	0xffffffff


	//   ....[171]....
        /*0328*/ 	.word	0xffffffff


	//   ....[172]....
        /*032c*/ 	.word	0xffffffff


	//   ....[173]....
        /*0330*/ 	.word	0xffffffff


	//   ....[174]....
        /*0334*/ 	.word	0xffffffff


	//   ....[175]....
        /*0338*/ 	.word	0xffffffff


	//   ....[176]....
        /*033c*/ 	.word	0xffffffff


	//   ....[177]....
        /*0340*/ 	.word	0xffffffff


	//   ....[178]....
        /*0344*/ 	.word	0xffffffff


	//   ....[179]....
        /*0348*/ 	.word	0xffffffff


	//   ....[180]....
        /*034c*/ 	.word	0xffffffff


	//   ....[181]....
        /*0350*/ 	.word	0xffffffff


	//   ....[182]....
        /*0354*/ 	.word	0xffffffff


	//   ....[183]....
        /*0358*/ 	.word	0xffffffff


	//   ....[184]....
        /*035c*/ 	.word	0xffffffff


	//   ....[185]....
        /*0360*/ 	.word	0xffffffff


	//   ....[186]....
        /*0364*/ 	.word	0xffffffff


	//   ....[187]....
        /*0368*/ 	.word	0xffffffff


	//   ....[188]....
        /*036c*/ 	.word	0xffffffff


	//   ....[189]....
        /*0370*/ 	.word	0xffffffff


	//   ....[190]....
        /*0374*/ 	.word	0xffffffff


	//   ....[191]....
        /*0378*/ 	.word	0xffffffff


	//   ....[192]....
        /*037c*/ 	.word	0xffffffff


	//   ....[193]....
        /*0380*/ 	.word	0xffffffff


	//   ....[194]....
        /*0384*/ 	.word	0xffffffff


	//   ....[195]....
        /*0388*/ 	.word	0xffffffff


	//   ....[196]....
        /*038c*/ 	.word	0xffffffff


	//   ....[197]....
        /*0390*/ 	.word	0xffffffff


	//   ....[198]....
        /*0394*/ 	.word	0xffffffff


	//   ....[199]....
        /*0398*/ 	.word	0xffffffff


	//   ....[200]....
        /*039c*/ 	.word	0xffffffff


	//   ....[201]....
        /*03a0*/ 	.word	0xffffffff


	//   ....[202]....
        /*03a4*/ 	.word	0xffffffff


	//   ....[203]....
        /*03a8*/ 	.word	0xffffffff


	//   ....[204]....
        /*03ac*/ 	.word	0xffffffff


	//   ....[205]....
        /*03b0*/ 	.word	0xffffffff


	//   ....[206]....
        /*03b4*/ 	.word	0xffffffff


	//   ....[207]....
        /*03b8*/ 	.word	0xffffffff


	//   ....[208]....
        /*03bc*/ 	.word	0xffffffff


	//   ....[209]....
        /*03c0*/ 	.word	0xffffffff


	//   ....[210]....
        /*03c4*/ 	.word	0xffffffff


	//   ....[211]....
        /*03c8*/ 	.word	0xffffffff


	//   ....[212]....
        /*03cc*/ 	.word	0xffffffff


	//   ....[213]....
        /*03d0*/ 	.word	0xffffffff


	//   ....[214]....
        /*03d4*/ 	.word	0xffffffff


	//   ....[215]....
        /*03d8*/ 	.word	0xffffffff


	//   ....[216]....
        /*03dc*/ 	.word	0xffffffff


	//   ....[217]....
        /*03e0*/ 	.word	0xffffffff


	//   ....[218]....
        /*03e4*/ 	.word	0xffffffff


	//   ....[219]....
        /*03e8*/ 	.word	0xffffffff


	//   ....[220]....
        /*03ec*/ 	.word	0xffffffff


	//   ....[221]....
        /*03f0*/ 	.word	0xffffffff


	//   ....[222]....
        /*03f4*/ 	.word	0xffffffff


	//   ....[223]....
        /*03f8*/ 	.word	0xffffffff


	//   ....[224]....
        /*03fc*/ 	.word	0xffffffff


	//   ....[225]....
        /*0400*/ 	.word	0xffffffff


	//   ....[226]....
        /*0404*/ 	.word	0xffffffff


	//   ....[227]....
        /*0408*/ 	.word	0xffffffff


	//   ....[228]....
        /*040c*/ 	.word	0xffffffff


	//   ....[229]....
        /*0410*/ 	.word	0xffffffff


	//   ....[230]....
        /*0414*/ 	.word	0xffffffff


	//   ....[231]....
        /*0418*/ 	.word	0xffffffff


	//   ....[232]....
        /*041c*/ 	.word	0xffffffff


	//   ....[233]....
        /*0420*/ 	.word	0xffffffff


	//----- nvinfo : EIATTR_COOP_GROUP_INSTR_OFFSETS
	.align		4
.L_478:
        /*0424*/ 	.byte	0x04, 0x28
        /*0426*/ 	.short	(.L_480 - .L_479)


	//   ....[0]....
.L_479:
        /*0428*/ 	.word	0x00000050


	//   ....[1]....
        /*042c*/ 	.word	0x000001e0


	//   ....[2]....
        /*0430*/ 	.word	0x00000210


	//   ....[3]....
        /*0434*/ 	.word	0x00000240


	//   ....[4]....
        /*0438*/ 	.word	0x00000270


	//   ....[5]....
        /*043c*/ 	.word	0x000002a0


	//   ....[6]....
        /*0440*/ 	.word	0x000002d0


	//   ....[7]....
        /*0444*/ 	.word	0x00000430


	//   ....[8]....
        /*0448*/ 	.word	0x00000470


	//   ....[9]....
        /*044c*/ 	.word	0x000004a0


	//   ....[10]....
        /*0450*/ 	.word	0x000004d0


	//   ....[11]....
        /*0454*/ 	.word	0x00000500


	//   ....[12]....
        /*0458*/ 	.word	0x00000530


	//   ....[13]....
        /*045c*/ 	.word	0x000005c0


	//   ....[14]....
        /*0460*/ 	.word	0x00000600


	//   ....[15]....
        /*0464*/ 	.word	0x00000620


	//   ....[16]....
        /*0468*/ 	.word	0x00000680


	//   ....[17]....
        /*046c*/ 	.word	0x000029c0


	//   ....[18]....
        /*0470*/ 	.word	0x000029e0


	//   ....[19]....
        /*0474*/ 	.word	0x00002b50


	//   ....[20]....
        /*0478*/ 	.word	0x00002b60


	//   ....[21]....
        /*047c*/ 	.word	0x00002cc0


	//   ....[22]....
        /*0480*/ 	.word	0x00002ce0


	//   ....[23]....
        /*0484*/ 	.word	0x00002e40


	//   ....[24]....
        /*0488*/ 	.word	0x00002e50


	//   ....[25]....
        /*048c*/ 	.word	0x00003320


	//   ....[26]....
        /*0490*/ 	.word	0x00003340


	//   ....[27]....
        /*0494*/ 	.word	0x00003350


	//   ....[28]....
        /*0498*/ 	.word	0x00003360


	//   ....[29]....
        /*049c*/ 	.word	0x00003500


	//   ....[30]....
        /*04a0*/ 	.word	0x00003510


	//   ....[31]....
        /*04a4*/ 	.word	0x00003560


	//   ....[32]....
        /*04a8*/ 	.word	0x00003570


	//   ....[33]....
        /*04ac*/ 	.word	0x00003980


	//   ....[34]....
        /*04b0*/ 	.word	0x000039a0


	//   ....[35]....
        /*04b4*/ 	.word	0x00003a70


	//   ....[36]....
        /*04b8*/ 	.word	0x00003ab0


	//   ....[37]....
        /*04bc*/ 	.word	0x00003f00


	//   ....[38]....
        /*04c0*/ 	.word	0x00003f20


	//   ....[39]....
        /*04c4*/ 	.word	0x00003ff0


	//   ....[40]....
        /*04c8*/ 	.word	0x00004030


	//   ....[41]....
        /*04cc*/ 	.word	0x00004b90


	//   ....[42]....
        /*04d0*/ 	.word	0x00004df0


	//   ....[43]....
        /*04d4*/ 	.word	0x00005570


	//   ....[44]....
        /*04d8*/ 	.word	0x00005820


	//   ....[45]....
        /*04dc*/ 	.word	0x00005840


	//   ....[46]....
        /*04e0*/ 	.word	0x000058a0


	//   ....[47]....
        /*04e4*/ 	.word	0x00006b70


	//   ....[48]....
        /*04e8*/ 	.word	0x00006b90


	//   ....[49]....
        /*04ec*/ 	.word	0x00006bf0


	//   ....[50]....
        /*04f0*/ 	.word	0x00006c20


	//   ....[51]....
        /*04f4*/ 	.word	0x000073d0


	//   ....[52]....
        /*04f8*/ 	.word	0x000073f0


	//   ....[53]....
        /*04fc*/ 	.word	0x000074f0


	//   ....[54]....
        /*0500*/ 	.word	0x00007530


	//   ....[55]....
        /*0504*/ 	.word	0x00007ee0


	//   ....[56]....
        /*0508*/ 	.word	0x00008600


	//   ....[57]....
        /*050c*/ 	.word	0x00008900


	//   ....[58]....
        /*0510*/ 	.word	0x00008930


	//   ....[59]....
        /*0514*/ 	.word	0x00009290


	//   ....[60]....
        /*0518*/ 	.word	0x000092b0


	//   ....[61]....
        /*051c*/ 	.word	0x0000a770


	//   ....[62]....
        /*0520*/ 	.word	0x0000a790


	//   ....[63]....
        /*0524*/ 	.word	0x0000a8a0


	//   ....[64]....
        /*0528*/ 	.word	0x0000a8d0


	//   ....[65]....
        /*052c*/ 	.word	0x0000b060


	//   ....[66]....
        /*0530*/ 	.word	0x0000b080


	//   ....[67]....
        /*0534*/ 	.word	0x0000b180


	//   ....[68]....
        /*0538*/ 	.word	0x0000b1c0


	//   ....[69]....
        /*053c*/ 	.word	0x0000bf30


	//   ....[70]....
        /*0540*/ 	.word	0x0000bf60


	//   ....[71]....
        /*0544*/ 	.word	0x0000c200


	//   ....[72]....
        /*0548*/ 	.word	0x0000c330


	//   ....[73]....
        /*054c*/ 	.word	0x0000d960


	//   ....[74]....
        /*0550*/ 	.word	0x0000d980


	//   ....[75]....
        /*0554*/ 	.word	0x0000da90


	//   ....[76]....
        /*0558*/ 	.word	0x0000dad0


	//   ....[77]....
        /*055c*/ 	.word	0x0000e000


	//   ....[78]....
        /*0560*/ 	.word	0x0000e020


	//   ....[79]....
        /*0564*/ 	.word	0x0000e120


	//   ....[80]....
        /*0568*/ 	.word	0x0000e160


	//   ....[81]....
        /*056c*/ 	.word	0x0000ec50


	//   ....[82]....
        /*0570*/ 	.word	0x0000f260


	//   ....[83]....
        /*0574*/ 	.word	0x0000f560


	//   ....[84]....
        /*0578*/ 	.word	0x0000f590


	//   ....[85]....
        /*057c*/ 	.word	0x0000feb0


	//   ....[86]....
        /*0580*/ 	.word	0x0000fed0


	//   ....[87]....
        /*0584*/ 	.word	0x000113d0


	//   ....[88]....
        /*0588*/ 	.word	0x000113f0


	//   ....[89]....
        /*058c*/ 	.word	0x00011500


	//   ....[90]....
        /*0590*/ 	.word	0x00011540


	//   ....[91]....
        /*0594*/ 	.word	0x00011790


	//   ....[92]....
        /*0598*/ 	.word	0x000117c0


	//   ....[93]....
        /*059c*/ 	.word	0x000117d0


	//   ....[94]....
        /*05a0*/ 	.word	0x00011800


	//   ....[95]....
        /*05a4*/ 	.word	0x00012b80


	//   ....[96]....
        /*05a8*/ 	.word	0x00012bb0


	//   ....[97]....
        /*05ac*/ 	.word	0x00012bc0


	//   ....[98]....
        /*05b0*/ 	.word	0x00012bd0


	//   ....[99]....
        /*05b4*/ 	.word	0x00012f30


	//   ....[100]....
        /*05b8*/ 	.word	0x00012f50


	//   ....[101]....
        /*05bc*/ 	.word	0x000130b0


	//   ....[102]....
        /*05c0*/ 	.word	0x000130c0


	//   ....[103]....
        /*05c4*/ 	.word	0x00013220


	//   ....[104]....
        /*05c8*/ 	.word	0x00013240


	//   ....[105]....
        /*05cc*/ 	.word	0x000133a0


	//   ....[106]....
        /*05d0*/ 	.word	0x000133b0


	//   ....[107]....
        /*05d4*/ 	.word	0x000136f0


	//   ....[108]....
        /*05d8*/ 	.word	0x00013710


	//   ....[109]....
        /*05dc*/ 	.word	0x00013ee0


	//   ....[110]....
        /*05e0*/ 	.word	0x00013ef0


	//   ....[111]....
        /*05e4*/ 	.word	0x00014e50


	//   ....[112]....
        /*05e8*/ 	.word	0x00014e70


	//   ....[113]....
        /*05ec*/ 	.word	0x00014fe0


	//   ....[114]....
        /*05f0*/ 	.word	0x00014ff0


	//   ....[115]....
        /*05f4*/ 	.word	0x00015150


	//   ....[116]....
        /*05f8*/ 	.word	0x00015170


	//   ....[117]....
        /*05fc*/ 	.word	0x000152d0


	//   ....[118]....
        /*0600*/ 	.word	0x000152e0


	//   ....[119]....
        /*0604*/ 	.word	0x000154e0


	//   ....[120]....
        /*0608*/ 	.word	0x00015500


	//   ....[121]....
        /*060c*/ 	.word	0x00015620


	//   ....[122]....
        /*0610*/ 	.word	0x00015660


	//   ....[123]....
        /*0614*/ 	.word	0x00015690


	//   ....[124]....
        /*0618*/ 	.word	0x000156c0


	//   ....[125]....
        /*061c*/ 	.word	0x000156f0


	//   ....[126]....
        /*0620*/ 	.word	0x00015720


	//   ....[127]....
        /*0624*/ 	.word	0x00015870


	//   ....[128]....
        /*0628*/ 	.word	0x000158b0


	//   ....[129]....
        /*062c*/ 	.word	0x000158e0


	//   ....[130]....
        /*0630*/ 	.word	0x00015910


	//   ....[131]....
        /*0634*/ 	.word	0x00015940


	//   ....[132]....
        /*0638*/ 	.word	0x00015970


	//   ....[133]....
        /*063c*/ 	.word	0x00015a00


	//   ....[134]....
        /*0640*/ 	.word	0x00015a40


	//   ....[135]....
        /*0644*/ 	.word	0x00015a50


	//   ....[136]....
        /*0648*/ 	.word	0x00015ab0


	//   ....[137]....
        /*064c*/ 	.word	0x00016470


	//   ....[138]....
        /*0650*/ 	.word	0x000164d0


	//   ....[139]....
        /*0654*/ 	.word	0x00016520


	//   ....[140]....
        /*0658*/ 	.word	0x00016570


	//   ....[141]....
        /*065c*/ 	.word	0x000165c0


	//   ....[142]....
        /*0660*/ 	.word	0x00016630


	//   ....[143]....
        /*0664*/ 	.word	0x00016680


	//   ....[144]....
        /*0668*/ 	.word	0x000166f0


	//   ....[145]....
        /*066c*/ 	.word	0x00016760


	//   ....[146]....
        /*0670*/ 	.word	0x000167d0


	//   ....[147]....
        /*0674*/ 	.word	0x00016840


	//   ....[148]....
        /*0678*/ 	.word	0x000168b0


	//   ....[149]....
        /*067c*/ 	.word	0x00016920


	//   ....[150]....
        /*0680*/ 	.word	0x00016980


	//   ....[151]....
        /*0684*/ 	.word	0x000169f0


	//   ....[152]....
        /*0688*/ 	.word	0x00016a60


	//   ....[153]....
        /*068c*/ 	.word	0x00016ad0


	//   ....[154]....
        /*0690*/ 	.word	0x00016b30


	//   ....[155]....
        /*0694*/ 	.word	0x00016ba0


	//   ....[156]....
        /*0698*/ 	.word	0x00016c10


	//   ....[157]....
        /*069c*/ 	.word	0x00016d80


	//   ....[158]....
        /*06a0*/ 	.word	0x00016de0


	//   ....[159]....
        /*06a4*/ 	.word	0x00016e50


	//   ....[160]....
        /*06a8*/ 	.word	0x00016ec0


	//   ....[161]....
        /*06ac*/ 	.word	0x00017030


	//   ....[162]....
        /*06b0*/ 	.word	0x00017090


	//   ....[163]....
        /*06b4*/ 	.word	0x00017100


	//   ....[164]....
        /*06b8*/ 	.word	0x00017170


	//   ....[165]....
        /*06bc*/ 	.word	0x000172e0


	//   ....[166]....
        /*06c0*/ 	.word	0x00017340


	//   ....[167]....
        /*06c4*/ 	.word	0x000173b0


	//   ....[168]....
        /*06c8*/ 	.word	0x00017420


	//   ....[169]....
        /*06cc*/ 	.word	0x000175a0


	//   ....[170]....
        /*06d0*/ 	.word	0x00017600


	//   ....[171]....
        /*06d4*/ 	.word	0x00017670


	//   ....[172]....
        /*06d8*/ 	.word	0x000176e0


	//   ....[173]....
        /*06dc*/ 	.word	0x00017860


	//   ....[174]....
        /*06e0*/ 	.word	0x000178c0


	//   ....[175]....
        /*06e4*/ 	.word	0x00017930


	//   ....[176]....
        /*06e8*/ 	.word	0x000179a0


	//   ....[177]....
        /*06ec*/ 	.word	0x00017b20


	//   ....[178]....
        /*06f0*/ 	.word	0x00017b80


	//   ....[179]....
        /*06f4*/ 	.word	0x00017be0


	//   ....[180]....
        /*06f8*/ 	.word	0x00017c50


	//   ....[181]....
        /*06fc*/ 	.word	0x00017cc0


	//   ....[182]....
        /*0700*/ 	.word	0x00017e40


	//   ....[183]....
        /*0704*/ 	.word	0x00017ea0


	//   ....[184]....
        /*0708*/ 	.word	0x00017f10


	//   ....[185]....
        /*070c*/ 	.word	0x00017f80


	//   ....[186]....
        /*0710*/ 	.word	0x00018100


	//   ....[187]....
        /*0714*/ 	.word	0x00018160


	//   ....[188]....
        /*0718*/ 	.word	0x000181d0


	//   ....[189]....
        /*071c*/ 	.word	0x00018240


	//   ....[190]....
        /*0720*/ 	.word	0x000183c0


	//   ....[191]....
        /*0724*/ 	.word	0x00018420


	//   ....[192]....
        /*0728*/ 	.word	0x00018480


	//   ....[193]....
        /*072c*/ 	.word	0x000184e0


	//   ....[194]....
        /*0730*/ 	.word	0x00018530


	//   ....[195]....
        /*0734*/ 	.word	0x00018580


	//   ....[196]....
        /*0738*/ 	.word	0x000185f0


	//   ....[197]....
        /*073c*/ 	.word	0x00018660


	//   ....[198]....
        /*0740*/ 	.word	0x000186d0


	//   ....[199]....
        /*0744*/ 	.word	0x00018730


	//   ....[200]....
        /*0748*/ 	.word	0x000187a0


	//   ....[201]....
        /*074c*/ 	.word	0x00018810


	//   ....[202]....
        /*0750*/ 	.word	0x00018880


	//   ....[203]....
        /*0754*/ 	.word	0x000188e0


	//   ....[204]....
        /*0758*/ 	.word	0x00018950


	//   ....[205]....
        /*075c*/ 	.word	0x000189c0


	//   ....[206]....
        /*0760*/ 	.word	0x00018a30


	//   ....[207]....
        /*0764*/ 	.word	0x00018a90


	//   ....[208]....
        /*0768*/ 	.word	0x00018b00


	//   ....[209]....
        /*076c*/ 	.word	0x00018b70


	//   ....[210]....
        /*0770*/ 	.word	0x00018be0


	//   ....[211]....
        /*0774*/ 	.word	0x00018c40


	//   ....[212]....
        /*0778*/ 	.word	0x00018cb0


	//   ....[213]....
        /*077c*/ 	.word	0x00018d20


	//   ....[214]....
        /*0780*/ 	.word	0x00018d90


	//   ....[215]....
        /*0784*/ 	.word	0x00018df0


	//   ....[216]....
        /*0788*/ 	.word	0x00018e60


	//   ....[217]....
        /*078c*/ 	.word	0x00018ed0


	//   ....[218]....
        /*0790*/ 	.word	0x00018f20


	//   ....[219]....
        /*0794*/ 	.word	0x00018f60


	//   ....[220]....
        /*0798*/ 	.word	0x00018fb0


	//   ....[221]....
        /*079c*/ 	.word	0x00019000


	//   ....[222]....
        /*07a0*/ 	.word	0x00019050


	//   ....[223]....
        /*07a4*/ 	.word	0x000190c0


	//   ....[224]....
        /*07a8*/ 	.word	0x00019110


	//   ....[225]....
        /*07ac*/ 	.word	0x00019160


	//   ....[226]....
        /*07b0*/ 	.word	0x000191b0


	//   ....[227]....
        /*07b4*/ 	.word	0x00019200


	//   ....[228]....
        /*07b8*/ 	.word	0x00019250


	//   ....[229]....
        /*07bc*/ 	.word	0x000192c0


	//   ....[230]....
        /*07c0*/ 	.word	0x00019310


	//   ....[231]....
        /*07c4*/ 	.word	0x00019380


	//   ....[232]....
        /*07c8*/ 	.word	0x000193e0


	//   ....[233]....
        /*07cc*/ 	.word	0x00019450


	//----- nvinfo : EIATTR_EXIT_INSTR_OFFSETS
	.align		4
.L_480:
        /*07d0*/ 	.byte	0x04, 0x1c
        /*07d2*/ 	.short	(.L_482 - .L_481)


	//   ....[0]....
.L_481:
        /*07d4*/ 	.word	0x00000fe0


	//   ....[1]....
        /*07d8*/ 	.word	0x00016430


	//----- nvinfo : EIATTR_MAX_THREADS
	.align		4
.L_482:
        /*07dc*/ 	.byte	0x04, 0x05
        /*07de*/ 	.short	(.L_484 - .L_483)
.L_483:
        /*07e0*/ 	.word	0x00000100
        /*07e4*/ 	.word	0x00000001
        /*07e8*/ 	.word	0x00000001


	//----- nvinfo : EIATTR_CRS_STACK_SIZE
	.align		4
.L_484:
        /*07ec*/ 	.byte	0x04, 0x1e
        /*07ee*/ 	.short	(.L_486 - .L_485)
.L_485:
        /*07f0*/ 	.word	0x00000000
.L_486:


//--------------------- .nv.info._ZN7cutlass13device_kernelIN5flash19enable_sm80_to_sm89INS1_16FlashAttnFwdSm80INS1_25CollectiveMainloopFwdSm80ILi8ELi2ELb0EN4cute5tupleIJNS5_1CILi128EEENS7_ILi64EEENS7_ILi192EEEEEELi192ENS_6half_tEfNS_4arch4Sm80ELb0ELb1ELb0ELb1ELb1ELb1ELb1ELb1EEENS1_21CollectiveEpilogueFwdINS6_IJS8_SA_S9_EEENS6_IJNS7_ILi1EEESI_SI_EEESC_SE_Li256ELb1ELb1ELb1ELb0EEENS1_36VarlenDynamicPersistentTileSchedulerILi128ELi64ELi256ELi256ELb1ELb1ELb0ELb1ELb0ELb1EEEEEEEEEvNT_6ParamsE --------------------------
	.section	.nv.info._ZN7cutlass13device_kernelIN5flash19enable_sm80_to_sm89INS1_16FlashAttnFwdSm80INS1_25CollectiveMainloopFwdSm80ILi8ELi2ELb0EN4cute5tupleIJNS5_1CILi128EEENS7_ILi64EEENS7_ILi192EEEEEELi192ENS_6half_tEfNS_4arch4Sm80ELb0ELb1ELb0ELb1ELb1ELb1ELb1ELb1EEENS1_21CollectiveEpilogueFwdINS6_IJS8_SA_S9_EEENS6_IJNS7_ILi1EEESI_SI_EEESC_SE_Li256ELb1ELb1ELb1ELb0EEENS1_36VarlenDynamicPersistentTileSchedulerILi128ELi64ELi256ELi256ELb1ELb1ELb0ELb1ELb0ELb1EEEEEEEEEvNT_6ParamsE,"",@"SHT_CUDA_INFO"
	.sectionflags	@""
	.align	4


	//----- nvinfo : EIATTR_CUDA_API_VERSION
	.align		4
        /*0000*/ 	.byte	0x04, 0x37
        /*0002*/ 	.short	(.L_488 - .L_487)
.L_487:
        /*0004*/ 	.word	0x00000082


	//----- nvinfo : EIATTR_SW2861232_WAR
	.align		4
.L_488:
        /*0008*/ 	.byte	0x01, 0x35
	.zero		2


	//----- nvinfo : EIATTR_PARAM_CBANK
	.align		4
        /*000c*/ 	.byte	0x04, 0x0a
        /*000e*/ 	.short	(.L_490 - .L_489)
	.align		4
.L_489:
        /*0010*/ 	.word	index@(.nv.constant0._ZN7cutlass13device_kernelIN5flash19enable_sm80_to_sm89INS1_16FlashAttnFwdSm80INS1_25CollectiveMainloopFwdSm80ILi8ELi2ELb0EN4cute5tupleIJNS5_1CILi128EEENS7_ILi64EEENS7_ILi192EEEEEELi192ENS_6half_tEfNS_4arch4Sm80ELb0ELb1ELb0ELb1ELb1ELb1ELb1ELb1EEENS1_21CollectiveEpilogueFwdINS6_IJS8_SA_S9_EEENS6_IJNS7_ILi1EEESI_SI_EEESC_SE_Li256ELb1ELb1ELb1ELb0EEENS1_36VarlenDynamicPersistentTileSchedulerILi128ELi64ELi256ELi256ELb1ELb1ELb0ELb1ELb0ELb1EEEEEEEEEvNT_6ParamsE)
        /*0014*/ 	.short	0x0160
        /*0016*/ 	.short	0x0438


	//----- nvinfo : EIATTR_CBANK_PARAM_SIZE
	.align		4
.L_490:
        /*0018*/ 	.byte	0x03, 0x19
        /*001a*/ 	.short	0x0438


	//----- nvinfo : EIATTR_KPARAM_INFO
	.align		4
        /*001c*/ 	.byte	0x04, 0x17
        /*001e*/ 	.short	(.L_492 - .L_491)
.L_491:
        /*0020*/ 	.word	0x00000000
        /*0024*/ 	.short	0x0000
        /*0026*/ 	.short	0x0000
        /*0028*/ 	.byte	0x00, 0xf0, 0xe1, 0x10


	//----- nvinfo : EIATTR_MAXREG_COUNT
	.align		4
.L_492:
        /*002c*/ 	.byte	0x03, 0x1b
        /*002e*/ 	.short	0x00ff


	//----- nvinfo : EIATTR_NUM_BARRIERS
	.align		4
        /*0030*/ 	.byte	0x02, 0x4c
        /*0032*/ 	.byte	0x06
	.zero		1


	//----- nvinfo : EIATTR_ANNOTATIONS
	.align		4
        /*0034*/ 	.byte	0x04, 0x55
        /*0036*/ 	.short	(.L_494 - .L_493)


	//   ....[0]....
.L_493:
        /* <DEDUP_REMOVED lines=17> */


	//----- nvinfo : EIATTR_MERCURY_ISA_VERSION
	.align		4
.L_494:
        /*0130*/ 	.byte	0x03, 0x5f
        /*0132*/ 	.short	0x0000


	//----- nvinfo : EIATTR_INT_WARP_WIDE_INSTR_OFFSETS
	.align		4
        /*0134*/ 	.byte	0x04, 0x31
        /*0136*/ 	.short	(.L_496 - .L_495)


	//   ....[0]....
.L_495:
        /*0138*/ 	.word	0x0001e940


	//   ....[1]....
        /*013c*/ 	.word	0x0001e9c0


	//----- nvinfo : EIATTR_COOP_GROUP_MASK_REGIDS
	.align		4
.L_496:
        /*0140*/ 	.byte	0x04, 0x29
        /*0142*/ 	.short	(.L_498 - .L_497)


	//   ....[0]....
.L_497:
        /*0144*/ 	.word	0xffffffff


	//   ....[1]....
        /*0148*/ 	.word	0xffffffff


	//   ....[2]....
        /*014c*/ 	.word	0xffffffff


	//   ....[3]....
        /*0150*/ 	.word	0xffffffff


	//   ....[4]....
        /*0154*/ 	.word	0xffffffff


	//   ....[5]....
        /*0158*/ 	.word	0xffffffff


	//   ....[6]....
        /*015c*/ 	.word	0xffffffff


	//   ....[7]....
        /*0160*/ 	.word	0xffffffff


	//   ....[8]....
        /*0164*/ 	.word	0xffffffff


	//   ....[9]....
        /*0168*/ 	.word	0xffffffff


	//   ....[10]....
        /*016c*/ 	.word	0xffffffff


	//   ....[11]....
        /*0170*/ 	.word	0xffffffff


	//   ....[12]....
        /*0174*/ 	.word	0xffffffff


	//   ....[13]....
        /*0178*/ 	.word	0xffffffff


	//   ....[14]....
        /*017c*/ 	.word	0xffffffff


	//   ....[15]....
        /*0180*/ 	.word	0xffffffff


	//   ....[16]....
        /*0184*/ 	.word	0xffffffff


	//   ....[17]....
        /*0188*/ 	.word	0xffffffff


	//   ....[18]....
        /*018c*/ 	.word	0xffffffff


	//   ....[19]....
        /*0190*/ 	.word	0xffffffff


	//   ....[20]....
        /*0194*/ 	.word	0xffffffff


	//   ....[21]....
        /*0198*/ 	.word	0xffffffff


	//   ....[22]....
        /*019c*/ 	.word	0xffffffff


	//   ....[23]....
        /*01a0*/ 	.word	0xffffffff


	//   ....[24]....
        /*01a4*/ 	.word	0xffffffff


	//   ....[25]....
        /*01a8*/ 	.word	0xffffffff


	//   ....[26]....
        /*01ac*/ 	.word	0xffffffff


	//   ....[27]....
        /*01b0*/ 	.word	0xffffffff


	//   ....[28]....
        /*01b4*/ 	.word	0xffffffff


	//   ....[29]....
        /*01b8*/ 	.word	0xffffffff


	//   ....[30]....
        /*01bc*/ 	.word	0xffffffff


	//   ....[31]....
        /*01c0*/ 	.word	0xffffffff


	//   ....[32]....
        /*01c4*/ 	.word	0xffffffff


	//   ....[33]....
        /*01c8*/ 	.word	0xffffffff


	//   ....[34]....
        /*01cc*/ 	.word	0xffffffff


	//   ....[35]....
        /*01d0*/ 	.word	0xffffffff


	//   ....[36]....
        /*01d4*/ 	.word	0xffffffff


	//   ....[37]....
        /*01d8*/ 	.word	0xffffffff


	//   ....[38]....
        /*01dc*/ 	.word	0xffffffff


	//   ....[39]....
        /*01e0*/ 	.word	0xffffffff


	//   ....[40]....
        /*01e4*/ 	.word	0xffffffff


	//   ....[41]....
        /*01e8*/ 	.word	0xffffffff


	//   ....[42]....
        /*01ec*/ 	.word	0xffffffff


	//   ....[43]....
        /*01f0*/ 	.word	0xffffffff


	//   ....[44]....
        /*01f4*/ 	.word	0xffffffff


	//   ....[45]....
        /*01f8*/ 	.word	0xffffffff


	//   ....[46]....
        /*01fc*/ 	.word	0xffffffff


	//   ....[47]....
        /*0200*/ 	.word	0xffffffff


	//   ....[48]....
        /*0204*/ 	.word	0xffffffff


	//   ....[49]....
        /*0208*/ 	.word	0xffffffff


	//   ....[50]....
        /*020c*/ 	.word	0xffffffff


	//   ....[51]....
        /*0210*/ 	.word	0xffffffff


	//   ....[52]....
        /*0214*/ 	.word	0xffffffff


	//   ....[53]....
        /*0218*/ 	.word	0xffffffff


	//   ....[54]....
        /*021c*/ 	.word	0xffffffff


	//   ....[55]....
        /*0220*/ 	.word	0xffffffff


	//   ....[56]....
        /*0224*/ 	.word	0xffffffff


	//   ....[57]....
        /*0228*/ 	.word	0xffffffff


	//   ....[58]....
        /*022c*/ 	.word	0xffffffff


	//   ....[59]....
        /*0230*/ 	.word	0xffffffff


	//   ....[60]....
        /*0234*/ 	.word	0xffffffff


	//   ....[61]....
        /*0238*/ 	.word	0xffffffff


	//   ....[62]....
        /*023c*/ 	.word	0xffffffff


	//   ....[63]....
        /*0240*/ 	.word	0xffffffff


	//   ....[64]....
        /*0244*/ 	.word	0xffffffff


	//   ....[65]....
        /*0248*/ 	.word	0xffffffff


	//   ....[66]....
        /*024c*/ 	.word	0xffffffff


	//   ....[67]....
        /*0250*/ 	.word	0xffffffff


	//   ....[68]....
        /*0254*/ 	.word	0xffffffff


	//   ....[69]....
        /*0258*/ 	.word	0xffffffff


	//   ....[70]....
        /*025c*/ 	.word	0xffffffff


	//   ....[71]....
        /*0260*/ 	.word	0xffffffff


	//   ....[72]....
        /*0264*/ 	.word	0xffffffff


	//   ....[73]....
        /*0268*/ 	.word	0xffffffff


	//   ....[74]....
        /*026c*/ 	.word	0xffffffff


	//   ....[75]....
        /*0270*/ 	.word	0xffffffff


	//   ....[76]....
        /*0274*/ 	.word	0xffffffff


	//   ....[77]....
        /*0278*/ 	.word	0xffffffff


	//   ....[78]....
        /*027c*/ 	.word	0xffffffff


	//   ....[79]....
        /*0280*/ 	.word	0xffffffff


	//   ....[80]....
        /*0284*/ 	.word	0xffffffff


	//   ....[81]....
        /*0288*/ 	.word	0xffffffff


	//   ....[82]....
        /*028c*/ 	.word	0xffffffff


	//   ....[83]....
        /*0290*/ 	.word	0xffffffff


	//   ....[84]....
        /*0294*/ 	.word	0xffffffff


	//   ....[85]....
        /*0298*/ 	.word	0xffffffff


	//   ....[86]....
        /*029c*/ 	.word	0xffffffff


	//   ....[87]....
        /*02a0*/ 	.word	0xffffffff


	//   ....[88]....
        /*02a4*/ 	.word	0xffffffff


	//   ....[89]....
        /*02a8*/ 	.word	0xffffffff


	//   ....[90]....
        /*02ac*/ 	.word	0xffffffff


	//   ....[91]....
        /*02b0*/ 	.word	0xffffffff


	//   ....[92]....
        /*02b4*/ 	.word	0xffffffff


	//   ....[93]....
        /*02b8*/ 	.word	0xffffffff


	//   ....[94]....
        /*02bc*/ 	.word	0xffffffff


	//   ....[95]....
        /*02c0*/ 	.word	0xffffffff


	//   ....[96]....
        /*02c4*/ 	.word	0xffffffff


	//   ....[97]....
        /*02c8*/ 	.word	0xffffffff


	//   ....[98]....
        /*02cc*/ 	.word	0xffffffff


	//   ....[99]....
        /*02d0*/ 	.word	0xffffffff


	//   ....[100]....
        /*02d4*/ 	.word	0xffffffff


	//   ....[101]....
        /*02d8*/ 	.word	0xffffffff


	//   ....[102]....
        /*02dc*/ 	.word	0xffffffff


	//   ....[103]....
        /*02e0*/ 	.word	0xffffffff


	//   ....[104]....
        /*02e4*/ 	.word	0xffffffff


	//   ....[105]....
        /*02e8*/ 	.word	0xffffffff


	//   ....[106]....
        /*02ec*/ 	.word	0xffffffff


	//   ....[107]....
        /*02f0*/ 	.word	0xffffffff


	//   ....[108]....
        /*02f4*/ 	.word	0xffffffff


	//   ....[109]....
        /*02f8*/ 	.word	0xffffffff


	//   ....[110]....
        /*02fc*/ 	.word	0xffffffff


	//   ....[111]....
        /*0300*/ 	.word	0xffffffff


	//   ....[112]....
        /*0304*/ 	.word	0xffffffff


	//   ....[113]....
        /*0308*/ 	.word	0xffffffff


	//   ....[114]....
        /*030c*/ 	.word	0xffffffff


	//   ....[115]....
        /*0310*/ 	.word	0xffffffff


	//   ....[116]....
        /*0314*/ 	.word	0xffffffff


	//   ....[117]....
        /*0318*/ 	.word	0xffffffff


	//   ....[118]....
        /*031c*/ 	.word	0xffffffff


	//   ....[119]....
        /*0320*/ 	.word	0xffffffff


	//   ....[120]....
        /*0324*/ 	.word	0xffffffff


	//   ....[121]....
        /*0328*/ 	.word	0xffffffff


	//   ....[122]....
        /*032c*/ 	.word	0xffffffff


	//   ....[123]....
        /*0330*/ 	.word	0xffffffff


	//   ....[124]....
        /*0334*/ 	.word	0xffffffff


	//   ....[125]....
        /*0338*/ 	.word	0xffffffff


	//   ....[126]....
        /*033c*/ 	.word	0xffffffff


	//   ....[127]....
        /*0340*/ 	.word	0xffffffff


	//   ....[128]....
        /*0344*/ 	.word	0xffffffff


	//   ....[129]....
        /*0348*/ 	.word	0xffffffff


	//   ....[130]....
        /*034c*/ 	.word	0xffffffff


	//   ....[131]....
        /*0350*/ 	.word	0xffffffff


	//   ....[132]....
        /*0354*/ 	.word	0xffffffff


	//   ....[133]....
        /*0358*/ 	.word	0xffffffff


	//   ....[134]....
        /*035c*/ 	.word	0xffffffff


	//   ....[135]....
        /*0360*/ 	.word	0xffffffff


	//   ....[136]....
        /*0364*/ 	.word	0xffffffff


	//   ....[137]....
        /*0368*/ 	.word	0xffffffff


	//   ....[138]....
        /*036c*/ 	.word	0xffffffff


	//   ....[139]....
        /*0370*/ 	.word	0xffffffff


	//   ....[140]....
        /*0374*/ 	.word	0xffffffff


	//   ....[141]....
        /*0378*/ 	.word	0xffffffff


	//   ....[142]....
        /*037c*/ 	.word	0xffffffff


	//   ....[143]....
        /*0380*/ 	.word	0xffffffff


	//   ....[144]....
        /*0384*/ 	.word	0xffffffff


	//   ....[145]....
        /*0388*/ 	.word	0xffffffff


	//   ....[146]....
        /*038c*/ 	.word	0xffffffff


	//   ....[147]....
        /*0390*/ 	.word	0xffffffff


	//   ....[148]....
        /*0394*/ 	.word	0xffffffff


	//   ....[149]....
        /*0398*/ 	.word	0xffffffff


	//   ....[150]....
        /*039c*/ 	.word	0xffffffff


	//   ....[151]....
        /*03a0*/ 	.word	0xffffffff


	//   ....[152]....
        /*03a4*/ 	.word	0xffffffff


	//   ....[153]....
        /*03a8*/ 	.word	0xffffffff


	//   ....[154]....
        /*03ac*/ 	.word	0xffffffff


	//   ....[155]....
        /*03b0*/ 	.word	0xffffffff


	//   ....[156]....
        /*03b4*/ 	.word	0xffffffff


	//   ....[157]....
        /*03b8*/ 	.word	0xffffffff


	//   ....[158]....
        /*03bc*/ 	.word	0xffffffff


	//   ....[159]....
        /*03c0*/ 	.word	0xffffffff


	//   ....[160]....
        /*03c4*/ 	.word	0xffffffff


	//   ....[161]....
        /*03c8*/ 	.word	0xffffffff


	//   ....[162]....
        /*03cc*/ 	.word	0xffffffff


	//   ....[163]....
        /*03d0*/ 	.word	0xffffffff


	//   ....[164]....
        /*03d4*/ 	.word	0xffffffff


	//   ....[165]....
        /*03d8*/ 	.word	0xffffffff


	//   ....[166]....
        /*03dc*/ 	.word	0xffffffff


	//   ....[167]....
        /*03e0*/ 	.word	0xffffffff


	//   ....[168]....
        /*03e4*/ 	.word	0xffffffff


	//   ....[169]....
        /*03e8*/ 	.word	0xffffffff


	//   ....[170]....
        /*03ec*/ 	.word	0xffffffff


	//   ....[171]....
        /*03f0*/ 	.word	0xffffffff


	//   ....[172]....
        /*03f4*/ 	.word	0xffffffff


	//   ....[173]....
        /*03f8*/ 	.word	0xffffffff


	//   ....[174]....
        /*03fc*/ 	.word	0xffffffff


	//   ....[175]....
        /*0400*/ 	.word	0xffffffff


	//   ....[176]....
        /*0404*/ 	.word	0xffffffff


	//   ....[177]....
        /*0408*/ 	.word	0xffffffff


	//   ....[178]....
        /*040c*/ 	.word	0xffffffff


	//   ....[179]....
        /*0410*/ 	.word	0xffffffff


	//   ....[180]....
        /*0414*/ 	.word	0xffffffff


	//   ....[181]....
        /*0418*/ 	.word	0xffffffff


	//   ....[182]....
        /*041c*/ 	.word	0xffffffff


	//   ....[183]....
        /*0420*/ 	.word	0xffffffff


	//   ....[184]....
        /*0424*/ 	.word	0xffffffff


	//   ....[185]....
        /*0428*/ 	.word	0xffffffff


	//   ....[186]....
        /*042c*/ 	.word	0xffffffff


	//   ....[187]....
        /*0430*/ 	.word	0xffffffff


	//   ....[188]....
        /*0434*/ 	.word	0xffffffff


	//   ....[189]....
        /*0438*/ 	.word	0xffffffff


	//   ....[190]....
        /*043c*/ 	.word	0xffffffff


	//   ....[191]....
        /*0440*/ 	.word	0xffffffff


	//   ....[192]....
        /*0444*/ 	.word	0xffffffff


	//   ....[193]....
        /*0448*/ 	.word	0xffffffff


	//   ....[194]....
        /*044c*/ 	.word	0xffffffff


	//   ....[195]....
        /*0450*/ 	.word	0xffffffff


	//   ....[196]....
        /*0454*/ 	.word	0xffffffff


	//   ....[197]....
        /*0458*/ 	.word	0xffffffff


	//   ....[198]....
        /*045c*/ 	.word	0xffffffff


	//   ....[199]....
        /*0460*/ 	.word	0xffffffff


	//   ....[200]....
        /*0464*/ 	.word	0xffffffff


	//   ....[201]....
        /*0468*/ 	.word	0xffffffff


	//   ....[202]....
        /*046c*/ 	.word	0xffffffff


	//   ....[203]....
        /*0470*/ 	.word	0xffffffff


	//   ....[204]....
        /*0474*/ 	.word	0xffffffff


	//   ....[205]....
        /*0478*/ 	.word	0xffffffff


	//   ....[206]....
        /*047c*/ 	.word	0xffffffff


	//   ....[207]....
        /*0480*/ 	.word	0xffffffff


	//   ....[208]....
        /*0484*/ 	.word	0xffffffff


	//   ....[209]....
        /*0488*/ 	.word	0xffffffff


	//   ....[210]....
        /*048c*/ 	.word	0xffffffff


	//   ....[211]....
        /*0490*/ 	.word	0xffffffff


	//   ....[212]....
        /*0494*/ 	.word	0xffffffff


	//   ....[213]....
        /*0498*/ 	.word	0xffffffff


	//   ....[214]....
        /*049c*/ 	.word	0xffffffff


	//   ....[215]....
        /*04a0*/ 	.word	0xffffffff


	//   ....[216]....
        /*04a4*/ 	.word	0xffffffff


	//   ....[217]....
        /*04a8*/ 	.word	0xffffffff


	//   ....[218]....
        /*04ac*/ 	.word	0xffffffff


	//   ....[219]....
        /*04b0*/ 	.word	0xffffffff


	//   ....[220]....
        /*04b4*/ 	.word	0xffffffff


	//   ....[221]....
        /*04b8*/ 	.word	0xffffffff


	//   ....[222]....
        /*04bc*/ 	.word	0xffffffff


	//   ....[223]....
        /*04c0*/ 	.word	0xffffffff


	//   ....[224]....
        /*04c4*/ 	.word	0xffffffff


	//   ....[225]....
        /*04c8*/ 	.word	0xffffffff


	//   ....[226]....
        /*04cc*/ 	.word	0xffffffff


	//   ....[227]....
        /*04d0*/ 	.word	0xffffffff


	//   ....[228]....
        /*04d4*/ 	.word	0xffffffff


	//   ....[229]....
        /*04d8*/ 	.word	0xffffffff


	//   ....[230]....
        /*04dc*/ 	.word	0xffffffff


	//   ....[231]....
        /*04e0*/ 	.word	0xffffffff


	//   ....[232]....
        /*04e4*/ 	.word	0xffffffff


	//   ....[233]....
        /*04e8*/ 	.word	0xffffffff


	//   ....[234]....
        /*04ec*/ 	.word	0xffffffff


	//   ....[235]....
        /*04f0*/ 	.word	0xffffffff


	//   ....[236]....
        /*04f4*/ 	.word	0xffffffff


	//   ....[237]....
        /*04f8*/ 	.word	0xffffffff


	//   ....[238]....
        /*04fc*/ 	.word	0xffffffff


	//   ....[239]....
        /*0500*/ 	.word	0xffffffff


	//   ....[240]....
        /*0504*/ 	.word	0xffffffff


	//   ....[241]....
        /*0508*/ 	.word	0xffffffff


	//   ....[242]....
        /*050c*/ 	.word	0xffffffff


	//   ....[243]....
        /*0510*/ 	.word	0xffffffff


	//   ....[244]....
        /*0514*/ 	.word	0xffffffff


	//   ....[245]....
        /*0518*/ 	.word	0xffffffff


	//   ....[246]....
        /*051c*/ 	.word	0xffffffff


	//   ....[247]....
        /*0520*/ 	.word	0xffffffff


	//   ....[248]....
        /*0524*/ 	.word	0xffffffff


	//   ....[249]....
        /*0528*/ 	.word	0xffffffff


	//   ....[250]....
        /*052c*/ 	.word	0xffffffff


	//   ....[251]....
        /*0530*/ 	.word	0xffffffff


	//   ....[252]....
        /*0534*/ 	.word	0xffffffff


	//   ....[253]....
        /*0538*/ 	.word	0xffffffff


	//   ....[254]....
        /*053c*/ 	.word	0xffffffff


	//   ....[255]....
        /*0540*/ 	.word	0xffffffff


	//   ....[0]....
        /*0544*/ 	.word	0xffffffff


	//   ....[1]....
        /*0548*/ 	.word	0xffffffff


	//   ....[2]....
        /*054c*/ 	.word	0xffffffff


	//   ....[3]....
        /*0550*/ 	.word	0xffffffff


	//   ....[4]....
        /*0554*/ 	.word	0xffffffff


	//   ....[5]....
        /*0558*/ 	.word	0xffffffff


	//   ....[6]....
        /*055c*/ 	.word	0xffffffff


	//   ....[7]....
        /*0560*/ 	.word	0xffffffff


	//   ....[8]....
        /*0564*/ 	.word	0xffffffff


	//   ....[9]....
        /*0568*/ 	.word	0xffffffff


	//   ....[10]....
        /*056c*/ 	.word	0xffffffff


	//   ....[11]....
        /*0570*/ 	.word	0xffffffff


	//   ....[12]....
        /*0574*/ 	.word	0xffffffff


	//   ....[13]....
        /*0578*/ 	.word	0xffffffff


	//   ....[14]....
        /*057c*/ 	.word	0xffffffff


	//   ....[15]....
        /*0580*/ 	.word	0xffffffff


	//   ....[16]....
        /*0584*/ 	.word	0xffffffff


	//   ....[17]....
        /*0588*/ 	.word	0xffffffff


	//----- nvinfo : EIATTR_COOP_GROUP_INSTR_OFFSETS
	.align		4
.L_498:
        /*058c*/ 	.byte	0x04, 0x28
        /*058e*/ 	.short	(.L_500 - .L_499)


	//   ....[0]....
.L_499:
        /*0590*/ 	.word	0x00000050


	//   ....[1]....
        /*0594*/ 	.word	0x000001e0


	//   ....[2]....
        /*0598*/ 	.word	0x00000210


	//   ....[3]....
        /*059c*/ 	.word	0x00000240


	//   ....[4]....
        /*05a0*/ 	.word	0x00000270


	//   ....[5]....
        /*05a4*/ 	.word	0x000002a0


	//   ....[6]....
        /*05a8*/ 	.word	0x000002d0


	//   ....[7]....
        /*05ac*/ 	.word	0x00000430


	//   ....[8]....
        /*05b0*/ 	.word	0x00000470


	//   ....[9]....
        /*05b4*/ 	.word	0x000004a0


	//   ....[10]....
        /*05b8*/ 	.word	0x000004d0


	//   ....[11]....
        /*05bc*/ 	.word	0x00000500


	//   ....[12]....
        /*05c0*/ 	.word	0x00000530


	//   ....[13]....
        /*05c4*/ 	.word	0x000005c0


	//   ....[14]....
        /*05c8*/ 	.word	0x00000600


	//   ....[15]....
        /*05cc*/ 	.word	0x00000620


	//   ....[16]....
        /*05d0*/ 	.word	0x00000680


	//   ....[17]....
        /*05d4*/ 	.word	0x00003ee0


	//   ....[18]....
        /*05d8*/ 	.word	0x00003ef0


	//   ....[19]....
        /*05dc*/ 	.word	0x00005a60


	//   ....[20]....
        /*05e0*/ 	.word	0x00005a70


	//   ....[21]....
        /*05e4*/ 	.word	0x00007560


	//   ....[22]....
        /*05e8*/ 	.word	0x00007570


	//   ....[23]....
        /*05ec*/ 	.word	0x00007a60


	//   ....[24]....
        /*05f0*/ 	.word	0x00007a70


	//   ....[25]....
        /*05f4*/ 	.word	0x00008b40


	//   ....[26]....
        /*05f8*/ 	.word	0x00008b60


	//   ....[27]....
        /*05fc*/ 	.word	0x00008c90


	//   ....[28]....
        /*0600*/ 	.word	0x00008ca0


	//   ....[29]....
        /*0604*/ 	.word	0x00008dd0


	//   ....[30]....
        /*0608*/ 	.word	0x00008df0


	//   ....[31]....
        /*060c*/ 	.word	0x00008f20


	//   ....[32]....
        /*0610*/ 	.word	0x00008f30


	//   ....[33]....
        /*0614*/ 	.word	0x00009410


	//   ....[34]....
        /*0618*/ 	.word	0x00009420


	//   ....[35]....
        /*061c*/ 	.word	0x00009430


	//   ....[36]....
        /*0620*/ 	.word	0x00009440


	//   ....[37]....
        /*0624*/ 	.word	0x000095b0


	//   ....[38]....
        /*0628*/ 	.word	0x000095d0


	//   ....[39]....
        /*062c*/ 	.word	0x00009620


	//   ....[40]....
        /*0630*/ 	.word	0x000097d0


	//   ....[41]....
        /*0634*/ 	.word	0x00009a30


	//   ....[42]....
        /*0638*/ 	.word	0x00009a50


	//   ....[43]....
        /*063c*/ 	.word	0x00009b20


	//   ....[44]....
        /*0640*/ 	.word	0x00009b60


	//   ....[45]....
        /*0644*/ 	.word	0x00009f80


	//   ....[46]....
        /*0648*/ 	.word	0x00009fa0


	//   ....[47]....
        /*064c*/ 	.word	0x00009fb0


	//   ....[48]....
        /*0650*/ 	.word	0x00009fc0


	//   ....[49]....
        /*0654*/ 	.word	0x0000a7d0


	//   ....[50]....
        /*0658*/ 	.word	0x0000a7e0


	//   ....[51]....
        /*065c*/ 	.word	0x0000a7f0


	//   ....[52]....
        /*0660*/ 	.word	0x0000a800


	//   ....[53]....
        /*0664*/ 	.word	0x0000d4c0


	//   ....[54]....
        /*0668*/ 	.word	0x0000d4e0


	//   ....[55]....
        /*066c*/ 	.word	0x0000d500


	//   ....[56]....
        /*0670*/ 	.word	0x0000d510


	//   ....[57]....
        /*0674*/ 	.word	0x0000daf0


	//   ....[58]....
        /*0678*/ 	.word	0x0000db00


	//   ....[59]....
        /*067c*/ 	.word	0x0000db10


	//   ....[60]....
        /*0680*/ 	.word	0x0000db20


	//   ....[61]....
        /*0684*/ 	.word	0x00010a40


	//   ....[62]....
        /*0688*/ 	.word	0x00010a60


	//   ....[63]....
        /*068c*/ 	.word	0x00010b30


	//   ....[64]....
        /*0690*/ 	.word	0x00010b70


	//   ....[65]....
        /*0694*/ 	.word	0x00011680


	//   ....[66]....
        /*0698*/ 	.word	0x00011930


	//   ....[67]....
        /*069c*/ 	.word	0x000120d0


	//   ....[68]....
        /*06a0*/ 	.word	0x00012370


	//   ....[69]....
        /*06a4*/ 	.word	0x00012380


	//   ....[70]....
        /*06a8*/ 	.word	0x000123d0


	//   ....[71]....
        /*06ac*/ 	.word	0x00013670


	//   ....[72]....
        /*06b0*/ 	.word	0x00013690


	//   ....[73]....
        /*06b4*/ 	.word	0x00013770


	//   ....[74]....
        /*06b8*/ 	.word	0x000137a0


	//   ....[75]....
        /*06bc*/ 	.word	0x00013ec0


	//   ....[76]....
        /*06c0*/ 	.word	0x00013ee0


	//   ....[77]....
        /*06c4*/ 	.word	0x00013fe0


	//   ....[78]....
        /*06c8*/ 	.word	0x00014020


	//   ....[79]....
        /*06cc*/ 	.word	0x000149d0


	//   ....[80]....
        /*06d0*/ 	.word	0x000150f0


	//   ....[81]....
        /*06d4*/ 	.word	0x000153f0


	//   ....[82]....
        /*06d8*/ 	.word	0x00015420


	//   ....[83]....
        /*06dc*/ 	.word	0x00015d90


	//   ....[84]....
        /*06e0*/ 	.word	0x00015db0


	//   ....[85]....
        /*06e4*/ 	.word	0x00017230


	//   ....[86]....
        /*06e8*/ 	.word	0x00017250


	//   ....[87]....
        /*06ec*/ 	.word	0x00017350


	//   ....[88]....
        /*06f0*/ 	.word	0x00017390


	//   ....[89]....
        /*06f4*/ 	.word	0x00017ad0


	//   ....[90]....
        /*06f8*/ 	.word	0x00017af0


	//   ....[91]....
        /*06fc*/ 	.word	0x00017bf0


	//   ....[92]....
        /*0700*/ 	.word	0x00017c30


	//   ....[93]....
        /*0704*/ 	.word	0x000189a0


	//   ....[94]....
        /*0708*/ 	.word	0x000189d0


	//   ....[95]....
        /*070c*/ 	.word	0x00018c70


	//   ....[96]....
        /*0710*/ 	.word	0x00018da0


	//   ....[97]....
        /*0714*/ 	.word	0x0001a390


	//   ....[98]....
        /*0718*/ 	.word	0x0001a3b0


	//   ....[99]....
        /*071c*/ 	.word	0x0001a4c0


	//   ....[100]....
        /*0720*/ 	.word	0x0001a4f0


	//   ....[101]....
        /*0724*/ 	.word	0x0001a9e0


	//   ....[102]....
        /*0728*/ 	.word	0x0001aa00


	//   ....[103]....
        /*072c*/ 	.word	0x0001ab00


	//   ....[104]....
        /*0730*/ 	.word	0x0001ab40


	//   ....[105]....
        /*0734*/ 	.word	0x0001b630


	//   ....[106]....
        /*0738*/ 	.word	0x0001bc40


	//   ....[107]....
        /*073c*/ 	.word	0x0001bf40


	//   ....[108]....
        /*0740*/ 	.word	0x0001bf70


	//   ....[109]....
        /*0744*/ 	.word	0x0001c890


	//   ....[110]....
        /*0748*/ 	.word	0x0001c8b0


	//   ....[111]....
        /*074c*/ 	.word	0x0001dd80


	//   ....[112]....
        /*0750*/ 	.word	0x0001dda0


	//   ....[113]....
        /*0754*/ 	.word	0x0001deb0


	//   ....[114]....
        /*0758*/ 	.word	0x0001dee0


	//   ....[115]....
        /*075c*/ 	.word	0x0001e120


	//   ....[116]....
        /*0760*/ 	.word	0x0001e150


	//   ....[117]....
        /*0764*/ 	.word	0x0001e160


	//   ....[118]....
        /*0768*/ 	.word	0x0001e190


	//   ....[119]....
        /*076c*/ 	.word	0x0001f6a0


	//   ....[120]....
        /*0770*/ 	.word	0x0001f6d0


	//   ....[121]....
        /*0774*/ 	.word	0x0001f6e0


	//   ....[122]....
        /*0778*/ 	.word	0x0001f6f0


	//   ....[123]....
        /*077c*/ 	.word	0x0001fa70


	//   ....[124]....
        /*0780*/ 	.word	0x0001fa90


	//   ....[125]....
        /*0784*/ 	.word	0x0001fbb0


	//   ....[126]....
        /*0788*/ 	.word	0x0001fbc0


	//   ....[127]....
        /*078c*/ 	.word	0x0001fcf0


	//   ....[128]....
        /*0790*/ 	.word	0x0001fd10


	//   ....[129]....
        /*0794*/ 	.word	0x0001fe40


	//   ....[130]....
        /*0798*/ 	.word	0x0001fe50


	//   ....[131]....
        /*079c*/ 	.word	0x00020170


	//   ....[132]....
        /*07a0*/ 	.word	0x00020190


	//   ....[133]....
        /*07a4*/ 	.word	0x00020b60


	//   ....[134]....
        /*07a8*/ 	.word	0x00020b70


	//   ....[135]....
        /*07ac*/ 	.word	0x00021ce0


	//   ....[136]....
        /*07b0*/ 	.word	0x00021d00


	//   ....[137]....
        /*07b4*/ 	.word	0x00021e30


	//   ....[138]....
        /*07b8*/ 	.word	0x00021e40


	//   ....[139]....
        /*07bc*/ 	.word	0x00021f70


	//   ....[140]....
        /*07c0*/ 	.word	0x00021f90


	//   ....[141]....
        /*07c4*/ 	.word	0x000220c0


	//   ....[142]....
        /*07c8*/ 	.word	0x000220d0


	//   ....[143]....
        /*07cc*/ 	.word	0x00022290


	//   ....[144]....
        /*07d0*/ 	.word	0x000222b0


	//   ....[145]....
        /*07d4*/ 	.word	0x000223d0


	//   ....[146]....
        /*07d8*/ 	.word	0x00022410


	//   ....[147]....
        /*07dc*/ 	.word	0x00022440


	//   ....[148]....
        /*07e0*/ 	.word	0x00022470


	//   ....[149]....
        /*07e4*/ 	.word	0x000224a0


	//   ....[150]....
        /*07e8*/ 	.word	0x000224d0


	//   ....[151]....
        /*07ec*/ 	.word	0x00022630


	//   ....[152]....
        /*07f0*/ 	.word	0x00022670


	//   ....[153]....
        /*07f4*/ 	.word	0x000226a0


	//   ....[154]....
        /*07f8*/ 	.word	0x000226d0


	//   ....[155]....
        /*07fc*/ 	.word	0x00022700


	//   ....[156]....
        /*0800*/ 	.word	0x00022730


	//   ....[157]....
        /*0804*/ 	.word	0x000227c0


	//   ....[158]....
        /*0808*/ 	.word	0x00022800


	//   ....[159]....
        /*080c*/ 	.word	0x00022810


	//   ....[160]....
        /*0810*/ 	.word	0x00022870


	//   ....[161]....
        /*0814*/ 	.word	0x00023220


	//   ....[162]....
        /*0818*/ 	.word	0x00023280


	//   ....[163]....
        /*081c*/ 	.word	0x000232d0


	//   ....[164]....
        /*0820*/ 	.word	0x00023320


	//   ....[165]....
        /*0824*/ 	.word	0x00023370


	//   ....[166]....
        /*0828*/ 	.word	0x000233e0


	//   ....[167]....
        /*082c*/ 	.word	0x00023430


	//   ....[168]....
        /*0830*/ 	.word	0x000234a0


	//   ....[169]....
        /*0834*/ 	.word	0x00023510


	//   ....[170]....
        /*0838*/ 	.word	0x00023580


	//   ....[171]....
        /*083c*/ 	.word	0x000235f0


	//   ....[172]....
        /*0840*/ 	.word	0x00023660


	//   ....[173]....
        /*0844*/ 	.word	0x000236d0


	//   ....[174]....
        /*0848*/ 	.word	0x00023730


	//   ....[175]....
        /*084c*/ 	.word	0x000237a0


	//   ....[176]....
        /*0850*/ 	.word	0x00023810


	//   ....[177]....
        /*0854*/ 	.word	0x00023880


	//   ....[178]....
        /*0858*/ 	.word	0x000238e0


	//   ....[179]....
        /*085c*/ 	.word	0x00023950


	//   ....[180]....
        /*0860*/ 	.word	0x000239c0


	//   ....[181]....
        /*0864*/ 	.word	0x00023b30


	//   ....[182]....
        /*0868*/ 	.word	0x00023b90


	//   ....[183]....
        /*086c*/ 	.word	0x00023c00


	//   ....[184]....
        /*0870*/ 	.word	0x00023c70


	//   ....[185]....
        /*0874*/ 	.word	0x00023cd0


	//   ....[186]....
        /*0878*/ 	.word	0x00023d30


	//   ....[187]....
        /*087c*/ 	.word	0x00023da0


	//   ....[188]....
        /*0880*/ 	.word	0x00023e00


	//   ....[189]....
        /*0884*/ 	.word	0x00023e60


	//   ....[190]....
        /*0888*/ 	.word	0x00023ec0


	//   ....[191]....
        /*088c*/ 	.word	0x00023f30


	//   ....[192]....
        /*0890*/ 	.word	0x00023fa0


	//   ....[193]....
        /*0894*/ 	.word	0x00024010


	//   ....[194]....
        /*0898*/ 	.word	0x00024070


	//   ....[195]....
        /*089c*/ 	.word	0x000240e0


	//   ....[196]....
        /*08a0*/ 	.word	0x00024140


	//   ....[197]....
        /*08a4*/ 	.word	0x000241b0


	//   ....[198]....
        /*08a8*/ 	.word	0x00024210


	//   ....[199]....
        /*08ac*/ 	.word	0x00024280


	//   ....[200]....
        /*08b0*/ 	.word	0x000242f0


	//   ....[201]....
        /*08b4*/ 	.word	0x00024460


	//   ....[202]....
        /*08b8*/ 	.word	0x000244c0


	//   ....[203]....
        /*08bc*/ 	.word	0x00024530


	//   ....[204]....
        /*08c0*/ 	.word	0x000245a0


	//   ....[205]....
        /*08c4*/ 	.word	0x00024710


	//   ....[206]....
        /*08c8*/ 	.word	0x00024770


	//   ....[207]....
        /*08cc*/ 	.word	0x000247e0


	//   ....[208]....
        /*08d0*/ 	.word	0x00024850


	//   ....[209]....
        /*08d4*/ 	.word	0x000249d0


	//   ....[210]....
        /*08d8*/ 	.word	0x00024a30


	//   ....[211]....
        /*08dc*/ 	.word	0x00024aa0


	//   ....[212]....
        /*08e0*/ 	.word	0x00024b10


	//   ....[213]....
        /*08e4*/ 	.word	0x00024c90


	//   ....[214]....
        /*08e8*/ 	.word	0x00024cf0


	//   ....[215]....
        /*08ec*/ 	.word	0x00024d60


	//   ....[216]....
        /*08f0*/ 	.word	0x00024dd0


	//   ....[217]....
        /*08f4*/ 	.word	0x00024f50


	//   ....[218]....
        /*08f8*/ 	.word	0x00024fb0


	//   ....[219]....
        /*08fc*/ 	.word	0x00025010


	//   ....[220]....
        /*0900*/ 	.word	0x00025080


	//   ....[221]....
        /*0904*/ 	.word	0x000250f0


	//   ....[222]....
        /*0908*/ 	.word	0x00025270


	//   ....[223]....
        /*090c*/ 	.word	0x000252d0


	//   ....[224]....
        /*0910*/ 	.word	0x00025340


	//   ....[225]....
        /*0914*/ 	.word	0x000253b0


	//   ....[226]....
        /*0918*/ 	.word	0x00025530


	//   ....[227]....
        /*091c*/ 	.word	0x00025590


	//   ....[228]....
        /*0920*/ 	.word	0x00025600


	//   ....[229]....
        /*0924*/ 	.word	0x00025670


	//   ....[230]....
        /*0928*/ 	.word	0x000257f0


	//   ....[231]....
        /*092c*/ 	.word	0x00025850


	//   ....[232]....
        /*0930*/ 	.word	0x000258b0


	//   ....[233]....
        /*0934*/ 	.word	0x00025910


	//   ....[234]....
        /*0938*/ 	.word	0x00025960


	//   ....[235]....
        /*093c*/ 	.word	0x000259b0


	//   ....[236]....
        /*0940*/ 	.word	0x00025a20


	//   ....[237]....
        /*0944*/ 	.word	0x00025a90


	//   ....[238]....
        /*0948*/ 	.word	0x00025b00


	//   ....[239]....
        /*094c*/ 	.word	0x00025b60


	//   ....[240]....
        /*0950*/ 	.word	0x00025bd0


	//   ....[241]....
        /*0954*/ 	.word	0x00025c40


	//   ....[242]....
        /*0958*/ 	.word	0x00025cb0


	//   ....[243]....
        /*095c*/ 	.word	0x00025d10


	//   ....[244]....
        /*0960*/ 	.word	0x00025d80


	//   ....[245]....
        /*0964*/ 	.word	0x00025df0


	//   ....[246]....
        /*0968*/ 	.word	0x00025e60


	//   ....[247]....
        /*096c*/ 	.word	0x00025ec0


	//   ....[248]....
        /*0970*/ 	.word	0x00025f30


	//   ....[249]....
        /*0974*/ 	.word	0x00025fa0


	//   ....[250]....
        /*0978*/ 	.word	0x00026010


	//   ....[251]....
        /*097c*/ 	.word	0x00026070


	//   ....[252]....
        /*0980*/ 	.word	0x000260e0


	//   ....[253]....
        /*0984*/ 	.word	0x00026150


	//   ....[254]....
        /*0988*/ 	.word	0x000261c0


	//   ....[255]....
        /*098c*/ 	.word	0x00026220


	//   ....[0]....
        /*0990*/ 	.word	0x00026290


	//   ....[1]....
        /*0994*/ 	.word	0x00026300


	//   ....[2]....
        /*0998*/ 	.word	0x00026350


	//   ....[3]....
        /*099c*/ 	.word	0x00026390


	//   ....[4]....
        /*09a0*/ 	.word	0x000263e0


	//   ....[5]....
        /*09a4*/ 	.word	0x00026430


	//   ....[6]....
        /*09a8*/ 	.word	0x00026480


	//   ....[7]....
        /*09ac*/ 	.word	0x000264f0


	//   ....[8]....
        /*09b0*/ 	.word	0x00026540


	//   ....[9]....
        /*09b4*/ 	.word	0x00026590


	//   ....[10]....
        /*09b8*/ 	.word	0x000265e0


	//   ....[11]....
        /*09bc*/ 	.word	0x00026630


	//   ....[12]....
        /*09c0*/ 	.word	0x00026680


	//   ....[13]....
        /*09c4*/ 	.word	0x000266f0


	//   ....[14]....
        /*09c8*/ 	.word	0x00026740


	//   ....[15]....
        /*09cc*/ 	.word	0x000267b0


	//   ....[16]....
        /*09d0*/ 	.word	0x00026810


	//   ....[17]....
        /*09d4*/ 	.word	0x00026880


	//----- nvinfo : EIATTR_EXIT_INSTR_OFFSETS
	.align		4
.L_500:
        /*09d8*/ 	.byte	0x04, 0x1c
        /*09da*/ 	.short	(.L_502 - .L_501)


	//   ....[0]....
.L_501:
        /*09dc*/ 	.word	0x00000fe0


	//   ....[1]....
        /*09e0*/ 	.word	0x000231e0


	//----- nvinfo : EIATTR_MAX_THREADS
	.align		4
.L_502:
        /*09e4*/ 	.byte	0x04, 0x05
        /*09e6*/ 	.short	(.L_504 - .L_503)
.L_503:
        /*09e8*/ 	.word	0x00000100
        /*09ec*/ 	.word	0x00000001
        /*09f0*/ 	.word	0x00000001


	//----- nvinfo : EIATTR_CRS_STACK_SIZE
	.align		4
.L_504:
        /*09f4*/ 	.byte	0x04, 0x1e
        /*09f6*/ 	.short	(.L_506 - .L_505)
.L_505:
        /*09f8*/ 	.word	0x00000000
.L_506:


//--------------------- .nv.info._ZN7cutlass13device_kernelIN5flash19enable_sm80_to_sm89INS1_16FlashAttnFwdSm80INS1_25CollectiveMainloopFwdSm80ILi8ELi2ELb0EN4cute5tupleIJNS5_1CILi128EEENS7_ILi64EEENS7_ILi192EEEEEELi192ENS_6half_tEfNS_4arch4Sm80ELb1ELb0ELb0ELb0ELb1ELb0ELb1ELb1EEENS1_21CollectiveEpilogueFwdINS6_IJS8_SA_S9_EEENS6_IJNS7_ILi1EEESI_SI_EEESC_SE_Li256ELb0ELb1ELb1ELb0EEENS1_30DynamicPersistentTileSchedulerILi256ELi256ELb1ELb1ELb0EEEEEEEEEvNT_6ParamsE --------------------------
	.section	.nv.info._ZN7cutlass13device_kernelIN5flash19enable_sm80_to_sm89INS1_16FlashAttnFwdSm80INS1_25CollectiveMainloopFwdSm80ILi8ELi2ELb0EN4cute5tupleIJNS5_1CILi128EEENS7_ILi64EEENS7_ILi192EEEEEELi192ENS_6half_tEfNS_4arch4Sm80ELb1ELb0ELb0ELb0ELb1ELb0ELb1ELb1EEENS1_21CollectiveEpilogueFwdINS6_IJS8_SA_S9_EEENS6_IJNS7_ILi1EEESI_SI_EEESC_SE_Li256ELb0ELb1ELb1ELb0EEENS1_30DynamicPersistentTileSchedulerILi256ELi256ELb1ELb1ELb0EEEEEEEEEvNT_6ParamsE,"",@"SHT_CUDA_INFO"
	.sectionflags	@""
	.align	4


	//----- nvinfo : EIATTR_CUDA_API_VERSION
	.align		4
        /*0000*/ 	.byte	0x04, 0x37
        /*0002*/ 	.short	(.L_508 - .L_507)
.L_507:
        /*0004*/ 	.word	0x00000082


	//----- nvinfo : EIATTR_SW2861232_WAR
	.align		4
.L_508:
        /*0008*/ 	.byte	0x01, 0x35
	.zero		2


	//----- nvinfo : EIATTR_PARAM_CBANK
	.align		4
        /*000c*/ 	.byte	0x04, 0x0a
        /*000e*/ 	.short	(.L_510 - .L_509)
	.align		4
.L_509:
        /*0010*/ 	.word	index@(.nv.constant0._ZN7cutlass13device_kernelIN5flash19enable_sm80_to_sm89INS1_16FlashAttnFwdSm80INS1_25CollectiveMainloopFwdSm80ILi8ELi2ELb0EN4cute5tupleIJNS5_1CILi128EEENS7_ILi64EEENS7_ILi192EEEEEELi192ENS_6half_tEfNS_4arch4Sm80ELb1ELb0ELb0ELb0ELb1ELb0ELb1ELb1EEENS1_21CollectiveEpilogueFwdINS6_IJS8_SA_S9_EEENS6_IJNS7_ILi1EEESI_SI_EEESC_SE_Li256ELb0ELb1ELb1ELb0EEENS1_30DynamicPersistentTileSchedulerILi256ELi256ELb1ELb1ELb0EEEEEEEEEvNT_6ParamsE)
        /*0014*/ 	.short	0x0160
        /*0016*/ 	.short	0x0428


	//----- nvinfo : EIATTR_CBANK_PARAM_SIZE
	.align		4
.L_510:
        /*0018*/ 	.byte	0x03, 0x19
        /*001a*/ 	.short	0x0428


	//----- nvinfo : EIATTR_KPARAM_INFO
	.align		4
        /*001c*/ 	.byte	0x04, 0x17
        /*001e*/ 	.short	(.L_512 - .L_511)
.L_511:
        /*0020*/ 	.word	0x00000000
        /*0024*/ 	.short	0x0000
        /*0026*/ 	.short	0x0000
        /*0028*/ 	.byte	0x00, 0xf0, 0xa1, 0x10


	//----- nvinfo : EIATTR_MAXREG_COUNT
	.align		4
.L_512:
        /*002c*/ 	.byte	0x03, 0x1b
        /*002e*/ 	.short	0x00ff


	//----- nvinfo : EIATTR_NUM_BARRIERS
	.align		4
        /*0030*/ 	.byte	0x02, 0x4c
        /*0032*/ 	.byte	0x06
	.zero		1


	//----- nvinfo : EIATTR_ANNOTATIONS
	.align		4
        /*0034*/ 	.byte	0x04, 0x55
        /*0036*/ 	.short	(.L_514 - .L_513)


	//   ....[0]....
.L_513:
        /*0038*/ 	.word	0x00000001
        /*003c*/ 	.byte	0x70, 0x00, 0x00, 0x00, 0x01, 0x00, 0x00, 0x00, 0xf0, 0x04, 0x00, 0x00, 0x01, 0x00, 0x00, 0x00
        /*004c*/ 	.byte	0xf0, 0x05, 0x00, 0x00, 0x01, 0x00, 0x00, 0x00, 0x70, 0x06, 0x00, 0x00, 0x01, 0x00, 0x00, 0x00
        /*005c*/ 	.byte	0xe0, 0x2d, 0x00, 0x00, 0x01, 0x00, 0x00, 0x00, 0xa0, 0x36, 0x00, 0x00, 0x01, 0x00, 0x00, 0x00
        /*006c*/ 	.byte	0x60, 0xc2, 0x00, 0x00, 0x01, 0x00, 0x00, 0x00, 0xa0, 0xc2, 0x00, 0x00, 0x01, 0x00, 0x00, 0x00
        /*007c*/ 	.byte	0x90, 0xd9, 0x00, 0x00


	//----- nvinfo : EIATTR_MERCURY_ISA_VERSION
	.align		4
.L_514:
        /*0080*/ 	.byte	0x03, 0x5f
        /*0082*/ 	.short	0x0000


	//----- nvinfo : EIATTR_INT_WARP_WIDE_INSTR_OFFSETS
	.align		4
        /*0084*/ 	.byte	0x04, 0x31
        /*0086*/ 	.short	(.L_516 - .L_515)


	//   ....[0]....
.L_515:
        /*0088*/ 	.word	0x0000c090


	//   ....[1]....
        /*008c*/ 	.word	0x0000c110


	//----- nvinfo : EIATTR_COOP_GROUP_MASK_REGIDS
	.align		4
.L_516:
        /*0090*/ 	.byte	0x04, 0x29
        /*0092*/ 	.short	(.L_518 - .L_517)


	//   ....[0]....
.L_517:
        /*0094*/ 	.word	0xffffffff


	//   ....[1]....
        /*0098*/ 	.word	0xffffffff


	//   ....[2]....
        /*009c*/ 	.word	0xffffffff


	//   ....[3]....
        /*00a0*/ 	.word	0xffffffff


	//   ....[4]....
        /*00a4*/ 	.word	0xffffffff


	//   ....[5]....
        /*00a8*/ 	.word	0xffffffff


	//   ....[6]....
        /*00ac*/ 	.word	0xffffffff


	//   ....[7]....
        /*00b0*/ 	.word	0xffffffff


	//   ....[8]....
        /*00b4*/ 	.word	0xffffffff


	//   ....[9]....
        /*00b8*/ 	.word	0xffffffff


	//   ....[10]....
        /*00bc*/ 	.word	0xffffffff


	//   ....[11]....
        /*00c0*/ 	.word	0xffffffff


	//   ....[12]....
        /*00c4*/ 	.word	0xffffffff


	//   ....[13]....
        /*00c8*/ 	.word	0xffffffff


	//   ....[14]....
        /*00cc*/ 	.word	0xffffffff


	//   ....[15]....
        /*00d0*/ 	.word	0xffffffff


	//   ....[16]....
        /*00d4*/ 	.word	0xffffffff


	//   ....[17]....
        /*00d8*/ 	.word	0xffffffff


	//   ....[18]....
        /*00dc*/ 	.word	0xffffffff


	//   ....[19]....
        /*00e0*/ 	.word	0xffffffff


	//   ....[20]....
        /*00e4*/ 	.word	0xffffffff


	//   ....[21]....
        /*00e8*/ 	.word	0xffffffff


	//   ....[22]....
        /*00ec*/ 	.word	0xffffffff


	//   ....[23]....
        /*00f0*/ 	.word	0xffffffff


	//   ....[24]....
        /*00f4*/ 	.word	0xffffffff


	//   ....[25]....
        /*00f8*/ 	.word	0xffffffff


	//   ....[26]....
        /*00fc*/ 	.word	0xffffffff


	//   ....[27]....
        /*0100*/ 	.word	0xffffffff


	//   ....[28]....
        /*0104*/ 	.word	0xffffffff


	//   ....[29]....
        /*0108*/ 	.word	0xffffffff


	//   ....[30]....
        /*010c*/ 	.word	0xffffffff


	//   ....[31]....
        /*0110*/ 	.word	0xffffffff


	//   ....[32]....
        /*0114*/ 	.word	0xffffffff


	//   ....[33]....
        /*0118*/ 	.word	0xffffffff


	//   ....[34]....
        /*011c*/ 	.word	0xffffffff


	//   ....[35]....
        /*0120*/ 	.word	0xffffffff


	//   ....[36]....
        /*0124*/ 	.word	0xffffffff


	//   ....[37]....
        /*0128*/ 	.word	0xffffffff


	//   ....[38]....
        /*012c*/ 	.word	0xffffffff


	//   ....[39]....
        /*0130*/ 	.word	0xffffffff


	//   ....[40]....
        /*0134*/ 	.word	0xffffffff


	//   ....[41]....
        /*0138*/ 	.word	0xffffffff


	//   ....[42]....
        /*013c*/ 	.word	0xffffffff


	//   ....[43]....
        /*0140*/ 	.word	0xffffffff


	//   ....[44]....
        /*0144*/ 	.word	0xffffffff


	//   ....[45]....
        /*0148*/ 	.word	0xffffffff


	//   ....[46]....
        /*014c*/ 	.word	0xffffffff


	//   ....[47]....
        /*0150*/ 	.word	0xffffffff


	//   ....[48]....
        /*0154*/ 	.word	0xffffffff


	//   ....[49]....
        /*0158*/ 	.word	0xffffffff


	//   ....[50]....
        /*015c*/ 	.word	0xffffffff


	//   ....[51]....
        /*0160*/ 	.word	0xffffffff


	//   ....[52]....
        /*0164*/ 	.word	0xffffffff


	//   ....[53]....
        /*0168*/ 	.word	0xffffffff


	//   ....[54]....
        /*016c*/ 	.word	0xffffffff


	//   ....[55]....
        /*0170*/ 	.word	0xffffffff


	//   ....[56]....
        /*0174*/ 	.word	0xffffffff


	//   ....[57]....
        /*0178*/ 	.word	0xffffffff


	//   ....[58]....
        /*017c*/ 	.word	0xffffffff


	//   ....[59]....
        /*0180*/ 	.word	0xffffffff


	//   ....[60]....
        /*0184*/ 	.word	0xffffffff


	//   ....[61]....
        /*0188*/ 	.word	0xffffffff


	//   ....[62]....
        /*018c*/ 	.word	0xffffffff


	//   ....[63]....
        /*0190*/ 	.word	0xffffffff


	//   ....[64]....
        /*0194*/ 	.word	0xffffffff


	//   ....[65]....
        /*0198*/ 	.word	0xffffffff


	//   ....[66]....
        /*019c*/ 	.word	0xffffffff


	//   ....[67]....
        /*01a0*/ 	.word	0xffffffff


	//   ....[68]....
        /*01a4*/ 	.word	0xffffffff


	//   ....[69]....
        /*01a8*/ 	.word	0xffffffff


	//   ....[70]....
        /*01ac*/ 	.word	0xffffffff


	//   ....[71]....
        /*01b0*/ 	.word	0xffffffff


	//   ....[72]....
        /*01b4*/ 	.word	0xffffffff


	//   ....[73]....
        /*01b8*/ 	.word	0xffffffff


	//   ....[74]....
        /*01bc*/ 	.word	0xffffffff


	//   ....[75]....
        /*01c0*/ 	.word	0xffffffff


	//   ....[76]....
        /*01c4*/ 	.word	0xffffffff


	//   ....[77]....
        /*01c8*/ 	.word	0xffffffff


	//   ....[78]....
        /*01cc*/ 	.word	0xffffffff


	//   ....[79]....
        /*01d0*/ 	.word	0xffffffff


	//   ....[80]....
        /*01d4*/ 	.word	0xffffffff


	//   ....[81]....
        /*01d8*/ 	.word	0xffffffff


	//   ....[82]....
        /*01dc*/ 	.word	0xffffffff


	//   ....[83]....
        /*01e0*/ 	.word	0xffffffff


	//   ....[84]....
        /*01e4*/ 	.word	0xffffffff


	//   ....[85]....
        /*01e8*/ 	.word	0xffffffff


	//   ....[86]....
        /*01ec*/ 	.word	0xffffffff


	//   ....[87]....
        /*01f0*/ 	.word	0xffffffff


	//   ....[88]....
        /*01f4*/ 	.word	0xffffffff


	//   ....[89]....
        /*01f8*/ 	.word	0xffffffff


	//   ....[90]....
        /*01fc*/ 	.word	0xffffffff


	//   ....[91]....
        /*0200*/ 	.word	0xffffffff


	//   ....[92]....
        /*0204*/ 	.word	0xffffffff


	//   ....[93]....
        /*0208*/ 	.word	0xffffffff


	//   ....[94]....
        /*020c*/ 	.word	0xffffffff


	//   ....[95]....
        /*0210*/ 	.word	0xffffffff


	//   ....[96]....
        /*0214*/ 	.word	0xffffffff


	//   ....[97]....
        /*0218*/ 	.word	0xffffffff


	//   ....[98]....
        /*021c*/ 	.word	0xffffffff


	//   ....[99]....
        /*0220*/ 	.word	0xffffffff


	//   ....[100]....
        /*0224*/ 	.word	0xffffffff


	//   ....[101]....
        /*0228*/ 	.word	0xffffffff


	//   ....[102]....
        /*022c*/ 	.word	0xffffffff


	//   ....[103]....
        /*0230*/ 	.word	0xffffffff


	//   ....[104]....
        /*0234*/ 	.word	0xffffffff


	//   ....[105]....
        /*0238*/ 	.word	0xffffffff


	//   ....[106]....
        /*023c*/ 	.word	0xffffffff


	//   ....[107]....
        /*0240*/ 	.word	0xffffffff


	//   ....[108]....
        /*0244*/ 	.word	0xffffffff


	//   ....[109]....
        /*0248*/ 	.word	0xffffffff


	//   ....[110]....
        /*024c*/ 	.word	0xffffffff


	//   ....[111]....
        /*0250*/ 	.word	0xffffffff


	//   ....[112]....
        /*0254*/ 	.word	0xffffffff


	//   ....[113]....
        /*0258*/ 	.word	0xffffffff


	//   ....[114]....
        /*025c*/ 	.word	0xffffffff


	//   ....[115]....
        /*0260*/ 	.word	0xffffffff


	//   ....[116]....
        /*0264*/ 	.word	0xffffffff


	//----- nvinfo : EIATTR_COOP_GROUP_INSTR_OFFSETS
	.align		4
.L_518:
        /*0268*/ 	.byte	0x04, 0x28
        /*026a*/ 	.short	(.L_520 - .L_519)


	//   ....[0]....
.L_519:
        /*026c*/ 	.word	0x00000050


	//   ....[1]....
        /*0270*/ 	.word	0x000015e0


	//   ....[2]....
        /*0274*/ 	.word	0x00001600


	//   ....[3]....
        /*0278*/ 	.word	0x00001780


	//   ....[4]....
        /*027c*/ 	.word	0x00001790


	//   ....[5]....
        /*0280*/ 	.word	0x000018f0


	//   ....[6]....
        /*0284*/ 	.word	0x00001910


	//   ....[7]....
        /*0288*/ 	.word	0x00001a70


	//   ....[8]....
        /*028c*/ 	.word	0x00001a80


	//   ....[9]....
        /*0290*/ 	.word	0x00001f90


	//   ....[10]....
        /*0294*/ 	.word	0x00001fb0


	//   ....[11]....
        /*0298*/ 	.word	0x00001fd0


	//   ....[12]....
        /*029c*/ 	.word	0x00001fe0


	//   ....[13]....
        /*02a0*/ 	.word	0x000020d0


	//   ....[14]....
        /*02a4*/ 	.word	0x000020f0


	//   ....[15]....
        /*02a8*/ 	.word	0x00002120


	//   ....[16]....
        /*02ac*/ 	.word	0x000021f0


	//   ....[17]....
        /*02b0*/ 	.word	0x000025b0


	//   ....[18]....
        /*02b4*/ 	.word	0x000025d0


	//   ....[19]....
        /*02b8*/ 	.word	0x00002660


	//   ....[20]....
        /*02bc*/ 	.word	0x000026c0


	//   ....[21]....
        /*02c0*/ 	.word	0x00002b20


	//   ....[22]....
        /*02c4*/ 	.word	0x00002b40


	//   ....[23]....
        /*02c8*/ 	.word	0x00002c40


	//   ....[24]....
        /*02cc*/ 	.word	0x00002c60


	//   ....[25]....
        /*02d0*/ 	.word	0x00003790


	//   ....[26]....
        /*02d4*/ 	.word	0x000037a0


	//   ....[27]....
        /*02d8*/ 	.word	0x00003d70


	//   ....[28]....
        /*02dc*/ 	.word	0x00003f40


	//   ....[29]....
        /*02e0*/ 	.word	0x00003f80


	//   ....[30]....
        /*02e4*/ 	.word	0x00003ff0


	//   ....[31]....
        /*02e8*/ 	.word	0x000051f0


	//   ....[32]....
        /*02ec*/ 	.word	0x00005210


	//   ....[33]....
        /*02f0*/ 	.word	0x00005310


	//   ....[34]....
        /*02f4*/ 	.word	0x00005330


	//   ....[35]....
        /*02f8*/ 	.word	0x00005890


	//   ....[36]....
        /*02fc*/ 	.word	0x000058b0


	//   ....[37]....
        /*0300*/ 	.word	0x000059b0


	//   ....[38]....
        /*0304*/ 	.word	0x000059f0


	//   ....[39]....
        /*0308*/ 	.word	0x00006420


	//   ....[40]....
        /*030c*/ 	.word	0x00006460


	//   ....[41]....
        /*0310*/ 	.word	0x00006b60


	//   ....[42]....
        /*0314*/ 	.word	0x00006be0


	//   ....[43]....
        /*0318*/ 	.word	0x00006c00


	//   ....[44]....
        /*031c*/ 	.word	0x00006c20


	//   ....[45]....
        /*0320*/ 	.word	0x00008620


	//   ....[46]....
        /*0324*/ 	.word	0x00008640


	//   ....[47]....
        /*0328*/ 	.word	0x00008730


	//   ....[48]....
        /*032c*/ 	.word	0x00008750


	//   ....[49]....
        /*0330*/ 	.word	0x00008c80


	//   ....[50]....
        /*0334*/ 	.word	0x00008ca0


	//   ....[51]....
        /*0338*/ 	.word	0x00008da0


	//   ....[52]....
        /*033c*/ 	.word	0x00008de0


	//   ....[53]....
        /*0340*/ 	.word	0x00009b10


	//   ....[54]....
        /*0344*/ 	.word	0x00009b30


	//   ....[55]....
        /*0348*/ 	.word	0x00009b60


	//   ....[56]....
        /*034c*/ 	.word	0x00009bc0


	//   ....[57]....
        /*0350*/ 	.word	0x0000b500


	//   ....[58]....
        /*0354*/ 	.word	0x0000b520


	//   ....[59]....
        /*0358*/ 	.word	0x0000b5c0


	//   ....[60]....
        /*035c*/ 	.word	0x0000b620


	//   ....[61]....
        /*0360*/ 	.word	0x0000b870


	//   ....[62]....
        /*0364*/ 	.word	0x0000b8a0


	//   ....[63]....
        /*0368*/ 	.word	0x0000b8b0


	//   ....[64]....
        /*036c*/ 	.word	0x0000b8e0


	//   ....[65]....
        /*0370*/ 	.word	0x0000c250


	//   ....[66]....
        /*0374*/ 	.word	0x0000c8d0


	//   ....[67]....
        /*0378*/ 	.word	0x0000c900


	//   ....[68]....
        /*037c*/ 	.word	0x0000c920


	//   ....[69]....
        /*0380*/ 	.word	0x0000c940


	//   ....[70]....
        /*0384*/ 	.word	0x0000ca30


	//   ....[71]....
        /*0388*/ 	.word	0x0000ca50


	//   ....[72]....
        /*038c*/ 	.word	0x0000d0c0


	//   ....[73]....
        /*0390*/ 	.word	0x0000d0d0


	//   ....[74]....
        /*0394*/ 	.word	0x0000da10


	//   ....[75]....
        /*0398*/ 	.word	0x0000daf0


	//   ....[76]....
        /*039c*/ 	.word	0x0000db60


	//   ....[77]....
        /*03a0*/ 	.word	0x0000dbd0


	//   ....[78]....
        /*03a4*/ 	.word	0x0000dc30


	//   ....[79]....
        /*03a8*/ 	.word	0x0000dca0


	//   ....[80]....
        /*03ac*/ 	.word	0x0000dd10


	//   ....[81]....
        /*03b0*/ 	.word	0x0000dd80


	//   ....[82]....
        /*03b4*/ 	.word	0x0000dde0


	//   ....[83]....
        /*03b8*/ 	.word	0x0000de50


	//   ....[84]....
        /*03bc*/ 	.word	0x0000dec0


	//   ....[85]....
        /*03c0*/ 	.word	0x0000e030


	//   ....[86]....
        /*03c4*/ 	.word	0x0000e090


	//   ....[87]....
        /*03c8*/ 	.word	0x0000e100


	//   ....[88]....
        /*03cc*/ 	.word	0x0000e170


	//   ....[89]....
        /*03d0*/ 	.word	0x0000e2e0


	//   ....[90]....
        /*03d4*/ 	.word	0x0000e340


	//   ....[91]....
        /*03d8*/ 	.word	0x0000e3b0


	//   ....[92]....
        /*03dc*/ 	.word	0x0000e420


	//   ....[93]....
        /*03e0*/ 	.word	0x0000e590


	//   ....[94]....
        /*03e4*/ 	.word	0x0000e5f0


	//   ....[95]....
        /*03e8*/ 	.word	0x0000e660


	//   ....[96]....
        /*03ec*/ 	.word	0x0000e6d0


	//   ....[97]....
        /*03f0*/ 	.word	0x0000e850


	//   ....[98]....
        /*03f4*/ 	.word	0x0000e8b0


	//   ....[99]....
        /*03f8*/ 	.word	0x0000e920


	//   ....[100]....
        /*03fc*/ 	.word	0x0000e990


	//   ....[101]....
        /*0400*/ 	.word	0x0000eb10


	//   ....[102]....
        /*0404*/ 	.word	0x0000eb70


	//   ....[103]....
        /*0408*/ 	.word	0x0000ebe0


	//   ....[104]....
        /*040c*/ 	.word	0x0000ec50


	//   ....[105]....
        /*0410*/ 	.word	0x0000edd0


	//   ....[106]....
        /*0414*/ 	.word	0x0000ee30


	//   ....[107]....
        /*0418*/ 	.word	0x0000ee90


	//   ....[108]....
        /*041c*/ 	.word	0x0000ef00


	//   ....[109]....
        /*0420*/ 	.word	0x0000ef70


	//   ....[110]....
        /*0424*/ 	.word	0x0000f0f0


	//   ....[111]....
        /*0428*/ 	.word	0x0000f150


	//   ....[112]....
        /*042c*/ 	.word	0x0000f1b0


	//   ....[113]....
        /*0430*/ 	.word	0x0000f210


	//   ....[114]....
        /*0434*/ 	.word	0x0000f260


	//   ....[115]....
        /*0438*/ 	.word	0x0000f2b0


	//   ....[116]....
        /*043c*/ 	.word	0x0000f320


	//----- nvinfo : EIATTR_EXIT_INSTR_OFFSETS
	.align		4
.L_520:
        /*0440*/ 	.byte	0x04, 0x1c
        /*0442*/ 	.short	(.L_522 - .L_521)


	//   ....[0]....
.L_521:
        /*0444*/ 	.word	0x000000a0


	//   ....[1]....
        /*0448*/ 	.word	0x0000daa0


	//----- nvinfo : EIATTR_MAX_THREADS
	.align		4
.L_522:
        /*044c*/ 	.byte	0x04, 0x05
        /*044e*/ 	.short	(.L_524 - .L_523)
.L_523:
        /*0450*/ 	.word	0x00000100
        /*0454*/ 	.word	0x00000001
        /*0458*/ 	.word	0x00000001


	//----- nvinfo : EIATTR_CRS_STACK_SIZE
	.align		4
.L_524:
        /*045c*/ 	.byte	0x04, 0x1e
        /*045e*/ 	.short	(.L_526 - .L_525)
.L_525:
        /*0460*/ 	.word	0x00000000
.L_526:


//--------------------- .nv.info._ZN7cutlass13device_kernelIN5flash19enable_sm80_to_sm89INS1_16FlashAttnFwdSm80INS1_25CollectiveMainloopFwdSm80ILi8ELi2ELb0EN4cute5tupleIJNS5_1CILi128EEENS7_ILi64EEENS7_ILi192EEEEEELi192ENS_6half_tEfNS_4arch4Sm80ELb1ELb0ELb0ELb1ELb1ELb0ELb1ELb1EEENS1_21CollectiveEpilogueFwdINS6_IJS8_SA_S9_EEENS6_IJNS7_ILi1EEESI_SI_EEESC_SE_Li256ELb1ELb1ELb1ELb0EEENS1_36VarlenDynamicPersistentTileSchedulerILi128ELi64ELi256ELi256ELb1ELb1ELb0ELb1ELb1ELb1EEEEEEEEEvNT_6ParamsE --------------------------
	.section	.nv.info._ZN7cutlass13device_kernelIN5flash19enable_sm80_to_sm89INS1_16FlashAttnFwdSm80INS1_25CollectiveMainloopFwdSm80ILi8ELi2ELb0EN4cute5tupleIJNS5_1CILi128EEENS7_ILi64EEENS7_ILi192EEEEEELi192ENS_6half_tEfNS_4arch4Sm80ELb1ELb0ELb0ELb1ELb1ELb0ELb1ELb1EEENS1_21CollectiveEpilogueFwdINS6_IJS8_SA_S9_EEENS6_IJNS7_ILi1EEESI_SI_EEESC_SE_Li256ELb1ELb1ELb1ELb0EEENS1_36VarlenDynamicPersistentTileSchedulerILi128ELi64ELi256ELi256ELb1ELb1ELb0ELb1ELb1ELb1EEEEEEEEEvNT_6ParamsE,"",@"SHT_CUDA_INFO"
	.sectionflags	@""
	.align	4


	//----- nvinfo : EIATTR_CUDA_API_VERSION
	.align		4
        /*0000*/ 	.byte	0x04, 0x37
        /*0002*/ 	.short	(.L_528 - .L_527)
.L_527:
        /*0004*/ 	.word	0x00000082


	//----- nvinfo : EIATTR_SW2861232_WAR
	.align		4
.L_528:
        /*0008*/ 	.byte	0x01, 0x35
	.zero		2


	//----- nvinfo : EIATTR_PARAM_CBANK
	.align		4
        /*000c*/ 	.byte	0x04, 0x0a
        /*000e*/ 	.short	(.L_530 - .L_529)
	.align		4
.L_529:
        /*0010*/ 	.word	index@(.nv.constant0._ZN7cutlass13device_kernelIN5flash19enable_sm80_to_sm89INS1_16FlashAttnFwdSm80INS1_25CollectiveMainloopFwdSm80ILi8ELi2ELb0EN4cute5tupleIJNS5_1CILi128EEENS7_ILi64EEENS7_ILi192EEEEEELi192ENS_6half_tEfNS_4arch4Sm80ELb1ELb0ELb0ELb1ELb1ELb0ELb1ELb1EEENS1_21CollectiveEpilogueFwdINS6_IJS8_SA_S9_EEENS6_IJNS7_ILi1EEESI_SI_EEESC_SE_Li256ELb1ELb1ELb1ELb0EEENS1_36VarlenDynamicPersistentTileSchedulerILi128ELi64ELi256ELi256ELb1ELb1ELb0ELb1ELb1ELb1EEEEEEEEEvNT_6ParamsE)
        /*0014*/ 	.short	0x0160
        /*0016*/ 	.short	0x0438


	//----- nvinfo : EIATTR_CBANK_PARAM_SIZE
	.align		4
.L_530:
        /*0018*/ 	.byte	0x03, 0x19
        /*001a*/ 	.short	0x0438


	//----- nvinfo : EIATTR_KPARAM_INFO
	.align		4
        /*001c*/ 	.byte	0x04, 0x17
        /*001e*/ 	.short	(.L_532 - .L_531)
.L_531:
        /*0020*/ 	.word	0x00000000
        /*0024*/ 	.short	0x0000
        /*0026*/ 	.short	0x0000
        /*0028*/ 	.byte	0x00, 0xf0, 0xe1, 0x10


	//----- nvinfo : EIATTR_MAXREG_COUNT
	.align		4
.L_532:
        /*002c*/ 	.byte	0x03, 0x1b
        /*002e*/ 	.short	0x00ff


	//----- nvinfo : EIATTR_NUM_BARRIERS
	.align		4
        /*0030*/ 	.byte	0x02, 0x4c
        /*0032*/ 	.byte	0x06
	.zero		1


	//----- nvinfo : EIATTR_ANNOTATIONS
	.align		4
        /*0034*/ 	.byte	0x04, 0x55
        /*0036*/ 	.short	(.L_534 - .L_533)


	//   ....[0]....
.L_533:
        /* <DEDUP_REMOVED lines=9> */


	//----- nvinfo : EIATTR_MERCURY_ISA_VERSION
	.align		4
.L_534:
        /*00b0*/ 	.byte	0x03, 0x5f
        /*00b2*/ 	.short	0x0000


	//----- nvinfo : EIATTR_INT_WARP_WIDE_INSTR_OFFSETS
	.align		4
        /*00b4*/ 	.byte	0x04, 0x31
        /*00b6*/ 	.short	(.L_536 - .L_535)


	//   ....[0]....
.L_535:
        /*00b8*/ 	.word	0x0000d160


	//   ....[1]....
        /*00bc*/ 	.word	0x0000d1e0


	//----- nvinfo : EIATTR_COOP_GROUP_MASK_REGIDS
	.align		4
.L_536:
        /*00c0*/ 	.byte	0x04, 0x29
        /*00c2*/ 	.short	(.L_538 - .L_537)


	//   ....[0]....
.L_537:
        /*00c4*/ 	.word	0xffffffff


	//   ....[1]....
        /*00c8*/ 	.word	0xffffffff


	//   ....[2]....
        /*00cc*/ 	.word	0xffffffff


	//   ....[3]....
        /*00d0*/ 	.word	0xffffffff


	//   ....[4]....
        /*00d4*/ 	.word	0xffffffff


	//   ....[5]....
        /*00d8*/ 	.word	0xffffffff


	//   ....[6]....
        /*00dc*/ 	.word	0xffffffff


	//   ....[7]....
        /*00e0*/ 	.word	0xffffffff


	//   ....[8]....
        /*00e4*/ 	.word	0xffffffff


	//   ....[9]....
        /*00e8*/ 	.word	0xffffffff


	//   ....[10]....
        /*00ec*/ 	.word	0xffffffff


	//   ....[11]....
        /*00f0*/ 	.word	0xffffffff


	//   ....[12]....
        /*00f4*/ 	.word	0xffffffff


	//   ....[13]....
        /*00f8*/ 	.word	0xffffffff


	//   ....[14]....
        /*00fc*/ 	.word	0xffffffff


	//   ....[15]....
        /*0100*/ 	.word	0xffffffff


	//   ....[16]....
        /*0104*/ 	.word	0xffffffff


	//   ....[17]....
        /*0108*/ 	.word	0xffffffff


	//   ....[18]....
        /*010c*/ 	.word	0xffffffff


	//   ....[19]....
        /*0110*/ 	.word	0xffffffff


	//   ....[20]....
        /*0114*/ 	.word	0xffffffff


	//   ....[21]....
        /*0118*/ 	.word	0xffffffff


	//   ....[22]....
        /*011c*/ 	.word	0xffffffff


	//   ....[23]....
        /*0120*/ 	.word	0xffffffff


	//   ....[24]....
        /*0124*/ 	.word	0xffffffff


	//   ....[25]....
        /*0128*/ 	.word	0xffffffff


	//   ....[26]....
        /*012c*/ 	.word	0xffffffff


	//   ....[27]....
        /*0130*/ 	.word	0xffffffff


	//   ....[28]....
        /*0134*/ 	.word	0xffffffff


	//   ....[29]....
        /*0138*/ 	.word	0xffffffff


	//   ....[30]....
        /*013c*/ 	.word	0xffffffff


	//   ....[31]....
        /*0140*/ 	.word	0xffffffff


	//   ....[32]....
        /*0144*/ 	.word	0xffffffff


	//   ....[33]....
        /*0148*/ 	.word	0xffffffff


	//   ....[34]....
        /*014c*/ 	.word	0xffffffff


	//   ....[35]....
        /*0150*/ 	.word	0xffffffff


	//   ....[36]....
        /*0154*/ 	.word	0xffffffff


	//   ....[37]....
        /*0158*/ 	.word	0xffffffff


	//   ....[38]....
        /*015c*/ 	.word	0xffffffff


	//   ....[39]....
        /*0160*/ 	.word	0xffffffff


	//   ....[40]....
        /*0164*/ 	.word	0xffffffff


	//   ....[41]....
        /*0168*/ 	.word	0xffffffff


	//   ....[42]....
        /*016c*/ 	.word	0xffffffff


	//   ....[43]....
        /*0170*/ 	.word	0xffffffff


	//   ....[44]....
        /*0174*/ 	.word	0xffffffff


	//   ....[45]....
        /*0178*/ 	.word	0xffffffff


	//   ....[46]....
        /*017c*/ 	.word	0xffffffff


	//   ....[47]....
        /*0180*/ 	.word	0xffffffff


	//   ....[48]....
        /*0184*/ 	.word	0xffffffff


	//   ....[49]....
        /*0188*/ 	.word	0xffffffff


	//   ....[50]....
        /*018c*/ 	.word	0xffffffff


	//   ....[51]....
        /*0190*/ 	.word	0xffffffff


	//   ....[52]....
        /*0194*/ 	.word	0xffffffff


	//   ....[53]....
        /*0198*/ 	.word	0xffffffff


	//   ....[54]....
        /*019c*/ 	.word	0xffffffff


	//   ....[55]....
        /*01a0*/ 	.word	0xffffffff


	//   ....[56]....
        /*01a4*/ 	.word	0xffffffff


	//   ....[57]....
        /*01a8*/ 	.word	0xffffffff


	//   ....[58]....
        /*01ac*/ 	.word	0xffffffff


	//   ....[59]....
        /*01b0*/ 	.word	0xffffffff


	//   ....[60]....
        /*01b4*/ 	.word	0xffffffff


	//   ....[61]....
        /*01b8*/ 	.word	0xffffffff


	//   ....[62]....
        /*01bc*/ 	.word	0xffffffff


	//   ....[63]....
        /*01c0*/ 	.word	0xffffffff


	//   ....[64]....
        /*01c4*/ 	.word	0xffffffff


	//   ....[65]....
        /*01c8*/ 	.word	0xffffffff


	//   ....[66]....
        /*01cc*/ 	.word	0xffffffff


	//   ....[67]....
        /*01d0*/ 	.word	0xffffffff


	//   ....[68]....
        /*01d4*/ 	.word	0xffffffff


	//   ....[69]....
        /*01d8*/ 	.word	0xffffffff


	//   ....[70]....
        /*01dc*/ 	.word	0xffffffff


	//   ....[71]....
        /*01e0*/ 	.word	0xffffffff


	//   ....[72]....
        /*01e4*/ 	.word	0xffffffff


	//   ....[73]....
        /*01e8*/ 	.word	0xffffffff


	//   ....[74]....
        /*01ec*/ 	.word	0xffffffff


	//   ....[75]....
        /*01f0*/ 	.word	0xffffffff


	//   ....[76]....
        /*01f4*/ 	.word	0xffffffff


	//   ....[77]....
        /*01f8*/ 	.word	0xffffffff


	//   ....[78]....
        /*01fc*/ 	.word	0xffffffff


	//   ....[79]....
        /*0200*/ 	.word	0xffffffff


	//   ....[80]....
        /*0204*/ 	.word	0xffffffff


	//   ....[81]....
        /*0208*/ 	.word	0xffffffff


	//   ....[82]....
        /*020c*/ 	.word	0xffffffff


	//   ....[83]....
        /*0210*/ 	.word	0xffffffff


	//   ....[84]....
        /*0214*/ 	.word	0xffffffff


	//   ....[85]....
        /*0218*/ 	.word	0xffffffff


	//   ....[86]....
        /*021c*/ 	.word	0xffffffff


	//   ....[87]....
        /*0220*/ 	.word	0xffffffff


	//   ....[88]....
        /*0224*/ 	.word	0xffffffff


	//   ....[89]....
        /*0228*/ 	.word	0xffffffff


	//   ....[90]....
        /*022c*/ 	.word	0xffffffff


	//   ....[91]....
        /*0230*/ 	.word	0xffffffff


	//   ....[92]....
        /*0234*/ 	.word	0xffffffff


	//   ....[93]....
        /*0238*/ 	.word	0xffffffff


	//   ....[94]....
        /*023c*/ 	.word	0xffffffff


	//   ....[95]....
        /*0240*/ 	.word	0xffffffff


	//   ....[96]....
        /*0244*/ 	.word	0xffffffff


	//   ....[97]....
        /*0248*/ 	.word	0xffffffff


	//   ....[98]....
        /*024c*/ 	.word	0xffffffff


	//   ....[99]....
        /*0250*/ 	.word	0xffffffff


	//   ....[100]....
        /*0254*/ 	.word	0xffffffff


	//   ....[101]....
        /*0258*/ 	.word	0xffffffff


	//   ....[102]....
        /*025c*/ 	.word	0xffffffff


	//   ....[103]....
        /*0260*/ 	.word	0xffffffff


	//   ....[104]....
        /*0264*/ 	.word	0xffffffff


	//   ....[105]....
        /*0268*/ 	.word	0xffffffff


	//   ....[106]....
        /*026c*/ 	.word	0xffffffff


	//   ....[107]....
        /*0270*/ 	.word	0xffffffff


	//   ....[108]....
        /*0274*/ 	.word	0xffffffff


	//   ....[109]....
        /*0278*/ 	.word	0xffffffff


	//   ....[110]....
        /*027c*/ 	.word	0xffffffff


	//   ....[111]....
        /*0280*/ 	.word	0xffffffff


	//   ....[112]....
        /*0284*/ 	.word	0xffffffff


	//   ....[113]....
        /*0288*/ 	.word	0xffffffff


	//   ....[114]....
        /*028c*/ 	.word	0xffffffff


	//   ....[115]....
        /*0290*/ 	.word	0xffffffff


	//   ....[116]....
        /*0294*/ 	.word	0xffffffff


	//   ....[117]....
        /*0298*/ 	.word	0xffffffff


	//   ....[118]....
        /*029c*/ 	.word	0xffffffff


	//   ....[119]....
        /*02a0*/ 	.word	0xffffffff


	//   ....[120]....
        /*02a4*/ 	.word	0xffffffff


	//   ....[121]....
        /*02a8*/ 	.word	0xffffffff


	//   ....[122]....
        /*02ac*/ 	.word	0xffffffff


	//   ....[123]....
        /*02b0*/ 	.word	0xffffffff


	//   ....[124]....
        /*02b4*/ 	.word	0xffffffff


	//   ....[125]....
        /*02b8*/ 	.word	0xffffffff


	//   ....[126]....
        /*02bc*/ 	.word	0xffffffff


	//   ....[127]....
        /*02c0*/ 	.word	0xffffffff


	//   ....[128]....
        /*02c4*/ 	.word	0xffffffff


	//   ....[129]....
        /*02c8*/ 	.word	0xffffffff


	//   ....[130]....
        /*02cc*/ 	.word	0xffffffff


	//   ....[131]....
        /*02d0*/ 	.word	0xffffffff


	//   ....[132]....
        /*02d4*/ 	.word	0xffffffff


	//   ....[133]....
        /*02d8*/ 	.word	0xffffffff


	//   ....[134]....
        /*02dc*/ 	.word	0xffffffff


	//   ....[135]....
        /*02e0*/ 	.word	0xffffffff


	//   ....[136]....
        /*02e4*/ 	.word	0xffffffff


	//   ....[137]....
        /*02e8*/ 	.word	0xffffffff


	//   ....[138]....
        /*02ec*/ 	.word	0xffffffff


	//   ....[139]....
        /*02f0*/ 	.word	0xffffffff


	//   ....[140]....
        /*02f4*/ 	.word	0xffffffff


	//   ....[141]....
        /*02f8*/ 	.word	0xffffffff


	//   ....[142]....
        /*02fc*/ 	.word	0xffffffff


	//   ....[143]....
        /*0300*/ 	.word	0xffffffff


	//   ....[144]....
        /*0304*/ 	.word	0xffffffff


	//   ....[145]....
        /*0308*/ 	.word	0xffffffff


	//   ....[146]....
        /*030c*/ 	.word	0xffffffff


	//   ....[147]....
        /*0310*/ 	.word	0xffffffff


	//   ....[148]....
        /*0314*/ 	.word	0xffffffff


	//   ....[149]....
        /*0318*/ 	.word	0xffffffff


	//   ....[150]....
        /*031c*/ 	.word	0xffffffff


	//   ....[151]....
        /*0320*/ 	.word	0xffffffff


	//   ....[152]....
        /*0324*/ 	.word	0xffffffff


	//   ....[153]....
        /*0328*/ 	.word	0xffffffff


	//   ....[154]....
        /*032c*/ 	.word	0xffffffff


	//   ....[155]....
        /*0330*/ 	.word	0xffffffff


	//   ....[156]....
        /*0334*/ 	.word	0xffffffff


	//   ....[157]....
        /*0338*/ 	.word	0xffffffff


	//   ....[158]....
        /*033c*/ 	.word	0xffffffff


	//   ....[159]....
        /*0340*/ 	.word	0xffffffff


	//   ....[160]....
        /*0344*/ 	.word	0xffffffff


	//   ....[161]....
        /*0348*/ 	.word	0xffffffff


	//   ....[162]....
        /*034c*/ 	.word	0xffffffff


	//   ....[163]....
        /*0350*/ 	.word	0xffffffff


	//   ....[164]....
        /*0354*/ 	.word	0xffffffff


	//   ....[165]....
        /*0358*/ 	.word	0xffffffff


	//   ....[166]....
        /*035c*/ 	.word	0xffffffff


	//   ....[167]....
        /*0360*/ 	.word	0xffffffff


	//   ....[168]....
        /*0364*/ 	.word	0xffffffff


	//   ....[169]....
        /*0368*/ 	.word	0xffffffff


	//   ....[170]....
        /*036c*/ 	.word	0xffffffff


	//   ....[171]....
        /*0370*/ 	.word	0xffffffff


	//   ....[172]....
        /*0374*/ 	.word	0xffffffff


	//   ....[173]....
        /*0378*/ 	.word	0xffffffff


	//   ....[174]....
        /*037c*/ 	.word	0xffffffff


	//   ....[175]....
        /*0380*/ 	.word	0xffffffff


	//   ....[176]....
        /*0384*/ 	.word	0xffffffff


	//   ....[177]....
        /*0388*/ 	.word	0xffffffff


	//   ....[178]....
        /*038c*/ 	.word	0xffffffff


	//   ....[179]....
        /*0390*/ 	.word	0xffffffff


	//   ....[180]....
        /*0394*/ 	.word	0xffffffff


	//   ....[181]....
        /*0398*/ 	.word	0xffffffff


	//   ....[182]....
        /*039c*/ 	.word	0xffffffff


	//   ....[183]....
        /*03a0*/ 	.word	0xffffffff


	//   ....[184]....
        /*03a4*/ 	.word	0xffffffff


	//   ....[185]....
        /*03a8*/ 	.word	0xffffffff


	//   ....[186]....
        /*03ac*/ 	.word	0xffffffff


	//   ....[187]....
        /*03b0*/ 	.word	0xffffffff


	//   ....[188]....
        /*03b4*/ 	.word	0xffffffff


	//   ....[189]....
        /*03b8*/ 	.word	0xffffffff


	//   ....[190]....
        /*03bc*/ 	.word	0xffffffff


	//   ....[191]....
        /*03c0*/ 	.word	0xffffffff


	//   ....[192]....
        /*03c4*/ 	.word	0xffffffff


	//   ....[193]....
        /*03c8*/ 	.word	0xffffffff


	//   ....[194]....
        /*03cc*/ 	.word	0xffffffff


	//   ....[195]....
        /*03d0*/ 	.word	0xffffffff


	//   ....[196]....
        /*03d4*/ 	.word	0xffffffff


	//   ....[197]....
        /*03d8*/ 	.word	0xffffffff


	//   ....[198]....
        /*03dc*/ 	.word	0xffffffff


	//   ....[199]....
        /*03e0*/ 	.word	0xffffffff


	//   ....[200]....
        /*03e4*/ 	.word	0xffffffff


	//   ....[201]....
        /*03e8*/ 	.word	0xffffffff


	//   ....[202]....
        /*03ec*/ 	.word	0xffffffff


	//   ....[203]....
        /*03f0*/ 	.word	0xffffffff


	//   ....[204]....
        /*03f4*/ 	.word	0xffffffff


	//   ....[205]....
        /*03f8*/ 	.word	0xffffffff


	//   ....[206]....
        /*03fc*/ 	.word	0xffffffff


	//   ....[207]....
        /*0400*/ 	.word	0xffffffff


	//   ....[208]....
        /*0404*/ 	.word	0xffffffff


	//   ....[209]....
        /*0408*/ 	.word	0xffffffff


	//   ....[210]....
        /*040c*/ 	.word	0xffffffff


	//   ....[211]....
        /*0410*/ 	.word	0xffffffff


	//----- nvinfo : EIATTR_COOP_GROUP_INSTR_OFFSETS
	.align		4
.L_538:
        /*0414*/ 	.byte	0x04, 0x28
        /*0416*/ 	.short	(.L_540 - .L_539)


	//   ....[0]....
.L_539:
        /*0418*/ 	.word	0x00000050


	//   ....[1]....
        /*041c*/ 	.word	0x000001e0


	//   ....[2]....
        /*0420*/ 	.word	0x00000210


	//   ....[3]....
        /*0424*/ 	.word	0x00000240


	//   ....[4]....
        /*0428*/ 	.word	0x00000270


	//   ....[5]....
        /*042c*/ 	.word	0x000002a0


	//   ....[6]....
        /*0430*/ 	.word	0x000002d0


	//   ....[7]....
        /*0434*/ 	.word	0x00000430


	//   ....[8]....
        /*0438*/ 	.word	0x00000470


	//   ....[9]....
        /*043c*/ 	.word	0x000004a0


	//   ....[10]....
        /*0440*/ 	.word	0x000004d0


	//   ....[11]....
        /*0444*/ 	.word	0x00000500


	//   ....[12]....
        /*0448*/ 	.word	0x00000530


	//   ....[13]....
        /*044c*/ 	.word	0x000005c0


	//   ....[14]....
        /*0450*/ 	.word	0x00000600


	//   ....[15]....
        /*0454*/ 	.word	0x00000620


	//   ....[16]....
        /*0458*/ 	.word	0x00000680


	//   ....[17]....
        /*045c*/ 	.word	0x00002740


	//   ....[18]....
        /*0460*/ 	.word	0x00002760


	//   ....[19]....
        /*0464*/ 	.word	0x000028d0


	//   ....[20]....
        /*0468*/ 	.word	0x000028e0


	//   ....[21]....
        /*046c*/ 	.word	0x00002a40


	//   ....[22]....
        /*0470*/ 	.word	0x00002a60


	//   ....[23]....
        /*0474*/ 	.word	0x00002bc0


	//   ....[24]....
        /*0478*/ 	.word	0x00002bd0


	//   ....[25]....
        /*047c*/ 	.word	0x00003080


	//   ....[26]....
        /*0480*/ 	.word	0x000030a0


	//   ....[27]....
        /*0484*/ 	.word	0x000030c0


	//   ....[28]....
        /*0488*/ 	.word	0x000030d0


	//   ....[29]....
        /*048c*/ 	.word	0x000031c0


	//   ....[30]....
        /*0490*/ 	.word	0x000031e0


	//   ....[31]....
        /*0494*/ 	.word	0x00003210


	//   ....[32]....
        /*0498*/ 	.word	0x000032e0


	//   ....[33]....
        /*049c*/ 	.word	0x000036a0


	//   ....[34]....
        /*04a0*/ 	.word	0x000036c0


	//   ....[35]....
        /*04a4*/ 	.word	0x00003750


	//   ....[36]....
        /*04a8*/ 	.word	0x000037b0


	//   ....[37]....
        /*04ac*/ 	.word	0x00003c10


	//   ....[38]....
        /*04b0*/ 	.word	0x00003c30


	//   ....[39]....
        /*04b4*/ 	.word	0x00003d30


	//   ....[40]....
        /*04b8*/ 	.word	0x00003d50


	//   ....[41]....
        /*04bc*/ 	.word	0x00004870


	//   ....[42]....
        /*04c0*/ 	.word	0x00004890


	//   ....[43]....
        /*04c4*/ 	.word	0x00004f60


	//   ....[44]....
        /*04c8*/ 	.word	0x00004fe0


	//   ....[45]....
        /*04cc*/ 	.word	0x00005000


	//   ....[46]....
        /*04d0*/ 	.word	0x00005020


	//   ....[47]....
        /*04d4*/ 	.word	0x00006300


	//   ....[48]....
        /*04d8*/ 	.word	0x00006320


	//   ....[49]....
        /*04dc*/ 	.word	0x00006420


	//   ....[50]....
        /*04e0*/ 	.word	0x00006440


	//   ....[51]....
        /*04e4*/ 	.word	0x00006980


	//   ....[52]....
        /*04e8*/ 	.word	0x000069a0


	//   ....[53]....
        /*04ec*/ 	.word	0x00006aa0


	//   ....[54]....
        /*04f0*/ 	.word	0x00006ae0


	//   ....[55]....
        /*04f4*/ 	.word	0x00007510


	//   ....[56]....
        /*04f8*/ 	.word	0x00007550


	//   ....[57]....
        /*04fc*/ 	.word	0x00007b30


	//   ....[58]....
        /*0500*/ 	.word	0x00007c30


	//   ....[59]....
        /*0504*/ 	.word	0x00007d10


	//   ....[60]....
        /*0508*/ 	.word	0x00007d50


	//   ....[61]....
        /*050c*/ 	.word	0x000096f0


	//   ....[62]....
        /*0510*/ 	.word	0x00009710


	//   ....[63]....
        /*0514*/ 	.word	0x00009800


	//   ....[64]....
        /*0518*/ 	.word	0x00009820


	//   ....[65]....
        /*051c*/ 	.word	0x00009d50


	//   ....[66]....
        /*0520*/ 	.word	0x00009d70


	//   ....[67]....
        /*0524*/ 	.word	0x00009e70


	//   ....[68]....
        /*0528*/ 	.word	0x00009eb0


	//   ....[69]....
        /*052c*/ 	.word	0x0000abe0


	//   ....[70]....
        /*0530*/ 	.word	0x0000ac10


	//   ....[71]....
        /*0534*/ 	.word	0x0000aeb0


	//   ....[72]....
        /*0538*/ 	.word	0x0000afe0


	//   ....[73]....
        /*053c*/ 	.word	0x0000c5d0


	//   ....[74]....
        /*0540*/ 	.word	0x0000c5f0


	//   ....[75]....
        /*0544*/ 	.word	0x0000c690


	//   ....[76]....
        /*0548*/ 	.word	0x0000c6f0


	//   ....[77]....
        /*054c*/ 	.word	0x0000c940


	//   ....[78]....
        /*0550*/ 	.word	0x0000c970


	//   ....[79]....
        /*0554*/ 	.word	0x0000c980


	//   ....[80]....
        /*0558*/ 	.word	0x0000c9b0


	//   ....[81]....
        /*055c*/ 	.word	0x0000dd90


	//   ....[82]....
        /*0560*/ 	.word	0x0000dda0


	//   ....[83]....
        /*0564*/ 	.word	0x0000ddb0


	//   ....[84]....
        /*0568*/ 	.word	0x0000ddc0


	//   ....[85]....
        /*056c*/ 	.word	0x0000e120


	//   ....[86]....
        /*0570*/ 	.word	0x0000e140


	//   ....[87]....
        /*0574*/ 	.word	0x0000e2a0


	//   ....[88]....
        /*0578*/ 	.word	0x0000e2b0


	//   ....[89]....
        /*057c*/ 	.word	0x0000e410


	//   ....[90]....
        /*0580*/ 	.word	0x0000e430


	//   ....[91]....
        /*0584*/ 	.word	0x0000e590


	//   ....[92]....
        /*0588*/ 	.word	0x0000e5a0


	//   ....[93]....
        /*058c*/ 	.word	0x0000e8e0


	//   ....[94]....
        /*0590*/ 	.word	0x0000e900


	//   ....[95]....
        /*0594*/ 	.word	0x0000f250


	//   ....[96]....
        /*0598*/ 	.word	0x0000f260


	//   ....[97]....
        /*059c*/ 	.word	0x00010260


	//   ....[98]....
        /*05a0*/ 	.word	0x00010280


	//   ....[99]....
        /*05a4*/ 	.word	0x000103f0


	//   ....[100]....
        /*05a8*/ 	.word	0x00010400


	//   ....[101]....
        /*05ac*/ 	.word	0x00010560


	//   ....[102]....
        /*05b0*/ 	.word	0x00010580


	//   ....[103]....
        /*05b4*/ 	.word	0x000106e0


	//   ....[104]....
        /*05b8*/ 	.word	0x000106f0


	//   ....[105]....
        /*05bc*/ 	.word	0x000108e0


	//   ....[106]....
        /*05c0*/ 	.word	0x00010900


	//   ....[107]....
        /*05c4*/ 	.word	0x00010a20


	//   ....[108]....
        /*05c8*/ 	.word	0x00010a60


	//   ....[109]....
        /*05cc*/ 	.word	0x00010a90


	//   ....[110]....
        /*05d0*/ 	.word	0x00010ac0


	//   ....[111]....
        /*05d4*/ 	.word	0x00010af0


	//   ....[112]....
        /*05d8*/ 	.word	0x00010b20


	//   ....[113]....
        /*05dc*/ 	.word	0x00010c70


	//   ....[114]....
        /*05e0*/ 	.word	0x00010cb0


	//   ....[115]....
        /*05e4*/ 	.word	0x00010ce0


	//   ....[116]....
        /*05e8*/ 	.word	0x00010d10


	//   ....[117]....
        /*05ec*/ 	.word	0x00010d40


	//   ....[118]....
        /*05f0*/ 	.word	0x00010d70


	//   ....[119]....
        /*05f4*/ 	.word	0x00010e00


	//   ....[120]....
        /*05f8*/ 	.word	0x00010e40


	//   ....[121]....
        /*05fc*/ 	.word	0x00010e50


	//   ....[122]....
        /*0600*/ 	.word	0x00010eb0


	//   ....[123]....
        /*0604*/ 	.word	0x00011870


	//   ....[124]....
        /*0608*/ 	.word	0x000118d0


	//   ....[125]....
        /*060c*/ 	.word	0x00011920


	//   ....[126]....
        /*0610*/ 	.word	0x00011970


	//   ....[127]....
        /*0614*/ 	.word	0x000119c0


	//   ....[128]....
        /*0618*/ 	.word	0x00011a30


	//   ....[129]....
        /*061c*/ 	.word	0x00011a80


	//   ....[130]....
        /*0620*/ 	.word	0x00011af0


	//   ....[131]....
        /*0624*/ 	.word	0x00011b60


	//   ....[132]....
        /*0628*/ 	.word	0x00011bc0


	//   ....[133]....
        /*062c*/ 	.word	0x00011c30


	//   ....[134]....
        /*0630*/ 	.word	0x00011ca0


	//   ....[135]....
        /*0634*/ 	.word	0x00011d10


	//   ....[136]....
        /*0638*/ 	.word	0x00011d70


	//   ....[137]....
        /*063c*/ 	.word	0x00011de0


	//   ....[138]....
        /*0640*/ 	.word	0x00011e50


	//   ....[139]....
        /*0644*/ 	.word	0x00011ec0


	//   ....[140]....
        /*0648*/ 	.word	0x00011f20


	//   ....[141]....
        /*064c*/ 	.word	0x00011f90


	//   ....[142]....
        /*0650*/ 	.word	0x00012000


	//   ....[143]....
        /*0654*/ 	.word	0x00012170


	//   ....[144]....
        /*0658*/ 	.word	0x000121d0


	//   ....[145]....
        /*065c*/ 	.word	0x00012240


	//   ....[146]....
        /*0660*/ 	.word	0x000122b0


	//   ....[147]....
        /*0664*/ 	.word	0x00012420


	//   ....[148]....
        /*0668*/ 	.word	0x00012480


	//   ....[149]....
        /*066c*/ 	.word	0x000124f0


	//   ....[150]....
        /*0670*/ 	.word	0x00012560


	//   ....[151]....
        /*0674*/ 	.word	0x000126d0


	//   ....[152]....
        /*0678*/ 	.word	0x00012730


	//   ....[153]....
        /*067c*/ 	.word	0x000127a0


	//   ....[154]....
        /*0680*/ 	.word	0x00012810


	//   ....[155]....
        /*0684*/ 	.word	0x00012990


	//   ....[156]....
        /*0688*/ 	.word	0x000129f0


	//   ....[157]....
        /*068c*/ 	.word	0x00012a60


	//   ....[158]....
        /*0690*/ 	.word	0x00012ad0


	//   ....[159]....
        /*0694*/ 	.word	0x00012c50


	//   ....[160]....
        /*0698*/ 	.word	0x00012cb0


	//   ....[161]....
        /*069c*/ 	.word	0x00012d20


	//   ....[162]....
        /*06a0*/ 	.word	0x00012d90


	//   ....[163]....
        /*06a4*/ 	.word	0x00012f10


	//   ....[164]....
        /*06a8*/ 	.word	0x00012f70


	//   ....[165]....
        /*06ac*/ 	.word	0x00012fd0


	//   ....[166]....
        /*06b0*/ 	.word	0x00013040


	//   ....[167]....
        /*06b4*/ 	.word	0x000130b0


	//   ....[168]....
        /*06b8*/ 	.word	0x00013230


	//   ....[169]....
        /*06bc*/ 	.word	0x00013290


	//   ....[170]....
        /*06c0*/ 	.word	0x000132f0


	//   ....[171]....
        /*06c4*/ 	.word	0x00013350


	//   ....[172]....
        /*06c8*/ 	.word	0x000133a0


	//   ....[173]....
        /*06cc*/ 	.word	0x000133f0


	//   ....[174]....
        /*06d0*/ 	.word	0x00013460


	//   ....[175]....
        /*06d4*/ 	.word	0x000134d0


	//   ....[176]....
        /*06d8*/ 	.word	0x00013540


	//   ....[177]....
        /*06dc*/ 	.word	0x000135a0


	//   ....[178]....
        /*06e0*/ 	.word	0x00013610


	//   ....[179]....
        /*06e4*/ 	.word	0x00013680


	//   ....[180]....
        /*06e8*/ 	.word	0x000136f0


	//   ....[181]....
        /*06ec*/ 	.word	0x00013750


	//   ....[182]....
        /*06f0*/ 	.word	0x000137c0


	//   ....[183]....
        /*06f4*/ 	.word	0x00013830


	//   ....[184]....
        /*06f8*/ 	.word	0x000138a0


	//   ....[185]....
        /*06fc*/ 	.word	0x00013900


	//   ....[186]....
        /*0700*/ 	.word	0x00013970


	//   ....[187]....
        /*0704*/ 	.word	0x000139e0


	//   ....[188]....
        /*0708*/ 	.word	0x00013a50


	//   ....[189]....
        /*070c*/ 	.word	0x00013ab0


	//   ....[190]....
        /*0710*/ 	.word	0x00013b20


	//   ....[191]....
        /*0714*/ 	.word	0x00013b90


	//   ....[192]....
        /*0718*/ 	.word	0x00013c00


	//   ....[193]....
        /*071c*/ 	.word	0x00013c60


	//   ....[194]....
        /*0720*/ 	.word	0x00013cd0


	//   ....[195]....
        /*0724*/ 	.word	0x00013d40


	//   ....[196]....
        /*0728*/ 	.word	0x00013d90


	//   ....[197]....
        /*072c*/ 	.word	0x00013dd0


	//   ....[198]....
        /*0730*/ 	.word	0x00013e20


	//   ....[199]....
        /*0734*/ 	.word	0x00013e70


	//   ....[200]....
        /*0738*/ 	.word	0x00013ec0


	//   ....[201]....
        /*073c*/ 	.word	0x00013f30


	//   ....[202]....
        /*0740*/ 	.word	0x00013f80


	//   ....[203]....
        /*0744*/ 	.word	0x00013fd0


	//   ....[204]....
        /*0748*/ 	.word	0x00014020


	//   ....[205]....
        /*074c*/ 	.word	0x00014070


	//   ....[206]....
        /*0750*/ 	.word	0x000140c0


	//   ....[207]....
        /*0754*/ 	.word	0x00014130


	//   ....[208]....
        /*0758*/ 	.word	0x00014180


	//   ....[209]....
        /*075c*/ 	.word	0x000141f0


	//   ....[210]....
        /*0760*/ 	.word	0x00014250


	//   ....[211]....
        /*0764*/ 	.word	0x000142c0


	//----- nvinfo : EIATTR_EXIT_INSTR_OFFSETS
	.align		4
.L_540:
        /*0768*/ 	.byte	0x04, 0x1c
        /*076a*/ 	.short	(.L_542 - .L_541)


	//   ....[0]....
.L_541:
        /*076c*/ 	.word	0x00000fe0


	//   ....[1]....
        /*0770*/ 	.word	0x00011830


	//----- nvinfo : EIATTR_MAX_THREADS
	.align		4
.L_542:
        /*0774*/ 	.byte	0x04, 0x05
        /*0776*/ 	.short	(.L_544 - .L_543)
.L_543:
        /*0778*/ 	.word	0x00000100
        /*077c*/ 	.word	0x00000001
        /*0780*/ 	.word	0x00000001


	//----- nvinfo : EIATTR_CRS_STACK_SIZE
	.align		4
.L_544:
        /*0784*/ 	.byte	0x04, 0x1e
        /*0786*/ 	.short	(.L_546 - .L_545)
.L_545:
        /*0788*/ 	.word	0x00000000
.L_546:


//--------------------- .nv.info._ZN7cutlass13device_kernelIN5flash19enable_sm80_to_sm89INS1_16FlashAttnFwdSm80INS1_25CollectiveMainloopFwdSm80ILi8ELi2ELb0EN4cute5tupleIJNS5_1CILi128EEENS7_ILi64EEENS7_ILi192EEEEEELi192ENS_6half_tEfNS_4arch4Sm80ELb1ELb0ELb0ELb1ELb1ELb1ELb1ELb1EEENS1_21CollectiveEpilogueFwdINS6_IJS8_SA_S9_EEENS6_IJNS7_ILi1EEESI_SI_EEESC_SE_Li256ELb1ELb1ELb1ELb0EEENS1_36VarlenDynamicPersistentTileSchedulerILi128ELi64ELi256ELi256ELb1ELb1ELb0ELb1ELb1ELb1EEEEEEEEEvNT_6ParamsE --------------------------
	.section	.nv.info._ZN7cutlass13device_kernelIN5flash19enable_sm80_to_sm89INS1_16FlashAttnFwdSm80INS1_25CollectiveMainloopFwdSm80ILi8ELi2ELb0EN4cute5tupleIJNS5_1CILi128EEENS7_ILi64EEENS7_ILi192EEEEEELi192ENS_6half_tEfNS_4arch4Sm80ELb1ELb0ELb0ELb1ELb1ELb1ELb1ELb1EEENS1_21CollectiveEpilogueFwdINS6_IJS8_SA_S9_EEENS6_IJNS7_ILi1EEESI_SI_EEESC_SE_Li256ELb1ELb1ELb1ELb0EEENS1_36VarlenDynamicPersistentTileSchedulerILi128ELi64ELi256ELi256ELb1ELb1ELb0ELb1ELb1ELb1EEEEEEEEEvNT_6ParamsE,"",@"SHT_CUDA_INFO"
	.sectionflags	@""
	.align	4


	//----- nvinfo : EIATTR_CUDA_API_VERSION
	.align		4
        /*0000*/ 	.byte	0x04, 0x37
        /*0002*/ 	.short	(.L_548 - .L_547)
.L_547:
        /*0004*/ 	.word	0x00000082


	//----- nvinfo : EIATTR_SW2861232_WAR
	.align		4
.L_548:
        /*0008*/ 	.byte	0x01, 0x35
	.zero		2


	//----- nvinfo : EIATTR_PARAM_CBANK
	.align		4
        /*000c*/ 	.byte	0x04, 0x0a
        /*000e*/ 	.short	(.L_550 - .L_549)
	.align		4
.L_549:
        /*0010*/ 	.word	index@(.nv.constant0._ZN7cutlass13device_kernelIN5flash19enable_sm80_to_sm89INS1_16FlashAttnFwdSm80INS1_25CollectiveMainloopFwdSm80ILi8ELi2ELb0EN4cute5tupleIJNS5_1CILi128EEENS7_ILi64EEENS7_ILi192EEEEEELi192ENS_6half_tEfNS_4arch4Sm80ELb1ELb0ELb0ELb1ELb1ELb1ELb1ELb1EEENS1_21CollectiveEpilogueFwdINS6_IJS8_SA_S9_EEENS6_IJNS7_ILi1EEESI_SI_EEESC_SE_Li256ELb1ELb1ELb1ELb0EEENS1_36VarlenDynamicPersistentTileSchedulerILi128ELi64ELi256ELi256ELb1ELb1ELb0ELb1ELb1ELb1EEEEEEEEEvNT_6ParamsE)
        /*0014*/ 	.short	0x0160
        /*0016*/ 	.short	0x0438


	//----- nvinfo : EIATTR_CBANK_PARAM_SIZE
	.align		4
.L_550:
        /*0018*/ 	.byte	0x03, 0x19
        /*001a*/ 	.short	0x0438


	//----- nvinfo : EIATTR_KPARAM_INFO
	.align		4
        /*001c*/ 	.byte	0x04, 0x17
        /*001e*/ 	.short	(.L_552 - .L_551)
.L_551:
        /*0020*/ 	.word	0x00000000
        /*0024*/ 	.short	0x0000
        /*0026*/ 	.short	0x0000
        /*0028*/ 	.byte	0x00, 0xf0, 0xe1, 0x10


	//----- nvinfo : EIATTR_MAXREG_COUNT
	.align		4
.L_552:
        /*002c*/ 	.byte	0x03, 0x1b
        /*002e*/ 	.short	0x00ff


	//----- nvinfo : EIATTR_NUM_BARRIERS
	.align		4
        /*0030*/ 	.byte	0x02, 0x4c
        /*0032*/ 	.byte	0x06
	.zero		1


	//----- nvinfo : EIATTR_ANNOTATIONS
	.align		4
        /*0034*/ 	.byte	0x04, 0x55
        /*0036*/ 	.short	(.L_554 - .L_553)


	//   ....[0]....
.L_553:
        /* <DEDUP_REMOVED lines=64> */


	//----- nvinfo : EIATTR_MERCURY_ISA_VERSION
	.align		4
.L_554:
        /*0420*/ 	.byte	0x03, 0x5f
        /*0422*/ 	.short	0x0000


	//----- nvinfo : EIATTR_INT_WARP_WIDE_INSTR_OFFSETS
	.align		4
        /*0424*/ 	.byte	0x04, 0x31
        /*0426*/ 	.short	(.L_556 - .L_555)


	//   ....[0]....
.L_555:
        /*0428*/ 	.word	0x00019ce0


	//   ....[1]....
        /*042c*/ 	.word	0x00019d60


	//----- nvinfo : EIATTR_COOP_GROUP_MASK_REGIDS
	.align		4
.L_556:
        /*0430*/ 	.byte	0x04, 0x29
        /*0432*/ 	.short	(.L_558 - .L_557)


	//   ....[0]....
.L_557:
        /*0434*/ 	.word	0xffffffff


	//   ....[1]....
        /*0438*/ 	.word	0xffffffff


	//   ....[2]....
        /*043c*/ 	.word	0xffffffff


	//   ....[3]....
        /*0440*/ 	.word	0xffffffff


	//   ....[4]....
        /*0444*/ 	.word	0xffffffff


	//   ....[5]....
        /*0448*/ 	.word	0xffffffff


	//   ....[6]....
        /*044c*/ 	.word	0xffffffff


	//   ....[7]....
        /*0450*/ 	.word	0xffffffff


	//   ....[8]....
        /*0454*/ 	.word	0xffffffff


	//   ....[9]....
        /*0458*/ 	.word	0xffffffff


	//   ....[10]....
        /*045c*/ 	.word	0xffffffff


	//   ....[11]....
        /*0460*/ 	.word	0xffffffff


	//   ....[12]....
        /*0464*/ 	.word	0xffffffff


	//   ....[13]....
        /*0468*/ 	.word	0xffffffff


	//   ....[14]....
        /*046c*/ 	.word	0xffffffff


	//   ....[15]....
        /*0470*/ 	.word	0xffffffff


	//   ....[16]....
        /*0474*/ 	.word	0xffffffff


	//   ....[17]....
        /*0478*/ 	.word	0xffffffff


	//   ....[18]....
        /*047c*/ 	.word	0xffffffff


	//   ....[19]....
        /*0480*/ 	.word	0xffffffff


	//   ....[20]....
        /*0484*/ 	.word	0xffffffff


	//   ....[21]....
        /*0488*/ 	.word	0xffffffff


	//   ....[22]....
        /*048c*/ 	.word	0xffffffff


	//   ....[23]....
        /*0490*/ 	.word	0xffffffff


	//   ....[24]....
        /*0494*/ 	.word	0xffffffff


	//   ....[25]....
        /*0498*/ 	.word	0xffffffff


	//   ....[26]....
        /*049c*/ 	.word	0xffffffff


	//   ....[27]....
        /*04a0*/ 	.word	0xffffffff


	//   ....[28]....
        /*04a4*/ 	.word	0xffffffff


	//   ....[29]....
        /*04a8*/ 	.word	0xffffffff


	//   ....[30]....
        /*04ac*/ 	.word	0xffffffff


	//   ....[31]....
        /*04b0*/ 	.word	0xffffffff


	//   ....[32]....
        /*04b4*/ 	.word	0xffffffff


	//   ....[33]....
        /*04b8*/ 	.word	0xffffffff


	//   ....[34]....
        /*04bc*/ 	.word	0xffffffff


	//   ....[35]....
        /*04c0*/ 	.word	0xffffffff


	//   ....[36]....
        /*04c4*/ 	.word	0xffffffff


	//   ....[37]....
        /*04c8*/ 	.word	0xffffffff


	//   ....[38]....
        /*04cc*/ 	.word	0xffffffff


	//   ....[39]....
        /*04d0*/ 	.word	0xffffffff


	//   ....[40]....
        /*04d4*/ 	.word	0xffffffff


	//   ....[41]....
        /*04d8*/ 	.word	0xffffffff


	//   ....[42]....
        /*04dc*/ 	.word	0xffffffff


	//   ....[43]....
        /*04e0*/ 	.word	0xffffffff


	//   ....[44]....
        /*04e4*/ 	.word	0xffffffff


	//   ....[45]....
        /*04e8*/ 	.word	0xffffffff


	//   ....[46]....
        /*04ec*/ 	.word	0xffffffff


	//   ....[47]....
        /*04f0*/ 	.word	0xffffffff


	//   ....[48]....
        /*04f4*/ 	.word	0xffffffff


	//   ....[49]....
        /*04f8*/ 	.word	0xffffffff


	//   ....[50]....
        /*04fc*/ 	.word	0xffffffff


	//   ....[51]....
        /*0500*/ 	.word	0xffffffff


	//   ....[52]....
        /*0504*/ 	.word	0xffffffff


	//   ....[53]....
        /*0508*/ 	.word	0xffffffff


	//   ....[54]....
        /*050c*/ 	.word	0xffffffff


	//   ....[55]....
        /*0510*/ 	.word	0xffffffff


	//   ....[56]....
        /*0514*/ 	.word	0xffffffff


	//   ....[57]....
        /*0518*/ 	.word	0xffffffff


	//   ....[58]....
        /*051c*/ 	.word	0xffffffff


	//   ....[59]....
        /*0520*/ 	.word	0xffffffff


	//   ....[60]....
        /*0524*/ 	.word	0xffffffff


	//   ....[61]....
        /*0528*/ 	.word	0xffffffff


	//   ....[62]....
        /*052c*/ 	.word	0xffffffff


	//   ....[63]....
        /*0530*/ 	.word	0xffffffff


	//   ....[64]....
        /*0534*/ 	.word	0xffffffff


	//   ....[65]....
        /*0538*/ 	.word	0xffffffff


	//   ....[66]....
        /*053c*/ 	.word	0xffffffff


	//   ....[67]....
        /*0540*/ 	.word	0xffffffff


	//   ....[68]....
        /*0544*/ 	.word	0xffffffff


	//   ....[69]....
        /*0548*/ 	.word	0xffffffff


	//   ....[70]....
        /*054c*/ 	.word	0xffffffff


	//   ....[71]....
        /*0550*/ 	.word	0xffffffff


	//   ....[72]....
        /*0554*/ 	.word	0xffffffff


	//   ....[73]....
        /*0558*/ 	.word	0xffffffff


	//   ....[74]....
        /*055c*/ 	.word	0xffffffff


	//   ....[75]....
        /*0560*/ 	.word	0xffffffff


	//   ....[76]....
        /*0564*/ 	.word	0xffffffff


	//   ....[77]....
        /*0568*/ 	.word	0xffffffff


	//   ....[78]....
        /*056c*/ 	.word	0xffffffff


	//   ....[79]....
        /*0570*/ 	.word	0xffffffff


	//   ....[80]....
        /*0574*/ 	.word	0xffffffff


	//   ....[81]....
        /*0578*/ 	.word	0xffffffff


	//   ....[82]....
        /*057c*/ 	.word	0xffffffff


	//   ....[83]....
        /*0580*/ 	.word	0xffffffff


	//   ....[84]....
        /*0584*/ 	.word	0xffffffff


	//   ....[85]....
        /*0588*/ 	.word	0xffffffff


	//   ....[86]....
        /*058c*/ 	.word	0xffffffff


	//   ....[87]....
        /*0590*/ 	.word	0xffffffff


	//   ....[88]....
        /*0594*/ 	.word	0xffffffff


	//   ....[89]....
        /*0598*/ 	.word	0xffffffff


	//   ....[90]....
        /*059c*/ 	.word	0xffffffff


	//   ....[91]....
        /*05a0*/ 	.word	0xffffffff


	//   ....[92]....
        /*05a4*/ 	.word	0xffffffff


	//   ....[93]....
        /*05a8*/ 	.word	0xffffffff


	//   ....[94]....
        /*05ac*/ 	.word	0xffffffff


	//   ....[95]....
        /*05b0*/ 	.word	0xffffffff


	//   ....[96]....
        /*05b4*/ 	.word	0xffffffff


	//   ....[97]....
        /*05b8*/ 	.word	0xffffffff


	//   ....[98]....
        /*05bc*/ 	.word	0xffffffff


	//   ....[99]....
        /*05c0*/ 	.word	0xffffffff


	//   ....[100]....
        /*05c4*/ 	.word	0xffffffff


	//   ....[101]....
        /*05c8*/ 	.word	0xffffffff


	//   ....[102]....
        /*05cc*/ 	.word	0xffffffff


	//   ....[103]....
        /*05d0*/ 	.word	0xffffffff


	//   ....[104]....
        /*05d4*/ 	.word	0xffffffff


	//   ....[105]....
        /*05d8*/ 	.word	0xffffffff


	//   ....[106]....
        /*05dc*/ 	.word	0xffffffff


	//   ....[107]....
        /*05e0*/ 	.word	0xffffffff


	//   ....[108]....
        /*05e4*/ 	.word	0xffffffff


	//   ....[109]....
        /*05e8*/ 	.word	0xffffffff


	//   ....[110]....
        /*05ec*/ 	.word	0xffffffff


	//   ....[111]....
        /*05f0*/ 	.word	0xffffffff


	//   ....[112]....
        /*05f4*/ 	.word	0xffffffff


	//   ....[113]....
        /*05f8*/ 	.word	0xffffffff


	//   ....[114]....
        /*05fc*/ 	.word	0xffffffff


	//   ....[115]....
        /*0600*/ 	.word	0xffffffff


	//   ....[116]....
        /*0604*/ 	.word	0xffffffff


	//   ....[117]....
        /*0608*/ 	.word	0xffffffff


	//   ....[118]....
        /*060c*/ 	.word	0xffffffff


	//   ....[119]....
        /*0610*/ 	.word	0xffffffff


	//   ....[120]....
        /*0614*/ 	.word	0xffffffff


	//   ....[121]....
        /*0618*/ 	.word	0xffffffff


	//   ....[122]....
        /*061c*/ 	.word	0xffffffff


	//   ....[123]....
        /*0620*/ 	.word	0xffffffff


	//   ....[124]....
        /*0624*/ 	.word	0xffffffff


	//   ....[125]....
        /*0628*/ 	.word	0xffffffff


	//   ....[126]....
        /*062c*/ 	.word	0xffffffff


	//   ....[127]....
        /*0630*/ 	.word	0xffffffff


	//   ....[128]....
        /*0634*/ 	.word	0xffffffff


	//   ....[129]....
        /*0638*/ 	.word	0xffffffff


	//   ....[130]....
        /*063c*/ 	.word	0xffffffff


	//   ....[131]....
        /*0640*/ 	.word	0xffffffff


	//   ....[132]....
        /*0644*/ 	.word	0xffffffff


	//   ....[133]....
        /*0648*/ 	.word	0xffffffff


	//   ....[134]....
        /*064c*/ 	.word	0xffffffff


	//   ....[135]....
        /*0650*/ 	.word	0xffffffff


	//   ....[136]....
        /*0654*/ 	.word	0xffffffff


	//   ....[137]....
        /*0658*/ 	.word	0xffffffff


	//   ....[138]....
        /*065c*/ 	.word	0xffffffff


	//   ....[139]....
        /*0660*/ 	.word	0xffffffff


	//   ....[140]....
        /*0664*/ 	.word	0xffffffff


	//   ....[141]....
        /*0668*/ 	.word	0xffffffff


	//   ....[142]....
        /*066c*/ 	.word	0xffffffff


	//   ....[143]....
        /*0670*/ 	.word	0xffffffff


	//   ....[144]....
        /*0674*/ 	.word	0xffffffff


	//   ....[145]....
        /*0678*/ 	.word	0xffffffff


	//   ....[146]....
        /*067c*/ 	.word	0xffffffff


	//   ....[147]....
        /*0680*/ 	.word	0xffffffff


	//   ....[148]....
        /*0684*/ 	.word	0xffffffff


	//   ....[149]....
        /*0688*/ 	.word	0xffffffff


	//   ....[150]....
        /*068c*/ 	.word	0xffffffff


	//   ....[151]....
        /*0690*/ 	.word	0xffffffff


	//   ....[152]....
        /*0694*/ 	.word	0xffffffff


	//   ....[153]....
        /*0698*/ 	.word	0xffffffff


	//   ....[154]....
        /*069c*/ 	.word	0xffffffff


	//   ....[155]....
        /*06a0*/ 	.word	0xffffffff


	//   ....[156]....
        /*06a4*/ 	.word	0xffffffff


	//   ....[157]....
        /*06a8*/ 	.word	0xffffffff


	//   ....[158]....
        /*06ac*/ 	.word	0xffffffff


	//   ....[159]....
        /*06b0*/ 	.word	0xffffffff


	//   ....[160]....
        /*06b4*/ 	.word	0xffffffff


	//   ....[161]....
        /*06b8*/ 	.word	0xffffffff


	//   ....[162]....
        /*06bc*/ 	.word	0xffffffff


	//   ....[163]....
        /*06c0*/ 	.word	0xffffffff


	//   ....[164]....
        /*06c4*/ 	.word	0xffffffff


	//   ....[165]....
        /*06c8*/ 	.word	0xffffffff


	//   ....[166]....
        /*06cc*/ 	.word	0xffffffff


	//   ....[167]....
        /*06d0*/ 	.word	0xffffffff


	//   ....[168]....
        /*06d4*/ 	.word	0xffffffff


	//   ....[169]....
        /*06d8*/ 	.word	0xffffffff


	//   ....[170]....
        /*06dc*/ 	.word	0xffffffff


	//   ....[171]....
        /*06e0*/ 	.word	0xffffffff


	//   ....[172]....
        /*06e4*/ 	.word	0xffffffff


	//   ....[173]....
        /*06e8*/ 	.word	0xffffffff


	//   ....[174]....
        /*06ec*/ 	.word	0xffffffff


	//   ....[175]....
        /*06f0*/ 	.word	0xffffffff


	//   ....[176]....
        /*06f4*/ 	.word	0xffffffff


	//   ....[177]....
        /*06f8*/ 	.word	0xffffffff


	//   ....[178]....
        /*06fc*/ 	.word	0xffffffff


	//   ....[179]....
        /*0700*/ 	.word	0xffffffff


	//   ....[180]....
        /*0704*/ 	.word	0xffffffff


	//   ....[181]....
        /*0708*/ 	.word	0xffffffff


	//   ....[182]....
        /*070c*/ 	.word	0xffffffff


	//   ....[183]....
        /*0710*/ 	.word	0xffffffff


	//   ....[184]....
        /*0714*/ 	.word	0xffffffff


	//   ....[185]....
        /*0718*/ 	.word	0xffffffff


	//   ....[186]....
        /*071c*/ 	.word	0xffffffff


	//   ....[187]....
        /*0720*/ 	.word	0xffffffff


	//   ....[188]....
        /*0724*/ 	.word	0xffffffff


	//   ....[189]....
        /*0728*/ 	.word	0xffffffff


	//   ....[190]....
        /*072c*/ 	.word	0xffffffff


	//   ....[191]....
        /*0730*/ 	.word	0xffffffff


	//   ....[192]....
        /*0734*/ 	.word	0xffffffff


	//   ....[193]....
        /*0738*/ 	.word	0xffffffff


	//   ....[194]....
        /*073c*/ 	.word	0xffffffff


	//   ....[195]....
        /*0740*/ 	.word	0xffffffff


	//   ....[196]....
        /*0744*/ 	.word	0xffffffff


	//   ....[197]....
        /*0748*/ 	.word	0xffffffff


	//   ....[198]....
        /*074c*/ 	.word	0xffffffff


	//   ....[199]....
        /*0750*/ 	.word	0xffffffff


	//   ....[200]....
        /*0754*/ 	.word	0xffffffff


	//   ....[201]....
        /*0758*/ 	.word	0xffffffff


	//   ....[202]....
        /*075c*/ 	.word	0xffffffff


	//   ....[203]....
        /*0760*/ 	.word	0xffffffff


	//   ....[204]....
        /*0764*/ 	.word	0xffffffff


	//   ....[205]....
        /*0768*/ 	.word	0xffffffff


	//   ....[206]....
        /*076c*/ 	.word	0xffffffff


	//   ....[207]....
        /*0770*/ 	.word	0xffffffff


	//   ....[208]....
        /*0774*/ 	.word	0xffffffff


	//   ....[209]....
        /*0778*/ 	.word	0xffffffff


	//   ....[210]....
        /*077c*/ 	.word	0xffffffff


	//   ....[211]....
        /*0780*/ 	.word	0xffffffff


	//   ....[212]....
        /*0784*/ 	.word	0xffffffff


	//   ....[213]....
        /*0788*/ 	.word	0xffffffff


	//   ....[214]....
        /*078c*/ 	.word	0xffffffff


	//   ....[215]....
        /*0790*/ 	.word	0xffffffff


	//   ....[216]....
        /*0794*/ 	.word	0xffffffff


	//   ....[217]....
        /*0798*/ 	.word	0xffffffff


	//   ....[218]....
        /*079c*/ 	.word	0xffffffff


	//   ....[219]....
        /*07a0*/ 	.word	0xffffffff


	//   ....[220]....
        /*07a4*/ 	.word	0xffffffff


	//   ....[221]....
        /*07a8*/ 	.word	0xffffffff


	//   ....[222]....
        /*07ac*/ 	.word	0xffffffff


	//   ....[223]....
        /*07b0*/ 	.word	0xffffffff


	//   ....[224]....
        /*07b4*/ 	.word	0xffffffff


	//   ....[225]....
        /*07b8*/ 	.word	0xffffffff


	//   ....[226]....
        /*07bc*/ 	.word	0xffffffff


	//   ....[227]....
        /*07c0*/ 	.word	0xffffffff


	//   ....[228]....
        /*07c4*/ 	.word	0xffffffff


	//   ....[229]....
        /*07c8*/ 	.word	0xffffffff


	//   ....[230]....
        /*07cc*/ 	.word	0xffffffff


	//   ....[231]....
        /*07d0*/ 	.word	0xffffffff


	//   ....[232]....
        /*07d4*/ 	.word	0xffffffff


	//   ....[233]....
        /*07d8*/ 	.word	0xffffffff


	//   ....[234]....
        /*07dc*/ 	.word	0xffffffff


	//   ....[235]....
        /*07e0*/ 	.word	0xffffffff


	//   ....[236]....
        /*07e4*/ 	.word	0xffffffff


	//   ....[237]....
        /*07e8*/ 	.word	0xffffffff


	//   ....[238]....
        /*07ec*/ 	.word	0xffffffff


	//   ....[239]....
        /*07f0*/ 	.word	0xffffffff


	//   ....[240]....
        /*07f4*/ 	.word	0xffffffff


	//   ....[241]....
        /*07f8*/ 	.word	0xffffffff


	//   ....[242]....
        /*07fc*/ 	.word	0xffffffff


	//   ....[243]....
        /*0800*/ 	.word	0xffffffff


	//   ....[244]....
        /*0804*/ 	.word	0xffffffff


	//   ....[245]....
        /*0808*/ 	.word	0xffffffff


	//   ....[246]....
        /*080c*/ 	.word	0xffffffff


	//   ....[247]....
        /*0810*/ 	.word	0xffffffff


	//   ....[248]....
        /*0814*/ 	.word	0xffffffff


	//   ....[249]....
        /*0818*/ 	.word	0xffffffff


	//   ....[250]....
        /*081c*/ 	.word	0xffffffff


	//   ....[251]....
        /*0820*/ 	.word	0xffffffff


	//----- nvinfo : EIATTR_COOP_GROUP_INSTR_OFFSETS
	.align		4
.L_558:
        /*0824*/ 	.byte	0x04, 0x28
        /*0826*/ 	.short	(.L_560 - .L_559)


	//   ....[0]....
.L_559:
        /*0828*/ 	.word	0x00000050


	//   ....[1]....
        /*082c*/ 	.word	0x00000200


	//   ....[2]....
        /*0830*/ 	.word	0x00000230


	//   ....[3]....
        /*0834*/ 	.word	0x00000260


	//   ....[4]....
        /*0838*/ 	.word	0x00000290


	//   ....[5]....
        /*083c*/ 	.word	0x000002c0


	//   ....[6]....
        /*0840*/ 	.word	0x000002f0


	//   ....[7]....
        /*0844*/ 	.word	0x00000450


	//   ....[8]....
        /*0848*/ 	.word	0x00000490


	//   ....[9]....
        /*084c*/ 	.word	0x000004c0


	//   ....[10]....
        /*0850*/ 	.word	0x000004f0


	//   ....[11]....
        /*0854*/ 	.word	0x00000520


	//   ....[12]....
        /*0858*/ 	.word	0x00000550


	//   ....[13]....
        /*085c*/ 	.word	0x000005e0


	//   ....[14]....
        /*0860*/ 	.word	0x00000630


	//   ....[15]....
        /*0864*/ 	.word	0x00000650


	//   ....[16]....
        /*0868*/ 	.word	0x000006b0


	//   ....[17]....
        /*086c*/ 	.word	0x00003e20


	//   ....[18]....
        /*0870*/ 	.word	0x00003e30


	//   ....[19]....
        /*0874*/ 	.word	0x000059a0


	//   ....[20]....
        /*0878*/ 	.word	0x000059b0


	//   ....[21]....
        /*087c*/ 	.word	0x000074a0


	//   ....[22]....
        /*0880*/ 	.word	0x000074b0


	//   ....[23]....
        /*0884*/ 	.word	0x000079a0


	//   ....[24]....
        /*0888*/ 	.word	0x000079b0


	//   ....[25]....
        /*088c*/ 	.word	0x00008790


	//   ....[26]....
        /*0890*/ 	.word	0x000087b0


	//   ....[27]....
        /*0894*/ 	.word	0x000088e0


	//   ....[28]....
        /*0898*/ 	.word	0x000088f0


	//   ....[29]....
        /*089c*/ 	.word	0x00008a20


	//   ....[30]....
        /*08a0*/ 	.word	0x00008a40


	//   ....[31]....
        /*08a4*/ 	.word	0x00008b70


	//   ....[32]....
        /*08a8*/ 	.word	0x00008b80


	//   ....[33]....
        /*08ac*/ 	.word	0x00009020


	//   ....[34]....
        /*08b0*/ 	.word	0x00009050


	//   ....[35]....
        /*08b4*/ 	.word	0x00009070


	//   ....[36]....
        /*08b8*/ 	.word	0x00009080


	//   ....[37]....
        /*08bc*/ 	.word	0x00009180


	//   ....[38]....
        /*08c0*/ 	.word	0x000091b0


	//   ....[39]....
        /*08c4*/ 	.word	0x000091e0


	//   ....[40]....
        /*08c8*/ 	.word	0x00009280


	//   ....[41]....
        /*08cc*/ 	.word	0x00009650


	//   ....[42]....
        /*08d0*/ 	.word	0x00009670


	//   ....[43]....
        /*08d4*/ 	.word	0x00009700


	//   ....[44]....
        /*08d8*/ 	.word	0x00009760


	//   ....[45]....
        /*08dc*/ 	.word	0x00009ba0


	//   ....[46]....
        /*08e0*/ 	.word	0x00009bc0


	//   ....[47]....
        /*08e4*/ 	.word	0x00009bd0


	//   ....[48]....
        /*08e8*/ 	.word	0x00009be0


	//   ....[49]....
        /*08ec*/ 	.word	0x0000a400


	//   ....[50]....
        /*08f0*/ 	.word	0x0000a410


	//   ....[51]....
        /*08f4*/ 	.word	0x0000a420


	//   ....[52]....
        /*08f8*/ 	.word	0x0000a430


	//   ....[53]....
        /*08fc*/ 	.word	0x0000d120


	//   ....[54]....
        /*0900*/ 	.word	0x0000d140


	//   ....[55]....
        /*0904*/ 	.word	0x0000d160


	//   ....[56]....
        /*0908*/ 	.word	0x0000d170


	//   ....[57]....
        /*090c*/ 	.word	0x0000d770


	//   ....[58]....
        /*0910*/ 	.word	0x0000d780


	//   ....[59]....
        /*0914*/ 	.word	0x0000d790


	//   ....[60]....
        /*0918*/ 	.word	0x0000d7a0


	//   ....[61]....
        /*091c*/ 	.word	0x00010720


	//   ....[62]....
        /*0920*/ 	.word	0x00010740


	//   ....[63]....
        /*0924*/ 	.word	0x00010840


	//   ....[64]....
        /*0928*/ 	.word	0x00010860


	//   ....[65]....
        /*092c*/ 	.word	0x00011420


	//   ....[66]....
        /*0930*/ 	.word	0x00011430


	//   ....[67]....
        /*0934*/ 	.word	0x00011a80


	//   ....[68]....
        /*0938*/ 	.word	0x00011bb0


	//   ....[69]....
        /*093c*/ 	.word	0x00011bc0


	//   ....[70]....
        /*0940*/ 	.word	0x00011bf0


	//   ....[71]....
        /*0944*/ 	.word	0x00012eb0


	//   ....[72]....
        /*0948*/ 	.word	0x00012ed0


	//   ....[73]....
        /*094c*/ 	.word	0x00012fc0


	//   ....[74]....
        /*0950*/ 	.word	0x00012fe0


	//   ....[75]....
        /*0954*/ 	.word	0x00013520


	//   ....[76]....
        /*0958*/ 	.word	0x00013540


	//   ....[77]....
        /*095c*/ 	.word	0x00013640


	//   ....[78]....
        /*0960*/ 	.word	0x00013680


	//   ....[79]....
        /*0964*/ 	.word	0x000140d0


	//   ....[80]....
        /*0968*/ 	.word	0x00014110


	//   ....[81]....
        /*096c*/ 	.word	0x000146b0


	//   ....[82]....
        /*0970*/ 	.word	0x000147e0


	//   ....[83]....
        /*0974*/ 	.word	0x00014900


	//   ....[84]....
        /*0978*/ 	.word	0x00014940


	//   ....[85]....
        /*097c*/ 	.word	0x000162a0


	//   ....[86]....
        /*0980*/ 	.word	0x000162c0


	//   ....[87]....
        /*0984*/ 	.word	0x000163d0


	//   ....[88]....
        /*0988*/ 	.word	0x00016400


	//   ....[89]....
        /*098c*/ 	.word	0x000168d0


	//   ....[90]....
        /*0990*/ 	.word	0x000168f0


	//   ....[91]....
        /*0994*/ 	.word	0x000169f0


	//   ....[92]....
        /*0998*/ 	.word	0x00016a30


	//   ....[93]....
        /*099c*/ 	.word	0x00017760


	//   ....[94]....
        /*09a0*/ 	.word	0x00017790


	//   ....[95]....
        /*09a4*/ 	.word	0x00017a30


	//   ....[96]....
        /*09a8*/ 	.word	0x00017b60


	//   ....[97]....
        /*09ac*/ 	.word	0x00019130


	//   ....[98]....
        /*09b0*/ 	.word	0x00019150


	//   ....[99]....
        /*09b4*/ 	.word	0x00019260


	//   ....[100]....
        /*09b8*/ 	.word	0x00019290


	//   ....[101]....
        /*09bc*/ 	.word	0x000194b0


	//   ....[102]....
        /*09c0*/ 	.word	0x000194e0


	//   ....[103]....
        /*09c4*/ 	.word	0x000194f0


	//   ....[104]....
        /*09c8*/ 	.word	0x00019520


	//   ....[105]....
        /*09cc*/ 	.word	0x0001aae0


	//   ....[106]....
        /*09d0*/ 	.word	0x0001aaf0


	//   ....[107]....
        /*09d4*/ 	.word	0x0001ab10


	//   ....[108]....
        /*09d8*/ 	.word	0x0001ab30


	//   ....[109]....
        /*09dc*/ 	.word	0x0001aeb0


	//   ....[110]....
        /*09e0*/ 	.word	0x0001aed0


	//   ....[111]....
        /*09e4*/ 	.word	0x0001aff0


	//   ....[112]....
        /*09e8*/ 	.word	0x0001b000


	//   ....[113]....
        /*09ec*/ 	.word	0x0001b130


	//   ....[114]....
        /*09f0*/ 	.word	0x0001b150


	//   ....[115]....
        /*09f4*/ 	.word	0x0001b280


	//   ....[116]....
        /*09f8*/ 	.word	0x0001b290


	//   ....[117]....
        /*09fc*/ 	.word	0x0001b5c0


	//   ....[118]....
        /*0a00*/ 	.word	0x0001b5e0


	//   ....[119]....
        /*0a04*/ 	.word	0x0001c090


	//   ....[120]....
        /*0a08*/ 	.word	0x0001c0a0


	//   ....[121]....
        /*0a0c*/ 	.word	0x0001d370


	//   ....[122]....
        /*0a10*/ 	.word	0x0001d390


	//   ....[123]....
        /*0a14*/ 	.word	0x0001d4c0


	//   ....[124]....
        /*0a18*/ 	.word	0x0001d4d0


	//   ....[125]....
        /*0a1c*/ 	.word	0x0001d600


	//   ....[126]....
        /*0a20*/ 	.word	0x0001d620


	//   ....[127]....
        /*0a24*/ 	.word	0x0001d750


	//   ....[128]....
        /*0a28*/ 	.word	0x0001d760


	//   ....[129]....
        /*0a2c*/ 	.word	0x0001d950


	//   ....[130]....
        /*0a30*/ 	.word	0x0001d970


	//   ....[131]....
        /*0a34*/ 	.word	0x0001daa0


	//   ....[132]....
        /*0a38*/ 	.word	0x0001dae0


	//   ....[133]....
        /*0a3c*/ 	.word	0x0001db10


	//   ....[134]....
        /*0a40*/ 	.word	0x0001db40


	//   ....[135]....
        /*0a44*/ 	.word	0x0001db70


	//   ....[136]....
        /*0a48*/ 	.word	0x0001dba0


	//   ....[137]....
        /*0a4c*/ 	.word	0x0001dd10


	//   ....[138]....
        /*0a50*/ 	.word	0x0001dd50


	//   ....[139]....
        /*0a54*/ 	.word	0x0001dd80


	//   ....[140]....
        /*0a58*/ 	.word	0x0001ddb0


	//   ....[141]....
        /*0a5c*/ 	.word	0x0001dde0


	//   ....[142]....
        /*0a60*/ 	.word	0x0001de10


	//   ....[143]....
        /*0a64*/ 	.word	0x0001dea0


	//   ....[144]....
        /*0a68*/ 	.word	0x0001df00


	//   ....[145]....
        /*0a6c*/ 	.word	0x0001df10


	//   ....[146]....
        /*0a70*/ 	.word	0x0001df70


	//   ....[147]....
        /*0a74*/ 	.word	0x0001e9d0


	//   ....[148]....
        /*0a78*/ 	.word	0x0001ea30


	//   ....[149]....
        /*0a7c*/ 	.word	0x0001ea80


	//   ....[150]....
        /*0a80*/ 	.word	0x0001ead0


	//   ....[151]....
        /*0a84*/ 	.word	0x0001eb20


	//   ....[152]....
        /*0a88*/ 	.word	0x0001eb90


	//   ....[153]....
        /*0a8c*/ 	.word	0x0001ebe0


	//   ....[154]....
        /*0a90*/ 	.word	0x0001ec50


	//   ....[155]....
        /*0a94*/ 	.word	0x0001ecc0


	//   ....[156]....
        /*0a98*/ 	.word	0x0001ed20


	//   ....[157]....
        /*0a9c*/ 	.word	0x0001ed90


	//   ....[158]....
        /*0aa0*/ 	.word	0x0001ee00


	//   ....[159]....
        /*0aa4*/ 	.word	0x0001ee70


	//   ....[160]....
        /*0aa8*/ 	.word	0x0001eed0


	//   ....[161]....
        /*0aac*/ 	.word	0x0001ef40


	//   ....[162]....
        /*0ab0*/ 	.word	0x0001efb0


	//   ....[163]....
        /*0ab4*/ 	.word	0x0001f020


	//   ....[164]....
        /*0ab8*/ 	.word	0x0001f080


	//   ....[165]....
        /*0abc*/ 	.word	0x0001f0f0


	//   ....[166]....
        /*0ac0*/ 	.word	0x0001f160


	//   ....[167]....
        /*0ac4*/ 	.word	0x0001f2d0


	//   ....[168]....
        /*0ac8*/ 	.word	0x0001f330


	//   ....[169]....
        /*0acc*/ 	.word	0x0001f3a0


	//   ....[170]....
        /*0ad0*/ 	.word	0x0001f410


	//   ....[171]....
        /*0ad4*/ 	.word	0x0001f470


	//   ....[172]....
        /*0ad8*/ 	.word	0x0001f4d0


	//   ....[173]....
        /*0adc*/ 	.word	0x0001f540


	//   ....[174]....
        /*0ae0*/ 	.word	0x0001f5a0


	//   ....[175]....
        /*0ae4*/ 	.word	0x0001f600


	//   ....[176]....
        /*0ae8*/ 	.word	0x0001f660


	//   ....[177]....
        /*0aec*/ 	.word	0x0001f6d0


	//   ....[178]....
        /*0af0*/ 	.word	0x0001f740


	//   ....[179]....
        /*0af4*/ 	.word	0x0001f7b0


	//   ....[180]....
        /*0af8*/ 	.word	0x0001f810


	//   ....[181]....
        /*0afc*/ 	.word	0x0001f880


	//   ....[182]....
        /*0b00*/ 	.word	0x0001f8e0


	//   ....[183]....
        /*0b04*/ 	.word	0x0001f950


	//   ....[184]....
        /*0b08*/ 	.word	0x0001f9b0


	//   ....[185]....
        /*0b0c*/ 	.word	0x0001fa20


	//   ....[186]....
        /*0b10*/ 	.word	0x0001fa90


	//   ....[187]....
        /*0b14*/ 	.word	0x0001fc00


	//   ....[188]....
        /*0b18*/ 	.word	0x0001fc60


	//   ....[189]....
        /*0b1c*/ 	.word	0x0001fcd0


	//   ....[190]....
        /*0b20*/ 	.word	0x0001fd40


	//   ....[191]....
        /*0b24*/ 	.word	0x0001feb0


	//   ....[192]....
        /*0b28*/ 	.word	0x0001ff10


	//   ....[193]....
        /*0b2c*/ 	.word	0x0001ff80


	//   ....[194]....
        /*0b30*/ 	.word	0x0001fff0


	//   ....[195]....
        /*0b34*/ 	.word	0x00020170


	//   ....[196]....
        /*0b38*/ 	.word	0x000201d0


	//   ....[197]....
        /*0b3c*/ 	.word	0x00020240


	//   ....[198]....
        /*0b40*/ 	.word	0x000202b0


	//   ....[199]....
        /*0b44*/ 	.word	0x00020430


	//   ....[200]....
        /*0b48*/ 	.word	0x00020490


	//   ....[201]....
        /*0b4c*/ 	.word	0x00020500


	//   ....[202]....
        /*0b50*/ 	.word	0x00020570


	//   ....[203]....
        /*0b54*/ 	.word	0x000206f0


	//   ....[204]....
        /*0b58*/ 	.word	0x00020750


	//   ....[205]....
        /*0b5c*/ 	.word	0x000207b0


	//   ....[206]....
        /*0b60*/ 	.word	0x00020820


	//   ....[207]....
        /*0b64*/ 	.word	0x00020890


	//   ....[208]....
        /*0b68*/ 	.word	0x00020a10


	//   ....[209]....
        /*0b6c*/ 	.word	0x00020a70


	//   ....[210]....
        /*0b70*/ 	.word	0x00020ad0


	//   ....[211]....
        /*0b74*/ 	.word	0x00020b30


	//   ....[212]....
        /*0b78*/ 	.word	0x00020b80


	//   ....[213]....
        /*0b7c*/ 	.word	0x00020bd0


	//   ....[214]....
        /*0b80*/ 	.word	0x00020c40


	//   ....[215]....
        /*0b84*/ 	.word	0x00020cb0


	//   ....[216]....
        /*0b88*/ 	.word	0x00020d20


	//   ....[217]....
        /*0b8c*/ 	.word	0x00020d80


	//   ....[218]....
        /*0b90*/ 	.word	0x00020df0


	//   ....[219]....
        /*0b94*/ 	.word	0x00020e60


	//   ....[220]....
        /*0b98*/ 	.word	0x00020ed0


	//   ....[221]....
        /*0b9c*/ 	.word	0x00020f30


	//   ....[222]....
        /*0ba0*/ 	.word	0x00020fa0


	//   ....[223]....
        /*0ba4*/ 	.word	0x00021010


	//   ....[224]....
        /*0ba8*/ 	.word	0x00021080


	//   ....[225]....
        /*0bac*/ 	.word	0x000210e0


	//   ....[226]....
        /*0bb0*/ 	.word	0x00021150


	//   ....[227]....
        /*0bb4*/ 	.word	0x000211c0


	//   ....[228]....
        /*0bb8*/ 	.word	0x00021230


	//   ....[229]....
        /*0bbc*/ 	.word	0x00021290


	//   ....[230]....
        /*0bc0*/ 	.word	0x00021300


	//   ....[231]....
        /*0bc4*/ 	.word	0x00021370


	//   ....[232]....
        /*0bc8*/ 	.word	0x000213e0


	//   ....[233]....
        /*0bcc*/ 	.word	0x00021440


	//   ....[234]....
        /*0bd0*/ 	.word	0x000214b0


	//   ....[235]....
        /*0bd4*/ 	.word	0x00021520


	//   ....[236]....
        /*0bd8*/ 	.word	0x00021570


	//   ....[237]....
        /*0bdc*/ 	.word	0x000215b0


	//   ....[238]....
        /*0be0*/ 	.word	0x00021600


	//   ....[239]....
        /*0be4*/ 	.word	0x00021650


	//   ....[240]....
        /*0be8*/ 	.word	0x000216a0


	//   ....[241]....
        /*0bec*/ 	.word	0x00021710


	//   ....[242]....
        /*0bf0*/ 	.word	0x00021760


	//   ....[243]....
        /*0bf4*/ 	.word	0x000217b0


	//   ....[244]....
        /*0bf8*/ 	.word	0x00021800


	//   ....[245]....
        /*0bfc*/ 	.word	0x00021850


	//   ....[246]....
        /*0c00*/ 	.word	0x000218a0


	//   ....[247]....
        /*0c04*/ 	.word	0x00021910


	//   ....[248]....
        /*0c08*/ 	.word	0x00021960


	//   ....[249]....
        /*0c0c*/ 	.word	0x000219d0


	//   ....[250]....
        /*0c10*/ 	.word	0x00021a30


	//   ....[251]....
        /*0c14*/ 	.word	0x00021aa0


	//----- nvinfo : EIATTR_EXIT_INSTR_OFFSETS
	.align		4
.L_560:
        /*0c18*/ 	.byte	0x04, 0x1c
        /*0c1a*/ 	.short	(.L_562 - .L_561)


	//   ....[0]....
.L_561:
        /*0c1c*/ 	.word	0x000010d0


	//   ....[1]....
        /*0c20*/ 	.word	0x0001e990


	//----- nvinfo : EIATTR_MAX_THREADS
	.align		4
.L_562:
        /*0c24*/ 	.byte	0x04, 0x05
        /*0c26*/ 	.short	(.L_564 - .L_563)
.L_563:
        /*0c28*/ 	.word	0x00000100
        /*0c2c*/ 	.word	0x00000001
        /*0c30*/ 	.word	0x00000001


	//----- nvinfo : EIATTR_CRS_STACK_SIZE
	.align		4
.L_564:
        /*0c34*/ 	.byte	0x04, 0x1e
        /*0c36*/ 	.short	(.L_566 - .L_565)
.L_565:
        /*0c38*/ 	.word	0x00000000
.L_566:


//--------------------- .nv.callgraph             --------------------------
	.section	.nv.callgraph,"",@"SHT_CUDA_CALLGRAPH"
	.align	4
	.sectionentsize	8
	.align		4
        /*0000*/ 	.word	0x00000000
	.align		4
        /*0004*/ 	.word	0xffffffff
	.align		4
        /*0008*/ 	.word	0x00000000
	.align		4
        /*000c*/ 	.word	0xfffffffe
	.align		4
        /*0010*/ 	.word	0x00000000
	.align		4
        /*0014*/ 	.word	0xfffffffd
	.align		4
        /*0018*/ 	.word	0x00000000
	.align		4
        /*001c*/ 	.word	0xfffffffc


//--------------------- .nv.rel.action            --------------------------
	.section	.nv.rel.action,"",@"SHT_CUDA_RELOCINFO"
	.align	8
	.sectionentsize	8
        /*0000*/ 	.byte	0x73, 0x00, 0x00, 0x00, 0x00, 0x00, 0x00, 0x00, 0x00, 0x00, 0x00, 0x11, 0x25, 0x00, 0x05, 0x36


//--------------------- .nv.constant4             --------------------------
	.section	.nv.constant4,"a",@progbits
	.align	8
	.align		8
.nv.constant4:
        /*0000*/ 	.dword	_ZN78_INTERNAL_f5b7be85_42_flash_fwd_hdim192_fp16_paged_split_sm80_cu_4cb42ef5_36254cuda3std3__45__cpo5beginE
	.align		8
        /*0008*/ 	.dword	_ZN78_INTERNAL_f5b7be85_42_flash_fwd_hdim192_fp16_paged_split_sm80_cu_4cb42ef5_36254cuda3std3__45__cpo3endE
	.align		8
        /*0010*/ 	.dword	_ZN78_INTERNAL_f5b7be85_42_flash_fwd_hdim192_fp16_paged_split_sm80_cu_4cb42ef5_36254cuda3std3__45__cpo6cbeginE
	.align		8
        /*0018*/ 	.dword	_ZN78_INTERNAL_f5b7be85_42_flash_fwd_hdim192_fp16_paged_split_sm80_cu_4cb42ef5_36254cuda3std3__45__cpo4cendE
	.align		8
        /*0020*/ 	.dword	_ZN78_INTERNAL_f5b7be85_42_flash_fwd_hdim192_fp16_paged_split_sm80_cu_4cb42ef5_36254cuda3std3__480_GLOBAL__N__f5b7be85_42_flash_fwd_hdim192_fp16_paged_split_sm80_cu_4cb42ef5_36256ignoreE
	.align		8
        /*0028*/ 	.dword	_ZN78_INTERNAL_f5b7be85_42_flash_fwd_hdim192_fp16_paged_split_sm80_cu_4cb42ef5_36254cuda3std3__419piecewise_constructE
	.align		8
        /*0030*/ 	.dword	_ZN78_INTERNAL_f5b7be85_42_flash_fwd_hdim192_fp16_paged_split_sm80_cu_4cb42ef5_36254cuda3std3__48in_placeE
	.align		8
        /*0038*/ 	.dword	_ZN78_INTERNAL_f5b7be85_42_flash_fwd_hdim192_fp16_paged_split_sm80_cu_4cb42ef5_36254cuda3std6ranges3__45__cpo4swapE
	.align		8
        /*0040*/ 	.dword	_ZN78_INTERNAL_f5b7be85_42_flash_fwd_hdim192_fp16_paged_split_sm80_cu_4cb42ef5_36254cuda3std6ranges3__45__cpo9iter_moveE
	.align		8
        /*0048*/ 	.dword	_ZN78_INTERNAL_f5b7be85_42_flash_fwd_hdim192_fp16_paged_split_sm80_cu_4cb42ef5_36254cute7productE
	.align		8
        /*0050*/ 	.dword	_ZN78_INTERNAL_f5b7be85_42_flash_fwd_hdim192_fp16_paged_split_sm80_cu_4cb42ef5_36254cute1_E


//--------------------- .nv.constant0._ZN7cutlass13device_kernelIN5flash19enable_sm80_to_sm89INS1_16FlashAttnFwdSm80INS1_25CollectiveMainloopFwdSm80ILi8ELi1ELb0EN4cute5tupleIJNS5_1CILi128EEENS7_ILi64EEENS7_ILi192EEEEEELi192ENS_6half_tEfNS_4arch4Sm80ELb0ELb0ELb0ELb0ELb1ELb0ELb1ELb1EEENS1_21CollectiveEpilogueFwdINS6_IJS8_SA_S9_EEENS6_IJNS7_ILi1EEESI_SI_EEESC_SE_Li256ELb0ELb1ELb1ELb0EEENS1_19SingleTileSchedulerILb0ELb1ELb1ELi128EEEEEEEEEvNT_6ParamsE --------------------------
	.section	.nv.constant0._ZN7cutlass13device_kernelIN5flash19enable_sm80_to_sm89INS1_16FlashAttnFwdSm80INS1_25CollectiveMainloopFwdSm80ILi8ELi1ELb0EN4cute5tupleIJNS5_1CILi128EEENS7_ILi64EEENS7_ILi192EEEEEELi192ENS_6half_tEfNS_4arch4Sm80ELb0ELb0ELb0ELb0ELb1ELb0ELb1ELb1EEENS1_21CollectiveEpilogueFwdINS6_IJS8_SA_S9_EEENS6_IJNS7_ILi1EEESI_SI_EEESC_SE_Li256ELb0ELb1ELb1ELb0EEENS1_19SingleTileSchedulerILb0ELb1ELb1ELi128EEEEEEEEEvNT_6ParamsE,"a",@progbits
	.sectionflags	@""
	.align	4
.nv.constant0._ZN7cutlass13device_kernelIN5flash19enable_sm80_to_sm89INS1_16FlashAttnFwdSm80INS1_25CollectiveMainloopFwdSm80ILi8ELi1ELb0EN4cute5tupleIJNS5_1CILi128EEENS7_ILi64EEENS7_ILi192EEEEEELi192ENS_6half_tEfNS_4arch4Sm80ELb0ELb0ELb0ELb0ELb1ELb0ELb1ELb1EEENS1_21CollectiveEpilogueFwdINS6_IJS8_SA_S9_EEENS6_IJNS7_ILi1EEESI_SI_EEESC_SE_Li256ELb0ELb1ELb1ELb0EEENS1_19SingleTileSchedulerILb0ELb1ELb1ELi128EEEEEEEEEvNT_6ParamsE:
	.zero		1400


//--------------------- .nv.constant0._ZN7cutlass13device_kernelIN5flash19enable_sm80_to_sm89INS1_16FlashAttnFwdSm80INS1_25CollectiveMainloopFwdSm80ILi8ELi1ELb0EN4cute5tupleIJNS5_1CILi128EEENS7_ILi64EEENS7_ILi192EEEEEELi192ENS_6half_tEfNS_4arch4Sm80ELb0ELb0ELb0ELb1ELb1ELb0ELb1ELb1EEENS1_21CollectiveEpilogueFwdINS6_IJS8_SA_S9_EEENS6_IJNS7_ILi1EEESI_SI_EEESC_SE_Li256ELb1ELb1ELb1ELb0EEENS1_36VarlenDynamicPersistentTileSchedulerILi128ELi64ELi256ELi256ELb1ELb1ELb0ELb0ELb1ELb1EEEEEEEEEvNT_6ParamsE --------------------------
	.section	.nv.constant0._ZN7cutlass13device_kernelIN5flash19enable_sm80_to_sm89INS1_16FlashAttnFwdSm80INS1_25CollectiveMainloopFwdSm80ILi8ELi1ELb0EN4cute5tupleIJNS5_1CILi128EEENS7_ILi64EEENS7_ILi192EEEEEELi192ENS_6half_tEfNS_4arch4Sm80ELb0ELb0ELb0ELb1ELb1ELb0ELb1ELb1EEENS1_21CollectiveEpilogueFwdINS6_IJS8_SA_S9_EEENS6_IJNS7_ILi1EEESI_SI_EEESC_SE_Li256ELb1ELb1ELb1ELb0EEENS1_36VarlenDynamicPersistentTileSchedulerILi128ELi64ELi256ELi256ELb1ELb1ELb0ELb0ELb1ELb1EEEEEEEEEvNT_6ParamsE,"a",@progbits
	.sectionflags	@""
	.align	4
.nv.constant0._ZN7cutlass13device_kernelIN5flash19enable_sm80_to_sm89INS1_16FlashAttnFwdSm80INS1_25CollectiveMainloopFwdSm80ILi8ELi1ELb0EN4cute5tupleIJNS5_1CILi128EEENS7_ILi64EEENS7_ILi192EEEEEELi192ENS_6half_tEfNS_4arch4Sm80ELb0ELb0ELb0ELb1ELb1ELb0ELb1ELb1EEENS1_21CollectiveEpilogueFwdINS6_IJS8_SA_S9_EEENS6_IJNS7_ILi1EEESI_SI_EEESC_SE_Li256ELb1ELb1ELb1ELb0EEENS1_36VarlenDynamicPersistentTileSchedulerILi128ELi64ELi256ELi256ELb1ELb1ELb0ELb0ELb1ELb1EEEEEEEEEvNT_6ParamsE:
	.zero		1432


//--------------------- .nv.constant0._ZN7cutlass13device_kernelIN5flash19enable_sm80_to_sm89INS1_16FlashAttnFwdSm80INS1_25CollectiveMainloopFwdSm80ILi8ELi1ELb0EN4cute5tupleIJNS5_1CILi128EEENS7_ILi64EEENS7_ILi192EEEEEELi192ENS_6half_tEfNS_4arch4Sm80ELb0ELb0ELb0ELb1ELb1ELb1ELb1ELb1EEENS1_21CollectiveEpilogueFwdINS6_IJS8_SA_S9_EEENS6_IJNS7_ILi1EEESI_SI_EEESC_SE_Li256ELb1ELb1ELb1ELb0EEENS1_36VarlenDynamicPersistentTileSchedulerILi128ELi64ELi256ELi256ELb1ELb1ELb0ELb0ELb1ELb1EEEEEEEEEvNT_6ParamsE --------------------------
	.section	.nv.constant0._ZN7cutlass13device_kernelIN5flash19enable_sm80_to_sm89INS1_16FlashAttnFwdSm80INS1_25CollectiveMainloopFwdSm80ILi8ELi1ELb0EN4cute5tupleIJNS5_1CILi128EEENS7_ILi64EEENS7_ILi192EEEEEELi192ENS_6half_tEfNS_4arch4Sm80ELb0ELb0ELb0ELb1ELb1ELb1ELb1ELb1EEENS1_21CollectiveEpilogueFwdINS6_IJS8_SA_S9_EEENS6_IJNS7_ILi1EEESI_SI_EEESC_SE_Li256ELb1ELb1ELb1ELb0EEENS1_36VarlenDynamicPersistentTileSchedulerILi128ELi64ELi256ELi256ELb1ELb1ELb0ELb0ELb1ELb1EEEEEEEEEvNT_6ParamsE,"a",@progbits
	.sectionflags	@""
	.align	4
.nv.constant0._ZN7cutlass13device_kernelIN5flash19enable_sm80_to_sm89INS1_16FlashAttnFwdSm80INS1_25CollectiveMainloopFwdSm80ILi8ELi1ELb0EN4cute5tupleIJNS5_1CILi128EEENS7_ILi64EEENS7_ILi192EEEEEELi192ENS_6half_tEfNS_4arch4Sm80ELb0ELb0ELb0ELb1ELb1ELb1ELb1ELb1EEENS1_21CollectiveEpilogueFwdINS6_IJS8_SA_S9_EEENS6_IJNS7_ILi1EEESI_SI_EEESC_SE_Li256ELb1ELb1ELb1ELb0EEENS1_36VarlenDynamicPersistentTileSchedulerILi128ELi64ELi256ELi256ELb1ELb1ELb0ELb0ELb1ELb1EEEEEEEEEvNT_6ParamsE:
	.zero		1432


//--------------------- .nv.constant0._ZN7cutlass13device_kernelIN5flash19enable_sm80_to_sm89INS1_16FlashAttnFwdSm80INS1_25CollectiveMainloopFwdSm80ILi8ELi1ELb0EN4cute5tupleIJNS5_1CILi128EEENS7_ILi64EEENS7_ILi192EEEEEELi192ENS_6half_tEfNS_4arch4Sm80ELb0ELb1ELb0ELb0ELb1ELb0ELb1ELb1EEENS1_21CollectiveEpilogueFwdINS6_IJS8_SA_S9_EEENS6_IJNS7_ILi1EEESI_SI_EEESC_SE_Li256ELb0ELb1ELb1ELb0EEENS1_19SingleTileSchedulerILb0ELb1ELb1ELi128EEEEEEEEEvNT_6ParamsE --------------------------
	.section	.nv.constant0._ZN7cutlass13device_kernelIN5flash19enable_sm80_to_sm89INS1_16FlashAttnFwdSm80INS1_25CollectiveMainloopFwdSm80ILi8ELi1ELb0EN4cute5tupleIJNS5_1CILi128EEENS7_ILi64EEENS7_ILi192EEEEEELi192ENS_6half_tEfNS_4arch4Sm80ELb0ELb1ELb0ELb0ELb1ELb0ELb1ELb1EEENS1_21CollectiveEpilogueFwdINS6_IJS8_SA_S9_EEENS6_IJNS7_ILi1EEESI_SI_EEESC_SE_Li256ELb0ELb1ELb1ELb0EEENS1_19SingleTileSchedulerILb0ELb1ELb1ELi128EEEEEEEEEvNT_6ParamsE,"a",@progbits
	.sectionflags	@""
	.align	4
.nv.constant0._ZN7cutlass13device_kernelIN5flash19enable_sm80_to_sm89INS1_16FlashAttnFwdSm80INS1_25CollectiveMainloopFwdSm80ILi8ELi1ELb0EN4cute5tupleIJNS5_1CILi128EEENS7_ILi64EEENS7_ILi192EEEEEELi192ENS_6half_tEfNS_4arch4Sm80ELb0ELb1ELb0ELb0ELb1ELb0ELb1ELb1EEENS1_21CollectiveEpilogueFwdINS6_IJS8_SA_S9_EEENS6_IJNS7_ILi1EEESI_SI_EEESC_SE_Li256ELb0ELb1ELb1ELb0EEENS1_19SingleTileSchedulerILb0ELb1ELb1ELi128EEEEEEEEEvNT_6ParamsE:
	.zero		1400


//--------------------- .nv.constant0._ZN7cutlass13device_kernelIN5flash19enable_sm80_to_sm89INS1_16FlashAttnFwdSm80INS1_25CollectiveMainloopFwdSm80ILi8ELi1ELb0EN4cute5tupleIJNS5_1CILi128EEENS7_ILi64EEENS7_ILi192EEEEEELi192ENS_6half_tEfNS_4arch4Sm80ELb0ELb1ELb0ELb1ELb1ELb0ELb1ELb1EEENS1_21CollectiveEpilogueFwdINS6_IJS8_SA_S9_EEENS6_IJNS7_ILi1EEESI_SI_EEESC_SE_Li256ELb1ELb1ELb1ELb0EEENS1_36VarlenDynamicPersistentTileSchedulerILi128ELi64ELi256ELi256ELb1ELb1ELb0ELb1ELb0ELb1EEEEEEEEEvNT_6ParamsE --------------------------
	.section	.nv.constant0._ZN7cutlass13device_kernelIN5flash19enable_sm80_to_sm89INS1_16FlashAttnFwdSm80INS1_25CollectiveMainloopFwdSm80ILi8ELi1ELb0EN4cute5tupleIJNS5_1CILi128EEENS7_ILi64EEENS7_ILi192EEEEEELi192ENS_6half_tEfNS_4arch4Sm80ELb0ELb1ELb0ELb1ELb1ELb0ELb1ELb1EEENS1_21CollectiveEpilogueFwdINS6_IJS8_SA_S9_EEENS6_IJNS7_ILi1EEESI_SI_EEESC_SE_Li256ELb1ELb1ELb1ELb0EEENS1_36VarlenDynamicPersistentTileSchedulerILi128ELi64ELi256ELi256ELb1ELb1ELb0ELb1ELb0ELb1EEEEEEEEEvNT_6ParamsE,"a",@progbits
	.sectionflags	@""
	.align	4
.nv.constant0._ZN7cutlass13device_kernelIN5flash19enable_sm80_to_sm89INS1_16FlashAttnFwdSm80INS1_25CollectiveMainloopFwdSm80ILi8ELi1ELb0EN4cute5tupleIJNS5_1CILi128EEENS7_ILi64EEENS7_ILi192EEEEEELi192ENS_6half_tEfNS_4arch4Sm80ELb0ELb1ELb0ELb1ELb1ELb0ELb1ELb1EEENS1_21CollectiveEpilogueFwdINS6_IJS8_SA_S9_EEENS6_IJNS7_ILi1EEESI_SI_EEESC_SE_Li256ELb1ELb1ELb1ELb0EEENS1_36VarlenDynamicPersistentTileSchedulerILi128ELi64ELi256ELi256ELb1ELb1ELb0ELb1ELb0ELb1EEEEEEEEEvNT_6ParamsE:
	.zero		1432


//--------------------- .nv.constant0._ZN7cutlass13device_kernelIN5flash19enable_sm80_to_sm89INS1_16FlashAttnFwdSm80INS1_25CollectiveMainloopFwdSm80ILi8ELi1ELb0EN4cute5tupleIJNS5_1CILi128EEENS7_ILi64EEENS7_ILi192EEEEEELi192ENS_6half_tEfNS_4arch4Sm80ELb0ELb1ELb0ELb1ELb1ELb1ELb1ELb1EEENS1_21CollectiveEpilogueFwdINS6_IJS8_SA_S9_EEENS6_IJNS7_ILi1EEESI_SI_EEESC_SE_Li256ELb1ELb1ELb1ELb0EEENS1_36VarlenDynamicPersistentTileSchedulerILi128ELi64ELi256ELi256ELb1ELb1ELb0ELb1ELb0ELb1EEEEEEEEEvNT_6ParamsE --------------------------
	.section	.nv.constant0._ZN7cutlass13device_kernelIN5flash19enable_sm80_to_sm89INS1_16FlashAttnFwdSm80INS1_25CollectiveMainloopFwdSm80ILi8ELi1ELb0EN4cute5tupleIJNS5_1CILi128EEENS7_ILi64EEENS7_ILi192EEEEEELi192ENS_6half_tEfNS_4arch4Sm80ELb0ELb1ELb0ELb1ELb1ELb1ELb1ELb1EEENS1_21CollectiveEpilogueFwdINS6_IJS8_SA_S9_EEENS6_IJNS7_ILi1EEESI_SI_EEESC_SE_Li256ELb1ELb1ELb1ELb0EEENS1_36VarlenDynamicPersistentTileSchedulerILi128ELi64ELi256ELi256ELb1ELb1ELb0ELb1ELb0ELb1EEEEEEEEEvNT_6ParamsE,"a",@progbits
	.sectionflags	@""
	.align	4
.nv.constant0._ZN7cutlass13device_kernelIN5flash19enable_sm80_to_sm89INS1_16FlashAttnFwdSm80INS1_25CollectiveMainloopFwdSm80ILi8ELi1ELb0EN4cute5tupleIJNS5_1CILi128EEENS7_ILi64EEENS7_ILi192EEEEEELi192ENS_6half_tEfNS_4arch4Sm80ELb0ELb1ELb0ELb1ELb1ELb1ELb1ELb1EEENS1_21CollectiveEpilogueFwdINS6_IJS8_SA_S9_EEENS6_IJNS7_ILi1EEESI_SI_EEESC_SE_Li256ELb1ELb1ELb1ELb0EEENS1_36VarlenDynamicPersistentTileSchedulerILi128ELi64ELi256ELi256ELb1ELb1ELb0ELb1ELb0ELb1EEEEEEEEEvNT_6ParamsE:
	.zero		1432


//--------------------- .nv.constant0._ZN7cutlass13device_kernelIN5flash19enable_sm80_to_sm89INS1_16FlashAttnFwdSm80INS1_25CollectiveMainloopFwdSm80ILi8ELi1ELb0EN4cute5tupleIJNS5_1CILi128EEENS7_ILi64EEENS7_ILi192EEEEEELi192ENS_6half_tEfNS_4arch4Sm80ELb1ELb0ELb0ELb0ELb1ELb0ELb1ELb1EEENS1_21CollectiveEpilogueFwdINS6_IJS8_SA_S9_EEENS6_IJNS7_ILi1EEESI_SI_EEESC_SE_Li256ELb0ELb1ELb1ELb0EEENS1_30DynamicPersistentTileSchedulerILi256ELi256ELb1ELb1ELb0EEEEEEEEEvNT_6ParamsE --------------------------
	.section	.nv.constant0._ZN7cutlass13device_kernelIN5flash19enable_sm80_to_sm89INS1_16FlashAttnFwdSm80INS1_25CollectiveMainloopFwdSm80ILi8ELi1ELb0EN4cute5tupleIJNS5_1CILi128EEENS7_ILi64EEENS7_ILi192EEEEEELi192ENS_6half_tEfNS_4arch4Sm80ELb1ELb0ELb0ELb0ELb1ELb0ELb1ELb1EEENS1_21CollectiveEpilogueFwdINS6_IJS8_SA_S9_EEENS6_IJNS7_ILi1EEESI_SI_EEESC_SE_Li256ELb0ELb1ELb1ELb0EEENS1_30DynamicPersistentTileSchedulerILi256ELi256ELb1ELb1ELb0EEEEEEEEEvNT_6ParamsE,"a",@progbits
	.sectionflags	@""
	.align	4
.nv.constant0._ZN7cutlass13device_kernelIN5flash19enable_sm80_to_sm89INS1_16FlashAttnFwdSm80INS1_25CollectiveMainloopFwdSm80ILi8ELi1ELb0EN4cute5tupleIJNS5_1CILi128EEENS7_ILi64EEENS7_ILi192EEEEEELi192ENS_6half_tEfNS_4arch4Sm80ELb1ELb0ELb0ELb0ELb1ELb0ELb1ELb1EEENS1_21CollectiveEpilogueFwdINS6_IJS8_SA_S9_EEENS6_IJNS7_ILi1EEESI_SI_EEESC_SE_Li256ELb0ELb1ELb1ELb0EEENS1_30DynamicPersistentTileSchedulerILi256ELi256ELb1ELb1ELb0EEEEEEEEEvNT_6ParamsE:
	.zero		1416


//--------------------- .nv.constant0._ZN7cutlass13device_kernelIN5flash19enable_sm80_to_sm89INS1_16FlashAttnFwdSm80INS1_25CollectiveMainloopFwdSm80ILi8ELi1ELb0EN4cute5tupleIJNS5_1CILi128EEENS7_ILi64EEENS7_ILi192EEEEEELi192ENS_6half_tEfNS_4arch4Sm80ELb1ELb0ELb0ELb1ELb1ELb0ELb1ELb1EEENS1_21CollectiveEpilogueFwdINS6_IJS8_SA_S9_EEENS6_IJNS7_ILi1EEESI_SI_EEESC_SE_Li256ELb1ELb1ELb1ELb0EEENS1_36VarlenDynamicPersistentTileSchedulerILi128ELi64ELi256ELi256ELb1ELb1ELb0ELb1ELb1ELb1EEEEEEEEEvNT_6ParamsE --------------------------
	.section	.nv.constant0._ZN7cutlass13device_kernelIN5flash19enable_sm80_to_sm89INS1_16FlashAttnFwdSm80INS1_25CollectiveMainloopFwdSm80ILi8ELi1ELb0EN4cute5tupleIJNS5_1CILi128EEENS7_ILi64EEENS7_ILi192EEEEEELi192ENS_6half_tEfNS_4arch4Sm80ELb1ELb0ELb0ELb1ELb1ELb0ELb1ELb1EEENS1_21CollectiveEpilogueFwdINS6_IJS8_SA_S9_EEENS6_IJNS7_ILi1EEESI_SI_EEESC_SE_Li256ELb1ELb1ELb1ELb0EEENS1_36VarlenDynamicPersistentTileSchedulerILi128ELi64ELi256ELi256ELb1ELb1ELb0ELb1ELb1ELb1EEEEEEEEEvNT_6ParamsE,"a",@progbits
	.sectionflags	@""
	.align	4
.nv.constant0._ZN7cutlass13device_kernelIN5flash19enable_sm80_to_sm89INS1_16FlashAttnFwdSm80INS1_25CollectiveMainloopFwdSm80ILi8ELi1ELb0EN4cute5tupleIJNS5_1CILi128EEENS7_ILi64EEENS7_ILi192EEEEEELi192ENS_6half_tEfNS_4arch4Sm80ELb1ELb0ELb0ELb1ELb1ELb0ELb1ELb1EEENS1_21CollectiveEpilogueFwdINS6_IJS8_SA_S9_EEENS6_IJNS7_ILi1EEESI_SI_EEESC_SE_Li256ELb1ELb1ELb1ELb0EEENS1_36VarlenDynamicPersistentTileSchedulerILi128ELi64ELi256ELi256ELb1ELb1ELb0ELb1ELb1ELb1EEEEEEEEEvNT_6ParamsE:
	.zero		1432


//--------------------- .nv.constant0._ZN7cutlass13device_kernelIN5flash19enable_sm80_to_sm89INS1_16FlashAttnFwdSm80INS1_25CollectiveMainloopFwdSm80ILi8ELi1ELb0EN4cute5tupleIJNS5_1CILi128EEENS7_ILi64EEENS7_ILi192EEEEEELi192ENS_6half_tEfNS_4arch4Sm80ELb1ELb0ELb0ELb1ELb1ELb1ELb1ELb1EEENS1_21CollectiveEpilogueFwdINS6_IJS8_SA_S9_EEENS6_IJNS7_ILi1EEESI_SI_EEESC_SE_Li256ELb1ELb1ELb1ELb0EEENS1_36VarlenDynamicPersistentTileSchedulerILi128ELi64ELi256ELi256ELb1ELb1ELb0ELb1ELb1ELb1EEEEEEEEEvNT_6ParamsE --------------------------
	.section	.nv.constant0._ZN7cutlass13device_kernelIN5flash19enable_sm80_to_sm89INS1_16FlashAttnFwdSm80INS1_25CollectiveMainloopFwdSm80ILi8ELi1ELb0EN4cute5tupleIJNS5_1CILi128EEENS7_ILi64EEENS7_ILi192EEEEEELi192ENS_6half_tEfNS_4arch4Sm80ELb1ELb0ELb0ELb1ELb1ELb1ELb1ELb1EEENS1_21CollectiveEpilogueFwdINS6_IJS8_SA_S9_EEENS6_IJNS7_ILi1EEESI_SI_EEESC_SE_Li256ELb1ELb1ELb1ELb0EEENS1_36VarlenDynamicPersistentTileSchedulerILi128ELi64ELi256ELi256ELb1ELb1ELb0ELb1ELb1ELb1EEEEEEEEEvNT_6ParamsE,"a",@progbits
	.sectionflags	@""
	.align	4
.nv.constant0._ZN7cutlass13device_kernelIN5flash19enable_sm80_to_sm89INS1_16FlashAttnFwdSm80INS1_25CollectiveMainloopFwdSm80ILi8ELi1ELb0EN4cute5tupleIJNS5_1CILi128EEENS7_ILi64EEENS7_ILi192EEEEEELi192ENS_6half_tEfNS_4arch4Sm80ELb1ELb0ELb0ELb1ELb1ELb1ELb1ELb1EEENS1_21CollectiveEpilogueFwdINS6_IJS8_SA_S9_EEENS6_IJNS7_ILi1EEESI_SI_EEESC_SE_Li256ELb1ELb1ELb1ELb0EEENS1_36VarlenDynamicPersistentTileSchedulerILi128ELi64ELi256ELi256ELb1ELb1ELb0ELb1ELb1ELb1EEEEEEEEEvNT_6ParamsE:
	.zero		1432


//--------------------- .nv.constant0._ZN7cutlass13device_kernelIN5flash19enable_sm80_to_sm89INS1_16FlashAttnFwdSm80INS1_25CollectiveMainloopFwdSm80ILi8ELi2ELb0EN4cute5tupleIJNS5_1CILi128EEENS7_ILi64EEENS7_ILi192EEEEEELi192ENS_6half_tEfNS_4arch4Sm80ELb0ELb0ELb0ELb0ELb1ELb0ELb1ELb1EEENS1_21CollectiveEpilogueFwdINS6_IJS8_SA_S9_EEENS6_IJNS7_ILi1EEESI_SI_EEESC_SE_Li256ELb0ELb1ELb1ELb0EEENS1_19SingleTileSchedulerILb0ELb1ELb1ELi128EEEEEEEEEvNT_6ParamsE --------------------------
	.section	.nv.constant0._ZN7cutlass13device_kernelIN5flash19enable_sm80_to_sm89INS1_16FlashAttnFwdSm80INS1_25CollectiveMainloopFwdSm80ILi8ELi2ELb0EN4cute5tupleIJNS5_1CILi128EEENS7_ILi64EEENS7_ILi192EEEEEELi192ENS_6half_tEfNS_4arch4Sm80ELb0ELb0ELb0ELb0ELb1ELb0ELb1ELb1EEENS1_21CollectiveEpilogueFwdINS6_IJS8_SA_S9_EEENS6_IJNS7_ILi1EEESI_SI_EEESC_SE_Li256ELb0ELb1ELb1ELb0EEENS1_19SingleTileSchedulerILb0ELb1ELb1ELi128EEEEEEEEEvNT_6ParamsE,"a",@progbits
	.sectionflags	@""
	.align	4
.nv.constant0._ZN7cutlass13device_kernelIN5flash19enable_sm80_to_sm89INS1_16FlashAttnFwdSm80INS1_25CollectiveMainloopFwdSm80ILi8ELi2ELb0EN4cute5tupleIJNS5_1CILi128EEENS7_ILi64EEENS7_ILi192EEEEEELi192ENS_6half_tEfNS_4arch4Sm80ELb0ELb0ELb0ELb0ELb1ELb0ELb1ELb1EEENS1_21CollectiveEpilogueFwdINS6_IJS8_SA_S9_EEENS6_IJNS7_ILi1EEESI_SI_EEESC_SE_Li256ELb0ELb1ELb1ELb0EEENS1_19SingleTileSchedulerILb0ELb1ELb1ELi128EEEEEEEEEvNT_6ParamsE:
	.zero		1400


//--------------------- .nv.constant0._ZN7cutlass13device_kernelIN5flash19enable_sm80_to_sm89INS1_16FlashAttnFwdSm80INS1_25CollectiveMainloopFwdSm80ILi8ELi2ELb0EN4cute5tupleIJNS5_1CILi128EEENS7_ILi64EEENS7_ILi192EEEEEELi192ENS_6half_tEfNS_4arch4Sm80ELb0ELb0ELb0ELb1ELb1ELb0ELb1ELb1EEENS1_21CollectiveEpilogueFwdINS6_IJS8_SA_S9_EEENS6_IJNS7_ILi1EEESI_SI_EEESC_SE_Li256ELb1ELb1ELb1ELb0EEENS1_36VarlenDynamicPersistentTileSchedulerILi128ELi64ELi256ELi256ELb1ELb1ELb0ELb0ELb1ELb1EEEEEEEEEvNT_6ParamsE --------------------------
	.section	.nv.constant0._ZN7cutlass13device_kernelIN5flash19enable_sm80_to_sm89INS1_16FlashAttnFwdSm80INS1_25CollectiveMainloopFwdSm80ILi8ELi2ELb0EN4cute5tupleIJNS5_1CILi128EEENS7_ILi64EEENS7_ILi192EEEEEELi192ENS_6half_tEfNS_4arch4Sm80ELb0ELb0ELb0ELb1ELb1ELb0ELb1ELb1EEENS1_21CollectiveEpilogueFwdINS6_IJS8_SA_S9_EEENS6_IJNS7_ILi1EEESI_SI_EEESC_SE_Li256ELb1ELb1ELb1ELb0EEENS1_36VarlenDynamicPersistentTileSchedulerILi128ELi64ELi256ELi256ELb1ELb1ELb0ELb0ELb1ELb1EEEEEEEEEvNT_6ParamsE,"a",@progbits
	.sectionflags	@""
	.align	4
.nv.constant0._ZN7cutlass13device_kernelIN5flash19enable_sm80_to_sm89INS1_16FlashAttnFwdSm80INS1_25CollectiveMainloopFwdSm80ILi8ELi2ELb0EN4cute5tupleIJNS5_1CILi128EEENS7_ILi64EEENS7_ILi192EEEEEELi192ENS_6half_tEfNS_4arch4Sm80ELb0ELb0ELb0ELb1ELb1ELb0ELb1ELb1EEENS1_21CollectiveEpilogueFwdINS6_IJS8_SA_S9_EEENS6_IJNS7_ILi1EEESI_SI_EEESC_SE_Li256ELb1ELb1ELb1ELb0EEENS1_36VarlenDynamicPersistentTileSchedulerILi128ELi64ELi256ELi256ELb1ELb1ELb0ELb0ELb1ELb1EEEEEEEEEvNT_6ParamsE:
	.zero		1432


//--------------------- .nv.constant0._ZN7cutlass13device_kernelIN5flash19enable_sm80_to_sm89INS1_16FlashAttnFwdSm80INS1_25CollectiveMainloopFwdSm80ILi8ELi2ELb0EN4cute5tupleIJNS5_1CILi128EEENS7_ILi64EEENS7_ILi192EEEEEELi192ENS_6half_tEfNS_4arch4Sm80ELb0ELb0ELb0ELb1ELb1ELb1ELb1ELb1EEENS1_21CollectiveEpilogueFwdINS6_IJS8_SA_S9_EEENS6_IJNS7_ILi1EEESI_SI_EEESC_SE_Li256ELb1ELb1ELb1ELb0EEENS1_36VarlenDynamicPersistentTileSchedulerILi128ELi64ELi256ELi256ELb1ELb1ELb0ELb0ELb1ELb1EEEEEEEEEvNT_6ParamsE --------------------------
	.section	.nv.constant0._ZN7cutlass13device_kernelIN5flash19enable_sm80_to_sm89INS1_16FlashAttnFwdSm80INS1_25CollectiveMainloopFwdSm80ILi8ELi2ELb0EN4cute5tupleIJNS5_1CILi128EEENS7_ILi64EEENS7_ILi192EEEEEELi192ENS_6half_tEfNS_4arch4Sm80ELb0ELb0ELb0ELb1ELb1ELb1ELb1ELb1EEENS1_21CollectiveEpilogueFwdINS6_IJS8_SA_S9_EEENS6_IJNS7_ILi1EEESI_SI_EEESC_SE_Li256ELb1ELb1ELb1ELb0EEENS1_36VarlenDynamicPersistentTileSchedulerILi128ELi64ELi256ELi256ELb1ELb1ELb0ELb0ELb1ELb1EEEEEEEEEvNT_6ParamsE,"a",@progbits
	.sectionflags	@""
	.align	4
.nv.constant0._ZN7cutlass13device_kernelIN5flash19enable_sm80_to_sm89INS1_16FlashAttnFwdSm80INS1_25CollectiveMainloopFwdSm80ILi8ELi2ELb0EN4cute5tupleIJNS5_1CILi128EEENS7_ILi64EEENS7_ILi192EEEEEELi192ENS_6half_tEfNS_4arch4Sm80ELb0ELb0ELb0ELb1ELb1ELb1ELb1ELb1EEENS1_21CollectiveEpilogueFwdINS6_IJS8_SA_S9_EEENS6_IJNS7_ILi1EEESI_SI_EEESC_SE_Li256ELb1ELb1ELb1ELb0EEENS1_36VarlenDynamicPersistentTileSchedulerILi128ELi64ELi256ELi256ELb1ELb1ELb0ELb0ELb1ELb1EEEEEEEEEvNT_6ParamsE:
	.zero		1432


//--------------------- .nv.constant0._ZN7cutlass13device_kernelIN5flash19enable_sm80_to_sm89INS1_16FlashAttnFwdSm80INS1_25CollectiveMainloopFwdSm80ILi8ELi2ELb0EN4cute5tupleIJNS5_1CILi128EEENS7_ILi64EEENS7_ILi192EEEEEELi192ENS_6half_tEfNS_4arch4Sm80ELb0ELb1ELb0ELb0ELb1ELb0ELb1ELb1EEENS1_21CollectiveEpilogueFwdINS6_IJS8_SA_S9_EEENS6_IJNS7_ILi1EEESI_SI_EEESC_SE_Li256ELb0ELb1ELb1ELb0EEENS1_19SingleTileSchedulerILb0ELb1ELb1ELi128EEEEEEEEEvNT_6ParamsE --------------------------
	.section	.nv.constant0._ZN7cutlass13device_kernelIN5flash19enable_sm80_to_sm89INS1_16FlashAttnFwdSm80INS1_25CollectiveMainloopFwdSm80ILi8ELi2ELb0EN4cute5tupleIJNS5_1CILi128EEENS7_ILi64EEENS7_ILi192EEEEEELi192ENS_6half_tEfNS_4arch4Sm80ELb0ELb1ELb0ELb0ELb1ELb0ELb1ELb1EEENS1_21CollectiveEpilogueFwdINS6_IJS8_SA_S9_EEENS6_IJNS7_ILi1EEESI_SI_EEESC_SE_Li256ELb0ELb1ELb1ELb0EEENS1_19SingleTileSchedulerILb0ELb1ELb1ELi128EEEEEEEEEvNT_6ParamsE,"a",@progbits
	.sectionflags	@""
	.align	4
.nv.constant0._ZN7cutlass13device_kernelIN5flash19enable_sm80_to_sm89INS1_16FlashAttnFwdSm80INS1_25CollectiveMainloopFwdSm80ILi8ELi2ELb0EN4cute5tupleIJNS5_1CILi128EEENS7_ILi64EEENS7_ILi192EEEEEELi192ENS_6half_tEfNS_4arch4Sm80ELb0ELb1ELb0ELb0ELb1ELb0ELb1ELb1EEENS1_21CollectiveEpilogueFwdINS6_IJS8_SA_S9_EEENS6_IJNS7_ILi1EEESI_SI_EEESC_SE_Li256ELb0ELb1ELb1ELb0EEENS1_19SingleTileSchedulerILb0ELb1ELb1ELi128EEEEEEEEEvNT_6ParamsE:
	.zero		1400


//--------------------- .nv.constant0._ZN7cutlass13device_kernelIN5flash19enable_sm80_to_sm89INS1_16FlashAttnFwdSm80INS1_25CollectiveMainloopFwdSm80ILi8ELi2ELb0EN4cute5tupleIJNS5_1CILi128EEENS7_ILi64EEENS7_ILi192EEEEEELi192ENS_6half_tEfNS_4arch4Sm80ELb0ELb1ELb0ELb1ELb1ELb0ELb1ELb1EEENS1_21CollectiveEpilogueFwdINS6_IJS8_SA_S9_EEENS6_IJNS7_ILi1EEESI_SI_EEESC_SE_Li256ELb1ELb1ELb1ELb0EEENS1_36VarlenDynamicPersistentTileSchedulerILi128ELi64ELi256ELi256ELb1ELb1ELb0ELb1ELb0ELb1EEEEEEEEEvNT_6ParamsE --------------------------
	.section	.nv.constant0._ZN7cutlass13device_kernelIN5flash19enable_sm80_to_sm89INS1_16FlashAttnFwdSm80INS1_25CollectiveMainloopFwdSm80ILi8ELi2ELb0EN4cute5tupleIJNS5_1CILi128EEENS7_ILi64EEENS7_ILi192EEEEEELi192ENS_6half_tEfNS_4arch4Sm80ELb0ELb1ELb0ELb1ELb1ELb0ELb1ELb1EEENS1_21CollectiveEpilogueFwdINS6_IJS8_SA_S9_EEENS6_IJNS7_ILi1EEESI_SI_EEESC_SE_Li256ELb1ELb1ELb1ELb0EEENS1_36VarlenDynamicPersistentTileSchedulerILi128ELi64ELi256ELi256ELb1ELb1ELb0ELb1ELb0ELb1EEEEEEEEEvNT_6ParamsE,"a",@progbits
	.sectionflags	@""
	.align	4
.nv.constant0._ZN7cutlass13device_kernelIN5flash19enable_sm80_to_sm89INS1_16FlashAttnFwdSm80INS1_25CollectiveMainloopFwdSm80ILi8ELi2ELb0EN4cute5tupleIJNS5_1CILi128EEENS7_ILi64EEENS7_ILi192EEEEEELi192ENS_6half_tEfNS_4arch4Sm80ELb0ELb1ELb0ELb1ELb1ELb0ELb1ELb1EEENS1_21CollectiveEpilogueFwdINS6_IJS8_SA_S9_EEENS6_IJNS7_ILi1EEESI_SI_EEESC_SE_Li256ELb1ELb1ELb1ELb0EEENS1_36VarlenDynamicPersistentTileSchedulerILi128ELi64ELi256ELi256ELb1ELb1ELb0ELb1ELb0ELb1EEEEEEEEEvNT_6ParamsE:
	.zero		1432


//--------------------- .nv.constant0._ZN7cutlass13device_kernelIN5flash19enable_sm80_to_sm89INS1_16FlashAttnFwdSm80INS1_25CollectiveMainloopFwdSm80ILi8ELi2ELb0EN4cute5tupleIJNS5_1CILi128EEENS7_ILi64EEENS7_ILi192EEEEEELi192ENS_6half_tEfNS_4arch4Sm80ELb0ELb1ELb0ELb1ELb1ELb1ELb1ELb1EEENS1_21CollectiveEpilogueFwdINS6_IJS8_SA_S9_EEENS6_IJNS7_ILi1EEESI_SI_EEESC_SE_Li256ELb1ELb1ELb1ELb0EEENS1_36VarlenDynamicPersistentTileSchedulerILi128ELi64ELi256ELi256ELb1ELb1ELb0ELb1ELb0ELb1EEEEEEEEEvNT_6ParamsE --------------------------
	.section	.nv.constant0._ZN7cutlass13device_kernelIN5flash19enable_sm80_to_sm89INS1_16FlashAttnFwdSm80INS1_25CollectiveMainloopFwdSm80ILi8ELi2ELb0EN4cute5tupleIJNS5_1CILi128EEENS7_ILi64EEENS7_ILi192EEEEEELi192ENS_6half_tEfNS_4arch4Sm80ELb0ELb1ELb0ELb1ELb1ELb1ELb1ELb1EEENS1_21CollectiveEpilogueFwdINS6_IJS8_SA_S9_EEENS6_IJNS7_ILi1EEESI_SI_EEESC_SE_Li256ELb1ELb1ELb1ELb0EEENS1_36VarlenDynamicPersistentTileSchedulerILi128ELi64ELi256ELi256ELb1ELb1ELb0ELb1ELb0ELb1EEEEEEEEEvNT_6ParamsE,"a",@progbits
	.sectionflags	@""
	.align	4
.nv.constant0._ZN7cutlass13device_kernelIN5flash19enable_sm80_to_sm89INS1_16FlashAttnFwdSm80INS1_25CollectiveMainloopFwdSm80ILi8ELi2ELb0EN4cute5tupleIJNS5_1CILi128EEENS7_ILi64EEENS7_ILi192EEEEEELi192ENS_6half_tEfNS_4arch4Sm80ELb0ELb1ELb0ELb1ELb1ELb1ELb1ELb1EEENS1_21CollectiveEpilogueFwdINS6_IJS8_SA_S9_EEENS6_IJNS7_ILi1EEESI_SI_EEESC_SE_Li256ELb1ELb1ELb1ELb0EEENS1_36VarlenDynamicPersistentTileSchedulerILi128ELi64ELi256ELi256ELb1ELb1ELb0ELb1ELb0ELb1EEEEEEEEEvNT_6ParamsE:
	.zero		1432


//--------------------- .nv.constant0._ZN7cutlass13device_kernelIN5flash19enable_sm80_to_sm89INS1_16FlashAttnFwdSm80INS1_25CollectiveMainloopFwdSm80ILi8ELi2ELb0EN4cute5tupleIJNS5_1CILi128EEENS7_ILi64EEENS7_ILi192EEEEEELi192ENS_6half_tEfNS_4arch4Sm80ELb1ELb0ELb0ELb0ELb1ELb0ELb1ELb1EEENS1_21CollectiveEpilogueFwdINS6_IJS8_SA_S9_EEENS6_IJNS7_ILi1EEESI_SI_EEESC_SE_Li256ELb0ELb1ELb1ELb0EEENS1_30DynamicPersistentTileSchedulerILi256ELi256ELb1ELb1ELb0EEEEEEEEEvNT_6ParamsE --------------------------
	.section	.nv.constant0._ZN7cutlass13device_kernelIN5flash19enable_sm80_to_sm89INS1_16FlashAttnFwdSm80INS1_25CollectiveMainloopFwdSm80ILi8ELi2ELb0EN4cute5tupleIJNS5_1CILi128EEENS7_ILi64EEENS7_ILi192EEEEEELi192ENS_6half_tEfNS_4arch4Sm80ELb1ELb0ELb0ELb0ELb1ELb0ELb1ELb1EEENS1_21CollectiveEpilogueFwdINS6_IJS8_SA_S9_EEENS6_IJNS7_ILi1EEESI_SI_EEESC_SE_Li256ELb0ELb1ELb1ELb0EEENS1_30DynamicPersistentTileSchedulerILi256ELi256ELb1ELb1ELb0EEEEEEEEEvNT_6ParamsE,"a",@progbits
	.sectionflags	@""
	.align	4
.nv.constant0._ZN7cutlass13device_kernelIN5flash19enable_sm80_to_sm89INS1_16FlashAttnFwdSm80INS1_25CollectiveMainloopFwdSm80ILi8ELi2ELb0EN4cute5tupleIJNS5_1CILi128EEENS7_ILi64EEENS7_ILi192EEEEEELi192ENS_6half_tEfNS_4arch4Sm80ELb1ELb0ELb0ELb0ELb1ELb0ELb1ELb1EEENS1_21CollectiveEpilogueFwdINS6_IJS8_SA_S9_EEENS6_IJNS7_ILi1EEESI_SI_EEESC_SE_Li256ELb0ELb1ELb1ELb0EEENS1_30DynamicPersistentTileSchedulerILi256ELi256ELb1ELb1ELb0EEEEEEEEEvNT_6ParamsE:
	.zero		1416


//--------------------- .nv.constant0._ZN7cutlass13device_kernelIN5flash19enable_sm80_to_sm89INS1_16FlashAttnFwdSm80INS1_25CollectiveMainloopFwdSm80ILi8ELi2ELb0EN4cute5tupleIJNS5_1CILi128EEENS7_ILi64EEENS7_ILi192EEEEEELi192ENS_6half_tEfNS_4arch4Sm80ELb1ELb0ELb0ELb1ELb1ELb0ELb1ELb1EEENS1_21CollectiveEpilogueFwdINS6_IJS8_SA_S9_EEENS6_IJNS7_ILi1EEESI_SI_EEESC_SE_Li256ELb1ELb1ELb1ELb0EEENS1_36VarlenDynamicPersistentTileSchedulerILi128ELi64ELi256ELi256ELb1ELb1ELb0ELb1ELb1ELb1EEEEEEEEEvNT_6ParamsE --------------------------
	.section	.nv.constant0._ZN7cutlass13device_kernelIN5flash19enable_sm80_to_sm89INS1_16FlashAttnFwdSm80INS1_25CollectiveMainloopFwdSm80ILi8ELi2ELb0EN4cute5tupleIJNS5_1CILi128EEENS7_ILi64EEENS7_ILi192EEEEEELi192ENS_6half_tEfNS_4arch4Sm80ELb1ELb0ELb0ELb1ELb1ELb0ELb1ELb1EEENS1_21CollectiveEpilogueFwdINS6_IJS8_SA_S9_EEENS6_IJNS7_ILi1EEESI_SI_EEESC_SE_Li256ELb1ELb1ELb1ELb0EEENS1_36VarlenDynamicPersistentTileSchedulerILi128ELi64ELi256ELi256ELb1ELb1ELb0ELb1ELb1ELb1EEEEEEEEEvNT_6ParamsE,"a",@progbits
	.sectionflags	@""
	.align	4
.nv.constant0._ZN7cutlass13device_kernelIN5flash19enable_sm80_to_sm89INS1_16FlashAttnFwdSm80INS1_25CollectiveMainloopFwdSm80ILi8ELi2ELb0EN4cute5tupleIJNS5_1CILi128EEENS7_ILi64EEENS7_ILi192EEEEEELi192ENS_6half_tEfNS_4arch4Sm80ELb1ELb0ELb0ELb1ELb1ELb0ELb1ELb1EEENS1_21CollectiveEpilogueFwdINS6_IJS8_SA_S9_EEENS6_IJNS7_ILi1EEESI_SI_EEESC_SE_Li256ELb1ELb1ELb1ELb0EEENS1_36VarlenDynamicPersistentTileSchedulerILi128ELi64ELi256ELi256ELb1ELb1ELb0ELb1ELb1ELb1EEEEEEEEEvNT_6ParamsE:
	.zero		1432


//--------------------- .nv.constant0._ZN7cutlass13device_kernelIN5flash19enable_sm80_to_sm89INS1_16FlashAttnFwdSm80INS1_25CollectiveMainloopFwdSm80ILi8ELi2ELb0EN4cute5tupleIJNS5_1CILi128EEENS7_ILi64EEENS7_ILi192EEEEEELi192ENS_6half_tEfNS_4arch4Sm80ELb1ELb0ELb0ELb1ELb1ELb1ELb1ELb1EEENS1_21CollectiveEpilogueFwdINS6_IJS8_SA_S9_EEENS6_IJNS7_ILi1EEESI_SI_EEESC_SE_Li256ELb1ELb1ELb1ELb0EEENS1_36VarlenDynamicPersistentTileSchedulerILi128ELi64ELi256ELi256ELb1ELb1ELb0ELb1ELb1ELb1EEEEEEEEEvNT_6ParamsE --------------------------
	.section	.nv.constant0._ZN7cutlass13device_kernelIN5flash19enable_sm80_to_sm89INS1_16FlashAttnFwdSm80INS1_25CollectiveMainloopFwdSm80ILi8ELi2ELb0EN4cute5tupleIJNS5_1CILi128EEENS7_ILi64EEENS7_ILi192EEEEEELi192ENS_6half_tEfNS_4arch4Sm80ELb1ELb0ELb0ELb1ELb1ELb1ELb1ELb1EEENS1_21CollectiveEpilogueFwdINS6_IJS8_SA_S9_EEENS6_IJNS7_ILi1EEESI_SI_EEESC_SE_Li256ELb1ELb1ELb1ELb0EEENS1_36VarlenDynamicPersistentTileSchedulerILi128ELi64ELi256ELi256ELb1ELb1ELb0ELb1ELb1ELb1EEEEEEEEEvNT_6ParamsE,"a",@progbits
	.sectionflags	@""
	.align	4
.nv.constant0._ZN7cutlass13device_kernelIN5flash19enable_sm80_to_sm89INS1_16FlashAttnFwdSm80INS1_25CollectiveMainloopFwdSm80ILi8ELi2ELb0EN4cute5tupleIJNS5_1CILi128EEENS7_ILi64EEENS7_ILi192EEEEEELi192ENS_6half_tEfNS_4arch4Sm80ELb1ELb0ELb0ELb1ELb1ELb1ELb1ELb1EEENS1_21CollectiveEpilogueFwdINS6_IJS8_SA_S9_EEENS6_IJNS7_ILi1EEESI_SI_EEESC_SE_Li256ELb1ELb1ELb1ELb0EEENS1_36VarlenDynamicPersistentTileSchedulerILi128ELi64ELi256ELi256ELb1ELb1ELb0ELb1ELb1ELb1EEEEEEEEEvNT_6ParamsE:
	.zero		1432


//--------------------- .text._ZN7cutlass13device_kernelIN5flash19enable_sm80_to_sm89INS1_16FlashAttnFwdSm80INS1_25CollectiveMainloopFwdSm80ILi8ELi1ELb0EN4cute5tupleIJNS5_1CILi128EEENS7_ILi64EEENS7_ILi192EEEEEELi192ENS_6half_tEfNS_4arch4Sm80ELb0ELb0ELb0ELb0ELb1ELb0ELb1ELb1EEENS1_21CollectiveEpilogueFwdINS6_IJS8_SA_S9_EEENS6_IJNS7_ILi1EEESI_SI_EEESC_SE_Li256ELb0ELb1ELb1ELb0EEENS1_19SingleTileSchedulerILb0ELb1ELb1ELi128EEEEEEEEEvNT_6ParamsE --------------------------
	.section	.text._ZN7cutlass13device_kernelIN5flash19enable_sm80_to_sm89INS1_16FlashAttnFwdSm80INS1_25CollectiveMainloopFwdSm80ILi8ELi1ELb0EN4cute5tupleIJNS5_1CILi128EEENS7_ILi64EEENS7_ILi192EEEEEELi192ENS_6half_tEfNS_4arch4Sm80ELb0ELb0ELb0ELb0ELb1ELb0ELb1ELb1EEENS1_21CollectiveEpilogueFwdINS6_IJS8_SA_S9_EEENS6_IJNS7_ILi1EEESI_SI_EEESC_SE_Li256ELb0ELb1ELb1ELb0EEENS1_19SingleTileSchedulerILb0ELb1ELb1ELi128EEEEEEEEEvNT_6ParamsE,"ax",@progbits
	.sectioninfo	@"SHI_REGISTERS=226"
	.align	128
.text._ZN7cutlass13device_kernelIN5flash19enable_sm80_to_sm89INS1_16FlashAttnFwdSm80INS1_25CollectiveMainloopFwdSm80ILi8ELi1ELb0EN4cute5tupleIJNS5_1CILi128EEENS7_ILi64EEENS7_ILi192EEEEEELi192ENS_6half_tEfNS_4arch4Sm80ELb0ELb0ELb0ELb0ELb1ELb0ELb1ELb1EEENS1_21CollectiveEpilogueFwdINS6_IJS8_SA_S9_EEENS6_IJNS7_ILi1EEESI_SI_EEESC_SE_Li256ELb0ELb1ELb1ELb0EEENS1_19SingleTileSchedulerILb0ELb1ELb1ELi128EEEEEEEEEvNT_6ParamsE:
        .type           _ZN7cutlass13device_kernelIN5flash19enable_sm80_to_sm89INS1_16FlashAttnFwdSm80INS1_25CollectiveMainloopFwdSm80ILi8ELi1ELb0EN4cute5tupleIJNS5_1CILi128EEENS7_ILi64EEENS7_ILi192EEEEEELi192ENS_6half_tEfNS_4arch4Sm80ELb0ELb0ELb0ELb0ELb1ELb0ELb1ELb1EEENS1_21CollectiveEpilogueFwdINS6_IJS8_SA_S9_EEENS6_IJNS7_ILi1EEESI_SI_EEESC_SE_Li256ELb0ELb1ELb1ELb0EEENS1_19SingleTileSchedulerILb0ELb1ELb1ELi128EEEEEEEEEvNT_6ParamsE,@function
        .size           _ZN7cutlass13device_kernelIN5flash19enable_sm80_to_sm89INS1_16FlashAttnFwdSm80INS1_25CollectiveMainloopFwdSm80ILi8ELi1ELb0EN4cute5tupleIJNS5_1CILi128EEENS7_ILi64EEENS7_ILi192EEEEEELi192ENS_6half_tEfNS_4arch4Sm80ELb0ELb0ELb0ELb0ELb1ELb0ELb1ELb1EEENS1_21CollectiveEpilogueFwdINS6_IJS8_SA_S9_EEENS6_IJNS7_ILi1EEESI_SI_EEESC_SE_Li256ELb0ELb1ELb1ELb0EEENS1_19SingleTileSchedulerILb0ELb1ELb1ELi128EEEEEEEEEvNT_6ParamsE,(.L_x_3085 - _ZN7cutlass13device_kernelIN5flash19enable_sm80_to_sm89INS1_16FlashAttnFwdSm80INS1_25CollectiveMainloopFwdSm80ILi8ELi1ELb0EN4cute5tupleIJNS5_1CILi128EEENS7_ILi64EEENS7_ILi192EEEEEELi192ENS_6half_tEfNS_4arch4Sm80ELb0ELb0ELb0ELb0ELb1ELb0ELb1ELb1EEENS1_21CollectiveEpilogueFwdINS6_IJS8_SA_S9_EEENS6_IJNS7_ILi1EEESI_SI_EEESC_SE_Li256ELb0ELb1ELb1ELb0EEENS1_19SingleTileSchedulerILb0ELb1ELb1ELi128EEEEEEEEEvNT_6ParamsE)
        .other          _ZN7cutlass13device_kernelIN5flash19enable_sm80_to_sm89INS1_16FlashAttnFwdSm80INS1_25CollectiveMainloopFwdSm80ILi8ELi1ELb0EN4cute5tupleIJNS5_1CILi128EEENS7_ILi64EEENS7_ILi192EEEEEELi192ENS_6half_tEfNS_4arch4Sm80ELb0ELb0ELb0ELb0ELb1ELb0ELb1ELb1EEENS1_21CollectiveEpilogueFwdINS6_IJS8_SA_S9_EEENS6_IJNS7_ILi1EEESI_SI_EEESC_SE_Li256ELb0ELb1ELb1ELb0EEENS1_19SingleTileSchedulerILb0ELb1ELb1ELi128EEEEEEEEEvNT_6ParamsE,@"STO_CUDA_ENTRY STV_DEFAULT"
_ZN7cutlass13device_kernelIN5flash19enable_sm80_to_sm89INS1_16FlashAttnFwdSm80INS1_25CollectiveMainloopFwdSm80ILi8ELi1ELb0EN4cute5tupleIJNS5_1CILi128EEENS7_ILi64EEENS7_ILi192EEEEEELi192ENS_6half_tEfNS_4arch4Sm80ELb0ELb0ELb0ELb0ELb1ELb0ELb1ELb1EEENS1_21CollectiveEpilogueFwdINS6_IJS8_SA_S9_EEENS6_IJNS7_ILi1EEESI_SI_EEESC_SE_Li256ELb0ELb1ELb1ELb0EEENS1_19SingleTileSchedulerILb0ELb1ELb1ELi128EEEEEEEEEvNT_6ParamsE:
[----:B------:R-:W-:Y:S02]  /*0000*/  MOV R1, c[0x0][0x28] ;  /* 0x00000a0000017a02 */ /* 0x000fe40000000f00 */
[----:B------:R-:W1:Y:S01]  /*0010*/  S2R R3, SR_TID.X ;  /* 0x0000000000037919 */ /* 0x000e620000002100 */
[----:B------:R-:W2:Y:S08]  /*0020*/  S2UR UR6, SR_CTAID.Y ;  /* 0x00000000000679c3 */ /* 0x000eb00000002600 */
[----:B------:R-:W3:Y:S01]  /*0030*/  S2UR UR11, SR_CTAID.Z ;  /* 0x00000000000b79c3 */ /* 0x000ee20000002700 */
[----:B-1----:R-:W-:-:S06]  /*0040*/  SHF.R.U32.HI R0, RZ, 0x5, R3 ;  /* 0x00000005ff007819 */ /* 0x002fcc0000011603 */
[----:B------:R-:W1:Y:S02]  /*0050*/  SHFL.IDX PT, R0, R0, RZ, 0x1f ;  /* 0x00001fff00007589 */ /* 0x000e6400000e0000 */
[----:B-1----:R-:W-:-:S13]  /*0060*/  ISETP.NE.AND P0, PT, R0, RZ, PT ;  /* 0x000000ff0000720c */ /* 0x002fda0003f05270 */
[----:B--23--:R-:W-:Y:S05]  /*0070*/  @!P0 BRA `(.L_x_0) ;  /* 0x0000009000008947 */ /* 0x00cfea0003800000 */
[----:B------:R-:W-:Y:S01]  /*0080*/  MOV R0, c[0x0][0x550] ;  /* 0x0001540000007a02 */ /* 0x000fe20000000f00 */
[----:B------:R-:W-:-:S03]  /*0090*/  UMOV UR10, UR6 ;  /* 0x00000006000a7c82 */ /* 0x000fc60008000000 */
[----:B------:R-:W-:-:S13]  /*00a0*/  ISETP.NE.AND P0, PT, R0, 0x1, PT ;  /* 0x000000010000780c */ /* 0x000fda0003f05270 */
[----:B------:R-:W-:Y:S05]  /*00b0*/  @!P0 BRA `(.L_x_1) ;  /* 0x000000b000008947 */ /* 0x000fea0003800000 */
[----:B------:R-:W-:Y:S02]  /*00c0*/  ULDC UR4, c[0x0][0x554] ;  /* 0x0001550000047ab9 */ /* 0x000fe40000000800 */
[----:B------:R-:W-:Y:S02]  /*00d0*/  UIMAD.WIDE.U32 UR4, UR6, UR4, URZ ;  /* 0x00000004060472a5 */ /* 0x000fe4000f8e003f */
[----:B------:R-:W-:Y:S02]  /*00e0*/  ULDC UR10, c[0x0][0x558] ;  /* 0x00015600000a7ab9 */ /* 0x000fe40000000800 */
[----:B------:R-:W-:Y:S01]  /*00f0*/  USHF.R.U32.HI UR10, URZ, UR10, UR5 ;  /* 0x0000000a3f0a7299 */ /* 0x000fe20008011605 */
[----:B------:R-:W-:Y:S05]  /*0100*/  BRA `(.L_x_1) ;  /* 0x0000006000007947 */ /* 0x000fea0003800000 */
.L_x_0:
[----:B------:R-:W-:Y:S02]  /*0110*/  ULDC.64 UR4, c[0x0][0x550] ;  /* 0x0001540000047ab9 */ /* 0x000fe40000000a00 */
[----:B------:R-:W-:Y:S02]  /*0120*/  UISETP.NE.AND UP0, UPT, UR4, 0x1, UPT ;  /* 0x000000010400788c */ /* 0x000fe4000bf05270 */
[----:B------:R-:W-:-:S02]  /*0130*/  UIMAD.WIDE.U32 UR8, UR6, UR5, URZ ;  /* 0x00000005060872a5 */ /* 0x000fc4000f8e003f */
[----:B------:R-:W-:Y:S02]  /*0140*/  ULDC UR4, c[0x0][0x558] ;  /* 0x0001560000047ab9 */ /* 0x000fe40000000800 */
[----:B------:R-:W-:-:S05]  /*0150*/  UMOV UR10, UR6 ;  /* 0x00000006000a7c82 */ /* 0x000fca0008000000 */
[----:B------:R-:W-:-:S03]  /*0160*/  @UP0 USHF.R.U32.HI UR10, URZ, UR4, UR9 ;  /* 0x000000043f0a0299 */ /* 0x000fc60008011609 */
.L_x_1:
[----:B------:R-:W-:Y:S01]  /*0170*/  ISETP.LE.AND P0, PT, RZ, UR11, PT ;  /* 0x0000000bff007c0c */ /* 0x000fe2000bf03270 */
[----:B------:R-:W-:Y:S02]  /*0180*/  UIADD3 UR4, -UR10, URZ, URZ ;  /* 0x0000003f0a047290 */ /* 0x000fe4000fffe13f */
[----:B------:R-:W-:Y:S02]  /*0190*/  ULDC UR7, c[0x0][0x550] ;  /* 0x0001540000077ab9 */ /* 0x000fe40000000800 */
[----:B------:R-:W-:-:S08]  /*01a0*/  UIMAD UR7, UR4, UR7, UR6 ;  /* 0x00000007040772a4 */ /* 0x000fd0000f8e0206 */
[----:B------:R-:W-:Y:S05]  /*01b0*/  @!P0 EXIT ;  /* 0x000000000000894d */ /* 0x000fea0003800000 */
[----:B------:R-:W-:Y:S02]  /*01c0*/  ULDC.64 UR4, c[0x0][0x370] ;  /* 0x0000dc0000047ab9 */ /* 0x000fe40000000a00 */
[----:B------:R-:W-:Y:S02]  /*01d0*/  UISETP.NE.U32.AND UP0, UPT, URZ, UR4, UPT ;  /* 0x000000043f00728c */ /* 0x000fe4000bf05070 */
[----:B------:R-:W-:Y:S02]  /*01e0*/  ULDC.64 UR8, c[0x0][0x370] ;  /* 0x0000dc0000087ab9 */ /* 0x000fe40000000a00 */
[----:B------:R-:W-:Y:S02]  /*01f0*/  UISETP.NE.AND.EX UP0, UPT, URZ, UR5, UPT, UP0 ;  /* 0x000000053f00728c */ /* 0x000fe4000bf05300 */
[----:B------:R-:W-:-:S04]  /*0200*/  ULDC.64 UR12, c[0x0][0x118] ;  /* 0x00004600000c7ab9 */ /* 0x000fc80000000a00 */
[----:B------:R-:W-:-:S05]  /*0210*/  PLOP3.LUT P0, PT, PT, PT, UP0, 0x80, 0x0 ;  /* 0x000000000000781c */ /* 0x000fca0003f0f008 */
[----:B------:R-:W-:Y:S02]  /*0220*/  @UP0 UMOV UR4, 0x4 ;  /* 0x0000000400040882 */ /* 0x000fe40000000000 */
[----:B------:R-:W-:-:S06]  /*0230*/  @UP0 UIMAD.WIDE UR4, UR11, UR4, UR8 ;  /* 0x000000040b0402a5 */ /* 0x000fcc000f8e0208 */
[----:B------:R-:W-:Y:S02]  /*0240*/  IMAD.U32 R4, RZ, RZ, UR4 ;  /* 0x00000004ff047e24 */ /* 0x000fe4000f8e00ff */
[----:B------:R-:W-:-:S05]  /*0250*/  IMAD.U32 R5, RZ, RZ, UR5 ;  /* 0x00000005ff057e24 */ /* 0x000fca000f8e00ff */
[----:B------:R-:W2:Y:S01]  /*0260*/  @P0 LDG.E R4, [R4.64] ;  /* 0x0000000c04040981 */ /* 0x000ea2000c1e1900 */
[----:B------:R-:W-:Y:S02]  /*0270*/  ULDC UR4, c[0x0][0x2ac] ;  /* 0x0000ab0000047ab9 */ /* 0x000fe40000000800 */
[----:B------:R-:W-:Y:S02]  /*0280*/  ULDC UR9, c[0x0][0x1d0] ;  /* 0x0000740000097ab9 */ /* 0x000fe40000000800 */
[----:B------:R-:W-:Y:S02]  /*0290*/  UIMAD UR9, UR4, UR9, URZ ;  /* 0x00000009040972a4 */ /* 0x000fe4000f8e023f */
[----:B------:R-:W-:Y:S02]  /*02a0*/  UMOV UR8, URZ ;  /* 0x0000003f00087c82 */ /* 0x000fe40008000000 */
[----:B------:R-:W-:Y:S02]  /*02b0*/  UISETP.GE.AND UP0, UPT, UR9, 0x1, UPT ;  /* 0x000000010900788c */ /* 0x000fe4000bf06270 */
[----:B------:R-:W-:-:S02]  /*02c0*/  UIADD3 UR5, UR9, 0x3f, URZ ;  /* 0x0000003f09057890 */ /* 0x000fc4000fffe03f */
[----:B------:R-:W-:Y:S02]  /*02d0*/  UMOV UR19, URZ ;  /* 0x0000003f00137c82 */ /* 0x000fe40008000000 */
[----:B------:R-:W-:-:S04]  /*02e0*/  USHF.R.S32.HI UR4, URZ, 0x1f, UR5 ;  /* 0x0000001f3f047899 */ /* 0x000fc80008011405 */
[----:B------:R-:W-:-:S04]  /*02f0*/  ULEA.HI UR4, UR4, UR5, URZ, 0x6 ;  /* 0x0000000504047291 */ /* 0x000fc8000f8f303f */
[----:B------:R-:W-:Y:S01]  /*0300*/  USHF.R.S32.HI UR6, URZ, 0x6, UR4 ;  /* 0x000000063f067899 */ /* 0x000fe20008011404 */
[----:B--2---:R1:W2:Y:S01]  /*0310*/  @P0 R2UR UR8, R4 ;  /* 0x00000000040803c2 */ /* 0x0042a200000e0000 */
[----:B------:R-:W-:-:S13]  /*0320*/  PLOP3.LUT P0, PT, PT, PT, UP0, 0x80, 0x0 ;  /* 0x000000000000781c */ /* 0x000fda0003f0f008 */
[----:B------:R-:W-:Y:S05]  /*0330*/  @!P0 BRA `(.L_x_2) ;  /* 0x0000024000008947 */ /* 0x000fea0003800000 */
[----:B------:R-:W-:Y:S02]  /*0340*/  USHF.R.U32.HI UR4, URZ, 0x10, UR7 ;  /* 0x000000103f047899 */ /* 0x000fe40008011607 */
[----:B------:R-:W-:Y:S02]  /*0350*/  ULDC UR5, c[0x0][0x338] ;  /* 0x0000ce0000057ab9 */ /* 0x000fe40000000800 */
[----:B------:R-:W-:Y:S02]  /*0360*/  UISETP.NE.AND UP0, UPT, UR4, URZ, UPT ;  /* 0x0000003f0400728c */ /* 0x000fe4000bf05270 */
[----:B------:R-:W-:Y:S02]  /*0370*/  UMOV UR18, URZ ;  /* 0x0000003f00127c82 */ /* 0x000fe40008000000 */
[----:B------:R-:W-:-:S04]  /*0380*/  USEL UR5, UR4, UR5, UP0 ;  /* 0x0000000504057287 */ /* 0x000fc80008000000 */
[----:B------:R-:W-:Y:S02]  /*0390*/  UIADD3 UR17, UR6, -0x1, UR5 ;  /* 0xffffffff06117890 */ /* 0x000fe4000fffe005 */
[----:B------:R-:W-:-:S05]  /*03a0*/  IMAD.U32 R0, RZ, RZ, UR5 ;  /* 0x00000005ff007e24 */ /* 0x000fca000f8e00ff */
[-C--:B------:R-:W-:Y:S02]  /*03b0*/  IABS R2, R0.reuse ;  /* 0x0000000000027213 */ /* 0x080fe40000000000 */
[----:B------:R-:W-:-:S03]  /*03c0*/  IABS R0, R0 ;  /* 0x0000000000007213 */ /* 0x000fc60000000000 */
[----:B------:R-:W-:Y:S02]  /*03d0*/  IMAD.MOV.U32 R5, RZ, RZ, R2 ;  /* 0x000000ffff057224 */ /* 0x000fe400078e0002 */
[----:B------:R-:W-:Y:S01]  /*03e0*/  IMAD.U32 R2, RZ, RZ, UR17 ;  /* 0x00000011ff027e24 */ /* 0x000fe2000f8e00ff */
[----:B------:R-:W-:Y:S01]  /*03f0*/  ULOP3.LUT UR17, UR17, UR5, URZ, 0x3c, !UPT ;  /* 0x0000000511117292 */ /* 0x000fe2000f8e3c3f */
[----:B------:R-:W3:Y:S01]  /*0400*/  R2UR UR16, R5 ;  /* 0x00000000051073c2 */ /* 0x000ee200000e0000 */
[----:B------:R-:W-:Y:S02]  /*0410*/  IMAD.MOV R0, RZ, RZ, -R0 ;  /* 0x000000ffff007224 */ /* 0x000fe400078e0a00 */
[----:B------:R-:W-:-:S05]  /*0420*/  IABS R2, R2 ;  /* 0x0000000200027213 */ /* 0x000fca0000000000 */
[----:B------:R-:W4:Y:S08]  /*0430*/  R2UR UR15, R2 ;  /* 0x00000000020f73c2 */ /* 0x000f3000000e0000 */
[----:B------:R-:W5:Y:S01]  /*0440*/  R2UR UR14, R0 ;  /* 0x00000000000e73c2 */ /* 0x000f6200000e0000 */
[----:B---3--:R-:W3:Y:S08]  /*0450*/  I2F.RP R6, UR16 ;  /* 0x0000001000067d06 */ /* 0x008ef00008209400 */
[----:B-1-3--:R-:W1:Y:S02]  /*0460*/  MUFU.RCP R4, R6 ;  /* 0x0000000600047308 */ /* 0x00ae640000001000 */
[----:B-1----:R-:W-:-:S06]  /*0470*/  IADD3 R4, R4, 0xffffffe, RZ ;  /* 0x0ffffffe04047810 */ /* 0x002fcc0007ffe0ff */
[----:B------:R-:W1:Y:S02]  /*0480*/  F2I.FTZ.U32.TRUNC.NTZ R4, R4 ;  /* 0x0000000400047305 */ /* 0x000e64000021f000 */
[----:B-1----:R-:W1:Y:S02]  /*0490*/  R2UR UR19, R4 ;  /* 0x00000000041373c2 */ /* 0x002e6400000e0000 */
[----:B-1----:R-:W-:-:S04]  /*04a0*/  UIADD3 UR4, URZ, -UR19, URZ ;  /* 0x800000133f047290 */ /* 0x002fc8000fffe03f */
[----:B------:R-:W-:-:S04]  /*04b0*/  UIMAD UR4, UR4, UR16, URZ ;  /* 0x00000010040472a4 */ /* 0x000fc8000f8e023f */
[----:B------:R-:W-:-:S04]  /*04c0*/  UIMAD.WIDE.U32 UR18, UR19, UR4, UR18 ;  /* 0x00000004131272a5 */ /* 0x000fc8000f8e0012 */
[----:B----4-:R-:W-:-:S04]  /*04d0*/  UIMAD.WIDE.U32 UR18, UR19, UR15, URZ ;  /* 0x0000000f131272a5 */ /* 0x010fc8000f8e003f */
[----:B-----5:R-:W-:-:S04]  /*04e0*/  UIMAD UR14, UR19, UR14, UR15 ;  /* 0x0000000e130e72a4 */ /* 0x020fc8000f8e020f */
[----:B------:R-:W-:-:S11]  /*04f0*/  UISETP.GT.U32.AND UP0, UPT, UR16, UR14, UPT ;  /* 0x0000000e1000728c */ /* 0x000fd6000bf04070 */
[----:B------:R-:W-:Y:S02]  /*0500*/  @!UP0 UIADD3 UR14, UR14, -UR16, URZ ;  /* 0x800000100e0e8290 */ /* 0x000fe4000fffe03f */
[----:B------:R-:W-:Y:S02]  /*0510*/  @!UP0 UIADD3 UR19, UR19, 0x1, URZ ;  /* 0x0000000113138890 */ /* 0x000fe4000fffe03f */
[----:B------:R-:W-:Y:S02]  /*0520*/  UISETP.GE.U32.AND UP1, UPT, UR14, UR16, UPT ;  /* 0x000000100e00728c */ /* 0x000fe4000bf26070 */
[----:B------:R-:W-:-:S09]  /*0530*/  UISETP.GE.AND UP0, UPT, UR17, URZ, UPT ;  /* 0x0000003f1100728c */ /* 0x000fd2000bf06270 */
[----:B------:R-:W-:Y:S02]  /*0540*/  @UP1 UIADD3 UR19, UR19, 0x1, URZ ;  /* 0x0000000113131890 */ /* 0x000fe4000fffe03f */
[----:B------:R-:W-:Y:S02]  /*0550*/  UISETP.NE.AND UP1, UPT, UR5, URZ, UPT ;  /* 0x0000003f0500728c */ /* 0x000fe4000bf25270 */
[----:B------:R-:W-:-:S09]  /*0560*/  @!UP0 UIADD3 UR19, -UR19, URZ, URZ ;  /* 0x0000003f13138290 */ /* 0x000fd2000fffe13f */
[----:B------:R-:W-:Y:S02]  /*0570*/  @!UP1 ULOP3.LUT UR19, URZ, UR5, URZ, 0x33, !UPT ;  /* 0x000000053f139292 */ /* 0x000fe4000f8e333f */
.L_x_2:
[----:B------:R-:W-:Y:S01]  /*0580*/  ULOP3.LUT UR7, UR7, 0xffff, URZ, 0xc0, !UPT ;  /* 0x0000ffff07077892 */ /* 0x000fe2000f8ec03f */
[----:B------:R-:W-:Y:S01]  /*0590*/  PLOP3.LUT P2, PT, PT, PT, PT, 0x80, 0x0 ;  /* 0x000000000000781c */ /* 0x000fe20003f4f070 */
[----:B------:R-:W-:Y:S01]  /*05a0*/  IMAD.MOV.U32 R5, RZ, RZ, RZ ;  /* 0x000000ffff057224 */ /* 0x000fe200078e00ff */
[----:B------:R-:W-:Y:S01]  /*05b0*/  CS2R R116, SRZ ;  /* 0x0000000000747805 */ /* 0x000fe2000001ff00 */
[----:B------:R-:W-:Y:S01]  /*05c0*/  UIMAD UR7, UR7, UR19, URZ ;  /* 0x00000013070772a4 */ /* 0x000fe2000f8e023f */
[----:B------:R-:W-:Y:S01]  /*05d0*/  IMAD.MOV.U32 R2, RZ, RZ, RZ ;  /* 0x000000ffff027224 */ /* 0x000fe200078e00ff */
[----:B------:R-:W-:Y:S01]  /*05e0*/  CS2R R122, SRZ ;  /* 0x00000000007a7805 */ /* 0x000fe2000001ff00 */
[----:B------:R-:W-:Y:S01]  /*05f0*/  CS2R R120, SRZ ;  /* 0x0000000000787805 */ /* 0x000fe2000001ff00 */
[----:B------:R-:W-:Y:S01]  /*0600*/  UIADD3 UR19, UR7, UR19, URZ ;  /* 0x0000001307137290 */ /* 0x000fe2000fffe03f */
[----:B------:R-:W-:Y:S01]  /*0610*/  CS2R R114, SRZ ;  /* 0x0000000000727805 */ /* 0x000fe2000001ff00 */
[----:B------:R-:W-:Y:S01]  /*0620*/  CS2R R112, SRZ ;  /* 0x0000000000707805 */ /* 0x000fe2000001ff00 */
[----:B------:R-:W-:Y:S01]  /*0630*/  CS2R R110, SRZ ;  /* 0x00000000006e7805 */ /* 0x000fe2000001ff00 */
[----:B------:R-:W-:Y:S01]  /*0640*/  UISETP.LT.AND UP0, UPT, UR6, UR19, UPT ;  /* 0x000000130600728c */ /* 0x000fe2000bf01270 */
[----:B------:R-:W-:Y:S01]  /*0650*/  CS2R R108, SRZ ;  /* 0x00000000006c7805 */ /* 0x000fe2000001ff00 */
[----:B------:R-:W-:Y:S01]  /*0660*/  CS2R R106, SRZ ;  /* 0x00000000006a7805 */ /* 0x000fe2000001ff00 */
[----:B------:R-:W-:Y:S01]  /*0670*/  CS2R R104, SRZ ;  /* 0x0000000000687805 */ /* 0x000fe2000001ff00 */
[----:B------:R-:W-:Y:S01]  /*0680*/  USEL UR6, UR6, UR19, UP0 ;  /* 0x0000001306067287 */ /* 0x000fe20008000000 */
[----:B------:R-:W-:Y:S01]  /*0690*/  CS2R R126, SRZ ;  /* 0x00000000007e7805 */ /* 0x000fe2000001ff00 */
[----:B------:R-:W-:Y:S01]  /*06a0*/  CS2R R124, SRZ ;  /* 0x00000000007c7805 */ /* 0x000fe2000001ff00 */
[----:B------:R-:W-:Y:S01]  /*06b0*/  CS2R R102, SRZ ;  /* 0x0000000000667805 */ /* 0x000fe2000001ff00 */
[----:B------:R-:W-:Y:S01]  /*06c0*/  UISETP.GT.AND UP0, UPT, UR6, UR7, UPT ;  /* 0x000000070600728c */ /* 0x000fe2000bf04270 */
[----:B------:R-:W-:Y:S01]  /*06d0*/  CS2R R100, SRZ ;  /* 0x0000000000647805 */ /* 0x000fe2000001ff00 */
[----:B------:R-:W-:Y:S01]  /*06e0*/  CS2R R98, SRZ ;  /* 0x0000000000627805 */ /* 0x000fe2000001ff00 */
[----:B------:R-:W-:Y:S01]  /*06f0*/  CS2R R96, SRZ ;  /* 0x0000000000607805 */ /* 0x000fe2000001ff00 */
[----:B------:R-:W-:Y:S01]  /*0700*/  CS2R R94, SRZ ;  /* 0x00000000005e7805 */ /* 0x000fe2000001ff00 */
[----:B------:R-:W-:Y:S01]  /*0710*/  CS2R R92, SRZ ;  /* 0x00000000005c7805 */ /* 0x000fe2000001ff00 */
[----:B------:R-:W-:Y:S01]  /*0720*/  PLOP3.LUT P0, PT, PT, PT, UP0, 0x80, 0x0 ;  /* 0x000000000000781c */ /* 0x000fe20003f0f008 */
[----:B------:R-:W-:Y:S01]  /*0730*/  CS2R R90, SRZ ;  /* 0x00000000005a7805 */ /* 0x000fe2000001ff00 */
        /* <DEDUP_REMOVED lines=30> */
[----:B------:R-:W-:Y:S05]  /*0920*/  @!P0 BRA `(.L_x_3) ;  /* 0x00006c2000008947 */ /* 0x000fea0003800000 */
[----:B------:R-:W-:Y:S02]  /*0930*/  ULDC.64 UR4, c[0x0][0x340] ;  /* 0x0000d00000047ab9 */ /* 0x000fe40000000a00 */
[----:B------:R-:W-:-:S02]  /*0940*/  UISETP.NE.U32.AND UP0, UPT, URZ, UR4, UPT ;  /* 0x000000043f00728c */ /* 0x000fc4000bf05070 */
[----:B------:R-:W-:Y:S02]  /*0950*/  ULDC.64 UR14, c[0x0][0x340] ;  /* 0x0000d000000e7ab9 */ /* 0x000fe40000000a00 */
[----:B------:R-:W-:-:S06]  /*0960*/  UISETP.NE.AND.EX UP0, UPT, URZ, UR5, UPT, UP0 ;  /* 0x000000053f00728c */ /* 0x000fcc000bf05300 */
[----:B------:R-:W-:-:S05]  /*0970*/  PLOP3.LUT P0, PT, PT, PT, UP0, 0x80, 0x0 ;  /* 0x000000000000781c */ /* 0x000fca0003f0f008 */
[----:B------:R-:W-:Y:S02]  /*0980*/  @UP0 UMOV UR4, 0x4 ;  /* 0x0000000400040882 */ /* 0x000fe40000000000 */
[----:B------:R-:W-:-:S06]  /*0990*/  @UP0 UIMAD.WIDE UR4, UR11, UR4, UR14 ;  /* 0x000000040b0402a5 */ /* 0x000fcc000f8e020e */
[----:B------:R-:W-:Y:S02]  /*09a0*/  IMAD.U32 R8, RZ, RZ, UR4 ;  /* 0x00000004ff087e24 */ /* 0x000fe4000f8e00ff */
[----:B------:R-:W-:Y:S01]  /*09b0*/  IMAD.U32 R9, RZ, RZ, UR5 ;  /* 0x00000005ff097e24 */ /* 0x000fe2000f8e00ff */
[----:B------:R-:W3:Y:S01]  /*09c0*/  S2R R12, SR_CTAID.X ;  /* 0x00000000000c7919 */ /* 0x000ee20000002500 */
[----:B------:R-:W-:Y:S01]  /*09d0*/  SHF.R.S32.HI R10, RZ, 0x1f, R3 ;  /* 0x0000001fff0a7819 */ /* 0x000fe20000011403 */
[----:B------:R-:W-:Y:S01]  /*09e0*/  IMAD.MOV.U32 R0, RZ, RZ, c[0x0][0x2c4] ;  /* 0x0000b100ff007624 */ /* 0x000fe200078e00ff */
[----:B------:R-:W-:Y:S01]  /*09f0*/  USHF.R.S32.HI UR14, URZ, 0x1f, UR10 ;  /* 0x0000001f3f0e7899 */ /* 0x000fe2000801140a */
[----:B------:R3:W4:Y:S01]  /*0a00*/  @P0 LDG.E R8, [R8.64] ;  /* 0x0000000c08080981 */ /* 0x000722000c1e1900 */
[-C--:B------:R-:W-:Y:S01]  /*0a10*/  LEA.HI R7, R10, R3.reuse, RZ, 0x3 ;  /* 0x000000030a077211 */ /* 0x080fe200078f18ff */
[----:B------:R-:W-:Y:S01]  /*0a20*/  ULDC.64 UR4, c[0x0][0x1b8] ;  /* 0x00006e0000047ab9 */ /* 0x000fe20000000a00 */
[----:B------:R-:W-:Y:S01]  /*0a30*/  ISETP.NE.AND P1, PT, R0, 0x1, PT ;  /* 0x000000010000780c */ /* 0x000fe20003f25270 */
[----:B------:R-:W-:Y:S01]  /*0a40*/  UIMAD UR14, UR14, UR4, URZ ;  /* 0x000000040e0e72a4 */ /* 0x000fe2000f8e023f */
[----:B------:R-:W-:Y:S01]  /*0a50*/  LOP3.LUT R2, R7, 0xfffffff8, RZ, 0xc0, !PT ;  /* 0xfffffff807027812 */ /* 0x000fe200078ec0ff */
[----:B------:R-:W-:Y:S01]  /*0a60*/  UIMAD.WIDE.U32 UR16, UR10, UR4, URZ ;  /* 0x000000040a1072a5 */ /* 0x000fe2000f8e003f */
[----:B------:R-:W-:Y:S01]  /*0a70*/  SHF.R.S32.HI R7, RZ, 0x3, R7 ;  /* 0x00000003ff077819 */ /* 0x000fe20000011407 */
[----:B------:R-:W-:Y:S01]  /*0a80*/  UIMAD UR14, UR10, UR5, UR14 ;  /* 0x000000050a0e72a4 */ /* 0x000fe2000f8e020e */
[----:B------:R-:W-:Y:S01]  /*0a90*/  LEA.HI R13, R10, R3, RZ, 0x4 ;  /* 0x000000030a0d7211 */ /* 0x000fe200078f20ff */
[----:B------:R-:W-:Y:S01]  /*0aa0*/  IMAD.IADD R2, R3, 0x1, -R2 ;  /* 0x0000000103027824 */ /* 0x000fe200078e0a02 */
[----:B------:R-:W-:Y:S01]  /*0ab0*/  USHF.R.S32.HI UR15, URZ, 0x1f, UR11 ;  /* 0x0000001f3f0f7899 */ /* 0x000fe2000801140b */
[----:B------:R-:W-:Y:S01]  /*0ac0*/  IMAD.SHL.U32 R199, R7, 0x40, RZ ;  /* 0x0000004007c77824 */ /* 0x000fe200078e00ff */
[----:B------:R-:W-:Y:S01]  /*0ad0*/  ULDC.64 UR4, c[0x0][0x1c0] ;  /* 0x0000700000047ab9 */ /* 0x000fe20000000a00 */
[C---:B------:R-:W-:Y:S01]  /*0ae0*/  IMAD R202, R2.reuse, 0x20, R7 ;  /* 0x0000002002ca7824 */ /* 0x040fe200078e0207 */
[----:B------:R-:W-:Y:S01]  /*0af0*/  UIADD3 UR17, UR17, UR14, URZ ;  /* 0x0000000e11117290 */ /* 0x000fe2000fffe03f */
[----:B------:R-:W-:Y:S01]  /*0b00*/  IMAD.SHL.U32 R144, R2, 0x8, RZ ;  /* 0x0000000802907824 */ /* 0x000fe200078e00ff */
[----:B------:R-:W-:Y:S01]  /*0b10*/  UIMAD UR15, UR15, UR4, URZ ;  /* 0x000000040f0f72a4 */ /* 0x000fe2000f8e023f */
[----:B------:R-:W-:Y:S01]  /*0b20*/  LOP3.LUT R199, R199, 0x1c0, RZ, 0xc0, !PT ;  /* 0x000001c0c7c77812 */ /* 0x000fe200078ec0ff */
[----:B------:R-:W-:Y:S01]  /*0b30*/  UIMAD.WIDE.U32 UR16, UR11, UR4, UR16 ;  /* 0x000000040b1072a5 */ /* 0x000fe2000f8e0010 */
[----:B------:R-:W-:Y:S01]  /*0b40*/  BSSY B0, `(.L_x_4) ;  /* 0x0000046000007945 */ /* 0x000fe20003800000 */
[----:B------:R-:W-:Y:S01]  /*0b50*/  UIMAD UR5, UR11, UR5, UR15 ;  /* 0x000000050b0572a4 */ /* 0x000fe2000f8e020f */
[----:B------:R-:W-:Y:S01]  /*0b60*/  ISETP.GE.AND P5, PT, R144, c[0x0][0x198], PT ;  /* 0x0000660090007a0c */ /* 0x000fe20003fa6270 */
[----:B------:R-:W-:Y:S01]  /*0b70*/  ULDC UR4, c[0x0][0x168] ;  /* 0x00005a0000047ab9 */ /* 0x000fe20000000800 */
[----:B---3--:R-:W-:Y:S01]  /*0b80*/  IMAD R9, R12, 0x80, R202 ;  /* 0x000000800c097824 */ /* 0x008fe200078e02ca */
[----:B------:R-:W-:Y:S01]  /*0b90*/  UIADD3 UR5, UR17, UR5, URZ ;  /* 0x0000000511057290 */ /* 0x000fe2000fffe03f */
[----:B------:R-:W-:-:S02]  /*0ba0*/  IMAD.U32 R15, RZ, RZ, UR17 ;  /* 0x00000011ff0f7e24 */ /* 0x000fc4000f8e00ff */
[----:B------:R-:W-:-:S04]  /*0bb0*/  @P1 IMAD.HI.U32 R0, R9, c[0x0][0x2c8], RZ ;  /* 0x0000b20009001a27 */ /* 0x000fc800078e00ff */
[----:B------:R-:W-:Y:S01]  /*0bc0*/  IMAD.MOV.U32 R5, RZ, RZ, R9 ;  /* 0x000000ffff057224 */ /* 0x000fe200078e0009 */
[----:B------:R-:W-:Y:S01]  /*0bd0*/  @P1 SHF.R.U32.HI R5, RZ, c[0x0][0x2cc], R0 ;  /* 0x0000b300ff051a19 */ /* 0x000fe20000011600 */
[----:B------:R-:W-:Y:S02]  /*0be0*/  IMAD.U32 R14, RZ, RZ, UR16 ;  /* 0x00000010ff0e7e24 */ /* 0x000fe4000f8e00ff */
[----:B------:R-:W-:Y:S01]  /*0bf0*/  IMAD.U32 R15, RZ, RZ, UR5 ;  /* 0x00000005ff0f7e24 */ /* 0x000fe2000f8e00ff */
[--C-:B-1----:R-:W-:Y:S01]  /*0c00*/  SHF.R.S32.HI R4, RZ, 0x1f, R5.reuse ;  /* 0x0000001fff047819 */ /* 0x102fe20000011405 */
[----:B------:R-:W-:Y:S01]  /*0c10*/  IMAD.MOV R0, RZ, RZ, -R5 ;  /* 0x000000ffff007224 */ /* 0x000fe200078e0a05 */
[----:B------:R-:W-:Y:S01]  /*0c20*/  ULDC UR5, c[0x0][0x2c4] ;  /* 0x0000b10000057ab9 */ /* 0x000fe20000000800 */
[----:B------:R-:W-:Y:S01]  /*0c30*/  IMAD.WIDE.U32 R14, R5, c[0x0][0x1b0], R14 ;  /* 0x00006c00050e7a25 */ /* 0x000fe200078e000e */
[----:B------:R-:W-:-:S03]  /*0c40*/  UIMAD UR4, UR5, UR4, URZ ;  /* 0x00000004050472a4 */ /* 0x000fc6000f8e023f */
[----:B------:R-:W-:Y:S01]  /*0c50*/  IMAD R0, R0, c[0x0][0x2c4], R9 ;  /* 0x0000b10000007a24 */ /* 0x000fe200078e0209 */
[----:B------:R-:W-:Y:S01]  /*0c60*/  IADD3 R9, R144, 0x40, RZ ;  /* 0x0000004090097810 */ /* 0x000fe20007ffe0ff */
[----:B------:R-:W-:Y:S02]  /*0c70*/  IMAD R4, R4, c[0x0][0x1b0], RZ ;  /* 0x00006c0004047a24 */ /* 0x000fe400078e02ff */
[----:B------:R-:W-:Y:S01]  /*0c80*/  IMAD R12, R12, 0x80, R7 ;  /* 0x000000800c0c7824 */ /* 0x000fe200078e0207 */
[----:B------:R-:W-:Y:S01]  /*0c90*/  SHF.R.S32.HI R11, RZ, 0x1f, R0 ;  /* 0x0000001fff0b7819 */ /* 0x000fe20000011400 */
[----:B------:R-:W-:Y:S01]  /*0ca0*/  IMAD R5, R5, c[0x0][0x1b4], R4 ;  /* 0x00006d0005057a24 */ /* 0x000fe200078e0204 */
[----:B------:R-:W-:-:S03]  /*0cb0*/  ISETP.GE.AND P4, PT, R9, c[0x0][0x198], PT ;  /* 0x0000660009007a0c */ /* 0x000fc60003f86270 */
[----:B------:R-:W-:Y:S02]  /*0cc0*/  IMAD.IADD R15, R15, 0x1, R5 ;  /* 0x000000010f0f7824 */ /* 0x000fe400078e0205 */
[----:B------:R-:W-:Y:S02]  /*0cd0*/  IMAD R11, R11, c[0x0][0x1a8], RZ ;  /* 0x00006a000b0b7a24 */ /* 0x000fe400078e02ff */
[----:B------:R-:W-:Y:S01]  /*0ce0*/  IMAD.WIDE.U32 R4, R0, c[0x0][0x1a8], R14 ;  /* 0x00006a0000047a25 */ /* 0x000fe200078e000e */
[----:B------:R-:W-:-:S03]  /*0cf0*/  LEA.HI R14, R10, R3, RZ, 0x6 ;  /* 0x000000030a0e7211 */ /* 0x000fc600078f30ff */
[----:B------:R-:W-:Y:S01]  /*0d00*/  IMAD R11, R0, c[0x0][0x1ac], R11 ;  /* 0x00006b00000b7a24 */ /* 0x000fe200078e020b */
[----:B------:R-:W-:Y:S01]  /*0d10*/  LOP3.LUT R0, R13, 0xfffffff0, RZ, 0xc0, !PT ;  /* 0xfffffff00d007812 */ /* 0x000fe200078ec0ff */
[----:B------:R-:W-:Y:S01]  /*0d20*/  IMAD.SHL.U32 R14, R14, 0x8, RZ ;  /* 0x000000080e0e7824 */ /* 0x000fe200078e00ff */
[C---:B------:R-:W-:Y:S01]  /*0d30*/  LEA R18, P1, R4.reuse, c[0x0][0x160], 0x1 ;  /* 0x0000580004127a11 */ /* 0x040fe200078208ff */
[----:B------:R-:W-:Y:S02]  /*0d40*/  IMAD.IADD R11, R5, 0x1, R11 ;  /* 0x00000001050b7824 */ /* 0x000fe400078e020b */
[----:B------:R-:W-:Y:S01]  /*0d50*/  IMAD.IADD R5, R3, 0x1, -R0 ;  /* 0x0000000103057824 */ /* 0x000fe200078e0a00 */
[----:B------:R-:W-:Y:S01]  /*0d60*/  SHF.R.U32.HI R0, RZ, 0x3, R199 ;  /* 0x00000003ff007819 */ /* 0x000fe200000116c7 */
[----:B------:R1:W3:Y:S01]  /*0d70*/  SHFL.IDX PT, R20, R18, RZ, 0x181f ;  /* 0x00181fff12147589 */ /* 0x0002e200000e0000 */
[----:B------:R-:W-:Y:S02]  /*0d80*/  LEA.HI.X R11, R4, c[0x0][0x164], R11, 0x1, P1 ;  /* 0x00005900040b7a11 */ /* 0x000fe400008f0c0b */
[----:B------:R-:W-:-:S02]  /*0d90*/  SHF.R.S32.HI R4, RZ, 0x1f, R5 ;  /* 0x0000001fff047819 */ /* 0x000fc40000011405 */
[----:B------:R-:W-:Y:S01]  /*0da0*/  LOP3.LUT R199, R199, 0x38, R144, 0xf8, !PT ;  /* 0x00000038c7c77812 */ /* 0x000fe200078ef890 */
[----:B------:R1:W2:Y:S01]  /*0db0*/  SHFL.IDX PT, R21, R11, RZ, 0x181f ;  /* 0x00181fff0b157589 */ /* 0x0002a200000e0000 */
[----:B------:R-:W-:Y:S02]  /*0dc0*/  LEA.HI R4, R4, R5, RZ, 0x3 ;  /* 0x0000000504047211 */ /* 0x000fe400078f18ff */
[----:B------:R-:W-:Y:S01]  /*0dd0*/  LOP3.LUT R199, R199, R0, RZ, 0x3c, !PT ;  /* 0x00000000c7c77212 */ /* 0x000fe200078e3cff */
[----:B------:R-:W-:Y:S01]  /*0de0*/  IMAD.MOV.U32 R0, RZ, RZ, 0x10 ;  /* 0x00000010ff007424 */ /* 0x000fe200078e00ff */
[----:B------:R-:W-:Y:S02]  /*0df0*/  LOP3.LUT R6, R4, 0xfffffff8, RZ, 0xc0, !PT ;  /* 0xfffffff804067812 */ /* 0x000fe400078ec0ff */
[----:B------:R-:W-:-:S03]  /*0e00*/  LOP3.LUT R199, R199, 0xfffffe00, R14, 0xf8, !PT ;  /* 0xfffffe00c7c77812 */ /* 0x000fc600078ef80e */
[----:B------:R-:W-:Y:S02]  /*0e10*/  IMAD.IADD R6, R5, 0x1, -R6 ;  /* 0x0000000105067824 */ /* 0x000fe400078e0a06 */
[----:B------:R-:W-:Y:S01]  /*0e20*/  IMAD.MOV.U32 R5, RZ, RZ, 0x20 ;  /* 0x00000020ff057424 */ /* 0x000fe200078e00ff */
[----:B----4-:R4:W5:Y:S01]  /*0e30*/  @P0 R2UR UR14, R8 ;  /* 0x00000000080e03c2 */ /* 0x01096200000e0000 */
[----:B------:R-:W-:Y:S01]  /*0e40*/  ISETP.GE.AND P0, PT, R12, UR4, PT ;  /* 0x000000040c007c0c */ /* 0x000fe2000bf06270 */
[----:B-----5:R-:W-:Y:S01]  /*0e50*/  @!UP0 UMOV UR14, UR11 ;  /* 0x0000000b000e8c82 */ /* 0x020fe20008000000 */
[----:B----4-:R-:W-:-:S04]  /*0e60*/  IADD3 R8, R144, 0x80, RZ ;  /* 0x0000008090087810 */ /* 0x010fc80007ffe0ff */
[----:B------:R-:W-:-:S04]  /*0e70*/  ISETP.GE.AND P3, PT, R8, c[0x0][0x198], PT ;  /* 0x0000660008007a0c */ /* 0x000fc80003f66270 */
[----:B------:R-:W-:-:S05]  /*0e80*/  R2P PR, R6, 0x6 ;  /* 0x0000000606007804 */ /* 0x000fca0000000000 */
[----:B------:R-:W-:Y:S02]  /*0e90*/  SEL R0, R0, 0xfffffff0, !P1 ;  /* 0xfffffff000007807 */ /* 0x000fe40004800000 */
[----:B------:R-:W-:Y:S01]  /*0ea0*/  SEL R5, R5, 0xffffffe0, !P2 ;  /* 0xffffffe005057807 */ /* 0x000fe20005000000 */
[----:B------:R-:W-:Y:S05]  /*0eb0*/  @P0 BRA `(.L_x_5) ;  /* 0x000000e000000947 */ /* 0x000fea0003800000 */
[----:B-123--:R-:W-:Y:S01]  /*0ec0*/  SHF.R.S32.HI R14, RZ, 0x1f, R9 ;  /* 0x0000001fff0e7819 */ /* 0x00efe20000011409 */
[----:B------:R-:W-:Y:S01]  /*0ed0*/  IMAD.SHL.U32 R16, R199, 0x2, RZ ;  /* 0x00000002c7107824 */ /* 0x000fe200078e00ff */
[----:B------:R-:W-:Y:S01]  /*0ee0*/  SHF.R.S32.HI R17, RZ, 0x1f, R8 ;  /* 0x0000001fff117819 */ /* 0x000fe20000011408 */
[----:B------:R-:W-:Y:S01]  /*0ef0*/  IMAD.WIDE R22, R144, 0x2, R20 ;  /* 0x0000000290167825 */ /* 0x000fe200078e0214 */
[----:B------:R-:W-:Y:S02]  /*0f00*/  LEA.HI R15, R14, R9, RZ, 0x3 ;  /* 0x000000090e0f7211 */ /* 0x000fe400078f18ff */
[----:B------:R-:W-:Y:S02]  /*0f10*/  LEA.HI R14, R17, R8, RZ, 0x3 ;  /* 0x00000008110e7211 */ /* 0x000fe400078f18ff */
[----:B------:R-:W-:Y:S01]  /*0f20*/  LOP3.LUT R15, R15, 0xfffffff8, RZ, 0xc0, !PT ;  /* 0xfffffff80f0f7812 */ /* 0x000fe200078ec0ff */
[----:B------:R-:W-:Y:S01]  /*0f30*/  @!PT LDS RZ, [RZ] ;  /* 0x00000000fffff984 */ /* 0x000fe20000000800 */
[----:B------:R1:W-:Y:S01]  /*0f40*/  LDGSTS.E.BYPASS.LTC128B.128 [R16+0xc100], [R22.64], !P5 ;  /* 0x0c10000016107fae */ /* 0x0003e2000e901d4c */
[----:B------:R-:W-:-:S03]  /*0f50*/  LOP3.LUT R14, R14, 0xfffffff8, RZ, 0xc0, !PT ;  /* 0xfffffff80e0e7812 */ /* 0x000fc600078ec0ff */
[----:B------:R-:W-:-:S04]  /*0f60*/  IMAD.WIDE R24, R15, 0x2, R20 ;  /* 0x000000020f187825 */ /* 0x000fc800078e0214 */
[----:B------:R-:W-:Y:S01]  /*0f70*/  IMAD.WIDE R14, R14, 0x2, R20 ;  /* 0x000000020e0e7825 */ /* 0x000fe200078e0214 */
[----:B------:R1:W-:Y:S04]  /*0f80*/  LDGSTS.E.BYPASS.LTC128B.128 [R16+0x10100], [R24.64], !P4 ;  /* 0x1010000018107fae */ /* 0x0003e8000e101d4c */
[----:B------:R1:W-:Y:S02]  /*0f90*/  LDGSTS.E.BYPASS.LTC128B.128 [R16+0x14100], [R14.64], !P3 ;  /* 0x141000000e107fae */ /* 0x0003e4000d901d4c */
.L_x_5:
[----:B-123--:R-:W-:Y:S05]  /*0fa0*/  BSYNC B0 ;  /* 0x0000000000007941 */ /* 0x00efea0003800000 */
.L_x_4:
[----:B------:R-:W-:Y:S01]  /*0fb0*/  IADD3 R14, R12, 0x20, RZ ;  /* 0x000000200c0e7810 */ /* 0x000fe20007ffe0ff */
[----:B------:R1:W2:Y:S01]  /*0fc0*/  SHFL.IDX PT, R21, R11, 0x1, 0x181f ;  /* 0x00381f000b157f89 */ /* 0x0002a200000e0000 */
[----:B------:R-:W-:Y:S02]  /*0fd0*/  BSSY B0, `(.L_x_6) ;  /* 0x0000012000007945 */ /* 0x000fe40003800000 */
[----:B------:R-:W-:Y:S01]  /*0fe0*/  ISETP.GE.AND P0, PT, R14, UR4, PT ;  /* 0x000000040e007c0c */ /* 0x000fe2000bf06270 */
[----:B------:R1:W3:-:S12]  /*0ff0*/  SHFL.IDX PT, R20, R18, 0x1, 0x181f ;  /* 0x00381f0012147f89 */ /* 0x0002d800000e0000 */
[----:B------:R-:W-:Y:S05]  /*1000*/  @P0 BRA `(.L_x_7) ;  /* 0x000000e000000947 */ /* 0x000fea0003800000 */
[----:B------:R-:W-:Y:S01]  /*1010*/  SHF.R.S32.HI R14, RZ, 0x1f, R9 ;  /* 0x0000001fff0e7819 */ /* 0x000fe20000011409 */
[----:B------:R-:W-:Y:S01]  /*1020*/  IMAD.SHL.U32 R16, R199, 0x2, RZ ;  /* 0x00000002c7107824 */ /* 0x000fe200078e00ff */
[----:B------:R-:W-:Y:S01]  /*1030*/  SHF.R.S32.HI R17, RZ, 0x1f, R8 ;  /* 0x0000001fff117819 */ /* 0x000fe20000011408 */
[----:B--23--:R-:W-:Y:S01]  /*1040*/  IMAD.WIDE R22, R144, 0x2, R20 ;  /* 0x0000000290167825 */ /* 0x00cfe200078e0214 */
        /* <DEDUP_REMOVED lines=10> */
.L_x_7:
[----:B------:R-:W-:Y:S05]  /*10f0*/  BSYNC B0 ;  /* 0x0000000000007941 */ /* 0x000fea0003800000 */
.L_x_6:
[----:B--2---:R-:W-:Y:S01]  /*1100*/  IADD3 R14, R12, 0x40, RZ ;  /* 0x000000400c0e7810 */ /* 0x004fe20007ffe0ff */
[----:B------:R2:W4:Y:S01]  /*1110*/  SHFL.IDX PT, R21, R11, 0x2, 0x181f ;  /* 0x00581f000b157f89 */ /* 0x00052200000e0000 */
[----:B------:R-:W-:Y:S02]  /*1120*/  BSSY B0, `(.L_x_8) ;  /* 0x0000012000007945 */ /* 0x000fe40003800000 */
[----:B------:R-:W-:Y:S01]  /*1130*/  ISETP.GE.AND P0, PT, R14, UR4, PT ;  /* 0x000000040e007c0c */ /* 0x000fe2000bf06270 */
[----:B---3--:R2:W3:-:S12]  /*1140*/  SHFL.IDX PT, R20, R18, 0x2, 0x181f ;  /* 0x00581f0012147f89 */ /* 0x0084d800000e0000 */
[----:B------:R-:W-:Y:S05]  /*1150*/  @P0 BRA `(.L_x_9) ;  /* 0x000000e000000947 */ /* 0x000fea0003800000 */
[----:B------:R-:W-:Y:S01]  /*1160*/  SHF.R.S32.HI R14, RZ, 0x1f, R9 ;  /* 0x0000001fff0e7819 */ /* 0x000fe20000011409 */
[----:B------:R-:W-:Y:S01]  /*1170*/  IMAD.SHL.U32 R16, R199, 0x2, RZ ;  /* 0x00000002c7107824 */ /* 0x000fe200078e00ff */
[----:B------:R-:W-:Y:S01]  /*1180*/  SHF.R.S32.HI R17, RZ, 0x1f, R8 ;  /* 0x0000001fff117819 */ /* 0x000fe20000011408 */
[----:B---34-:R-:W-:Y:S01]  /*1190*/  IMAD.WIDE R22, R144, 0x2, R20 ;  /* 0x0000000290167825 */ /* 0x018fe200078e0214 */
        /* <DEDUP_REMOVED lines=10> */
.L_x_9:
[----:B------:R-:W-:Y:S05]  /*1240*/  BSYNC B0 ;  /* 0x0000000000007941 */ /* 0x000fea0003800000 */
.L_x_8:
[----:B------:R-:W-:Y:S01]  /*1250*/  UIADD3 UR11, UR6, -0x1, URZ ;  /* 0xffffffff060b7890 */ /* 0x000fe2000fffe03f */
[----:B---3--:R-:W-:Y:S01]  /*1260*/  SHFL.IDX PT, R16, R18, 0x3, 0x181f ;  /* 0x00781f0012107f89 */ /* 0x008fe200000e0000 */
[----:B------:R-:W-:Y:S01]  /*1270*/  IADD3 R12, R12, 0x60, RZ ;  /* 0x000000600c0c7810 */ /* 0x000fe20007ffe0ff */
[----:B------:R-:W-:Y:S01]  /*1280*/  IMAD.MOV.U32 R14, RZ, RZ, c[0x0][0x2b8] ;  /* 0x0000ae00ff0e7624 */ /* 0x000fe200078e00ff */
[----:B------:R-:W-:Y:S01]  /*1290*/  USHF.R.S32.HI UR15, URZ, 0x1f, UR14 ;  /* 0x0000001f3f0f7899 */ /* 0x000fe2000801140e */
[----:B------:R3:W5:Y:S01]  /*12a0*/  SHFL.IDX PT, R17, R11, 0x3, 0x181f ;  /* 0x00781f000b117f89 */ /* 0x00076200000e0000 */
[----:B------:R-:W-:Y:S01]  /*12b0*/  IMAD.U32 R15, RZ, RZ, UR11 ;  /* 0x0000000bff0f7e24 */ /* 0x000fe2000f8e00ff */
[----:B------:R-:W-:Y:S01]  /*12c0*/  ISETP.GE.AND P2, PT, R12, UR4, PT ;  /* 0x000000040c007c0c */ /* 0x000fe2000bf46270 */
[----:B------:R-:W-:Y:S01]  /*12d0*/  IMAD.SHL.U32 R199, R199, 0x2, RZ ;  /* 0x00000002c7c77824 */ /* 0x000fe200078e00ff */
[----:B------:R-:W-:Y:S01]  /*12e0*/  SHF.R.S32.HI R12, RZ, 0x1f, R9 ;  /* 0x0000001fff0c7819 */ /* 0x000fe20000011409 */
[----:B------:R-:W-:Y:S01]  /*12f0*/  IMAD R15, R15, 0x40, R202 ;  /* 0x000000400f0f7824 */ /* 0x000fe200078e02ca */
[----:B------:R-:W-:Y:S01]  /*1300*/  ISETP.NE.AND P0, PT, R14, 0x1, PT ;  /* 0x000000010e00780c */ /* 0x000fe20003f05270 */
[----:B------:R-:W-:Y:S01]  /*1310*/  ULDC.64 UR4, c[0x0][0x2b0] ;  /* 0x0000ac0000047ab9 */ /* 0x000fe20000000a00 */
[----:B------:R-:W-:Y:S01]  /*1320*/  LEA.HI R133, R12, R9, RZ, 0x3 ;  /* 0x000000090c857211 */ /* 0x000fe200078f18ff */
[----:B------:R-:W-:Y:S01]  /*1330*/  UIMAD UR15, UR15, UR4, URZ ;  /* 0x000000040f0f72a4 */ /* 0x000fe2000f8e023f */
[C---:B------:R-:W-:Y:S01]  /*1340*/  IADD3 R201, R15.reuse, UR8, RZ ;  /* 0x000000080fc97c10 */ /* 0x040fe2000fffe0ff */
[----:B------:R-:W-:Y:S01]  /*1350*/  UIMAD.WIDE.U32 UR16, UR14, UR4, URZ ;  /* 0x000000040e1072a5 */ /* 0x000fe2000f8e003f */
[----:B------:R-:W-:Y:S01]  /*1360*/  ISETP.GE.AND P6, PT, R15, UR9, PT ;  /* 0x000000090f007c0c */ /* 0x000fe2000bfc6270 */
[----:B------:R-:W-:Y:S01]  /*1370*/  UIMAD UR15, UR14, UR5, UR15 ;  /* 0x000000050e0f72a4 */ /* 0x000fe2000f8e020f */
[----:B------:R-:W-:Y:S01]  /*1380*/  SHF.R.S32.HI R15, RZ, 0x1f, R8 ;  /* 0x0000001fff0f7819 */ /* 0x000fe20000011408 */
[----:B------:R-:W-:Y:S01]  /*1390*/  IMAD.MOV.U32 R200, RZ, RZ, RZ ;  /* 0x000000ffffc87224 */ /* 0x000fe200078e00ff */
[----:B------:R-:W-:Y:S01]  /*13a0*/  LOP3.LUT R133, R133, 0xfffffff8, RZ, 0xc0, !PT ;  /* 0xfffffff885857812 */ /* 0x000fe200078ec0ff */
[----:B------:R-:W-:Y:S01]  /*13b0*/  UIADD3 UR15, UR17, UR15, URZ ;  /* 0x0000000f110f7290 */ /* 0x000fe2000fffe03f */
[----:B------:R-:W-:Y:S01]  /*13c0*/  LEA.HI R134, R15, R8, RZ, 0x3 ;  /* 0x000000080f867211 */ /* 0x000fe200078f18ff */
[----:B------:R-:W-:Y:S01]  /*13d0*/  @P0 IMAD.HI.U32 R14, R201, c[0x0][0x2bc], RZ ;  /* 0x0000af00c90e0a27 */ /* 0x000fe200078e00ff */
[----:B------:R-:W-:-:S03]  /*13e0*/  ISETP.GT.OR P6, PT, R202, 0x3f, P6 ;  /* 0x0000003fca00780c */ /* 0x000fc600037c4670 */
[----:B-123--:R-:W-:Y:S01]  /*13f0*/  IMAD.MOV.U32 R11, RZ, RZ, R201 ;  /* 0x000000ffff0b7224 */ /* 0x00efe200078e00c9 */
[----:B------:R-:W-:Y:S01]  /*1400*/  LOP3.LUT R134, R134, 0xfffffff8, RZ, 0xc0, !PT ;  /* 0xfffffff886867812 */ /* 0x000fe200078ec0ff */
[----:B----45:R-:W-:Y:S01]  /*1410*/  @!P2 IMAD.WIDE R20, R144, 0x2, R16 ;  /* 0x000000029014a825 */ /* 0x030fe200078e0210 */
[----:B------:R-:W-:Y:S01]  /*1420*/  @P0 SHF.R.U32.HI R11, RZ, c[0x0][0x2c0], R14 ;  /* 0x0000b000ff0b0a19 */ /* 0x000fe2000001160e */
[----:B------:R-:W-:Y:S02]  /*1430*/  USHF.R.S32.HI UR14, URZ, 0x1f, UR10 ;  /* 0x0000001f3f0e7899 */ /* 0x000fe4000801140a */
[--C-:B------:R-:W-:Y:S01]  /*1440*/  @!P2 IMAD.WIDE R18, R133, 0x2, R16.reuse ;  /* 0x000000028512a825 */ /* 0x100fe200078e0210 */
[----:B------:R-:W-:Y:S01]  /*1450*/  @!PT LDS RZ, [RZ] ;  /* 0x00000000fffff984 */ /* 0x000fe20000000800 */
[----:B------:R1:W-:Y:S01]  /*1460*/  @!P2 LDGSTS.E.BYPASS.LTC128B.128 [R199+0xf100], [R20.64], !P5 ;  /* 0x0f10000014c7afae */ /* 0x0003e2000e901d4c */
[----:B------:R-:W-:Y:S02]  /*1470*/  ULDC.64 UR4, c[0x0][0x1e8] ;  /* 0x00007a0000047ab9 */ /* 0x000fe40000000a00 */
[----:B------:R-:W-:Y:S01]  /*1480*/  @!P2 IMAD.WIDE R16, R134, 0x2, R16 ;  /* 0x000000028610a825 */ /* 0x000fe200078e0210 */
[----:B------:R2:W-:Y:S01]  /*1490*/  @!P2 LDGSTS.E.BYPASS.LTC128B.128 [R199+0x13100], [R18.64], !P4 ;  /* 0x1310000012c7afae */ /* 0x0005e2000e101d4c */
[----:B------:R-:W-:-:S03]  /*14a0*/  @!P6 IADD3 R15, P1, R11, UR16, RZ ;  /* 0x000000100b0fec10 */ /* 0x000fc6000ff3e0ff */
[----:B------:R3:W-:Y:S01]  /*14b0*/  @!P2 LDGSTS.E.BYPASS.LTC128B.128 [R199+0x17100], [R16.64], !P3 ;  /* 0x1710000010c7afae */ /* 0x0007e2000d901d4c */
[----:B------:R-:W-:Y:S02]  /*14c0*/  @!P6 LEA.HI.X.SX32 R12, R11, UR15, 0x1, P1 ;  /* 0x0000000f0b0cec11 */ /* 0x000fe400088f0eff */
[C---:B------:R-:W-:Y:S01]  /*14d0*/  @!P6 LEA R14, P1, R15.reuse, c[0x0][0x2a0], 0x2 ;  /* 0x0000a8000f0eea11 */ /* 0x040fe200078210ff */
[----:B------:R-:W0:Y:S03]  /*14e0*/  LDGDEPBAR ;  /* 0x00000000000079af */ /* 0x000e260000000000 */
[----:B------:R-:W-:Y:S01]  /*14f0*/  @!P6 LEA.HI.X R15, R15, c[0x0][0x2a4], R12, 0x2, P1 ;  /* 0x0000a9000f0fea11 */ /* 0x000fe200008f140c */
[----:B------:R-:W-:Y:S06]  /*1500*/  BAR.SYNC.DEFER_BLOCKING 0x0 ;  /* 0x0000000000007b1d */ /* 0x000fec0000010000 */
[----:B------:R4:W5:Y:S01]  /*1510*/  @!P6 LDG.E R200, [R14.64] ;  /* 0x0000000c0ec8e981 */ /* 0x000962000c1e1900 */
[----:B------:R-:W-:Y:S01]  /*1520*/  IMAD.MOV R12, RZ, RZ, -R11 ;  /* 0x000000ffff0c7224 */ /* 0x000fe200078e0a0b */
[----:B------:R-:W-:Y:S01]  /*1530*/  UIMAD UR18, UR14, UR4, URZ ;  /* 0x000000040e1272a4 */ /* 0x000fe2000f8e023f */
[----:B---3--:R-:W-:Y:S01]  /*1540*/  IMAD.SHL.U32 R16, R7, 0x8, RZ ;  /* 0x0000000807107824 */ /* 0x008fe200078e00ff */
[----:B------:R-:W-:Y:S01]  /*1550*/  UIMAD.WIDE.U32 UR20, UR10, UR4, URZ ;  /* 0x000000040a1472a5 */ /* 0x000fe2000f8e003f */
[----:B------:R-:W-:Y:S01]  /*1560*/  IMAD R201, R12, c[0x0][0x2b8], R201 ;  /* 0x0000ae000cc97a24 */ /* 0x000fe200078e02c9 */
[----:B------:R-:W-:Y:S01]  /*1570*/  UIMAD UR18, UR10, UR5, UR18 ;  /* 0x000000050a1272a4 */ /* 0x000fe2000f8e0212 */
[----:B------:R-:W-:Y:S01]  /*1580*/  LOP3.LUT P2, RZ, R2, 0x2, RZ, 0xc0, !PT ;  /* 0x0000000202ff7812 */ /* 0x000fe2000784c0ff */
[----:B------:R-:W-:Y:S01]  /*1590*/  UIMAD UR9, UR11, -0x40, UR9 ;  /* 0xffffffc00b0978a4 */ /* 0x000fe2000f8e0209 */
[C---:B--2---:R-:W-:Y:S01]  /*15a0*/  IMAD.WIDE.U32 R18, R201.reuse, c[0x0][0x1e0], RZ ;  /* 0x00007800c9127a25 */ /* 0x044fe200078e00ff */
[----:B------:R-:W-:Y:S01]  /*15b0*/  SHF.R.S32.HI R12, RZ, 0x1f, R201 ;  /* 0x0000001fff0c7819 */ /* 0x000fe200000114c9 */
[----:B------:R-:W-:Y:S01]  /*15c0*/  UIADD3 UR18, UR21, UR18, URZ ;  /* 0x0000001215127290 */ /* 0x000fe2000fffe03f */
[----:B------:R-:W-:Y:S01]  /*15d0*/  ISETP.GE.AND P3, PT, R144, c[0x0][0x1d4], PT ;  /* 0x0000750090007a0c */ /* 0x000fe20003f66270 */
[----:B------:R-:W-:Y:S01]  /*15e0*/  IMAD.WIDE.U32 R22, R201, c[0x0][0x208], RZ ;  /* 0x00008200c9167a25 */ /* 0x000fe200078e00ff */
[----:B------:R-:W-:Y:S01]  /*15f0*/  ULDC.64 UR4, c[0x0][0x210] ;  /* 0x0000840000047ab9 */ /* 0x000fe20000000a00 */
[----:B------:R-:W-:Y:S01]  /*1600*/  IADD3 R44, -R7, UR9, RZ ;  /* 0x00000009072c7c10 */ /* 0x000fe2000fffe1ff */
[----:B------:R-:W-:Y:S01]  /*1610*/  UIMAD UR14, UR14, UR4, URZ ;  /* 0x000000040e0e72a4 */ /* 0x000fe2000f8e023f */
[C---:B-1----:R-:W-:Y:S01]  /*1620*/  IMAD R20, R12.reuse, c[0x0][0x1e0], RZ ;  /* 0x000078000c147a24 */ /* 0x042fe200078e02ff */
[----:B------:R-:W-:Y:S01]  /*1630*/  UIMAD.WIDE.U32 UR22, UR10, UR4, URZ ;  /* 0x000000040a1672a5 */ /* 0x000fe2000f8e003f */
[----:B------:R-:W-:Y:S01]  /*1640*/  IMAD R12, R12, c[0x0][0x208], RZ ;  /* 0x000082000c0c7a24 */ /* 0x000fe200078e02ff */
[----:B------:R-:W-:Y:S01]  /*1650*/  UIMAD UR5, UR10, UR5, UR14 ;  /* 0x000000050a0572a4 */ /* 0x000fe2000f8e020e */
[----:B------:R-:W-:Y:S01]  /*1660*/  IMAD R20, R201, c[0x0][0x1e4], R20 ;  /* 0x00007900c9147a24 */ /* 0x000fe200078e0214 */
[----:B------:R-:W-:Y:S01]  /*1670*/  ISETP.GE.AND P5, PT, R44, 0x1, PT ;  /* 0x000000012c00780c */ /* 0x000fe20003fa6270 */
[----:B------:R-:W-:Y:S01]  /*1680*/  IMAD.SHL.U32 R6, R6, 0x40, RZ ;  /* 0x0000004006067824 */ /* 0x000fe200078e00ff */
[----:B------:R-:W-:Y:S01]  /*1690*/  UIADD3 UR5, UR23, UR5, URZ ;  /* 0x0000000517057290 */ /* 0x000fe2000fffe03f */
[----:B------:R-:W-:Y:S01]  /*16a0*/  IMAD.IADD R21, R19, 0x1, R20 ;  /* 0x0000000113157824 */ /* 0x000fe200078e0214 */
[----:B------:R-:W-:Y:S01]  /*16b0*/  ISETP.GT.AND P4, PT, R44, 0x20, PT ;  /* 0x000000202c00780c */ /* 0x000fe20003f84270 */
[----:B------:R-:W-:Y:S01]  /*16c0*/  IMAD.MOV.U32 R20, RZ, RZ, R18 ;  /* 0x000000ffff147224 */ /* 0x000fe200078e0012 */
[----:B------:R-:W-:Y:S01]  /*16d0*/  SHF.R.S32.HI R18, RZ, 0x4, R13 ;  /* 0x00000004ff127819 */ /* 0x000fe2000001140d */
[----:B----4-:R-:W-:Y:S01]  /*16e0*/  IMAD.SHL.U32 R15, R2, 0x40, RZ ;  /* 0x00000040020f7824 */ /* 0x010fe200078e00ff */
[----:B------:R-:W-:Y:S01]  /*16f0*/  LOP3.LUT R6, R6, 0x1c0, RZ, 0xc0, !PT ;  /* 0x000001c006067812 */ /* 0x000fe200078ec0ff */
[----:B------:R-:W-:Y:S01]  /*1700*/  IMAD R19, R201, c[0x0][0x20c], R12 ;  /* 0x00008300c9137a24 */ /* 0x000fe200078e020c */
[----:B------:R-:W-:Y:S01]  /*1710*/  LEA.HI R13, R13, R18, RZ, 0x1 ;  /* 0x000000120d0d7211 */ /* 0x000fe200078f08ff */
[----:B------:R-:W-:Y:S01]  /*1720*/  UISETP.GT.AND UP0, UPT, UR11, UR7, UPT ;  /* 0x000000070b00728c */ /* 0x000fe2000bf04270 */
[----:B------:R-:W-:Y:S01]  /*1730*/  LOP3.LUT R15, R15, 0x1c0, RZ, 0xc0, !PT ;  /* 0x000001c00f0f7812 */ /* 0x000fe200078ec0ff */
[----:B------:R-:W-:Y:S01]  /*1740*/  IMAD.IADD R19, R23, 0x1, R19 ;  /* 0x0000000117137824 */ /* 0x000fe200078e0213 */
[----:B------:R-:W-:-:S02]  /*1750*/  LOP3.LUT R13, R13, 0xfffffffe, RZ, 0xc0, !PT ;  /* 0xfffffffe0d0d7812 */ /* 0x000fc400078ec0ff */
[----:B------:R-:W-:Y:S02]  /*1760*/  LOP3.LUT R16, R15, 0x8, R16, 0xf8, !PT ;  /* 0x000000080f107812 */ /* 0x000fe400078ef810 */
[----:B------:R-:W-:Y:S01]  /*1770*/  SHF.R.U32.HI R15, RZ, 0x3, R15 ;  /* 0x00000003ff0f7819 */ /* 0x000fe2000001160f */
[----:B------:R-:W-:Y:S01]  /*1780*/  IMAD.IADD R13, R18, 0x1, -R13 ;  /* 0x00000001120d7824 */ /* 0x000fe200078e0a0d */
[----:B------:R-:W-:Y:S01]  /*1790*/  SHF.R.S32.HI R145, RZ, 0x1f, R144 ;  /* 0x0000001fff917819 */ /* 0x000fe20000011490 */
[----:B------:R-:W-:Y:S01]  /*17a0*/  IMAD.MOV.U32 R18, RZ, RZ, R22 ;  /* 0x000000ffff127224 */ /* 0x000fe200078e0016 */
[----:B------:R-:W-:Y:S02]  /*17b0*/  LOP3.LUT R16, R16, R15, RZ, 0x3c, !PT ;  /* 0x0000000f10107212 */ /* 0x000fe400078e3cff */
[----:B------:R-:W-:Y:S02]  /*17c0*/  IADD3 R203, R199, 0x100, RZ ;  /* 0x00000100c7cb7810 */ /* 0x000fe40007ffe0ff */
[----:B------:R-:W-:Y:S01]  /*17d0*/  SHF.R.S32.HI R146, RZ, 0x1f, R133 ;  /* 0x0000001fff927819 */ /* 0x000fe20000011485 */
[----:B------:R-:W-:Y:S01]  /*17e0*/  IMAD R197, R13, 0x200, R16 ;  /* 0x000002000dc57824 */ /* 0x000fe200078e0210 */
[----:B------:R-:W-:-:S03]  /*17f0*/  SHF.R.S32.HI R135, RZ, 0x1f, R134 ;  /* 0x0000001fff877819 */ /* 0x000fc60000011486 */
[----:B------:R-:W-:-:S05]  /*1800*/  IMAD.SHL.U32 R197, R197, 0x2, RZ ;  /* 0x00000002c5c57824 */ /* 0x000fca00078e00ff */
[----:B------:R-:W-:Y:S02]  /*1810*/  IADD3 R196, R197, 0x6120, RZ ;  /* 0x00006120c5c47810 */ /* 0x000fe40007ffe0ff */
[----:B-----5:R-:W-:Y:S01]  /*1820*/  SHF.R.S32.HI R14, RZ, 0x1f, R200 ;  /* 0x0000001fff0e7819 */ /* 0x020fe200000114c8 */
[----:B------:R-:W-:-:S04]  /*1830*/  IMAD.WIDE.U32 R20, R200, c[0x0][0x1f0], R20 ;  /* 0x00007c00c8147a25 */ /* 0x000fc800078e0014 */
[C---:B------:R-:W-:Y:S02]  /*1840*/  IMAD R11, R14.reuse, c[0x0][0x1f0], RZ ;  /* 0x00007c000e0b7a24 */ /* 0x040fe400078e02ff */
[----:B------:R-:W-:Y:S02]  /*1850*/  IMAD R15, R14, c[0x0][0x218], RZ ;  /* 0x000086000e0f7a24 */ /* 0x000fe400078e02ff */
[----:B------:R-:W-:Y:S01]  /*1860*/  IMAD R12, R200, c[0x0][0x1f4], R11 ;  /* 0x00007d00c80c7a24 */ /* 0x000fe200078e020b */
[----:B------:R-:W-:-:S04]  /*1870*/  IADD3 R11, P1, R20, UR20, RZ ;  /* 0x00000014140b7c10 */ /* 0x000fc8000ff3e0ff */
[----:B------:R-:W-:Y:S02]  /*1880*/  IADD3.X R20, R21, UR18, R12, P1, !PT ;  /* 0x0000001215147c10 */ /* 0x000fe40008ffe40c */
[----:B------:R-:W-:-:S04]  /*1890*/  LEA R12, P1, R11, c[0x0][0x1c8], 0x1 ;  /* 0x000072000b0c7a11 */ /* 0x000fc800078208ff */
[----:B------:R-:W-:Y:S01]  /*18a0*/  LEA.HI.X R11, R11, c[0x0][0x1cc], R20, 0x1, P1 ;  /* 0x000073000b0b7a11 */ /* 0x000fe200008f0c14 */
[----:B------:R-:W-:Y:S01]  /*18b0*/  SHFL.IDX PT, R16, R12, RZ, 0x181f ;  /* 0x00181fff0c107589 */ /* 0x000fe200000e0000 */
[----:B------:R-:W-:-:S03]  /*18c0*/  IMAD.WIDE.U32 R20, R200, c[0x0][0x218], R18 ;  /* 0x00008600c8147a25 */ /* 0x000fc600078e0012 */
[----:B------:R-:W1:Y:S01]  /*18d0*/  SHFL.IDX PT, R17, R11, RZ, 0x181f ;  /* 0x00181fff0b117589 */ /* 0x000e6200000e0000 */
[----:B------:R-:W-:Y:S02]  /*18e0*/  IMAD R18, R200, c[0x0][0x21c], R15 ;  /* 0x00008700c8127a24 */ /* 0x000fe400078e020f */
[----:B------:R-:W-:Y:S01]  /*18f0*/  IMAD.SHL.U32 R19, R13, 0x8, RZ ;  /* 0x000000080d137824 */ /* 0x000fe200078e00ff */
[----:B------:R-:W-:Y:S01]  /*1900*/  SHFL.IDX PT, R14, R12, 0x1, 0x181f ;  /* 0x00381f000c0e7f89 */ /* 0x000fe200000e0000 */
[----:B------:R-:W-:Y:S02]  /*1910*/  IADD3 R13, P1, R20, UR22, RZ ;  /* 0x00000016140d7c10 */ /* 0x000fe4000ff3e0ff */
[----:B------:R-:W-:Y:S01]  /*1920*/  IADD3 R20, R197, 0x6100, RZ ;  /* 0x00006100c5147810 */ /* 0x000fe20007ffe0ff */
[----:B------:R-:W2:Y:S01]  /*1930*/  SHFL.IDX PT, R15, R11, 0x1, 0x181f ;  /* 0x00381f000b0f7f89 */ /* 0x000ea200000e0000 */
[----:B------:R-:W-:Y:S02]  /*1940*/  IADD3.X R18, R21, UR5, R18, P1, !PT ;  /* 0x0000000515127c10 */ /* 0x000fe40008ffe412 */
[----:B------:R-:W-:-:S02]  /*1950*/  LEA R7, P1, R13, c[0x0][0x1f8], 0x1 ;  /* 0x00007e000d077a11 */ /* 0x000fc400078208ff */
[----:B------:R-:W-:Y:S02]  /*1960*/  @P2 IADD3 R196, R20, -0x20, RZ ;  /* 0xffffffe014c42810 */ /* 0x000fe40007ffe0ff */
[----:B------:R-:W-:Y:S01]  /*1970*/  LEA.HI.X R18, R13, c[0x0][0x1fc], R18, 0x1, P1 ;  /* 0x00007f000d127a11 */ /* 0x000fe200008f0c12 */
[----:B------:R-:W-:Y:S01]  /*1980*/  SHFL.IDX PT, R48, R7, RZ, 0x181f ;  /* 0x00181fff07307589 */ /* 0x000fe200000e0000 */
[----:B------:R-:W-:Y:S02]  /*1990*/  ISETP.GE.AND P2, PT, R9, c[0x0][0x1d4], PT ;  /* 0x0000750009007a0c */ /* 0x000fe40003f46270 */
[----:B------:R-:W-:Y:S01]  /*19a0*/  ISETP.GE.AND P1, PT, R8, c[0x0][0x1d4], PT ;  /* 0x0000750008007a0c */ /* 0x000fe20003f26270 */
[----:B------:R3:W4:Y:S01]  /*19b0*/  SHFL.IDX PT, R72, R7, 0x1, 0x181f ;  /* 0x00381f0007487f89 */ /* 0x00072200000e0000 */
[----:B------:R-:W-:Y:S02]  /*19c0*/  LOP3.LUT R19, R6, 0x8, R19, 0xf8, !PT ;  /* 0x0000000806137812 */ /* 0x000fe400078ef813 */
[----:B------:R-:W-:Y:S01]  /*19d0*/  SHF.R.U32.HI R6, RZ, 0x3, R6 ;  /* 0x00000003ff067819 */ /* 0x000fe20000011606 */
[----:B-1----:R-:W-:Y:S01]  /*19e0*/  @P5 IMAD.WIDE R22, R144, 0x2, R16 ;  /* 0x0000000290165825 */ /* 0x002fe200078e0210 */
[----:B------:R-:W1:Y:S01]  /*19f0*/  SHFL.IDX PT, R13, R18, RZ, 0x181f ;  /* 0x00181fff120d7589 */ /* 0x000e6200000e0000 */
[----:B------:R-:W-:-:S02]  /*1a00*/  IADD3 R187, R196, 0x800, RZ ;  /* 0x00000800c4bb7810 */ /* 0x000fc40007ffe0ff */
[--C-:B------:R-:W-:Y:S01]  /*1a10*/  @P5 IMAD.WIDE R20, R133, 0x2, R16.reuse ;  /* 0x0000000285145825 */ /* 0x100fe200078e0210 */
[----:B------:R5:W-:Y:S01]  /*1a20*/  @P5 LDGSTS.E.BYPASS.LTC128B.128 [R199+0x6100], [R22.64], !P3 ;  /* 0x0610000016c75fae */ /* 0x000be2000d901d4c */
[----:B------:R-:W-:Y:S02]  /*1a30*/  LOP3.LUT R6, R19, R6, RZ, 0x3c, !PT ;  /* 0x0000000613067212 */ /* 0x000fe400078e3cff */
[----:B------:R-:W-:Y:S01]  /*1a40*/  @P5 IMAD.WIDE R16, R134, 0x2, R16 ;  /* 0x0000000286105825 */ /* 0x000fe200078e0210 */
[----:B------:R5:W-:Y:S01]  /*1a50*/  @P5 LDGSTS.E.BYPASS.LTC128B.128 [R199+0x8100], [R20.64], !P2 ;  /* 0x0810000014c75fae */ /* 0x000be2000d101d4c */
[----:B------:R-:W-:Y:S02]  /*1a60*/  IADD3 R186, R196, 0x1000, RZ ;  /* 0x00001000c4ba7810 */ /* 0x000fe40007ffe0ff */
[----:B--2---:R-:W-:Y:S01]  /*1a70*/  @P4 IMAD.WIDE R24, R144, 0x2, R14 ;  /* 0x0000000290184825 */ /* 0x004fe200078e020e */
[----:B------:R2:W-:Y:S01]  /*1a80*/  @P5 LDGSTS.E.BYPASS.LTC128B.128 [R199+0xa100], [R16.64], !P1 ;  /* 0x0a10000010c75fae */ /* 0x0005e2000c901d4c */
[----:B------:R-:W-:-:S02]  /*1a90*/  IADD3 R185, R196, 0x1800, RZ ;  /* 0x00001800c4b97810 */ /* 0x000fc40007ffe0ff */
[--C-:B------:R-:W-:Y:S01]  /*1aa0*/  @P4 IMAD.WIDE R26, R133, 0x2, R14.reuse ;  /* 0x00000002851a4825 */ /* 0x100fe200078e020e */
[----:B------:R1:W-:Y:S01]  /*1ab0*/  @P4 LDGSTS.E.BYPASS.LTC128B.128 [R199+0x7100], [R24.64], !P3 ;  /* 0x0710000018c74fae */ /* 0x0003e2000d901d4c */
[----:B------:R-:W-:Y:S02]  /*1ac0*/  IADD3 R183, R196, 0x2000, RZ ;  /* 0x00002000c4b77810 */ /* 0x000fe40007ffe0ff */
[----:B------:R-:W-:Y:S01]  /*1ad0*/  @P4 IMAD.WIDE R14, R134, 0x2, R14 ;  /* 0x00000002860e4825 */ /* 0x000fe200078e020e */
[----:B------:R5:W-:Y:S01]  /*1ae0*/  @P4 LDGSTS.E.BYPASS.LTC128B.128 [R199+0x9100], [R26.64], !P2 ;  /* 0x091000001ac74fae */ /* 0x000be2000d101d4c */
[----:B------:R-:W-:Y:S02]  /*1af0*/  IADD3 R182, R196, 0x2800, RZ ;  /* 0x00002800c4b67810 */ /* 0x000fe40007ffe0ff */
[----:B---3--:R-:W-:Y:S01]  /*1b00*/  IMAD.SHL.U32 R7, R4, 0x40, RZ ;  /* 0x0000004004077824 */ /* 0x008fe200078e00ff */
[----:B------:R3:W-:Y:S01]  /*1b10*/  @P4 LDGSTS.E.BYPASS.LTC128B.128 [R199+0xb100], [R14.64], !P1 ;  /* 0x0b1000000ec74fae */ /* 0x0007e2000c901d4c */
[----:B------:R-:W-:Y:S01]  /*1b20*/  LEA.HI R4, R10, R3, RZ, 0x5 ;  /* 0x000000030a047211 */ /* 0x000fe200078f28ff */
[----:B------:R-:W-:Y:S01]  /*1b30*/  IMAD.WIDE R10, R144, 0x2, RZ ;  /* 0x00000002900a7825 */ /* 0x000fe200078e02ff */
[----:B------:R-:W-:Y:S01]  /*1b40*/  IADD3 R181, R196, 0x3000, RZ ;  /* 0x00003000c4b57810 */ /* 0x000fe20007ffe0ff */
[----:B------:R-:W0:Y:S01]  /*1b50*/  LDGDEPBAR ;  /* 0x00000000000079af */ /* 0x000e220000000000 */
[----:B------:R-:W-:Y:S01]  /*1b60*/  LOP3.LUT R7, R7, 0xfffffe00, RZ, 0xc0, !PT ;  /* 0xfffffe0007077812 */ /* 0x000fe200078ec0ff */
[----:B------:R-:W-:Y:S01]  /*1b70*/  IMAD.SHL.U32 R198, R4, 0x20, RZ ;  /* 0x0000002004c67824 */ /* 0x000fe200078e00ff */
[----:B----4-:R-:W-:Y:S01]  /*1b80*/  IADD3 R46, P5, R10, R72, RZ ;  /* 0x000000480a2e7210 */ /* 0x010fe20007fbe0ff */
[----:B------:R4:W3:Y:S01]  /*1b90*/  SHFL.IDX PT, R12, R18, 0x1, 0x181f ;  /* 0x00381f00120c7f89 */ /* 0x0008e200000e0000 */
[----:B------:R-:W-:-:S02]  /*1ba0*/  IADD3 R180, R196, 0x3800, RZ ;  /* 0x00003800c4b47810 */ /* 0x000fc40007ffe0ff */
[----:B------:R-:W-:Y:S02]  /*1bb0*/  LOP3.LUT R198, R198, 0x7ffffc00, RZ, 0xc0, !PT ;  /* 0x7ffffc00c6c67812 */ /* 0x000fe400078ec0ff */
[----:B------:R-:W-:Y:S02]  /*1bc0*/  IADD3 R179, R196, 0x4000, RZ ;  /* 0x00004000c4b37810 */ /* 0x000fe40007ffe0ff */
[----:B--2---:R-:W-:Y:S02]  /*1bd0*/  IADD3 R16, P4, R48, R10, RZ ;  /* 0x0000000a30107210 */ /* 0x004fe40007f9e0ff */
[----:B------:R-:W-:Y:S02]  /*1be0*/  IADD3 R198, R6, R7, R198 ;  /* 0x0000000706c67210 */ /* 0x000fe40007ffe0c6 */
[C---:B------:R-:W-:Y:S01]  /*1bf0*/  IADD3 R178, R196.reuse, 0x4800, RZ ;  /* 0x00004800c4b27810 */ /* 0x040fe20007ffe0ff */
[----:B-1----:R-:W-:Y:S01]  /*1c00*/  IMAD.X R17, R13, 0x1, R11, P4 ;  /* 0x000000010d117824 */ /* 0x002fe200020e060b */
[----:B------:R-:W-:Y:S01]  /*1c10*/  IADD3 R177, R196, 0x5000, RZ ;  /* 0x00005000c4b17810 */ /* 0x000fe20007ffe0ff */
[----:B------:R-:W-:Y:S01]  /*1c20*/  IMAD.SHL.U32 R198, R198, 0x2, RZ ;  /* 0x00000002c6c67824 */ /* 0x000fe200078e00ff */
[----:B------:R-:W-:-:S03]  /*1c30*/  IADD3 R176, R196, 0x5800, RZ ;  /* 0x00005800c4b07810 */ /* 0x000fc60007ffe0ff */
[----:B------:R-:W-:Y:S01]  /*1c40*/  IMAD R194, R0, 0x2, R198 ;  /* 0x0000000200c27824 */ /* 0x000fe200078e02c6 */
[----:B------:R-:W-:-:S04]  /*1c50*/  DEPBAR.LE SB0, 0x1 ;  /* 0x000080400000791a */ /* 0x000fc80000000000 */
[----:B----4-:R-:W-:Y:S01]  /*1c60*/  IMAD.WIDE R18, R133, 0x2, RZ ;  /* 0x0000000285127825 */ /* 0x010fe200078e02ff */
[----:B------:R-:W-:-:S04]  /*1c70*/  DEPBAR.LE SB0, 0x0 ;  /* 0x000080000000791a */ /* 0x000fc80000000000 */
[----:B---3--:R-:W-:Y:S01]  /*1c80*/  IMAD.WIDE R14, R134, 0x2, RZ ;  /* 0x00000002860e7825 */ /* 0x008fe200078e02ff */
[----:B------:R-:W-:Y:S01]  /*1c90*/  BAR.SYNC.DEFER_BLOCKING 0x0 ;  /* 0x0000000000007b1d */ /* 0x000fe20000010000 */
[----:B------:R-:W-:Y:S02]  /*1ca0*/  IADD3 R74, P4, R18, R72, RZ ;  /* 0x00000048124a7210 */ /* 0x000fe40007f9e0ff */
[C---:B------:R-:W-:Y:S01]  /*1cb0*/  IADD3 R10, P6, R48.reuse, R18, RZ ;  /* 0x00000012300a7210 */ /* 0x040fe20007fde0ff */
[--C-:B------:R-:W-:Y:S01]  /*1cc0*/  IMAD.X R47, R11, 0x1, R12.reuse, P5 ;  /* 0x000000010b2f7824 */ /* 0x100fe200028e060c */
[----:B------:R-:W-:Y:S01]  /*1cd0*/  IADD3 R48, P5, R48, R14, RZ ;  /* 0x0000000e30307210 */ /* 0x000fe20007fbe0ff */
[--C-:B------:R-:W-:Y:S01]  /*1ce0*/  IMAD.X R75, R19, 0x1, R12.reuse, P4 ;  /* 0x00000001134b7824 */ /* 0x100fe200020e060c */
[----:B------:R-:W-:Y:S01]  /*1cf0*/  IADD3 R72, P4, R14, R72, RZ ;  /* 0x000000480e487210 */ /* 0x000fe20007f9e0ff */
[----:B------:R-:W-:Y:S01]  /*1d00*/  IMAD.X R11, R13, 0x1, R19, P6 ;  /* 0x000000010d0b7824 */ /* 0x000fe200030e0613 */
[----:B------:R-:W-:Y:S01]  /*1d10*/  ISETP.GE.AND P6, PT, R9, c[0x0][0x1d4], PT ;  /* 0x0000750009007a0c */ /* 0x000fe20003fc6270 */
[----:B------:R-:W-:Y:S01]  /*1d20*/  IMAD.X R49, R13, 0x1, R15, P5 ;  /* 0x000000010d317824 */ /* 0x000fe200028e060f */
[----:B------:R-:W-:Y:S01]  /*1d30*/  ISETP.GE.AND P5, PT, R144, c[0x0][0x1d4], PT ;  /* 0x0000750090007a0c */ /* 0x000fe20003fa6270 */
[----:B------:R-:W-:-:S02]  /*1d40*/  IMAD.X R73, R15, 0x1, R12, P4 ;  /* 0x000000010f497824 */ /* 0x000fc400020e060c */
[C---:B------:R-:W-:Y:S01]  /*1d50*/  IMAD R193, R5.reuse, 0x2, R198 ;  /* 0x0000000205c17824 */ /* 0x040fe200078e02c6 */
[----:B------:R-:W-:Y:S01]  /*1d60*/  ISETP.LT.OR P4, PT, R44, 0x1, P5 ;  /* 0x000000012c00780c */ /* 0x000fe20002f81670 */
[----:B------:R-:W-:Y:S01]  /*1d70*/  IMAD R191, R5, 0x2, R194 ;  /* 0x0000000205bf7824 */ /* 0x000fe200078e02c2 */
[----:B------:R-:W-:Y:S01]  /*1d80*/  ISETP.GE.AND P5, PT, R8, c[0x0][0x1d4], PT ;  /* 0x0000750008007a0c */ /* 0x000fe20003fa6270 */
[----:B------:R-:W-:Y:S04]  /*1d90*/  LDSM.16.M88.4 R76, [R198+0xc100] ;  /* 0x00c10000c64c783b */ /* 0x000fe80000000200 */
[----:B------:R-:W1:Y:S04]  /*1da0*/  LDSM.16.M88.4 R28, [R197+0x6100] ;  /* 0x00610000c51c783b */ /* 0x000e680000000200 */
[----:B------:R-:W-:Y:S04]  /*1db0*/  LDSM.16.M88.4 R56, [R194+0xc100] ;  /* 0x00c10000c238783b */ /* 0x000fe80000000200 */
[----:B-----5:R-:W2:Y:S04]  /*1dc0*/  LDSM.16.M88.4 R20, [R197+0x6900] ;  /* 0x00690000c514783b */ /* 0x020ea80000000200 */
[----:B------:R-:W3:Y:S04]  /*1dd0*/  LDSM.16.M88.4 R12, [R197+0x7100] ;  /* 0x00710000c50c783b */ /* 0x000ee80000000200 */
[----:B------:R-:W4:Y:S04]  /*1de0*/  LDSM.16.M88.4 R40, [R197+0x7900] ;  /* 0x00790000c528783b */ /* 0x000f280000000200 */
[----:B------:R-:W5:Y:S04]  /*1df0*/  LDSM.16.M88.4 R36, [R196] ;  /* 0x00000000c424783b */ /* 0x000f680000000200 */
[----:B------:R-:W3:Y:S04]  /*1e00*/  LDSM.16.M88.4 R68, [R196+0x800] ;  /* 0x00080000c444783b */ /* 0x000ee80000000200 */
[----:B------:R-:W4:Y:S04]  /*1e10*/  LDSM.16.M88.4 R64, [R196+0x1000] ;  /* 0x00100000c440783b */ /* 0x000f280000000200 */
[----:B------:R-:W4:Y:S04]  /*1e20*/  LDSM.16.M88.4 R60, [R196+0x1800] ;  /* 0x00180000c43c783b */ /* 0x000f280000000200 */
[----:B------:R-:W-:Y:S01]  /*1e30*/  @!PT LDS RZ, [RZ] ;  /* 0x00000000fffff984 */ /* 0x000fe20000000800 */
[----:B------:R-:W-:Y:S01]  /*1e40*/  @!PT LDS RZ, [RZ] ;  /* 0x00000000fffff984 */ /* 0x000fe20000000800 */
[----:B------:R-:W-:Y:S01]  /*1e50*/  @!PT LDS RZ, [RZ] ;  /* 0x00000000fffff984 */ /* 0x000fe20000000800 */
[----:B------:R3:W-:Y:S01]  /*1e60*/  LDGSTS.E.BYPASS.LTC128B.128 [R199+0x100], [R16.64], !P4 ;  /* 0x0010000010c77fae */ /* 0x0007e2000e101d4c */
[----:B------:R-:W-:-:S02]  /*1e70*/  ISETP.LT.OR P4, PT, R44, 0x1, P6 ;  /* 0x000000012c00780c */ /* 0x000fc40003781670 */
[C---:B------:R-:W-:Y:S01]  /*1e80*/  ISETP.LT.OR P6, PT, R44.reuse, 0x21, P6 ;  /* 0x000000212c00780c */ /* 0x040fe200037c1670 */
[C---:B-1----:R-:W-:Y:S08]  /*1e90*/  HMMA.16816.F32 R32, R76.reuse, R28, RZ ;  /* 0x0000001c4c20723c */ /* 0x042ff000000018ff */
[----:B------:R-:W-:Y:S02]  /*1ea0*/  HMMA.16816.F32 R28, R76, R30, RZ ;  /* 0x0000001e4c1c723c */ /* 0x000fe400000018ff */
[----:B------:R4:W-:Y:S01]  /*1eb0*/  LDGSTS.E.BYPASS.LTC128B.128 [R199+0x2100], [R10.64], !P4 ;  /* 0x021000000ac77fae */ /* 0x0009e2000e101d4c */
[----:B------:R-:W-:-:S02]  /*1ec0*/  ISETP.LT.OR P4, PT, R44, 0x1, P5 ;  /* 0x000000012c00780c */ /* 0x000fc40002f81670 */
[----:B------:R-:W-:-:S03]  /*1ed0*/  ISETP.LT.OR P5, PT, R44, 0x21, P5 ;  /* 0x000000212c00780c */ /* 0x000fc60002fa1670 */
[C---:B--2---:R-:W-:Y:S08]  /*1ee0*/  HMMA.16816.F32 R24, R76.reuse, R20, RZ ;  /* 0x000000144c18723c */ /* 0x044ff000000018ff */
[----:B------:R1:W-:Y:S01]  /*1ef0*/  LDGSTS.E.BYPASS.LTC128B.128 [R199+0x4100], [R48.64], !P4 ;  /* 0x0410000030c77fae */ /* 0x0003e2000e101d4c */
[----:B------:R-:W-:Y:S01]  /*1f00*/  ISETP.GE.AND P4, PT, R144, c[0x0][0x1d4], PT ;  /* 0x0000750090007a0c */ /* 0x000fe20003f86270 */
[----:B---3--:R-:W-:Y:S03]  /*1f10*/  HMMA.16816.F32 R16, R76, R12, RZ ;  /* 0x0000000c4c10723c */ /* 0x008fe600000018ff */
[----:B------:R-:W-:-:S05]  /*1f20*/  ISETP.LT.OR P4, PT, R44, 0x21, P4 ;  /* 0x000000212c00780c */ /* 0x000fca0002781670 */
[C---:B------:R-:W-:Y:S08]  /*1f30*/  HMMA.16816.F32 R20, R76.reuse, R22, RZ ;  /* 0x000000164c14723c */ /* 0x040ff000000018ff */
[----:B------:R2:W-:Y:S01]  /*1f40*/  LDGSTS.E.BYPASS.LTC128B.128 [R199+0x1100], [R46.64], !P4 ;  /* 0x011000002ec77fae */ /* 0x0005e2000e101d4c */
[----:B------:R-:W-:Y:S01]  /*1f50*/  LOP3.LUT P4, RZ, R2, 0x4, RZ, 0xc0, !PT ;  /* 0x0000000402ff7812 */ /* 0x000fe2000788c0ff */
[----:B------:R-:W-:Y:S01]  /*1f60*/  IMAD.MOV.U32 R2, RZ, RZ, 0x40 ;  /* 0x00000040ff027424 */ /* 0x000fe200078e00ff */
[----:B------:R-:W-:Y:S01]  /*1f70*/  HMMA.16816.F32 R12, R76, R14, RZ ;  /* 0x0000000e4c0c723c */ /* 0x000fe200000018ff */
[----:B------:R3:W-:Y:S01]  /*1f80*/  LDGSTS.E.BYPASS.LTC128B.128 [R199+0x3100], [R74.64], !P6 ;  /* 0x031000004ac77fae */ /* 0x0007e2000f101d4c */
[----:B------:R-:W-:-:S02]  /*1f90*/  ISETP.GT.AND P6, PT, R202, 0x3f, PT ;  /* 0x0000003fca00780c */ /* 0x000fc40003fc4270 */
[----:B------:R-:W-:Y:S01]  /*1fa0*/  SEL R2, R2, 0xffffffc0, !P4 ;  /* 0xffffffc002027807 */ /* 0x000fe20006000000 */
[----:B------:R3:W-:Y:S01]  /*1fb0*/  LDGSTS.E.BYPASS.LTC128B.128 [R199+0x5100], [R72.64], !P5 ;  /* 0x0510000048c77fae */ /* 0x0007e2000e901d4c */
[----:B------:R-:W-:Y:S02]  /*1fc0*/  PLOP3.LUT P4, PT, PT, PT, UP0, 0x80, 0x0 ;  /* 0x000000000000781c */ /* 0x000fe40003f8f008 */
[C---:B----4-:R-:W-:Y:S01]  /*1fd0*/  HMMA.16816.F32 R8, R76.reuse, R40, RZ ;  /* 0x000000284c08723c */ /* 0x050fe200000018ff */
[----:B------:R-:W-:Y:S01]  /*1fe0*/  IMAD.IADD R192, R197, 0x1, R2 ;  /* 0x00000001c5c07824 */ /* 0x000fe200078e0202 */
[----:B------:R-:W-:Y:S01]  /*1ff0*/  LDSM.16.M88.4 R52, [R193+0xc100] ;  /* 0x00c10000c134783b */ /* 0x000fe20000000200 */
[----:B------:R-:W-:Y:S01]  /*2000*/  IMAD.IADD R184, R2, 0x1, R196 ;  /* 0x0000000102b87824 */ /* 0x000fe200078e02c4 */
[----:B------:R-:W-:Y:S02]  /*2010*/  LOP3.LUT R2, R6, R7, RZ, 0xfc, !PT ;  /* 0x0000000706027212 */ /* 0x000fe400078efcff */
[----:B-1----:R-:W1:Y:S02]  /*2020*/  LDSM.16.M88.4 R48, [R192+0x6100] ;  /* 0x00610000c030783b */ /* 0x002e640000000200 */
[----:B------:R-:W-:Y:S02]  /*2030*/  HMMA.16816.F32 R76, R76, R42, RZ ;  /* 0x0000002a4c4c723c */ /* 0x000fe400000018ff */
[----:B------:R-:W-:Y:S04]  /*2040*/  LDSM.16.M88.4 R40, [R192+0x7100] ;  /* 0x00710000c028783b */ /* 0x000fe80000000200 */
[----:B------:R-:W0:Y:S02]  /*2050*/  LDGDEPBAR ;  /* 0x00000000000079af */ /* 0x000e240000000000 */
[C---:B-----5:R-:W-:Y:S02]  /*2060*/  HMMA.16816.F32 R32, R56.reuse, R36, R32 ;  /* 0x000000243820723c */ /* 0x060fe40000001820 */
[----:B--2---:R-:W2:Y:S06]  /*2070*/  LDSM.16.M88.4 R44, [R192+0x6900] ;  /* 0x00690000c02c783b */ /* 0x004eac0000000200 */
[C---:B------:R-:W-:Y:S01]  /*2080*/  HMMA.16816.F32 R28, R56.reuse, R38, R28 ;  /* 0x00000026381c723c */ /* 0x040fe2000000181c */
[----:B------:R-:W4:Y:S04]  /*2090*/  LDSM.16.M88.4 R36, [R192+0x7900] ;  /* 0x00790000c024783b */ /* 0x000f280000000200 */
[----:B---3--:R-:W-:Y:S03]  /*20a0*/  LDSM.16.M88.4 R72, [R191+0xc100] ;  /* 0x00c10000bf48783b */ /* 0x008fe60000000200 */
[C---:B------:R-:W-:Y:S08]  /*20b0*/  HMMA.16816.F32 R24, R56.reuse, R68, R24 ;  /* 0x000000443818723c */ /* 0x040ff00000001818 */
[C---:B------:R-:W-:Y:S01]  /*20c0*/  HMMA.16816.F32 R20, R56.reuse, R70, R20 ;  /* 0x000000463814723c */ /* 0x040fe20000001814 */
[----:B------:R-:W3:Y:S07]  /*20d0*/  LDSM.16.M88.4 R68, [R184] ;  /* 0x00000000b844783b */ /* 0x000eee0000000200 */
[C---:B------:R-:W-:Y:S08]  /*20e0*/  HMMA.16816.F32 R16, R56.reuse, R64, R16 ;  /* 0x000000403810723c */ /* 0x040ff00000001810 */
[C---:B------:R-:W-:Y:S01]  /*20f0*/  HMMA.16816.F32 R12, R56.reuse, R66, R12 ;  /* 0x00000042380c723c */ /* 0x040fe2000000180c */
[----:B------:R-:W5:Y:S07]  /*2100*/  LDSM.16.M88.4 R64, [R184+0x800] ;  /* 0x00080000b840783b */ /* 0x000f6e0000000200 */
[C---:B------:R-:W-:Y:S08]  /*2110*/  HMMA.16816.F32 R8, R56.reuse, R60, R8 ;  /* 0x0000003c3808723c */ /* 0x040ff00000001808 */
[----:B------:R-:W-:Y:S01]  /*2120*/  HMMA.16816.F32 R76, R56, R62, R76 ;  /* 0x0000003e384c723c */ /* 0x000fe2000000184c */
[----:B------:R-:W3:Y:S04]  /*2130*/  LDSM.16.M88.4 R60, [R184+0x1000] ;  /* 0x00100000b83c783b */ /* 0x000ee80000000200 */
[----:B------:R-:W3:Y:S03]  /*2140*/  LDSM.16.M88.4 R56, [R184+0x1800] ;  /* 0x00180000b838783b */ /* 0x000ee60000000200 */
[C---:B-1----:R-:W-:Y:S08]  /*2150*/  HMMA.16816.F32 R32, R52.reuse, R48, R32 ;  /* 0x000000303420723c */ /* 0x042ff00000001820 */
[C---:B------:R-:W-:Y:S01]  /*2160*/  HMMA.16816.F32 R28, R52.reuse, R50, R28 ;  /* 0x00000032341c723c */ /* 0x040fe2000000181c */
[----:B------:R-:W-:Y:S07]  /*2170*/  LDSM.16.M88.4 R48, [R197+0x8100] ;  /* 0x00810000c530783b */ /* 0x000fee0000000200 */
[C---:B--2---:R-:W-:Y:S08]  /*2180*/  HMMA.16816.F32 R24, R52.reuse, R44, R24 ;  /* 0x0000002c3418723c */ /* 0x044ff00000001818 */
[C---:B------:R-:W-:Y:S01]  /*2190*/  HMMA.16816.F32 R20, R52.reuse, R46, R20 ;  /* 0x0000002e3414723c */ /* 0x040fe20000001814 */
[----:B------:R-:W-:Y:S07]  /*21a0*/  LDSM.16.M88.4 R44, [R197+0x8900] ;  /* 0x00890000c52c783b */ /* 0x000fee0000000200 */
[C---:B------:R-:W-:Y:S08]  /*21b0*/  HMMA.16816.F32 R16, R52.reuse, R40, R16 ;  /* 0x000000283410723c */ /* 0x040ff00000001810 */
[C---:B------:R-:W-:Y:S01]  /*21c0*/  HMMA.16816.F32 R12, R52.reuse, R42, R12 ;  /* 0x0000002a340c723c */ /* 0x040fe2000000180c */
[----:B------:R-:W-:Y:S07]  /*21d0*/  LDSM.16.M88.4 R40, [R197+0x9100] ;  /* 0x00910000c528783b */ /* 0x000fee0000000200 */
[C---:B----4-:R-:W-:Y:S08]  /*21e0*/  HMMA.16816.F32 R8, R52.reuse, R36, R8 ;  /* 0x000000243408723c */ /* 0x050ff00000001808 */
[----:B------:R-:W-:Y:S01]  /*21f0*/  HMMA.16816.F32 R76, R52, R38, R76 ;  /* 0x00000026344c723c */ /* 0x000fe2000000184c */
[----:B------:R-:W1:Y:S04]  /*2200*/  LDSM.16.M88.4 R52, [R198+0x10100] ;  /* 0x01010000c634783b */ /* 0x000e680000000200 */
[----:B------:R-:W2:Y:S03]  /*2210*/  LDSM.16.M88.4 R36, [R197+0x9900] ;  /* 0x00990000c524783b */ /* 0x000ea60000000200 */
[C---:B---3--:R-:W-:Y:S08]  /*2220*/  HMMA.16816.F32 R32, R72.reuse, R68, R32 ;  /* 0x000000444820723c */ /* 0x048ff00000001820 */
[C---:B------:R-:W-:Y:S01]  /*2230*/  HMMA.16816.F32 R28, R72.reuse, R70, R28 ;  /* 0x00000046481c723c */ /* 0x040fe2000000181c */
[----:B------:R-:W-:Y:S07]  /*2240*/  LDSM.16.M88.4 R68, [R196+0x2000] ;  /* 0x00200000c444783b */ /* 0x000fee0000000200 */
[C---:B-----5:R-:W-:Y:S08]  /*2250*/  HMMA.16816.F32 R24, R72.reuse, R64, R24 ;  /* 0x000000404818723c */ /* 0x060ff00000001818 */
[C---:B------:R-:W-:Y:S01]  /*2260*/  HMMA.16816.F32 R20, R72.reuse, R66, R20 ;  /* 0x000000424814723c */ /* 0x040fe20000001814 */
[----:B------:R-:W-:Y:S07]  /*2270*/  LDSM.16.M88.4 R64, [R196+0x2800] ;  /* 0x00280000c440783b */ /* 0x000fee0000000200 */
[C---:B------:R-:W-:Y:S08]  /*2280*/  HMMA.16816.F32 R16, R72.reuse, R60, R16 ;  /* 0x0000003c4810723c */ /* 0x040ff00000001810 */
[C---:B------:R-:W-:Y:S01]  /*2290*/  HMMA.16816.F32 R12, R72.reuse, R62, R12 ;  /* 0x0000003e480c723c */ /* 0x040fe2000000180c */
[----:B------:R-:W-:Y:S07]  /*22a0*/  LDSM.16.M88.4 R60, [R196+0x3000] ;  /* 0x00300000c43c783b */ /* 0x000fee0000000200 */
[C---:B------:R-:W-:Y:S08]  /*22b0*/  HMMA.16816.F32 R8, R72.reuse, R56, R8 ;  /* 0x000000384808723c */ /* 0x040ff00000001808 */
[----:B------:R-:W-:Y:S01]  /*22c0*/  HMMA.16816.F32 R76, R72, R58, R76 ;  /* 0x0000003a484c723c */ /* 0x000fe2000000184c */
[----:B------:R-:W3:Y:S04]  /*22d0*/  LDSM.16.M88.4 R72, [R194+0x10100] ;  /* 0x01010000c248783b */ /* 0x000ee80000000200 */
[----:B------:R-:W4:Y:S03]  /*22e0*/  LDSM.16.M88.4 R56, [R196+0x3800] ;  /* 0x00380000c438783b */ /* 0x000f260000000200 */
[C---:B-1----:R-:W-:Y:S08]  /*22f0*/  HMMA.16816.F32 R32, R52.reuse, R48, R32 ;  /* 0x000000303420723c */ /* 0x042ff00000001820 */
[C---:B------:R-:W-:Y:S01]  /*2300*/  HMMA.16816.F32 R28, R52.reuse, R50, R28 ;  /* 0x00000032341c723c */ /* 0x040fe2000000181c */
[----:B------:R-:W-:Y:S07]  /*2310*/  LDSM.16.M88.4 R48, [R192+0x8100] ;  /* 0x00810000c030783b */ /* 0x000fee0000000200 */
[C---:B------:R-:W-:Y:S08]  /*2320*/  HMMA.16816.F32 R24, R52.reuse, R44, R24 ;  /* 0x0000002c3418723c */ /* 0x040ff00000001818 */
[C---:B------:R-:W-:Y:S01]  /*2330*/  HMMA.16816.F32 R20, R52.reuse, R46, R20 ;  /* 0x0000002e3414723c */ /* 0x040fe20000001814 */
[----:B------:R-:W-:Y:S07]  /*2340*/  LDSM.16.M88.4 R44, [R192+0x8900] ;  /* 0x00890000c02c783b */ /* 0x000fee0000000200 */
[C---:B------:R-:W-:Y:S08]  /*2350*/  HMMA.16816.F32 R16, R52.reuse, R40, R16 ;  /* 0x000000283410723c */ /* 0x040ff00000001810 */
[C---:B------:R-:W-:Y:S01]  /*2360*/  HMMA.16816.F32 R12, R52.reuse, R42, R12 ;  /* 0x0000002a340c723c */ /* 0x040fe2000000180c */
[----:B------:R-:W-:Y:S07]  /*2370*/  LDSM.16.M88.4 R40, [R192+0x9100] ;  /* 0x00910000c028783b */ /* 0x000fee0000000200 */
[C---:B--2---:R-:W-:Y:S08]  /*2380*/  HMMA.16816.F32 R8, R52.reuse, R36, R8 ;  /* 0x000000243408723c */ /* 0x044ff00000001808 */
[----:B------:R-:W-:Y:S01]  /*2390*/  HMMA.16816.F32 R76, R52, R38, R76 ;  /* 0x00000026344c723c */ /* 0x000fe2000000184c */
[----:B------:R-:W1:Y:S04]  /*23a0*/  LDSM.16.M88.4 R52, [R193+0x10100] ;  /* 0x01010000c134783b */ /* 0x000e680000000200 */
[----:B------:R-:W2:Y:S03]  /*23b0*/  LDSM.16.M88.4 R36, [R192+0x9900] ;  /* 0x00990000c024783b */ /* 0x000ea60000000200 */
[C---:B---3--:R-:W-:Y:S08]  /*23c0*/  HMMA.16816.F32 R32, R72.reuse, R68, R32 ;  /* 0x000000444820723c */ /* 0x048ff00000001820 */
        /* <DEDUP_REMOVED lines=8> */
[C---:B----4-:R-:W-:Y:S08]  /*2450*/  HMMA.16816.F32 R8, R72.reuse, R56, R8 ;  /* 0x000000384808723c */ /* 0x050ff00000001808 */
        /* <DEDUP_REMOVED lines=53> */
[----:B------:R-:W-:Y:S04]  /*27b0*/  LDSM.16.M88.4 R56, [R191+0x14100] ;  /* 0x01410000bf38783b */ /* 0x000fe80000000200 */
[----:B------:R-:W3:Y:S01]  /*27c0*/  LDSM.16.M88.4 R72, [R184+0x4000] ;  /* 0x00400000b848783b */ /* 0x000ee20000000200 */
[----:B------:R-:W-:-:S04]  /*27d0*/  DEPBAR.LE SB0, 0x0 ;  /* 0x000080000000791a */ /* 0x000fc80000000000 */
[C---:B-1----:R-:W-:Y:S08]  /*27e0*/  HMMA.16816.F32 R32, R52.reuse, R48, R32 ;  /* 0x000000303420723c */ /* 0x042ff00000001820 */
[C---:B------:R-:W-:Y:S08]  /*27f0*/  HMMA.16816.F32 R28, R52.reuse, R50, R28 ;  /* 0x00000032341c723c */ /* 0x040ff0000000181c */
[C---:B------:R-:W-:Y:S08]  /*2800*/  HMMA.16816.F32 R24, R52.reuse, R44, R24 ;  /* 0x0000002c3418723c */ /* 0x040ff00000001818 */
[C---:B------:R-:W-:Y:S08]  /*2810*/  HMMA.16816.F32 R20, R52.reuse, R46, R20 ;  /* 0x0000002e3414723c */ /* 0x040ff00000001814 */
[C---:B------:R-:W-:Y:S08]  /*2820*/  HMMA.16816.F32 R16, R52.reuse, R40, R16 ;  /* 0x000000283410723c */ /* 0x040ff00000001810 */
[C---:B------:R-:W-:Y:S08]  /*2830*/  HMMA.16816.F32 R12, R52.reuse, R42, R12 ;  /* 0x0000002a340c723c */ /* 0x040ff0000000180c */
[C---:B--2---:R-:W-:Y:S08]  /*2840*/  HMMA.16816.F32 R8, R52.reuse, R36, R8 ;  /* 0x000000243408723c */ /* 0x044ff00000001808 */
[----:B------:R-:W-:Y:S08]  /*2850*/  HMMA.16816.F32 R76, R52, R38, R76 ;  /* 0x00000026344c723c */ /* 0x000ff0000000184c */
[C---:B---3--:R-:W-:Y:S08]  /*2860*/  HMMA.16816.F32 R32, R56.reuse, R72, R32 ;  /* 0x000000483820723c */ /* 0x048ff00000001820 */
[C---:B------:R-:W-:Y:S08]  /*2870*/  HMMA.16816.F32 R28, R56.reuse, R74, R28 ;  /* 0x0000004a381c723c */ /* 0x040ff0000000181c */
[C---:B------:R-:W-:Y:S08]  /*2880*/  HMMA.16816.F32 R24, R56.reuse, R68, R24 ;  /* 0x000000443818723c */ /* 0x040ff00000001818 */
[C---:B------:R-:W-:Y:S08]  /*2890*/  HMMA.16816.F32 R20, R56.reuse, R70, R20 ;  /* 0x000000463814723c */ /* 0x040ff00000001814 */
[C---:B------:R-:W-:Y:S08]  /*28a0*/  HMMA.16816.F32 R16, R56.reuse, R64, R16 ;  /* 0x000000403810723c */ /* 0x040ff00000001810 */
[C---:B------:R-:W-:Y:S08]  /*28b0*/  HMMA.16816.F32 R12, R56.reuse, R66, R12 ;  /* 0x00000042380c723c */ /* 0x040ff0000000180c */
[C---:B------:R-:W-:Y:S08]  /*28c0*/  HMMA.16816.F32 R8, R56.reuse, R60, R8 ;  /* 0x0000003c3808723c */ /* 0x040ff00000001808 */
[----:B------:R-:W-:Y:S01]  /*28d0*/  HMMA.16816.F32 R76, R56, R62, R76 ;  /* 0x0000003e384c723c */ /* 0x000fe2000000184c */
[----:B------:R-:W-:Y:S06]  /*28e0*/  BAR.SYNC.DEFER_BLOCKING 0x0 ;  /* 0x0000000000007b1d */ /* 0x000fec0000010000 */
[----:B------:R-:W-:Y:S05]  /*28f0*/  @!P4 BRA `(.L_x_10) ;  /* 0x000004300000c947 */ /* 0x000fea0003800000 */
[----:B------:R-:W-:Y:S01]  /*2900*/  ULEA UR11, UR11, UR8, 0x6 ;  /* 0x000000080b0b7291 */ /* 0x000fe2000f8e303f */
[----:B------:R-:W-:-:S05]  /*2910*/  IMAD.MOV.U32 R200, RZ, RZ, RZ ;  /* 0x000000ffffc87224 */ /* 0x000fca00078e00ff */
[----:B------:R-:W-:-:S05]  /*2920*/  IMAD.U32 R201, RZ, RZ, UR11 ;  /* 0x0000000bffc97e24 */ /* 0x000fca000f8e00ff */
[----:B------:R-:W-:-:S05]  /*2930*/  IADD3 R201, R201, -0x40, R202 ;  /* 0xffffffc0c9c97810 */ /* 0x000fca0007ffe0ca */
[----:B------:R-:W-:-:S04]  /*2940*/  @P0 IMAD.HI.U32 R7, R201, c[0x0][0x2bc], RZ ;  /* 0x0000af00c9070a27 */ /* 0x000fc800078e00ff */
[----:B------:R-:W-:Y:S01]  /*2950*/  IMAD.MOV.U32 R6, RZ, RZ, R201 ;  /* 0x000000ffff067224 */ /* 0x000fe200078e00c9 */
[----:B------:R-:W-:-:S04]  /*2960*/  @P0 SHF.R.U32.HI R6, RZ, c[0x0][0x2c0], R7 ;  /* 0x0000b000ff060a19 */ /* 0x000fc80000011607 */
[----:B------:R-:W-:-:S04]  /*2970*/  @!P6 IADD3 R38, P4, R6, UR16, RZ ;  /* 0x000000100626ec10 */ /* 0x000fc8000ff9e0ff */
[----:B------:R-:W-:Y:S02]  /*2980*/  @!P6 LEA.HI.X.SX32 R7, R6, UR15, 0x1, P4 ;  /* 0x0000000f0607ec11 */ /* 0x000fe4000a0f0eff */
[----:B------:R-:W-:-:S04]  /*2990*/  @!P6 LEA R36, P4, R38, c[0x0][0x2a0], 0x2 ;  /* 0x0000a8002624ea11 */ /* 0x000fc800078810ff */
[----:B------:R-:W-:-:S05]  /*29a0*/  @!P6 LEA.HI.X R37, R38, c[0x0][0x2a4], R7, 0x2, P4 ;  /* 0x0000a9002625ea11 */ /* 0x000fca00020f1407 */
[----:B------:R-:W2:Y:S01]  /*29b0*/  @!P6 LDG.E R200, [R36.64] ;  /* 0x0000000c24c8e981 */ /* 0x000ea2000c1e1900 */
[----:B------:R-:W-:Y:S01]  /*29c0*/  IMAD.MOV R6, RZ, RZ, -R6 ;  /* 0x000000ffff067224 */ /* 0x000fe200078e0a06 */
[----:B------:R-:W-:Y:S02]  /*29d0*/  SEL R46, RZ, 0x10, P1 ;  /* 0x00000010ff2e7807 */ /* 0x000fe40000800000 */
[----:B------:R-:W-:Y:S01]  /*29e0*/  SHF.L.U64.HI R40, R144, 0x1, R145 ;  /* 0x0000000190287819 */ /* 0x000fe20000010291 */
[----:B------:R-:W-:Y:S01]  /*29f0*/  IMAD R201, R6, c[0x0][0x2b8], R201 ;  /* 0x0000ae0006c97a24 */ /* 0x000fe200078e02c9 */
[----:B------:R-:W-:-:S03]  /*2a00*/  IADD3 R41, -R46, 0x10, RZ ;  /* 0x000000102e297810 */ /* 0x000fc60007ffe1ff */
[----:B------:R-:W-:Y:S01]  /*2a10*/  IMAD.WIDE.U32 R38, R201, c[0x0][0x1e0], RZ ;  /* 0x00007800c9267a25 */ /* 0x000fe200078e00ff */
[----:B------:R-:W-:Y:S02]  /*2a20*/  SHF.R.S32.HI R6, RZ, 0x1f, R201 ;  /* 0x0000001fff067819 */ /* 0x000fe400000114c9 */
[----:B------:R-:W-:-:S03]  /*2a30*/  LOP3.LUT R41, R41, 0xf, RZ, 0xc0, !PT ;  /* 0x0000000f29297812 */ /* 0x000fc600078ec0ff */
[----:B------:R-:W-:-:S04]  /*2a40*/  IMAD R6, R6, c[0x0][0x1e0], RZ ;  /* 0x0000780006067a24 */ /* 0x000fc800078e02ff */
[----:B------:R-:W-:-:S04]  /*2a50*/  IMAD R7, R201, c[0x0][0x1e4], R6 ;  /* 0x00007900c9077a24 */ /* 0x000fc800078e0206 */
[----:B------:R-:W-:Y:S01]  /*2a60*/  IMAD.IADD R39, R39, 0x1, R7 ;  /* 0x0000000127277824 */ /* 0x000fe200078e0207 */
[----:B--2---:R-:W-:-:S03]  /*2a70*/  SHF.R.S32.HI R7, RZ, 0x1f, R200 ;  /* 0x0000001fff077819 */ /* 0x004fc600000114c8 */
[----:B------:R-:W-:Y:S01]  /*2a80*/  IMAD.WIDE.U32 R36, R200, c[0x0][0x1f0], R38 ;  /* 0x00007c00c8247a25 */ /* 0x000fe200078e0026 */
[----:B------:R-:W-:-:S03]  /*2a90*/  SEL R38, RZ, 0x10, P3 ;  /* 0x00000010ff267807 */ /* 0x000fc60001800000 */
[----:B------:R-:W-:Y:S01]  /*2aa0*/  IMAD R7, R7, c[0x0][0x1f0], RZ ;  /* 0x00007c0007077a24 */ /* 0x000fe200078e02ff */
[----:B------:R-:W-:Y:S01]  /*2ab0*/  IADD3 R47, P4, R36, UR20, RZ ;  /* 0x00000014242f7c10 */ /* 0x000fe2000ff9e0ff */
[----:B------:R-:W-:Y:S01]  /*2ac0*/  IMAD.SHL.U32 R39, R144, 0x2, RZ ;  /* 0x0000000290277824 */ /* 0x000fe200078e00ff */
[----:B------:R-:W-:Y:S01]  /*2ad0*/  IADD3 R50, -R38, 0x10, RZ ;  /* 0x0000001026327810 */ /* 0x000fe20007ffe1ff */
[----:B------:R-:W-:Y:S01]  /*2ae0*/  IMAD R6, R200, c[0x0][0x1f4], R7 ;  /* 0x00007d00c8067a24 */ /* 0x000fe200078e0207 */
[----:B------:R-:W-:Y:S02]  /*2af0*/  SEL R7, RZ, 0x10, P2 ;  /* 0x00000010ff077807 */ /* 0x000fe40001000000 */
[----:B------:R-:W-:Y:S02]  /*2b00*/  LOP3.LUT R50, R50, 0xf, RZ, 0xc0, !PT ;  /* 0x0000000f32327812 */ /* 0x000fe400078ec0ff */
[----:B------:R-:W-:Y:S02]  /*2b10*/  IADD3.X R36, R37, UR18, R6, P4, !PT ;  /* 0x0000001225247c10 */ /* 0x000fe4000a7fe406 */
[----:B------:R-:W-:-:S02]  /*2b20*/  LEA R6, P4, R47, c[0x0][0x1c8], 0x1 ;  /* 0x000072002f067a11 */ /* 0x000fc400078808ff */
[----:B------:R-:W-:Y:S02]  /*2b30*/  IADD3 R49, -R7, 0x10, RZ ;  /* 0x0000001007317810 */ /* 0x000fe40007ffe1ff */
[----:B------:R-:W-:Y:S01]  /*2b40*/  LEA.HI.X R47, R47, c[0x0][0x1cc], R36, 0x1, P4 ;  /* 0x000073002f2f7a11 */ /* 0x000fe200020f0c24 */
[----:B------:R-:W1:Y:S01]  /*2b50*/  SHFL.IDX PT, R42, R6, 0x1, 0x181f ;  /* 0x00381f00062a7f89 */ /* 0x000e6200000e0000 */
[----:B------:R-:W-:Y:S01]  /*2b60*/  IMAD.SHL.U32 R36, R133, 0x2, RZ ;  /* 0x0000000285247824 */ /* 0x000fe200078e00ff */
[----:B------:R-:W-:Y:S02]  /*2b70*/  LOP3.LUT R49, R49, 0xf, RZ, 0xc0, !PT ;  /* 0x0000000f31317812 */ /* 0x000fe400078ec0ff */
[----:B------:R-:W2:Y:S01]  /*2b80*/  SHFL.IDX PT, R43, R47, 0x1, 0x181f ;  /* 0x00381f002f2b7f89 */ /* 0x000ea200000e0000 */
[----:B------:R-:W-:-:S03]  /*2b90*/  SHF.L.U64.HI R37, R133, 0x1, R146 ;  /* 0x0000000185257819 */ /* 0x000fc60000010292 */
[----:B------:R3:W4:Y:S04]  /*2ba0*/  SHFL.IDX PT, R45, R6, RZ, 0x181f ;  /* 0x00181fff062d7589 */ /* 0x00072800000e0000 */
[----:B------:R-:W5:Y:S01]  /*2bb0*/  SHFL.IDX PT, R44, R47, RZ, 0x181f ;  /* 0x00181fff2f2c7589 */ /* 0x000f6200000e0000 */
[----:B-1----:R-:W-:-:S04]  /*2bc0*/  IADD3 R50, P5, P4, R50, R42, R39 ;  /* 0x0000002a32327210 */ /* 0x002fc80007cbe027 */
[----:B--2---:R-:W-:Y:S02]  /*2bd0*/  IADD3.X R51, RZ, R43, R40, P5, P4 ;  /* 0x0000002bff337210 */ /* 0x004fe40002fe8428 */
[----:B------:R-:W-:Y:S01]  /*2be0*/  IADD3 R48, P5, P4, R49, R42, R36 ;  /* 0x0000002a31307210 */ /* 0x000fe20007cbe024 */
[----:B---3--:R-:W-:-:S03]  /*2bf0*/  IMAD.SHL.U32 R6, R134, 0x2, RZ ;  /* 0x0000000286067824 */ /* 0x008fc600078e00ff */
[----:B------:R-:W-:Y:S02]  /*2c00*/  IADD3.X R49, RZ, R43, R37, P5, P4 ;  /* 0x0000002bff317210 */ /* 0x000fe40002fe8425 */
[----:B------:R-:W-:Y:S02]  /*2c10*/  IADD3 R42, P5, P4, R41, R42, R6 ;  /* 0x0000002a292a7210 */ /* 0x000fe40007cbe006 */
[----:B------:R-:W-:-:S04]  /*2c20*/  SHF.L.U64.HI R41, R134, 0x1, R135 ;  /* 0x0000000186297819 */ /* 0x000fc80000010287 */
[----:B------:R-:W-:Y:S02]  /*2c30*/  IADD3.X R43, RZ, R43, R41, P5, P4 ;  /* 0x0000002bff2b7210 */ /* 0x000fe40002fe8429 */
[C---:B----4-:R-:W-:Y:S02]  /*2c40*/  IADD3 R52, P5, R45.reuse, R39, RZ ;  /* 0x000000272d347210 */ /* 0x050fe40007fbe0ff */
[----:B------:R-:W-:-:S03]  /*2c50*/  IADD3 R36, P4, R45, R36, RZ ;  /* 0x000000242d247210 */ /* 0x000fc60007f9e0ff */
[----:B-----5:R-:W-:Y:S01]  /*2c60*/  IMAD.X R53, R44, 0x1, R40, P5 ;  /* 0x000000012c357824 */ /* 0x020fe200028e0628 */
[----:B------:R-:W-:Y:S01]  /*2c70*/  ISETP.NE.U32.AND P5, PT, R38, RZ, PT ;  /* 0x000000ff2600720c */ /* 0x000fe20003fa5070 */
[C---:B------:R-:W-:Y:S01]  /*2c80*/  IMAD.X R37, R44.reuse, 0x1, R37, P4 ;  /* 0x000000012c257824 */ /* 0x040fe200020e0625 */
[----:B------:R-:W-:Y:S02]  /*2c90*/  IADD3 R38, P4, R45, R6, RZ ;  /* 0x000000062d267210 */ /* 0x000fe40007f9e0ff */
[----:B------:R1:W-:Y:S03]  /*2ca0*/  LDGSTS.E.BYPASS.LTC128B.128 [R199+0x6100], [R52.64], !P3 ;  /* 0x0610000034c77fae */ /* 0x0003e6000d901d4c */
[----:B------:R-:W-:Y:S01]  /*2cb0*/  IMAD.X R39, R44, 0x1, R41, P4 ;  /* 0x000000012c277824 */ /* 0x000fe200020e0629 */
[----:B------:R1:W-:Y:S01]  /*2cc0*/  LDGSTS.E.BYPASS.LTC128B.128 [R199+0x8100], [R36.64], !P2 ;  /* 0x0810000024c77fae */ /* 0x0003e2000d101d4c */
[----:B------:R-:W-:-:S03]  /*2cd0*/  ISETP.NE.U32.AND P4, PT, R7, RZ, PT ;  /* 0x000000ff0700720c */ /* 0x000fc60003f85070 */
[----:B------:R1:W-:Y:S04]  /*2ce0*/  LDGSTS.E.BYPASS.LTC128B.128 [R199+0xa100], [R38.64], !P1 ;  /* 0x0a10000026c77fae */ /* 0x0003e8000c901d4c */
[----:B------:R1:W-:Y:S01]  /*2cf0*/  LDGSTS.E.BYPASS.LTC128B.128.ZFILL [R199+0x7100], [R50.64], P5 ;  /* 0x0710000032c77fae */ /* 0x0003e2000a941d4c */
[----:B------:R-:W-:-:S05]  /*2d00*/  ISETP.NE.U32.AND P5, PT, R46, RZ, PT ;  /* 0x000000ff2e00720c */ /* 0x000fca0003fa5070 */
[----:B------:R1:W-:Y:S08]  /*2d10*/  LDGSTS.E.BYPASS.LTC128B.128.ZFILL [R199+0x9100], [R48.64], P4 ;  /* 0x0910000030c77fae */ /* 0x0003f0000a141d4c */
[----:B------:R1:W-:Y:S02]  /*2d20*/  LDGSTS.E.BYPASS.LTC128B.128.ZFILL [R199+0xb100], [R42.64], P5 ;  /* 0x0b1000002ac77fae */ /* 0x0003e4000a941d4c */
.L_x_10:
[----:B------:R-:W-:Y:S01]  /*2d30*/  LOP3.LUT R4, R4, 0xffffffe0, RZ, 0xc0, !PT ;  /* 0xffffffe004047812 */ /* 0x000fe200078ec0ff */
[----:B-1----:R-:W-:Y:S01]  /*2d40*/  IMAD.U32 R36, RZ, RZ, UR9 ;  /* 0x00000009ff247e24 */ /* 0x002fe2000f8e00ff */
[----:B------:R-:W-:Y:S01]  /*2d50*/  UIADD3 UR6, UR6, -0x2, URZ ;  /* 0xfffffffe06067890 */ /* 0x000fe2000fffe03f */
[----:B------:R-:W-:Y:S01]  /*2d60*/  IMAD.SHL.U32 R195, R2, 0x2, RZ ;  /* 0x0000000202c37824 */ /* 0x000fe200078e00ff */
[----:B------:R-:W0:Y:S01]  /*2d70*/  LDGDEPBAR ;  /* 0x00000000000079af */ /* 0x000e220000000000 */
[----:B------:R-:W-:Y:S01]  /*2d80*/  IMAD.IADD R4, R3, 0x1, -R4 ;  /* 0x0000000103047824 */ /* 0x000fe200078e0a04 */
[----:B------:R-:W-:Y:S01]  /*2d90*/  UISETP.GE.AND UP0, UPT, UR6, UR7, UPT ;  /* 0x000000070600728c */ /* 0x000fe2000bf06270 */
[--C-:B------:R-:W-:Y:S01]  /*2da0*/  IMAD R189, R5, 0x2, R195.reuse ;  /* 0x0000000205bd7824 */ /* 0x100fe200078e02c3 */
[----:B------:R-:W-:Y:S01]  /*2db0*/  LDSM.16.MT88.4 R68, [R195+0x2100] ;  /* 0x00210000c344783b */ /* 0x000fe20000004200 */
[----:B------:R-:W-:Y:S01]  /*2dc0*/  IMAD R190, R0, 0x2, R195 ;  /* 0x0000000200be7824 */ /* 0x000fe200078e02c3 */
[----:B------:R-:W-:-:S02]  /*2dd0*/  SHF.R.S32.HI R3, RZ, 0x1f, R4 ;  /* 0x0000001fff037819 */ /* 0x000fc40000011404 */
[----:B------:R-:W-:Y:S01]  /*2de0*/  LDSM.16.MT88.4 R84, [R189+0x2100] ;  /* 0x00210000bd54783b */ /* 0x000fe20000004200 */
[----:B------:R-:W-:Y:S01]  /*2df0*/  IMAD R188, R5, 0x2, R190 ;  /* 0x0000000205bc7824 */ /* 0x000fe200078e02be */
[----:B------:R-:W-:Y:S02]  /*2e00*/  LEA.HI R3, R3, R4, RZ, 0x2 ;  /* 0x0000000403037211 */ /* 0x000fe400078f10ff */
[----:B------:R-:W-:Y:S02]  /*2e10*/  LDSM.16.MT88.4 R44, [R190+0x100] ;  /* 0x00010000be2c783b */ /* 0x000fe40000004200 */
[----:B------:R-:W-:Y:S02]  /*2e20*/  LOP3.LUT R3, R3, 0x7ffffffc, RZ, 0xc0, !PT ;  /* 0x7ffffffc03037812 */ /* 0x000fe400078ec0ff */
[----:B------:R-:W-:Y:S03]  /*2e30*/  LDSM.16.MT88.4 R52, [R189+0x100] ;  /* 0x00010000bd34783b */ /* 0x000fe60000004200 */
[----:B------:R-:W-:Y:S01]  /*2e40*/  IMAD.IADD R3, R4, 0x1, -R3 ;  /* 0x0000000104037824 */ /* 0x000fe200078e0a03 */
[----:B------:R-:W-:Y:S03]  /*2e50*/  LDSM.16.MT88.4 R60, [R188+0x100] ;  /* 0x00010000bc3c783b */ /* 0x000fe60000004200 */
[----:B------:R-:W-:Y:S01]  /*2e60*/  IMAD R36, R3, -0x2, R36 ;  /* 0xfffffffe03247824 */ /* 0x000fe200078e0224 */
[----:B------:R-:W-:Y:S04]  /*2e70*/  LDSM.16.MT88.4 R92, [R188+0x2100] ;  /* 0x00210000bc5c783b */ /* 0x000fe80000004200 */
[C---:B------:R-:W-:Y:S01]  /*2e80*/  ISETP.GT.AND P5, PT, R36.reuse, RZ, PT ;  /* 0x000000ff2400720c */ /* 0x040fe20003fa4270 */
[----:B------:R-:W-:Y:S01]  /*2e90*/  LDSM.16.MT88.4 R100, [R195+0x4100] ;  /* 0x00410000c364783b */ /* 0x000fe20000004200 */
[----:B------:R-:W-:-:S02]  /*2ea0*/  ISETP.GT.AND P4, PT, R36, 0x1, PT ;  /* 0x000000012400780c */ /* 0x000fc40003f84270 */
[----:B------:R-:W-:Y:S01]  /*2eb0*/  FSEL R34, R34, -INF , P5 ;  /* 0xff80000022227808 */ /* 0x000fe20002800000 */
[----:B------:R-:W-:Y:S01]  /*2ec0*/  LDSM.16.MT88.4 R104, [R190+0x4100] ;  /* 0x00410000be68783b */ /* 0x000fe20000004200 */
[----:B------:R-:W-:Y:S02]  /*2ed0*/  FSEL R3, R32, -INF , P5 ;  /* 0xff80000020037808 */ /* 0x000fe40002800000 */
[C---:B------:R-:W-:Y:S01]  /*2ee0*/  ISETP.GT.AND P5, PT, R36.reuse, 0x8, PT ;  /* 0x000000082400780c */ /* 0x040fe20003fa4270 */
[----:B------:R-:W-:Y:S01]  /*2ef0*/  LDSM.16.MT88.4 R112, [R189+0x4100] ;  /* 0x00410000bd70783b */ /* 0x000fe20000004200 */
[----:B------:R-:W-:Y:S02]  /*2f00*/  FSEL R32, R35, -INF , P4 ;  /* 0xff80000023207808 */ /* 0x000fe40002000000 */
[----:B------:R-:W-:Y:S01]  /*2f10*/  FSEL R33, R33, -INF , P4 ;  /* 0xff80000021217808 */ /* 0x000fe20002000000 */
[----:B------:R-:W-:Y:S01]  /*2f20*/  LDSM.16.MT88.4 R136, [R190+0x900] ;  /* 0x00090000be88783b */ /* 0x000fe20000004200 */
[----:B------:R-:W-:-:S02]  /*2f30*/  ISETP.GT.AND P4, PT, R36, 0x9, PT ;  /* 0x000000092400780c */ /* 0x000fc40003f84270 */
[----:B------:R-:W-:Y:S02]  /*2f40*/  FSEL R6, R30, -INF , P5 ;  /* 0xff8000001e067808 */ /* 0x000fe40002800000 */
[----:B------:R-:W-:Y:S02]  /*2f50*/  FSEL R35, R28, -INF , P5 ;  /* 0xff8000001c237808 */ /* 0x000fe40002800000 */
[----:B------:R-:W-:Y:S02]  /*2f60*/  ISETP.GT.AND P5, PT, R36, 0x10, PT ;  /* 0x000000102400780c */ /* 0x000fe40003fa4270 */
[----:B------:R-:W-:Y:S02]  /*2f70*/  FSEL R4, R31, -INF , P4 ;  /* 0xff8000001f047808 */ /* 0x000fe40002000000 */
[----:B------:R-:W-:Y:S02]  /*2f80*/  FSEL R31, R29, -INF , P4 ;  /* 0xff8000001d1f7808 */ /* 0x000fe40002000000 */
[----:B------:R-:W-:-:S02]  /*2f90*/  FSEL R29, R24, -INF , P5 ;  /* 0xff800000181d7808 */ /* 0x000fc40002800000 */
[----:B------:R-:W-:Y:S02]  /*2fa0*/  FMNMX.FTZ R24, R3, R33, !PT ;  /* 0x0000002103187209 */ /* 0x000fe40007810000 */
[----:B------:R-:W-:Y:S02]  /*2fb0*/  ISETP.GT.AND P4, PT, R36, 0x11, PT ;  /* 0x000000112400780c */ /* 0x000fe40003f84270 */
[----:B------:R-:W-:Y:S02]  /*2fc0*/  FSEL R30, R26, -INF , P5 ;  /* 0xff8000001a1e7808 */ /* 0x000fe40002800000 */
[----:B------:R-:W-:Y:S02]  /*2fd0*/  ISETP.GT.AND P5, PT, R36, 0x18, PT ;  /* 0x000000182400780c */ /* 0x000fe40003fa4270 */
[----:B------:R-:W-:Y:S02]  /*2fe0*/  FMNMX.FTZ R24, R35, R24, !PT ;  /* 0x0000001823187209 */ /* 0x000fe40007810000 */
[----:B------:R-:W-:-:S02]  /*2ff0*/  FSEL R28, R27, -INF , P4 ;  /* 0xff8000001b1c7808 */ /* 0x000fc40002000000 */
[----:B------:R-:W-:Y:S02]  /*3000*/  FSEL R25, R25, -INF , P4 ;  /* 0xff80000019197808 */ /* 0x000fe40002000000 */
[----:B------:R-:W-:Y:S02]  /*3010*/  ISETP.GT.AND P4, PT, R36, 0x19, PT ;  /* 0x000000192400780c */ /* 0x000fe40003f84270 */
[----:B------:R-:W-:Y:S02]  /*3020*/  FSEL R7, R20, -INF , P5 ;  /* 0xff80000014077808 */ /* 0x000fe40002800000 */
[----:B------:R-:W-:Y:S02]  /*3030*/  FMNMX.FTZ R20, R31, R24, !PT ;  /* 0x000000181f147209 */ /* 0x000fe40007810000 */
[----:B------:R-:W-:Y:S02]  /*3040*/  FSEL R26, R22, -INF , P5 ;  /* 0xff800000161a7808 */ /* 0x000fe40002800000 */
[----:B------:R-:W-:-:S02]  /*3050*/  FSEL R24, R23, -INF , P4 ;  /* 0xff80000017187808 */ /* 0x000fc40002000000 */
[----:B------:R-:W-:Y:S02]  /*3060*/  FSEL R21, R21, -INF , P4 ;  /* 0xff80000015157808 */ /* 0x000fe40002000000 */
[C---:B------:R-:W-:Y:S02]  /*3070*/  ISETP.GT.AND P5, PT, R36.reuse, 0x20, PT ;  /* 0x000000202400780c */ /* 0x040fe40003fa4270 */
[----:B------:R-:W-:Y:S02]  /*3080*/  ISETP.GT.AND P4, PT, R36, 0x21, PT ;  /* 0x000000212400780c */ /* 0x000fe40003f84270 */
[----:B------:R-:W-:Y:S02]  /*3090*/  FMNMX.FTZ R20, R29, R20, !PT ;  /* 0x000000141d147209 */ /* 0x000fe40007810000 */
[----:B------:R-:W-:Y:S02]  /*30a0*/  FSEL R171, R16, -INF , P5 ;  /* 0xff80000010ab7808 */ /* 0x000fe40002800000 */
[----:B------:R-:W-:-:S02]  /*30b0*/  FSEL R163, R17, -INF , P4 ;  /* 0xff80000011a37808 */ /* 0x000fc40002000000 */
[----:B------:R-:W-:Y:S02]  /*30c0*/  FMNMX.FTZ R16, R25, R20, !PT ;  /* 0x0000001419107209 */ /* 0x000fe40007810000 */
[----:B------:R-:W-:Y:S02]  /*30d0*/  FMNMX.FTZ R17, R34, R32, !PT ;  /* 0x0000002022117209 */ /* 0x000fe40007810000 */
[----:B------:R-:W-:Y:S02]  /*30e0*/  FSEL R166, R18, -INF , P5 ;  /* 0xff80000012a67808 */ /* 0x000fe40002800000 */
[----:B------:R-:W-:Y:S02]  /*30f0*/  FSEL R204, R19, -INF , P4 ;  /* 0xff80000013cc7808 */ /* 0x000fe40002000000 */
[C---:B------:R-:W-:Y:S02]  /*3100*/  ISETP.GT.AND P5, PT, R36.reuse, 0x28, PT ;  /* 0x000000282400780c */ /* 0x040fe40003fa4270 */
[----:B------:R-:W-:-:S02]  /*3110*/  ISETP.GT.AND P4, PT, R36, 0x29, PT ;  /* 0x000000292400780c */ /* 0x000fc40003f84270 */
[----:B------:R-:W-:Y:S02]  /*3120*/  FMNMX.FTZ R16, R7, R16, !PT ;  /* 0x0000001007107209 */ /* 0x000fe40007810000 */
[----:B------:R-:W-:Y:S02]  /*3130*/  FMNMX.FTZ R17, R6, R17, !PT ;  /* 0x0000001106117209 */ /* 0x000fe40007810000 */
[----:B------:R-:W-:Y:S02]  /*3140*/  FSEL R168, R14, -INF , P5 ;  /* 0xff8000000ea87808 */ /* 0x000fe40002800000 */
[----:B------:R-:W-:Y:S02]  /*3150*/  FSEL R174, R15, -INF , P4 ;  /* 0xff8000000fae7808 */ /* 0x000fe40002000000 */
[----:B------:R-:W-:Y:S02]  /*3160*/  FMNMX.FTZ R14, R21, R16, !PT ;  /* 0x00000010150e7209 */ /* 0x000fe40007810000 */
[----:B------:R-:W-:-:S02]  /*3170*/  FMNMX.FTZ R15, R4, R17, !PT ;  /* 0x00000011040f7209 */ /* 0x000fc40007810000 */
[----:B------:R-:W-:Y:S01]  /*3180*/  FSEL R169, R12, -INF , P5 ;  /* 0xff8000000ca97808 */ /* 0x000fe20002800000 */
[----:B------:R-:W-:Y:S01]  /*3190*/  LDSM.16.MT88.4 R16, [R189+0x2900] ;  /* 0x00290000bd10783b */ /* 0x000fe20000004200 */
[----:B------:R-:W-:Y:S02]  /*31a0*/  FSEL R165, R13, -INF , P4 ;  /* 0xff8000000da57808 */ /* 0x000fe40002000000 */
[----:B------:R-:W-:Y:S02]  /*31b0*/  FMNMX.FTZ R12, R171, R14, !PT ;  /* 0x0000000eab0c7209 */ /* 0x000fe40007810000 */
[----:B------:R-:W-:Y:S02]  /*31c0*/  FMNMX.FTZ R13, R30, R15, !PT ;  /* 0x0000000f1e0d7209 */ /* 0x000fe40007810000 */
[----:B------:R-:W-:Y:S02]  /*31d0*/  ISETP.GT.AND P5, PT, R36, 0x30, PT ;  /* 0x000000302400780c */ /* 0x000fe40003fa4270 */
[----:B------:R-:W-:-:S02]  /*31e0*/  FMNMX.FTZ R12, R163, R12, !PT ;  /* 0x0000000ca30c7209 */ /* 0x000fc40007810000 */
[----:B------:R-:W-:Y:S02]  /*31f0*/  FMNMX.FTZ R13, R28, R13, !PT ;  /* 0x0000000d1c0d7209 */ /* 0x000fe40007810000 */
[----:B------:R-:W-:Y:S02]  /*3200*/  FSEL R170, R10, -INF , P5 ;  /* 0xff8000000aaa7808 */ /* 0x000fe40002800000 */
[----:B------:R-:W-:Y:S02]  /*3210*/  FMNMX.FTZ R10, R169, R12, !PT ;  /* 0x0000000ca90a7209 */ /* 0x000fe40007810000 */
[----:B------:R-:W-:Y:S02]  /*3220*/  FMNMX.FTZ R13, R26, R13, !PT ;  /* 0x0000000d1a0d7209 */ /* 0x000fe40007810000 */
[----:B------:R-:W-:Y:S02]  /*3230*/  ISETP.GT.AND P4, PT, R36, 0x31, PT ;  /* 0x000000312400780c */ /* 0x000fe40003f84270 */
[----:B------:R-:W-:-:S02]  /*3240*/  FSEL R175, R8, -INF , P5 ;  /* 0xff80000008af7808 */ /* 0x000fc40002800000 */
[----:B------:R-:W-:Y:S02]  /*3250*/  FMNMX.FTZ R10, R165, R10, !PT ;  /* 0x0000000aa50a7209 */ /* 0x000fe40007810000 */
[----:B------:R-:W-:Y:S02]  /*3260*/  FMNMX.FTZ R13, R24, R13, !PT ;  /* 0x0000000d180d7209 */ /* 0x000fe40007810000 */
[----:B------:R-:W-:Y:S02]  /*3270*/  FSEL R173, R9, -INF , P4 ;  /* 0xff80000009ad7808 */ /* 0x000fe40002000000 */
[----:B------:R-:W-:Y:S02]  /*3280*/  ISETP.GT.AND P5, PT, R36, 0x38, PT ;  /* 0x000000382400780c */ /* 0x000fe40003fa4270 */
[----:B------:R-:W-:Y:S02]  /*3290*/  FMNMX.FTZ R10, R175, R10, !PT ;  /* 0x0000000aaf0a7209 */ /* 0x000fe40007810000 */
[----:B------:R-:W-:-:S02]  /*32a0*/  FMNMX.FTZ R13, R166, R13, !PT ;  /* 0x0000000da60d7209 */ /* 0x000fc40007810000 */
[----:B------:R-:W-:Y:S02]  /*32b0*/  FSEL R142, R11, -INF , P4 ;  /* 0xff8000000b8e7808 */ /* 0x000fe40002000000 */
[----:B------:R-:W-:Y:S02]  /*32c0*/  ISETP.GT.AND P4, PT, R36, 0x39, PT ;  /* 0x000000392400780c */ /* 0x000fe40003f84270 */
[----:B------:R-:W-:Y:S01]  /*32d0*/  FSEL R143, R76, -INF , P5 ;  /* 0xff8000004c8f7808 */ /* 0x000fe20002800000 */
[----:B------:R-:W-:Y:S01]  /*32e0*/  LDSM.16.MT88.4 R36, [R195+0x100] ;  /* 0x00010000c324783b */ /* 0x000fe20000004200 */
[----:B------:R-:W-:Y:S02]  /*32f0*/  FMNMX.FTZ R10, R173, R10, !PT ;  /* 0x0000000aad0a7209 */ /* 0x000fe40007810000 */
[----:B------:R-:W-:Y:S02]  /*3300*/  FMNMX.FTZ R9, R204, R13, !PT ;  /* 0x0000000dcc097209 */ /* 0x000fe40007810000 */
[----:B------:R-:W-:Y:S01]  /*3310*/  FSEL R141, R77, -INF , P4 ;  /* 0xff8000004d8d7808 */ /* 0x000fe20002000000 */
[----:B------:R-:W-:Y:S01]  /*3320*/  LDSM.16.MT88.4 R12, [R188+0x2900] ;  /* 0x00290000bc0c783b */ /* 0x000fe20000004200 */
[----:B------:R-:W-:-:S02]  /*3330*/  FMNMX.FTZ R8, R143, R10, !PT ;  /* 0x0000000a8f087209 */ /* 0x000fc40007810000 */
[----:B------:R-:W-:Y:S02]  /*3340*/  FMNMX.FTZ R9, R168, R9, !PT ;  /* 0x00000009a8097209 */ /* 0x000fe40007810000 */
[----:B------:R-:W-:Y:S02]  /*3350*/  FMNMX.FTZ R8, R141, R8, !PT ;  /* 0x000000088d087209 */ /* 0x000fe40007810000 */
[----:B------:R-:W-:Y:S02]  /*3360*/  FMNMX.FTZ R9, R174, R9, !PT ;  /* 0x00000009ae097209 */ /* 0x000fe40007810000 */
[----:B------:R-:W-:Y:S01]  /*3370*/  FSEL R140, R78, -INF , P5 ;  /* 0xff8000004e8c7808 */ /* 0x000fe20002800000 */
[----:B------:R-:W1:Y:S01]  /*3380*/  SHFL.BFLY PT, R11, R8, 0x2, 0x1f ;  /* 0x0c401f00080b7f89 */ /* 0x000e6200000e0000 */
[----:B------:R-:W-:Y:S02]  /*3390*/  FMNMX.FTZ R9, R170, R9, !PT ;  /* 0x00000009aa097209 */ /* 0x000fe40007810000 */
[----:B------:R-:W-:-:S02]  /*33a0*/  FSEL R164, R79, -INF , P4 ;  /* 0xff8000004fa47808 */ /* 0x000fc40002000000 */
[----:B------:R-:W-:Y:S01]  /*33b0*/  FMNMX.FTZ R9, R142, R9, !PT ;  /* 0x000000098e097209 */ /* 0x000fe20007810000 */
[----:B------:R-:W-:Y:S03]  /*33c0*/  LDSM.16.MT88.4 R76, [R190+0x2100] ;  /* 0x00210000be4c783b */ /* 0x000fe60000004200 */
[----:B------:R-:W-:-:S04]  /*33d0*/  FMNMX.FTZ R9, R140, R9, !PT ;  /* 0x000000098c097209 */ /* 0x000fc80007810000 */
[----:B------:R-:W-:-:S05]  /*33e0*/  FMNMX.FTZ R10, R164, R9, !PT ;  /* 0x00000009a40a7209 */ /* 0x000fca0007810000 */
[----:B------:R-:W2:Y:S01]  /*33f0*/  SHFL.BFLY PT, R9, R10, 0x2, 0x1f ;  /* 0x0c401f000a097f89 */ /* 0x000ea200000e0000 */
[----:B-1----:R-:W-:-:S05]  /*3400*/  FMNMX.FTZ R11, R8, R11, !PT ;  /* 0x0000000b080b7209 */ /* 0x002fca0007810000 */
[----:B------:R-:W1:Y:S01]  /*3410*/  SHFL.BFLY PT, R132, R11, 0x1, 0x1f ;  /* 0x0c201f000b847f89 */ /* 0x000e6200000e0000 */
[----:B--2---:R-:W-:-:S05]  /*3420*/  FMNMX.FTZ R9, R10, R9, !PT ;  /* 0x000000090a097209 */ /* 0x004fca0007810000 */
[----:B------:R-:W2:Y:S01]  /*3430*/  SHFL.BFLY PT, R8, R9, 0x1, 0x1f ;  /* 0x0c201f0009087f89 */ /* 0x000ea200000e0000 */
[----:B-1----:R-:W-:-:S04]  /*3440*/  FMNMX.FTZ R132, R11, R132, !PT ;  /* 0x000000840b847209 */ /* 0x002fc80007810000 */
[C---:B------:R-:W-:Y:S01]  /*3450*/  FSETP.NEU.FTZ.AND P4, PT, R132.reuse, -INF , PT ;  /* 0xff8000008400780b */ /* 0x040fe20003f9d000 */
[----:B------:R-:W-:-:S05]  /*3460*/  FMUL.FTZ R172, R132, c[0x0][0x2d0] ;  /* 0x0000b40084ac7a20 */ /* 0x000fca0000410000 */
[----:B------:R-:W-:-:S05]  /*3470*/  FSEL R172, R172, RZ, P4 ;  /* 0x000000ffacac7208 */ /* 0x000fca0002000000 */
[--C-:B------:R-:W-:Y:S02]  /*3480*/  FFMA.FTZ R157, R3, c[0x0][0x2d0], -R172.reuse ;  /* 0x0000b400039d7a23 */ /* 0x100fe400000108ac */
[--C-:B------:R-:W-:Y:S01]  /*3490*/  FFMA.FTZ R156, R33, c[0x0][0x2d0], -R172.reuse ;  /* 0x0000b400219c7a23 */ /* 0x100fe200000108ac */
[----:B--2---:R-:W-:Y:S01]  /*34a0*/  FMNMX.FTZ R3, R8, R9, !PT ;  /* 0x0000000908037209 */ /* 0x004fe20007810000 */
[--C-:B------:R-:W-:Y:S01]  /*34b0*/  FFMA.FTZ R154, R35, c[0x0][0x2d0], -R172.reuse ;  /* 0x0000b400239a7a23 */ /* 0x100fe200000108ac */
[----:B------:R-:W-:Y:S01]  /*34c0*/  LDSM.16.MT88.4 R8, [R195+0x2900] ;  /* 0x00290000c308783b */ /* 0x000fe20000004200 */
[--C-:B------:R-:W-:Y:S01]  /*34d0*/  FFMA.FTZ R151, R31, c[0x0][0x2d0], -R172.reuse ;  /* 0x0000b4001f977a23 */ /* 0x100fe200000108ac */
[C---:B------:R-:W-:Y:S01]  /*34e0*/  FSETP.NEU.FTZ.AND P4, PT, R3.reuse, -INF , PT ;  /* 0xff8000000300780b */ /* 0x040fe20003f9d000 */
[----:B------:R-:W-:Y:S01]  /*34f0*/  FMUL.FTZ R167, R3, c[0x0][0x2d0] ;  /* 0x0000b40003a77a20 */ /* 0x000fe20000410000 */
[----:B------:R-:W-:Y:S01]  /*3500*/  MUFU.EX2 R157, R157 ;  /* 0x0000009d009d7308 */ /* 0x000fe20000000800 */
[----:B------:R-:W-:-:S02]  /*3510*/  FFMA.FTZ R149, R7, c[0x0][0x2d0], -R172 ;  /* 0x0000b40007957a23 */ /* 0x000fc400000108ac */
[--C-:B------:R-:W-:Y:S01]  /*3520*/  FFMA.FTZ R155, R29, c[0x0][0x2d0], -R172.reuse ;  /* 0x0000b4001d9b7a23 */ /* 0x100fe200000108ac */
[----:B------:R-:W-:Y:S01]  /*3530*/  FSEL R167, R167, RZ, P4 ;  /* 0x000000ffa7a77208 */ /* 0x000fe20002000000 */
[--C-:B------:R-:W-:Y:S01]  /*3540*/  FFMA.FTZ R150, R25, c[0x0][0x2d0], -R172.reuse ;  /* 0x0000b40019967a23 */ /* 0x100fe200000108ac */
[----:B------:R-:W-:Y:S01]  /*3550*/  PLOP3.LUT P4, PT, PT, PT, UP0, 0x80, 0x0 ;  /* 0x000000000000781c */ /* 0x000fe20003f8f008 */
[----:B------:R-:W-:Y:S01]  /*3560*/  FFMA.FTZ R2, R21, c[0x0][0x2d0], -R172 ;  /* 0x0000b40015027a23 */ /* 0x000fe200000108ac */
[----:B------:R-:W1:Y:S01]  /*3570*/  MUFU.EX2 R156, R156 ;  /* 0x0000009c009c7308 */ /* 0x000e620000000800 */
[--C-:B------:R-:W-:Y:S01]  /*3580*/  FFMA.FTZ R158, R34, c[0x0][0x2d0], -R167.reuse ;  /* 0x0000b400229e7a23 */ /* 0x100fe200000108a7 */
[----:B------:R-:W-:Y:S01]  /*3590*/  LDSM.16.MT88.4 R20, [R195+0x900] ;  /* 0x00090000c314783b */ /* 0x000fe20000004200 */
[--C-:B------:R-:W-:Y:S02]  /*35a0*/  FFMA.FTZ R159, R32, c[0x0][0x2d0], -R167.reuse ;  /* 0x0000b400209f7a23 */ /* 0x100fe400000108a7 */
[--C-:B------:R-:W-:Y:S01]  /*35b0*/  FFMA.FTZ R161, R6, c[0x0][0x2d0], -R167.reuse ;  /* 0x0000b40006a17a23 */ /* 0x100fe200000108a7 */
[----:B------:R-:W-:Y:S01]  /*35c0*/  LDSM.16.MT88.4 R32, [R189+0x900] ;  /* 0x00090000bd20783b */ /* 0x000fe20000004200 */
[--C-:B------:R-:W-:Y:S01]  /*35d0*/  FFMA.FTZ R152, R4, c[0x0][0x2d0], -R167.reuse ;  /* 0x0000b40004987a23 */ /* 0x100fe200000108a7 */
[----:B------:R-:W-:Y:S01]  /*35e0*/  MUFU.EX2 R154, R154 ;  /* 0x0000009a009a7308 */ /* 0x000fe20000000800 */
[--C-:B------:R-:W-:Y:S01]  /*35f0*/  FFMA.FTZ R153, R30, c[0x0][0x2d0], -R167.reuse ;  /* 0x0000b4001e997a23 */ /* 0x100fe200000108a7 */
[----:B------:R-:W2:Y:S01]  /*3600*/  LDSM.16.MT88.4 R4, [R188+0x4100] ;  /* 0x00410000bc04783b */ /* 0x000ea20000004200 */
[----:B------:R-:W-:-:S02]  /*3610*/  FFMA.FTZ R148, R28, c[0x0][0x2d0], -R167 ;  /* 0x0000b4001c947a23 */ /* 0x000fc400000108a7 */
[--C-:B------:R-:W-:Y:S01]  /*3620*/  FFMA.FTZ R147, R26, c[0x0][0x2d0], -R167.reuse ;  /* 0x0000b4001a937a23 */ /* 0x100fe200000108a7 */
[----:B------:R-:W-:Y:S01]  /*3630*/  LDSM.16.MT88.4 R28, [R188+0x900] ;  /* 0x00090000bc1c783b */ /* 0x000fe20000004200 */
[----:B------:R-:W-:Y:S01]  /*3640*/  FFMA.FTZ R0, R24, c[0x0][0x2d0], -R167 ;  /* 0x0000b40018007a23 */ /* 0x000fe200000108a7 */
[----:B------:R-:W3:Y:S01]  /*3650*/  MUFU.EX2 R151, R151 ;  /* 0x0000009700977308 */ /* 0x000ee20000000800 */
[----:B-1----:R-:W-:Y:S01]  /*3660*/  F2FP.PACK_AB R116, R156, R157 ;  /* 0x0000009d9c74723e */ /* 0x002fe200000000ff */
[----:B------:R-:W-:Y:S01]  /*3670*/  LDSM.16.MT88.4 R24, [R190+0x2900] ;  /* 0x00290000be18783b */ /* 0x000fe20000004200 */
[--C-:B------:R-:W-:Y:S02]  /*3680*/  FFMA.FTZ R160, R171, c[0x0][0x2d0], -R172.reuse ;  /* 0x0000b400aba07a23 */ /* 0x100fe400000108ac */
[--C-:B------:R-:W-:Y:S02]  /*3690*/  FFMA.FTZ R162, R169, c[0x0][0x2d0], -R172.reuse ;  /* 0x0000b400a9a27a23 */ /* 0x100fe400000108ac */
[--C-:B------:R-:W-:Y:S01]  /*36a0*/  FFMA.FTZ R163, R163, c[0x0][0x2d0], -R172.reuse ;  /* 0x0000b400a3a37a23 */ /* 0x100fe200000108ac */
[----:B------:R-:W-:Y:S01]  /*36b0*/  MUFU.EX2 R158, R158 ;  /* 0x0000009e009e7308 */ /* 0x000fe20000000800 */
[----:B------:R-:W-:-:S02]  /*36c0*/  FFMA.FTZ R165, R165, c[0x0][0x2d0], -R172 ;  /* 0x0000b400a5a57a23 */ /* 0x000fc400000108ac */
[--C-:B------:R-:W-:Y:S02]  /*36d0*/  FFMA.FTZ R166, R166, c[0x0][0x2d0], -R167.reuse ;  /* 0x0000b400a6a67a23 */ /* 0x100fe400000108a7 */
[--C-:B------:R-:W-:Y:S02]  /*36e0*/  FFMA.FTZ R169, R204, c[0x0][0x2d0], -R167.reuse ;  /* 0x0000b400cca97a23 */ /* 0x100fe400000108a7 */
[--C-:B------:R-:W-:Y:S01]  /*36f0*/  FFMA.FTZ R168, R168, c[0x0][0x2d0], -R167.reuse ;  /* 0x0000b400a8a87a23 */ /* 0x100fe200000108a7 */
[----:B------:R-:W1:Y:S01]  /*3700*/  MUFU.EX2 R159, R159 ;  /* 0x0000009f009f7308 */ /* 0x000e620000000800 */
[----:B---3--:R-:W-:Y:S01]  /*3710*/  F2FP.PACK_AB R118, R151, R154 ;  /* 0x0000009a9776723e */ /* 0x008fe200000000ff */
[----:B------:R-:W-:Y:S02]  /*3720*/  FFMA.FTZ R171, R174, c[0x0][0x2d0], -R167 ;  /* 0x0000b400aeab7a23 */ /* 0x000fe400000108a7 */
[--C-:B------:R-:W-:Y:S02]  /*3730*/  FFMA.FTZ R174, R175, c[0x0][0x2d0], -R172.reuse ;  /* 0x0000b400afae7a23 */ /* 0x100fe400000108ac */
[----:B------:R-:W-:-:S02]  /*3740*/  FFMA.FTZ R173, R173, c[0x0][0x2d0], -R172 ;  /* 0x0000b400adad7a23 */ /* 0x000fc400000108ac */
[----:B------:R-:W-:Y:S01]  /*3750*/  MUFU.EX2 R161, R161 ;  /* 0x000000a100a17308 */ /* 0x000fe20000000800 */
[--C-:B------:R-:W-:Y:S02]  /*3760*/  FFMA.FTZ R175, R143, c[0x0][0x2d0], -R172.reuse ;  /* 0x0000b4008faf7a23 */ /* 0x100fe400000108ac */
[----:B------:R-:W-:Y:S02]  /*3770*/  FFMA.FTZ R172, R141, c[0x0][0x2d0], -R172 ;  /* 0x0000b4008dac7a23 */ /* 0x000fe400000108ac */
[--C-:B------:R-:W-:Y:S02]  /*3780*/  FFMA.FTZ R170, R170, c[0x0][0x2d0], -R167.reuse ;  /* 0x0000b400aaaa7a23 */ /* 0x100fe400000108a7 */
[--C-:B------:R-:W-:Y:S01]  /*3790*/  FFMA.FTZ R205, R142, c[0x0][0x2d0], -R167.reuse ;  /* 0x0000b4008ecd7a23 */ /* 0x100fe200000108a7 */
[----:B------:R-:W3:Y:S01]  /*37a0*/  MUFU.EX2 R152, R152 ;  /* 0x0000009800987308 */ /* 0x000ee20000000800 */
[----:B-1----:R-:W-:Y:S01]  /*37b0*/  F2FP.PACK_AB R117, R159, R158 ;  /* 0x0000009e9f75723e */ /* 0x002fe200000000ff */
[----:B------:R-:W-:-:S02]  /*37c0*/  FFMA.FTZ R204, R140, c[0x0][0x2d0], -R167 ;  /* 0x0000b4008ccc7a23 */ /* 0x000fc400000108a7 */
[----:B------:R-:W-:Y:S01]  /*37d0*/  FFMA.FTZ R211, R164, c[0x0][0x2d0], -R167 ;  /* 0x0000b400a4d37a23 */ /* 0x000fe200000108a7 */
[----:B------:R-:W-:Y:S01]  /*37e0*/  LDSM.16.MT88.4 R140, [R190+0x1900] ;  /* 0x00190000be8c783b */ /* 0x000fe20000004200 */
[----:B------:R-:W-:Y:S02]  /*37f0*/  FADD.FTZ R157, R157, R156 ;  /* 0x0000009c9d9d7221 */ /* 0x000fe40000010000 */
[----:B------:R-:W-:Y:S01]  /*3800*/  MUFU.EX2 R155, R155 ;  /* 0x0000009b009b7308 */ /* 0x000fe20000000800 */
[----:B------:R-:W-:Y:S02]  /*3810*/  FADD.FTZ R158, R158, R159 ;  /* 0x0000009f9e9e7221 */ /* 0x000fe40000010000 */
[----:B------:R-:W-:-:S04]  /*3820*/  FADD.FTZ R154, R154, R157 ;  /* 0x0000009d9a9a7221 */ /* 0x000fc80000010000 */
[----:B------:R-:W-:Y:S01]  /*3830*/  FADD.FTZ R154, R151, R154 ;  /* 0x0000009a979a7221 */ /* 0x000fe20000010000 */
[----:B---3--:R-:W-:Y:S01]  /*3840*/  F2FP.PACK_AB R119, R152, R161 ;  /* 0x000000a19877723e */ /* 0x008fe200000000ff */
[----:B------:R-:W1:Y:S01]  /*3850*/  MUFU.EX2 R150, R150 ;  /* 0x0000009600967308 */ /* 0x000e620000000800 */
[----:B------:R-:W-:-:S04]  /*3860*/  FADD.FTZ R161, R161, R158 ;  /* 0x0000009ea1a17221 */ /* 0x000fc80000010000 */
[----:B------:R-:W-:Y:S01]  /*3870*/  FADD.FTZ R152, R152, R161 ;  /* 0x000000a198987221 */ /* 0x000fe20000010000 */
[C---:B------:R-:W-:Y:S02]  /*3880*/  HMMA.16816.F32 R64, R116.reuse, R68, RZ ;  /* 0x000000447440723c */ /* 0x040fe400000018ff */
[----:B------:R-:W-:Y:S06]  /*3890*/  MUFU.EX2 R149, R149 ;  /* 0x0000009500957308 */ /* 0x000fec0000000800 */
[C---:B------:R-:W-:Y:S02]  /*38a0*/  HMMA.16816.F32 R80, R116.reuse, R84, RZ ;  /* 0x000000547450723c */ /* 0x040fe400000018ff */
[----:B------:R-:W-:Y:S06]  /*38b0*/  MUFU.EX2 R2, R2 ;  /* 0x0000000200027308 */ /* 0x000fec0000000800 */
[C---:B------:R-:W-:Y:S02]  /*38c0*/  HMMA.16816.F32 R68, R116.reuse, R70, RZ ;  /* 0x000000467444723c */ /* 0x040fe400000018ff */
[----:B------:R-:W-:Y:S06]  /*38d0*/  MUFU.EX2 R153, R153 ;  /* 0x0000009900997308 */ /* 0x000fec0000000800 */
[C---:B------:R-:W-:Y:S02]  /*38e0*/  HMMA.16816.F32 R84, R116.reuse, R86, RZ ;  /* 0x000000567454723c */ /* 0x040fe400000018ff */
[----:B------:R-:W3:Y:S06]  /*38f0*/  MUFU.EX2 R148, R148 ;  /* 0x0000009400947308 */ /* 0x000eec0000000800 */
[C---:B------:R-:W-:Y:S02]  /*3900*/  HMMA.16816.F32 R128, R116.reuse, R36, RZ ;  /* 0x000000247480723c */ /* 0x040fe400000018ff */
[----:B------:R-:W-:Y:S06]  /*3910*/  MUFU.EX2 R147, R147 ;  /* 0x0000009300937308 */ /* 0x000fec0000000800 */
[C---:B------:R-:W-:Y:S02]  /*3920*/  HMMA.16816.F32 R40, R116.reuse, R44, RZ ;  /* 0x0000002c7428723c */ /* 0x040fe400000018ff */
[----:B------:R-:W4:Y:S06]  /*3930*/  MUFU.EX2 R0, R0 ;  /* 0x0000000000007308 */ /* 0x000f2c0000000800 */
[C---:B------:R-:W-:Y:S02]  /*3940*/  HMMA.16816.F32 R48, R116.reuse, R52, RZ ;  /* 0x000000347430723c */ /* 0x040fe400000018ff */
[----:B------:R-:W-:Y:S06]  /*3950*/  MUFU.EX2 R160, R160 ;  /* 0x000000a000a07308 */ /* 0x000fec0000000800 */
[C---:B------:R-:W-:Y:S02]  /*3960*/  HMMA.16816.F32 R56, R116.reuse, R60, RZ ;  /* 0x0000003c7438723c */ /* 0x040fe400000018ff */
[----:B------:R-:W5:Y:S06]  /*3970*/  MUFU.EX2 R163, R163 ;  /* 0x000000a300a37308 */ /* 0x000f6c0000000800 */
[C---:B------:R-:W-:Y:S02]  /*3980*/  HMMA.16816.F32 R72, R116.reuse, R76, RZ ;  /* 0x0000004c7448723c */ /* 0x040fe400000018ff */
[----:B------:R-:W-:Y:S06]  /*3990*/  MUFU.EX2 R162, R162 ;  /* 0x000000a200a27308 */ /* 0x000fec0000000800 */
[C---:B------:R-:W-:Y:S02]  /*39a0*/  HMMA.16816.F32 R88, R116.reuse, R92, RZ ;  /* 0x0000005c7458723c */ /* 0x040fe400000018ff */
[----:B------:R-:W1:Y:S06]  /*39b0*/  MUFU.EX2 R165, R165 ;  /* 0x000000a500a57308 */ /* 0x000e6c0000000800 */
        /* <DEDUP_REMOVED lines=23> */
[----:B------:R-:W4:Y:S06]  /*3b30*/  MUFU.EX2 R211, R211 ;  /* 0x000000d300d37308 */ /* 0x000f2c0000000800 */
[C---:B--2---:R-:W-:Y:S07]  /*3b40*/  HMMA.16816.F32 R120, R116.reuse, R4, RZ ;  /* 0x000000047478723c */ /* 0x044fee00000018ff */
[----:B-1----:R-:W-:Y:S01]  /*3b50*/  F2FP.PACK_AB R4, R150, R155 ;  /* 0x0000009b9604723e */ /* 0x002fe200000000ff */
[----:B------:R-:W-:Y:S01]  /*3b60*/  HMMA.16816.F32 R116, R116, R6, RZ ;  /* 0x000000067474723c */ /* 0x000fe200000018ff */
[----:B---3--:R-:W-:Y:S01]  /*3b70*/  F2FP.PACK_AB R5, R148, R153 ;  /* 0x000000999405723e */ /* 0x008fe200000000ff */
[----:B------:R-:W-:-:S02]  /*3b80*/  FADD.FTZ R155, R155, R154 ;  /* 0x0000009a9b9b7221 */ /* 0x000fc40000010000 */
[----:B------:R-:W-:Y:S02]  /*3b90*/  FADD.FTZ R153, R153, R152 ;  /* 0x0000009899997221 */ /* 0x000fe40000010000 */
[----:B------:R-:W-:Y:S01]  /*3ba0*/  FADD.FTZ R150, R150, R155 ;  /* 0x0000009b96967221 */ /* 0x000fe20000010000 */
[----:B------:R-:W-:Y:S01]  /*3bb0*/  F2FP.PACK_AB R6, R2, R149 ;  /* 0x000000950206723e */ /* 0x000fe200000000ff */
[----:B------:R-:W-:Y:S01]  /*3bc0*/  FADD.FTZ R148, R148, R153 ;  /* 0x0000009994947221 */ /* 0x000fe20000010000 */
[----:B----4-:R-:W-:Y:S01]  /*3bd0*/  F2FP.PACK_AB R7, R0, R147 ;  /* 0x000000930007723e */ /* 0x010fe200000000ff */
[----:B------:R-:W-:Y:S02]  /*3be0*/  FADD.FTZ R149, R149, R150 ;  /* 0x0000009695957221 */ /* 0x000fe40000010000 */
[----:B------:R-:W-:Y:S02]  /*3bf0*/  FADD.FTZ R147, R147, R148 ;  /* 0x0000009493937221 */ /* 0x000fe40000010000 */
[----:B------:R-:W-:-:S02]  /*3c00*/  FADD.FTZ R149, R2, R149 ;  /* 0x0000009502957221 */ /* 0x000fc40000010000 */
[----:B------:R-:W-:Y:S01]  /*3c10*/  HMMA.16816.F32 R64, R4, R8, R64 ;  /* 0x000000080440723c */ /* 0x000fe20000001840 */
[----:B------:R-:W-:-:S07]  /*3c20*/  FADD.FTZ R147, R0, R147 ;  /* 0x0000009300937221 */ /* 0x000fce0000010000 */
[C---:B------:R-:W-:Y:S01]  /*3c30*/  HMMA.16816.F32 R68, R4.reuse, R10, R68 ;  /* 0x0000000a0444723c */ /* 0x040fe20000001844 */
[----:B------:R-:W1:Y:S07]  /*3c40*/  LDSM.16.MT88.4 R8, [R190+0x4900] ;  /* 0x00490000be08783b */ /* 0x000e6e0000004200 */
[C---:B------:R-:W-:Y:S08]  /*3c50*/  HMMA.16816.F32 R80, R4.reuse, R16, R80 ;  /* 0x000000100450723c */ /* 0x040ff00000001850 */
[C---:B------:R-:W-:Y:S01]  /*3c60*/  HMMA.16816.F32 R84, R4.reuse, R18, R84 ;  /* 0x000000120454723c */ /* 0x040fe20000001854 */
[----:B------:R-:W2:Y:S07]  /*3c70*/  LDSM.16.MT88.4 R16, [R189+0x4900] ;  /* 0x00490000bd10783b */ /* 0x000eae0000004200 */
[C---:B------:R-:W-:Y:S08]  /*3c80*/  HMMA.16816.F32 R128, R4.reuse, R20, R128 ;  /* 0x000000140480723c */ /* 0x040ff00000001880 */
[C---:B------:R-:W-:Y:S01]  /*3c90*/  HMMA.16816.F32 R36, R4.reuse, R22, R36 ;  /* 0x000000160424723c */ /* 0x040fe20000001824 */
[----:B------:R-:W3:Y:S07]  /*3ca0*/  LDSM.16.MT88.4 R20, [R195+0x4900] ;  /* 0x00490000c314783b */ /* 0x000eee0000004200 */
[C---:B------:R-:W-:Y:S08]  /*3cb0*/  HMMA.16816.F32 R88, R4.reuse, R12, R88 ;  /* 0x0000000c0458723c */ /* 0x040ff00000001858 */
[C---:B------:R-:W-:Y:S01]  /*3cc0*/  HMMA.16816.F32 R92, R4.reuse, R14, R92 ;  /* 0x0000000e045c723c */ /* 0x040fe2000000185c */
[----:B------:R-:W4:Y:S07]  /*3cd0*/  LDSM.16.MT88.4 R12, [R188+0x4900] ;  /* 0x00490000bc0c783b */ /* 0x000f2e0000004200 */
[C---:B-1----:R-:W-:Y:S08]  /*3ce0*/  HMMA.16816.F32 R124, R4.reuse, R8, R124 ;  /* 0x00000008047c723c */ /* 0x042ff0000000187c */
[C---:B------:R-:W-:Y:S01]  /*3cf0*/  HMMA.16816.F32 R104, R4.reuse, R10, R104 ;  /* 0x0000000a0468723c */ /* 0x040fe20000001868 */
[----:B------:R-:W1:Y:S07]  /*3d00*/  LDSM.16.MT88.4 R8, [R195+0x1100] ;  /* 0x00110000c308783b */ /* 0x000e6e0000004200 */
[C---:B--2---:R-:W-:Y:S08]  /*3d10*/  HMMA.16816.F32 R108, R4.reuse, R16, R108 ;  /* 0x00000010046c723c */ /* 0x044ff0000000186c */
[C---:B------:R-:W-:Y:S01]  /*3d20*/  HMMA.16816.F32 R112, R4.reuse, R18, R112 ;  /* 0x000000120470723c */ /* 0x040fe20000001870 */
[----:B------:R-:W2:Y:S07]  /*3d30*/  LDSM.16.MT88.4 R16, [R190+0x1100] ;  /* 0x00110000be10783b */ /* 0x000eae0000004200 */
[C---:B------:R-:W-:Y:S08]  /*3d40*/  HMMA.16816.F32 R40, R4.reuse, R136, R40 ;  /* 0x000000880428723c */ /* 0x040ff00000001828 */
[C---:B------:R-:W-:Y:S01]  /*3d50*/  HMMA.16816.F32 R44, R4.reuse, R138, R44 ;  /* 0x0000008a042c723c */ /* 0x040fe2000000182c */
[----:B------:R-:W-:Y:S07]  /*3d60*/  LDSM.16.MT88.4 R136, [R189+0x1900] ;  /* 0x00190000bd88783b */ /* 0x000fee0000004200 */
        /* <DEDUP_REMOVED lines=9> */
[C---:B---3--:R-:W-:Y:S08]  /*3e00*/  HMMA.16816.F32 R96, R4.reuse, R20, R96 ;  /* 0x000000140460723c */ /* 0x048ff00000001860 */
[C---:B------:R-:W-:Y:S01]  /*3e10*/  HMMA.16816.F32 R100, R4.reuse, R22, R100 ;  /* 0x000000160464723c */ /* 0x040fe20000001864 */
[----:B------:R-:W-:Y:S07]  /*3e20*/  LDSM.16.MT88.4 R20, [R195+0x5100] ;  /* 0x00510000c314783b */ /* 0x000fee0000004200 */
[C---:B----4-:R-:W-:Y:S08]  /*3e30*/  HMMA.16816.F32 R120, R4.reuse, R12, R120 ;  /* 0x0000000c0478723c */ /* 0x050ff00000001878 */
[----:B------:R-:W-:Y:S01]  /*3e40*/  HMMA.16816.F32 R116, R4, R14, R116 ;  /* 0x0000000e0474723c */ /* 0x000fe20000001874 */
[----:B------:R-:W3:Y:S06]  /*3e50*/  LDSM.16.MT88.4 R12, [R195+0x3100] ;  /* 0x00310000c30c783b */ /* 0x000eec0000004200 */
[----:B-----5:R-:W-:Y:S01]  /*3e60*/  F2FP.PACK_AB R4, R163, R160 ;  /* 0x000000a0a304723e */ /* 0x020fe200000000ff */
[----:B------:R-:W-:Y:S01]  /*3e70*/  FADD.FTZ R160, R160, R149 ;  /* 0x00000095a0a07221 */ /* 0x000fe20000010000 */
[----:B------:R-:W-:-:S02]  /*3e80*/  F2FP.PACK_AB R6, R165, R162 ;  /* 0x000000a2a506723e */ /* 0x000fc400000000ff */
[----:B------:R-:W-:Y:S01]  /*3e90*/  F2FP.PACK_AB R5, R169, R166 ;  /* 0x000000a6a905723e */ /* 0x000fe200000000ff */
[----:B------:R-:W-:Y:S01]  /*3ea0*/  FADD.FTZ R166, R166, R147 ;  /* 0x00000093a6a67221 */ /* 0x000fe20000010000 */
[----:B------:R-:W-:Y:S01]  /*3eb0*/  F2FP.PACK_AB R7, R171, R168 ;  /* 0x000000a8ab07723e */ /* 0x000fe200000000ff */
[----:B------:R-:W-:Y:S02]  /*3ec0*/  FADD.FTZ R163, R163, R160 ;  /* 0x000000a0a3a37221 */ /* 0x000fe40000010000 */
[----:B------:R-:W-:Y:S02]  /*3ed0*/  FADD.FTZ R169, R169, R166 ;  /* 0x000000a6a9a97221 */ /* 0x000fe40000010000 */
[----:B------:R-:W-:Y:S02]  /*3ee0*/  FADD.FTZ R162, R162, R163 ;  /* 0x000000a3a2a27221 */ /* 0x000fe40000010000 */
[----:B-1----:R-:W-:Y:S01]  /*3ef0*/  HMMA.16816.F32 R128, R4, R8, R128 ;  /* 0x000000080480723c */ /* 0x002fe20000001880 */
[----:B------:R-:W-:-:S02]  /*3f00*/  FADD.FTZ R168, R168, R169 ;  /* 0x000000a9a8a87221 */ /* 0x000fc40000010000 */
[----:B------:R-:W-:Y:S02]  /*3f10*/  FADD.FTZ R165, R165, R162 ;  /* 0x000000a2a5a57221 */ /* 0x000fe40000010000 */
[----:B------:R-:W-:-:S03]  /*3f20*/  FADD.FTZ R171, R171, R168 ;  /* 0x000000a8abab7221 */ /* 0x000fc60000010000 */
[C---:B------:R-:W-:Y:S01]  /*3f30*/  HMMA.16816.F32 R36, R4.reuse, R10, R36 ;  /* 0x0000000a0424723c */ /* 0x040fe20000001824 */
[----:B------:R-:W1:Y:S07]  /*3f40*/  LDSM.16.MT88.4 R8, [R189+0x3100] ;  /* 0x00310000bd08783b */ /* 0x000e6e0000004200 */
[C---:B--2---:R-:W-:Y:S08]  /*3f50*/  HMMA.16816.F32 R40, R4.reuse, R16, R40 ;  /* 0x000000100428723c */ /* 0x044ff00000001828 */
[C---:B------:R-:W-:Y:S01]  /*3f60*/  HMMA.16816.F32 R44, R4.reuse, R18, R44 ;  /* 0x00000012042c723c */ /* 0x040fe2000000182c */
[----:B------:R-:W2:Y:S07]  /*3f70*/  LDSM.16.MT88.4 R16, [R188+0x3100] ;  /* 0x00310000bc10783b */ /* 0x000eae0000004200 */
[C---:B---3--:R-:W-:Y:S08]  /*3f80*/  HMMA.16816.F32 R64, R4.reuse, R12, R64 ;  /* 0x0000000c0440723c */ /* 0x048ff00000001840 */
[C---:B------:R-:W-:Y:S01]  /*3f90*/  HMMA.16816.F32 R68, R4.reuse, R14, R68 ;  /* 0x0000000e0444723c */ /* 0x040fe20000001844 */
[----:B------:R-:W3:Y:S07]  /*3fa0*/  LDSM.16.MT88.4 R12, [R190+0x5100] ;  /* 0x00510000be0c783b */ /* 0x000eee0000004200 */
[C---:B------:R-:W-:Y:S08]  /*3fb0*/  HMMA.16816.F32 R96, R4.reuse, R20, R96 ;  /* 0x000000140460723c */ /* 0x040ff00000001860 */
[C---:B-1----:R-:W-:Y:S08]  /*3fc0*/  HMMA.16816.F32 R80, R4.reuse, R8, R80 ;  /* 0x000000080450723c */ /* 0x042ff00000001850 */
        /* <DEDUP_REMOVED lines=8> */
[C---:B------:R-:W-:Y:S01]  /*4050*/  HMMA.16816.F32 R100, R4.reuse, R22, R100 ;  /* 0x000000160464723c */ /* 0x040fe20000001864 */
[----:B------:R-:W-:Y:S07]  /*4060*/  LDSM.16.MT88.4 R20, [R188+0x3900] ;  /* 0x00390000bc14783b */ /* 0x000fee0000004200 */
        /* <DEDUP_REMOVED lines=8> */
[----:B------:R-:W4:Y:S07]  /*40f0*/  LDSM.16.MT88.4 R32, [R188+0x1900] ;  /* 0x00190000bc20783b */ /* 0x000f2e0000004200 */
[C---:B------:R-:W-:Y:S08]  /*4100*/  HMMA.16816.F32 R56, R4.reuse, R28, R56 ;  /* 0x0000001c0438723c */ /* 0x040ff00000001838 */
[C---:B------:R-:W-:Y:S01]  /*4110*/  HMMA.16816.F32 R60, R4.reuse, R30, R60 ;  /* 0x0000001e043c723c */ /* 0x040fe2000000183c */
[----:B------:R-:W5:Y:S07]  /*4120*/  LDSM.16.MT88.4 R28, [R190+0x3900] ;  /* 0x00390000be1c783b */ /* 0x000f6e0000004200 */
[C---:B------:R-:W-:Y:S08]  /*4130*/  HMMA.16816.F32 R72, R4.reuse, R24, R72 ;  /* 0x000000180448723c */ /* 0x040ff00000001848 */
[----:B------:R-:W-:Y:S01]  /*4140*/  HMMA.16816.F32 R76, R4, R26, R76 ;  /* 0x0000001a044c723c */ /* 0x000fe2000000184c */
[----:B------:R-:W2:Y:S06]  /*4150*/  LDSM.16.MT88.4 R24, [R189+0x3900] ;  /* 0x00390000bd18783b */ /* 0x000eac0000004200 */
[----:B------:R-:W-:Y:S01]  /*4160*/  F2FP.PACK_AB R4, R173, R174 ;  /* 0x000000aead04723e */ /* 0x000fe200000000ff */
        /* <DEDUP_REMOVED lines=8> */
[----:B---3--:R-:W-:Y:S01]  /*41f0*/  HMMA.16816.F32 R128, R4, R12, R128 ;  /* 0x0000000c0480723c */ /* 0x008fe20000001880 */
[----:B------:R-:W-:-:S02]  /*4200*/  FADD.FTZ R204, R204, R205 ;  /* 0x000000cdcccc7221 */ /* 0x000fc40000010000 */
[----:B------:R-:W-:Y:S02]  /*4210*/  FADD.FTZ R213, R172, R175 ;  /* 0x000000afacd57221 */ /* 0x000fe40000010000 */
[----:B------:R-:W-:-:S03]  /*4220*/  FADD.FTZ R211, R211, R204 ;  /* 0x000000ccd3d37221 */ /* 0x000fc60000010000 */
[C---:B------:R-:W-:Y:S01]  /*4230*/  HMMA.16816.F32 R36, R4.reuse, R14, R36 ;  /* 0x0000000e0424723c */ /* 0x040fe20000001824 */
[----:B------:R-:W3:Y:S07]  /*4240*/  LDSM.16.MT88.4 R12, [R190+0x5900] ;  /* 0x00590000be0c783b */ /* 0x000eee0000004200 */
[C---:B-1----:R-:W-:Y:S08]  /*4250*/  HMMA.16816.F32 R64, R4.reuse, R8, R64 ;  /* 0x000000080440723c */ /* 0x042ff00000001840 */
[C---:B------:R-:W-:Y:S01]  /*4260*/  HMMA.16816.F32 R68, R4.reuse, R10, R68 ;  /* 0x0000000a0444723c */ /* 0x040fe20000001844 */
[----:B------:R-:W1:Y:S07]  /*4270*/  LDSM.16.MT88.4 R8, [R189+0x5900] ;  /* 0x00590000bd08783b */ /* 0x000e6e0000004200 */
[C---:B--2---:R-:W-:Y:S08]  /*4280*/  HMMA.16816.F32 R96, R4.reuse, R16, R96 ;  /* 0x000000100460723c */ /* 0x044ff00000001860 */
[C---:B------:R-:W-:Y:S01]  /*4290*/  HMMA.16816.F32 R100, R4.reuse, R18, R100 ;  /* 0x000000120464723c */ /* 0x040fe20000001864 */
[----:B------:R-:W2:Y:S07]  /*42a0*/  LDSM.16.MT88.4 R16, [R188+0x5900] ;  /* 0x00590000bc10783b */ /* 0x000eae0000004200 */
[C---:B------:R-:W-:Y:S08]  /*42b0*/  HMMA.16816.F32 R40, R4.reuse, R140, R40 ;  /* 0x0000008c0428723c */ /* 0x040ff00000001828 */
[C---:B------:R-:W-:Y:S08]  /*42c0*/  HMMA.16816.F32 R44, R4.reuse, R142, R44 ;  /* 0x0000008e042c723c */ /* 0x040ff0000000182c */
[C---:B------:R-:W-:Y:S08]  /*42d0*/  HMMA.16816.F32 R48, R4.reuse, R136, R48 ;  /* 0x000000880430723c */ /* 0x040ff00000001830 */
[C---:B------:R-:W-:Y:S08]  /*42e0*/  HMMA.16816.F32 R52, R4.reuse, R138, R52 ;  /* 0x0000008a0434723c */ /* 0x040ff00000001834 */
[C---:B----4-:R-:W-:Y:S08]  /*42f0*/  HMMA.16816.F32 R56, R4.reuse, R32, R56 ;  /* 0x000000200438723c */ /* 0x050ff00000001838 */
[C---:B------:R-:W-:Y:S08]  /*4300*/  HMMA.16816.F32 R60, R4.reuse, R34, R60 ;  /* 0x00000022043c723c */ /* 0x040ff0000000183c */
[C---:B-----5:R-:W-:Y:S08]  /*4310*/  HMMA.16816.F32 R72, R4.reuse, R28, R72 ;  /* 0x0000001c0448723c */ /* 0x060ff00000001848 */
[C---:B------:R-:W-:Y:S08]  /*4320*/  HMMA.16816.F32 R76, R4.reuse, R30, R76 ;  /* 0x0000001e044c723c */ /* 0x040ff0000000184c */
[C---:B------:R-:W-:Y:S08]  /*4330*/  HMMA.16816.F32 R80, R4.reuse, R24, R80 ;  /* 0x000000180450723c */ /* 0x040ff00000001850 */
[C---:B------:R-:W-:Y:S08]  /*4340*/  HMMA.16816.F32 R84, R4.reuse, R26, R84 ;  /* 0x0000001a0454723c */ /* 0x040ff00000001854 */
[C---:B------:R-:W-:Y:S08]  /*4350*/  HMMA.16816.F32 R88, R4.reuse, R20, R88 ;  /* 0x000000140458723c */ /* 0x040ff00000001858 */
[C---:B------:R-:W-:Y:S08]  /*4360*/  HMMA.16816.F32 R92, R4.reuse, R22, R92 ;  /* 0x00000016045c723c */ /* 0x040ff0000000185c */
[C---:B---3--:R-:W-:Y:S08]  /*4370*/  HMMA.16816.F32 R124, R4.reuse, R12, R124 ;  /* 0x0000000c047c723c */ /* 0x048ff0000000187c */
[C---:B------:R-:W-:Y:S08]  /*4380*/  HMMA.16816.F32 R104, R4.reuse, R14, R104 ;  /* 0x0000000e0468723c */ /* 0x040ff00000001868 */
[C---:B-1----:R-:W-:Y:S08]  /*4390*/  HMMA.16816.F32 R108, R4.reuse, R8, R108 ;  /* 0x00000008046c723c */ /* 0x042ff0000000186c */
[C---:B------:R-:W-:Y:S08]  /*43a0*/  HMMA.16816.F32 R112, R4.reuse, R10, R112 ;  /* 0x0000000a0470723c */ /* 0x040ff00000001870 */
[C---:B--2---:R-:W-:Y:S08]  /*43b0*/  HMMA.16816.F32 R120, R4.reuse, R16, R120 ;  /* 0x000000100478723c */ /* 0x044ff00000001878 */
[----:B------:R-:W-:Y:S01]  /*43c0*/  HMMA.16816.F32 R116, R4, R18, R116 ;  /* 0x000000120474723c */ /* 0x000fe20000001874 */
[----:B------:R-:W-:Y:S08]  /*43d0*/  @!P4 BRA `(.L_x_11) ;  /* 0x000029c00000c947 */ /* 0x000ff00003800000 */
[C---:B------:R-:W-:Y:S01]  /*43e0*/  SHF.L.U64.HI R207, R133.reuse, 0x1, R146 ;  /* 0x0000000185cf7819 */ /* 0x040fe20000010292 */
[----:B------:R-:W-:Y:S01]  /*43f0*/  IMAD.SHL.U32 R206, R133, 0x2, RZ ;  /* 0x0000000285ce7824 */ /* 0x000fe200078e00ff */
[C---:B------:R-:W-:Y:S01]  /*4400*/  SHF.L.U64.HI R209, R144.reuse, 0x1, R145 ;  /* 0x0000000190d17819 */ /* 0x040fe20000010291 */
[----:B------:R-:W-:Y:S01]  /*4410*/  IMAD.SHL.U32 R208, R144, 0x2, RZ ;  /* 0x0000000290d07824 */ /* 0x000fe200078e00ff */
[----:B------:R-:W-:Y:S01]  /*4420*/  MOV R0, R3 ;  /* 0x0000000300007202 */ /* 0x000fe20000000f00 */
[----:B------:R-:W-:Y:S01]  /*4430*/  IMAD.MOV.U32 R133, RZ, RZ, R132 ;  /* 0x000000ffff857224 */ /* 0x000fe200078e0084 */
[----:B------:R-:W-:-:S02]  /*4440*/  SHF.L.U64.HI R205, R134, 0x1, R135 ;  /* 0x0000000186cd7819 */ /* 0x000fc40000010287 */
[----:B------:R-:W-:Y:S01]  /*4450*/  SHF.L.U32 R204, R134, 0x1, RZ ;  /* 0x0000000186cc7819 */ /* 0x000fe200000006ff */
[----:B------:R-:W-:Y:S06]  /*4460*/  BRA `(.L_x_12) ;  /* 0x0000032000007947 */ /* 0x000fec0003800000 */
.L_x_14:
[----:B------:R-:W-:Y:S01]  /*4470*/  ULEA UR4, UR6, UR8, 0x6 ;  /* 0x0000000806047291 */ /* 0x000fe2000f8e303f */
[----:B------:R-:W-:Y:S05]  /*4480*/  IMAD.MOV.U32 R200, RZ, RZ, RZ ;  /* 0x000000ffffc87224 */ /* 0x000fea00078e00ff */
[----:B------:R-:W-:Y:S05]  /*4490*/  IMAD.U32 R201, RZ, RZ, UR4 ;  /* 0x00000004ffc97e24 */ /* 0x000fea000f8e00ff */
[----:B------:R-:W-:Y:S05]  /*44a0*/  IADD3 R201, R201, -0x40, R202 ;  /* 0xffffffc0c9c97810 */ /* 0x000fea0007ffe0ca */
[----:B------:R-:W-:Y:S04]  /*44b0*/  @P0 IMAD.HI.U32 R3, R201, c[0x0][0x2bc], RZ ;  /* 0x0000af00c9030a27 */ /* 0x000fe800078e00ff */
[----:B------:R-:W-:Y:S01]  /*44c0*/  IMAD.MOV.U32 R2, RZ, RZ, R201 ;  /* 0x000000ffff027224 */ /* 0x000fe200078e00c9 */
[----:B------:R-:W-:Y:S04]  /*44d0*/  @P0 SHF.R.U32.HI R2, RZ, c[0x0][0x2c0], R3 ;  /* 0x0000b000ff020a19 */ /* 0x000fe80000011603 */
[C---:B------:R-:W-:Y:S04]  /*44e0*/  @!P6 IADD3 R132, P4, R2.reuse, UR16, RZ ;  /* 0x000000100284ec10 */ /* 0x040fe8000ff9e0ff */
[----:B------:R-:W-:Y:S01]  /*44f0*/  @!P6 LEA.HI.X.SX32 R3, R2, UR15, 0x1, P4 ;  /* 0x0000000f0203ec11 */ /* 0x000fe2000a0f0eff */
[----:B------:R-:W-:Y:S01]  /*4500*/  IMAD.MOV R2, RZ, RZ, -R2 ;  /* 0x000000ffff027224 */ /* 0x000fe200078e0a02 */
[----:B------:R-:W-:Y:S03]  /*4510*/  @!P6 LEA R134, P4, R132, c[0x0][0x2a0], 0x2 ;  /* 0x0000a8008486ea11 */ /* 0x000fe600078810ff */
[----:B------:R-:W-:Y:S01]  /*4520*/  IMAD R201, R2, c[0x0][0x2b8], R201 ;  /* 0x0000ae0002c97a24 */ /* 0x000fe200078e02c9 */
[----:B------:R-:W-:Y:S04]  /*4530*/  @!P6 LEA.HI.X R135, R132, c[0x0][0x2a4], R3, 0x2, P4 ;  /* 0x0000a9008487ea11 */ /* 0x000fe800020f1403 */
[----:B------:R-:W-:Y:S01]  /*4540*/  SHF.R.S32.HI R3, RZ, 0x1f, R201 ;  /* 0x0000001fff037819 */ /* 0x000fe200000114c9 */
[----:B------:R1:W2:Y:S04]  /*4550*/  @!P6 LDG.E R200, [R134.64] ;  /* 0x0000000c86c8e981 */ /* 0x0002a8000c1e1900 */
[----:B------:R-:W-:Y:S04]  /*4560*/  IMAD R3, R3, c[0x0][0x1e0], RZ ;  /* 0x0000780003037a24 */ /* 0x000fe800078e02ff */
[C---:B------:R-:W-:Y:S02]  /*4570*/  IMAD R3, R201.reuse, c[0x0][0x1e4], R3 ;  /* 0x00007900c9037a24 */ /* 0x040fe400078e0203 */
[----:B-1----:R-:W-:Y:S04]  /*4580*/  IMAD.WIDE.U32 R134, R201, c[0x0][0x1e0], RZ ;  /* 0x00007800c9867a25 */ /* 0x002fe800078e00ff */
[----:B------:R-:W-:Y:S01]  /*4590*/  IMAD.IADD R135, R135, 0x1, R3 ;  /* 0x0000000187877824 */ /* 0x000fe200078e0203 */
[----:B--2---:R-:W-:Y:S03]  /*45a0*/  SHF.R.S32.HI R2, RZ, 0x1f, R200 ;  /* 0x0000001fff027819 */ /* 0x004fe600000114c8 */
[----:B------:R-:W-:Y:S04]  /*45b0*/  IMAD.WIDE.U32 R134, R200, c[0x0][0x1f0], R134 ;  /* 0x00007c00c8867a25 */ /* 0x000fe800078e0086 */
[----:B------:R-:W-:Y:S01]  /*45c0*/  IMAD R2, R2, c[0x0][0x1f0], RZ ;  /* 0x00007c0002027a24 */ /* 0x000fe200078e02ff */
[----:B------:R-:W-:Y:S03]  /*45d0*/  IADD3 R3, P4, R134, UR20, RZ ;  /* 0x0000001486037c10 */ /* 0x000fe6000ff9e0ff */
[----:B------:R-:W-:Y:S05]  /*45e0*/  IMAD R2, R200, c[0x0][0x1f4], R2 ;  /* 0x00007d00c8027a24 */ /* 0x000fea00078e0202 */
[----:B------:R-:W-:Y:S02]  /*45f0*/  IADD3.X R2, R135, UR18, R2, P4, !PT ;  /* 0x0000001287027c10 */ /* 0x000fe4000a7fe402 */
[C---:B------:R-:W-:Y:S04]  /*4600*/  LEA R145, P4, R3.reuse, c[0x0][0x1c8], 0x1 ;  /* 0x0000720003917a11 */ /* 0x040fe800078808ff */
[----:B------:R-:W-:Y:S01]  /*4610*/  LEA.HI.X R144, R3, c[0x0][0x1cc], R2, 0x1, P4 ;  /* 0x0000730003907a11 */ /* 0x000fe200020f0c02 */
[----:B------:R-:W1:Y:S04]  /*4620*/  SHFL.IDX PT, R135, R145, RZ, 0x181f ;  /* 0x00181fff91877589 */ /* 0x000e6800000e0000 */
[----:B------:R-:W2:Y:S04]  /*4630*/  SHFL.IDX PT, R132, R144, RZ, 0x181f ;  /* 0x00181fff90847589 */ /* 0x000ea800000e0000 */
[----:B------:R-:W3:Y:S04]  /*4640*/  SHFL.IDX PT, R3, R145, 0x1, 0x181f ;  /* 0x00381f0091037f89 */ /* 0x000ee800000e0000 */
[----:B------:R-:W4:Y:S01]  /*4650*/  SHFL.IDX PT, R2, R144, 0x1, 0x181f ;  /* 0x00381f0090027f89 */ /* 0x000f2200000e0000 */
[C---:B-1----:R-:W-:Y:S02]  /*4660*/  IADD3 R136, P5, R135.reuse, R208, RZ ;  /* 0x000000d087887210 */ /* 0x042fe40007fbe0ff */
[C---:B------:R-:W-:Y:S02]  /*4670*/  IADD3 R134, P4, R135.reuse, R206, RZ ;  /* 0x000000ce87867210 */ /* 0x040fe40007f9e0ff */
[C---:B--2---:R-:W-:Y:S02]  /*4680*/  IADD3.X R137, R132.reuse, R209, RZ, P5, !PT ;  /* 0x000000d184897210 */ /* 0x044fe40002ffe4ff */
[----:B------:R-:W-:Y:S01]  /*4690*/  IADD3 R140, P5, R135, R204, RZ ;  /* 0x000000cc878c7210 */ /* 0x000fe20007fbe0ff */
[C---:B------:R-:W-:Y:S01]  /*46a0*/  IMAD.X R135, R132.reuse, 0x1, R207, P4 ;  /* 0x0000000184877824 */ /* 0x040fe200020e06cf */
[C---:B---3--:R-:W-:Y:S01]  /*46b0*/  IADD3 R138, P4, R3.reuse, R208, RZ ;  /* 0x000000d0038a7210 */ /* 0x048fe20007f9e0ff */
[----:B------:R1:W-:Y:S02]  /*46c0*/  LDGSTS.E.BYPASS.LTC128B.128 [R199+0x6100], [R136.64], !P3 ;  /* 0x0610000088c77fae */ /* 0x0003e4000d901d4c */
[----:B------:R-:W-:Y:S01]  /*46d0*/  IMAD.X R141, R132, 0x1, R205, P5 ;  /* 0x00000001848d7824 */ /* 0x000fe200028e06cd */
[C---:B------:R-:W-:Y:S01]  /*46e0*/  IADD3 R142, P5, R3.reuse, R206, RZ ;  /* 0x000000ce038e7210 */ /* 0x040fe20007fbe0ff */
[----:B------:R1:W-:Y:S01]  /*46f0*/  LDGSTS.E.BYPASS.LTC128B.128 [R199+0x8100], [R134.64], !P2 ;  /* 0x0810000086c77fae */ /* 0x0003e2000d101d4c */
[C---:B----4-:R-:W-:Y:S01]  /*4700*/  IMAD.X R139, R2.reuse, 0x1, R209, P4 ;  /* 0x00000001028b7824 */ /* 0x050fe200020e06d1 */
[----:B------:R-:W-:Y:S02]  /*4710*/  IADD3 R144, P4, R3, R204, RZ ;  /* 0x000000cc03907210 */ /* 0x000fe40007f9e0ff */
[----:B------:R1:W-:Y:S01]  /*4720*/  LDGSTS.E.BYPASS.LTC128B.128 [R199+0xa100], [R140.64], !P1 ;  /* 0x0a1000008cc77fae */ /* 0x0003e2000c901d4c */
[C---:B------:R-:W-:Y:S02]  /*4730*/  IADD3.X R143, R2.reuse, R207, RZ, P5, !PT ;  /* 0x000000cf028f7210 */ /* 0x040fe40002ffe4ff */
[----:B------:R-:W-:Y:S01]  /*4740*/  IMAD.X R145, R2, 0x1, R205, P4 ;  /* 0x0000000102917824 */ /* 0x000fe200020e06cd */
[----:B------:R1:W-:Y:S04]  /*4750*/  LDGSTS.E.BYPASS.LTC128B.128 [R199+0x7100], [R138.64], !P3 ;  /* 0x071000008ac77fae */ /* 0x0003e8000d901d4c */
[----:B------:R1:W-:Y:S04]  /*4760*/  LDGSTS.E.BYPASS.LTC128B.128 [R199+0x9100], [R142.64], !P2 ;  /* 0x091000008ec77fae */ /* 0x0003e8000d101d4c */
[----:B------:R1:W-:Y:S01]  /*4770*/  LDGSTS.E.BYPASS.LTC128B.128 [R199+0xb100], [R144.64], !P1 ;  /* 0x0b10000090c77fae */ /* 0x0003e2000c901d4c */
[----:B------:R-:W-:-:S05]  /*4780*/  BRA `(.L_x_13) ;  /* 0x00000ca000007947 */ /* 0x000fca0003800000 */
.L_x_12:
[----:B------:R-:W-:Y:S04]  /*4790*/  DEPBAR.LE SB0, 0x0 ;  /* 0x000080000000791a */ /* 0x000fe80000000000 */
[----:B------:R-:W-:Y:S01]  /*47a0*/  BAR.SYNC.DEFER_BLOCKING 0x0 ;  /* 0x0000000000007b1d */ /* 0x000fe20000010000 */
[----:B------:R-:W-:Y:S01]  /*47b0*/  SHF.R.S32.HI R3, RZ, 0x1f, R201 ;  /* 0x0000001fff037819 */ /* 0x000fe200000114c9 */
[----:B------:R-:W-:Y:S01]  /*47c0*/  IMAD.WIDE.U32 R214, R201, c[0x0][0x208], RZ ;  /* 0x00008200c9d67a25 */ /* 0x000fe200078e00ff */
[----:B------:R-:W-:Y:S03]  /*47d0*/  UISETP.GT.AND UP0, UPT, UR6, UR7, UPT ;  /* 0x000000070600728c */ /* 0x000fe6000bf04270 */
[----:B------:R-:W-:Y:S04]  /*47e0*/  IMAD R3, R3, c[0x0][0x208], RZ ;  /* 0x0000820003037a24 */ /* 0x000fe800078e02ff */
[----:B------:R-:W-:Y:S04]  /*47f0*/  IMAD R3, R201, c[0x0][0x20c], R3 ;  /* 0x00008300c9037a24 */ /* 0x000fe800078e0203 */
[----:B------:R-:W-:Y:S01]  /*4800*/  IMAD.IADD R215, R215, 0x1, R3 ;  /* 0x00000001d7d77824 */ /* 0x000fe200078e0203 */
[----:B------:R-:W-:Y:S03]  /*4810*/  SHF.R.S32.HI R3, RZ, 0x1f, R200 ;  /* 0x0000001fff037819 */ /* 0x000fe600000114c8 */
[----:B------:R-:W-:Y:S04]  /*4820*/  IMAD.WIDE.U32 R214, R200, c[0x0][0x218], R214 ;  /* 0x00008600c8d67a25 */ /* 0x000fe800078e00d6 */
[----:B------:R-:W-:Y:S01]  /*4830*/  IMAD R3, R3, c[0x0][0x218], RZ ;  /* 0x0000860003037a24 */ /* 0x000fe200078e02ff */
[----:B------:R-:W-:Y:S01]  /*4840*/  IADD3 R2, P4, R214, UR22, RZ ;  /* 0x00000016d6027c10 */ /* 0x000fe2000ff9e0ff */
[----:B------:R-:W-:Y:S02]  /*4850*/  LDSM.16.M88.4 R136, [R198+0xc100] ;  /* 0x00c10000c688783b */ /* 0x000fe40000000200 */
[----:B------:R-:W-:Y:S02]  /*4860*/  IMAD R3, R200, c[0x0][0x21c], R3 ;  /* 0x00008700c8037a24 */ /* 0x000fe400078e0203 */
[----:B------:R-:W1:Y:S03]  /*4870*/  LDSM.16.M88.4 R140, [R197+0x6100] ;  /* 0x00610000c58c783b */ /* 0x000e660000000200 */
[----:B------:R-:W-:Y:S01]  /*4880*/  IADD3.X R3, R215, UR5, R3, P4, !PT ;  /* 0x00000005d7037c10 */ /* 0x000fe2000a7fe403 */
[----:B------:R-:W-:Y:S01]  /*4890*/  LDSM.16.M88.4 R144, [R197+0x6900] ;  /* 0x00690000c590783b */ /* 0x000fe20000000200 */
[C---:B------:R-:W-:Y:S03]  /*48a0*/  LEA R210, P4, R2.reuse, c[0x0][0x1f8], 0x1 ;  /* 0x00007e0002d27a11 */ /* 0x040fe600078808ff */
[----:B------:R-:W-:Y:S01]  /*48b0*/  LDSM.16.M88.4 R148, [R197+0x7100] ;  /* 0x00710000c594783b */ /* 0x000fe20000000200 */
[----:B------:R-:W-:Y:S03]  /*48c0*/  LEA.HI.X R134, R2, c[0x0][0x1fc], R3, 0x1, P4 ;  /* 0x00007f0002867a11 */ /* 0x000fe600020f0c03 */
[----:B------:R-:W-:Y:S04]  /*48d0*/  LDSM.16.M88.4 R152, [R194+0xc100] ;  /* 0x00c10000c298783b */ /* 0x000fe80000000200 */
[----:B------:R-:W-:Y:S04]  /*48e0*/  LDSM.16.M88.4 R156, [R187] ;  /* 0x00000000bb9c783b */ /* 0x000fe80000000200 */
[----:B------:R-:W-:Y:S04]  /*48f0*/  LDSM.16.M88.4 R160, [R186] ;  /* 0x00000000baa0783b */ /* 0x000fe80000000200 */
[----:B------:R-:W-:Y:S04]  /*4900*/  LDSM.16.M88.4 R164, [R185] ;  /* 0x00000000b9a4783b */ /* 0x000fe80000000200 */
[----:B------:R-:W2:Y:S04]  /*4910*/  SHFL.IDX PT, R135, R210, RZ, 0x181f ;  /* 0x00181fffd2877589 */ /* 0x000ea800000e0000 */
[----:B------:R-:W3:Y:S04]  /*4920*/  SHFL.IDX PT, R132, R134, RZ, 0x181f ;  /* 0x00181fff86847589 */ /* 0x000ee800000e0000 */
[----:B------:R-:W4:Y:S01]  /*4930*/  SHFL.IDX PT, R3, R210, 0x1, 0x181f ;  /* 0x00381f00d2037f89 */ /* 0x000f2200000e0000 */
[C---:B-1----:R-:W-:Y:S03]  /*4940*/  HMMA.16816.F32 R4, R136.reuse, R140, RZ ;  /* 0x0000008c8804723c */ /* 0x042fe600000018ff */
[----:B------:R1:W5:Y:S05]  /*4950*/  SHFL.IDX PT, R2, R134, 0x1, 0x181f ;  /* 0x00381f0086027f89 */ /* 0x00036a00000e0000 */
[C---:B------:R-:W-:Y:S01]  /*4960*/  HMMA.16816.F32 R8, R136.reuse, R142, RZ ;  /* 0x0000008e8808723c */ /* 0x040fe200000018ff */
[----:B------:R-:W5:Y:S03]  /*4970*/  LDSM.16.M88.4 R140, [R197+0x7900] ;  /* 0x00790000c58c783b */ /* 0x000f660000000200 */
[C---:B--2---:R-:W-:Y:S02]  /*4980*/  IADD3 R222, P5, R135.reuse, R208, RZ ;  /* 0x000000d087de7210 */ /* 0x044fe40007fbe0ff */
[C---:B------:R-:W-:Y:S02]  /*4990*/  IADD3 R220, P4, R135.reuse, R206, RZ ;  /* 0x000000ce87dc7210 */ /* 0x040fe40007f9e0ff */
[C---:B------:R-:W-:Y:S01]  /*49a0*/  HMMA.16816.F32 R12, R136.reuse, R144, RZ ;  /* 0x00000090880c723c */ /* 0x040fe200000018ff */
[C---:B---3--:R-:W-:Y:S03]  /*49b0*/  IMAD.X R223, R132.reuse, 0x1, R209, P5 ;  /* 0x0000000184df7824 */ /* 0x048fe600028e06d1 */
[----:B------:R-:W-:Y:S01]  /*49c0*/  IADD3 R218, P5, R135, R204, RZ ;  /* 0x000000cc87da7210 */ /* 0x000fe20007fbe0ff */
[C---:B------:R-:W-:Y:S01]  /*49d0*/  IMAD.X R221, R132.reuse, 0x1, R207, P4 ;  /* 0x0000000184dd7824 */ /* 0x040fe200020e06cf */
[C---:B----4-:R-:W-:Y:S02]  /*49e0*/  IADD3 R216, P4, R3.reuse, R208, RZ ;  /* 0x000000d003d87210 */ /* 0x050fe40007f9e0ff */
[C---:B------:R-:W-:Y:S01]  /*49f0*/  HMMA.16816.F32 R16, R136.reuse, R146, RZ ;  /* 0x000000928810723c */ /* 0x040fe200000018ff */
[----:B------:R-:W2:Y:S03]  /*4a00*/  LDSM.16.M88.4 R144, [R196] ;  /* 0x00000000c490783b */ /* 0x000ea60000000200 */
[----:B------:R-:W-:Y:S01]  /*4a10*/  IMAD.X R219, R132, 0x1, R205, P5 ;  /* 0x0000000184db7824 */ /* 0x000fe200028e06cd */
[----:B------:R-:W-:Y:S01]  /*4a20*/  @!PT LDS RZ, [RZ] ;  /* 0x00000000fffff984 */ /* 0x000fe20000000800 */
[----:B------:R-:W-:Y:S01]  /*4a30*/  @!PT LDS RZ, [RZ] ;  /* 0x00000000fffff984 */ /* 0x000fe20000000800 */
[----:B------:R-:W-:Y:S01]  /*4a40*/  @!PT LDS RZ, [RZ] ;  /* 0x00000000fffff984 */ /* 0x000fe20000000800 */
[----:B------:R3:W-:Y:S01]  /*4a50*/  LDGSTS.E.BYPASS.LTC128B.128 [R203], [R222.64], !P3 ;  /* 0x00000000decb7fae */ /* 0x0007e2000d901d4c */
[C---:B-1----:R-:W-:Y:S01]  /*4a60*/  IADD3 R134, P5, R3.reuse, R206, RZ ;  /* 0x000000ce03867210 */ /* 0x042fe20007fbe0ff */
[C---:B-----5:R-:W-:Y:S01]  /*4a70*/  IMAD.X R217, R2.reuse, 0x1, R209, P4 ;  /* 0x0000000102d97824 */ /* 0x060fe200020e06d1 */
[C---:B------:R-:W-:Y:S01]  /*4a80*/  HMMA.16816.F32 R20, R136.reuse, R148, RZ ;  /* 0x000000948814723c */ /* 0x040fe200000018ff */
[----:B------:R3:W-:Y:S03]  /*4a90*/  LDGSTS.E.BYPASS.LTC128B.128 [R203+0x2000], [R220.64], !P2 ;  /* 0x02000000dccb7fae */ /* 0x0007e6000d101d4c */
[----:B------:R-:W-:Y:S01]  /*4aa0*/  IADD3 R214, P4, R3, R204, RZ ;  /* 0x000000cc03d67210 */ /* 0x000fe20007f9e0ff */
[----:B------:R3:W-:Y:S01]  /*4ab0*/  LDGSTS.E.BYPASS.LTC128B.128 [R203+0x4000], [R218.64], !P1 ;  /* 0x04000000dacb7fae */ /* 0x0007e2000c901d4c */
[C---:B------:R-:W-:Y:S02]  /*4ac0*/  IMAD.X R135, R2.reuse, 0x1, R207, P5 ;  /* 0x0000000102877824 */ /* 0x040fe400028e06cf */
[C---:B------:R-:W-:Y:S01]  /*4ad0*/  HMMA.16816.F32 R24, R136.reuse, R150, RZ ;  /* 0x000000968818723c */ /* 0x040fe200000018ff */
[----:B------:R3:W-:Y:S03]  /*4ae0*/  LDGSTS.E.BYPASS.LTC128B.128 [R203+0x1000], [R216.64], !P3 ;  /* 0x01000000d8cb7fae */ /* 0x0007e6000d901d4c */
[----:B------:R-:W-:Y:S01]  /*4af0*/  IMAD.X R215, R2, 0x1, R205, P4 ;  /* 0x0000000102d77824 */ /* 0x000fe200020e06cd */
[----:B------:R3:W-:Y:S01]  /*4b00*/  LDGSTS.E.BYPASS.LTC128B.128 [R203+0x3000], [R134.64], !P2 ;  /* 0x0300000086cb7fae */ /* 0x0007e2000d101d4c */
[----:B------:R-:W-:Y:S02]  /*4b10*/  PLOP3.LUT P4, PT, PT, PT, UP0, 0x80, 0x0 ;  /* 0x000000000000781c */ /* 0x000fe40003f8f008 */
[C---:B------:R-:W-:Y:S01]  /*4b20*/  HMMA.16816.F32 R28, R136.reuse, R140, RZ ;  /* 0x0000008c881c723c */ /* 0x040fe200000018ff */
[----:B------:R3:W-:Y:S04]  /*4b30*/  LDGSTS.E.BYPASS.LTC128B.128 [R203+0x5000], [R214.64], !P1 ;  /* 0x05000000d6cb7fae */ /* 0x0007e8000c901d4c */
[----:B------:R-:W-:Y:S03]  /*4b40*/  LDSM.16.M88.4 R148, [R193+0xc100] ;  /* 0x00c10000c194783b */ /* 0x000fe60000000200 */
[----:B------:R-:W-:Y:S01]  /*4b50*/  HMMA.16816.F32 R32, R136, R142, RZ ;  /* 0x0000008e8820723c */ /* 0x000fe200000018ff */
[----:B------:R-:W0:Y:S04]  /*4b60*/  LDGDEPBAR ;  /* 0x00000000000079af */ /* 0x000e280000000000 */
[----:B------:R-:W1:Y:S03]  /*4b70*/  LDSM.16.M88.4 R168, [R192+0x6100] ;  /* 0x00610000c0a8783b */ /* 0x000e660000000200 */
[C---:B--2---:R-:W-:Y:S01]  /*4b80*/  HMMA.16816.F32 R4, R152.reuse, R144, R4 ;  /* 0x000000909804723c */ /* 0x044fe20000001804 */
[----:B------:R-:W2:Y:S04]  /*4b90*/  LDSM.16.M88.4 R172, [R192+0x6900] ;  /* 0x00690000c0ac783b */ /* 0x000ea80000000200 */
[----:B------:R-:W4:Y:S03]  /*4ba0*/  LDSM.16.M88.4 R136, [R192+0x7100] ;  /* 0x00710000c088783b */ /* 0x000f260000000200 */
[C---:B------:R-:W-:Y:S01]  /*4bb0*/  HMMA.16816.F32 R8, R152.reuse, R146, R8 ;  /* 0x000000929808723c */ /* 0x040fe20000001808 */
[----:B------:R-:W5:Y:S04]  /*4bc0*/  LDSM.16.M88.4 R140, [R192+0x7900] ;  /* 0x00790000c08c783b */ /* 0x000f680000000200 */
[----:B------:R-:W-:Y:S03]  /*4bd0*/  LDSM.16.M88.4 R144, [R191+0xc100] ;  /* 0x00c10000bf90783b */ /* 0x000fe60000000200 */
[C---:B------:R-:W-:Y:S08]  /*4be0*/  HMMA.16816.F32 R12, R152.reuse, R156, R12 ;  /* 0x0000009c980c723c */ /* 0x040ff0000000180c */
[C---:B------:R-:W-:Y:S01]  /*4bf0*/  HMMA.16816.F32 R16, R152.reuse, R158, R16 ;  /* 0x0000009e9810723c */ /* 0x040fe20000001810 */
[----:B------:R-:W2:Y:S07]  /*4c00*/  LDSM.16.M88.4 R156, [R184] ;  /* 0x00000000b89c783b */ /* 0x000eae0000000200 */
[C---:B------:R-:W-:Y:S08]  /*4c10*/  HMMA.16816.F32 R20, R152.reuse, R160, R20 ;  /* 0x000000a09814723c */ /* 0x040ff00000001814 */
[C---:B------:R-:W-:Y:S01]  /*4c20*/  HMMA.16816.F32 R24, R152.reuse, R162, R24 ;  /* 0x000000a29818723c */ /* 0x040fe20000001818 */
[----:B------:R-:W3:Y:S07]  /*4c30*/  LDSM.16.M88.4 R160, [R184+0x800] ;  /* 0x00080000b8a0783b */ /* 0x000eee0000000200 */
        /* <DEDUP_REMOVED lines=10> */
[C---:B----4-:R-:W-:Y:S08]  /*4ce0*/  HMMA.16816.F32 R20, R148.reuse, R136, R20 ;  /* 0x000000889414723c */ /* 0x050ff00000001814 */
[C---:B------:R-:W-:Y:S01]  /*4cf0*/  HMMA.16816.F32 R24, R148.reuse, R138, R24 ;  /* 0x0000008a9418723c */ /* 0x040fe20000001818 */
[----:B------:R-:W1:Y:S07]  /*4d00*/  LDSM.16.M88.4 R136, [R198+0x10100] ;  /* 0x01010000c688783b */ /* 0x000e6e0000000200 */
[C---:B-----5:R-:W-:Y:S08]  /*4d10*/  HMMA.16816.F32 R28, R148.reuse, R140, R28 ;  /* 0x0000008c941c723c */ /* 0x060ff0000000181c */
[----:B------:R-:W-:Y:S01]  /*4d20*/  HMMA.16816.F32 R32, R148, R142, R32 ;  /* 0x0000008e9420723c */ /* 0x000fe20000001820 */
[----:B------:R-:W2:Y:S04]  /*4d30*/  LDSM.16.M88.4 R140, [R197+0x9100] ;  /* 0x00910000c58c783b */ /* 0x000ea80000000200 */
[----:B------:R-:W4:Y:S03]  /*4d40*/  LDSM.16.M88.4 R148, [R197+0x9900] ;  /* 0x00990000c594783b */ /* 0x000f260000000200 */
[C---:B------:R-:W-:Y:S08]  /*4d50*/  HMMA.16816.F32 R4, R144.reuse, R156, R4 ;  /* 0x0000009c9004723c */ /* 0x040ff00000001804 */
[C---:B------:R-:W-:Y:S01]  /*4d60*/  HMMA.16816.F32 R8, R144.reuse, R158, R8 ;  /* 0x0000009e9008723c */ /* 0x040fe20000001808 */
[----:B------:R-:W-:Y:S07]  /*4d70*/  LDSM.16.M88.4 R156, [R183] ;  /* 0x00000000b79c783b */ /* 0x000fee0000000200 */
[C---:B---3--:R-:W-:Y:S08]  /*4d80*/  HMMA.16816.F32 R12, R144.reuse, R160, R12 ;  /* 0x000000a0900c723c */ /* 0x048ff0000000180c */
[C---:B------:R-:W-:Y:S01]  /*4d90*/  HMMA.16816.F32 R16, R144.reuse, R162, R16 ;  /* 0x000000a29010723c */ /* 0x040fe20000001810 */
[----:B------:R-:W-:Y:S07]  /*4da0*/  LDSM.16.M88.4 R160, [R182] ;  /* 0x00000000b6a0783b */ /* 0x000fee0000000200 */
[C---:B------:R-:W-:Y:S08]  /*4db0*/  HMMA.16816.F32 R20, R144.reuse, R152, R20 ;  /* 0x000000989014723c */ /* 0x040ff00000001814 */
[C---:B------:R-:W-:Y:S01]  /*4dc0*/  HMMA.16816.F32 R24, R144.reuse, R154, R24 ;  /* 0x0000009a9018723c */ /* 0x040fe20000001818 */
[----:B------:R-:W3:Y:S07]  /*4dd0*/  LDSM.16.M88.4 R152, [R194+0x10100] ;  /* 0x01010000c298783b */ /* 0x000eee0000000200 */
[C---:B------:R-:W-:Y:S08]  /*4de0*/  HMMA.16816.F32 R28, R144.reuse, R164, R28 ;  /* 0x000000a4901c723c */ /* 0x040ff0000000181c */
[----:B------:R-:W-:Y:S01]  /*4df0*/  HMMA.16816.F32 R32, R144, R166, R32 ;  /* 0x000000a69020723c */ /* 0x000fe20000001820 */
[----:B------:R-:W5:Y:S04]  /*4e00*/  LDSM.16.M88.4 R144, [R181] ;  /* 0x00000000b590783b */ /* 0x000f680000000200 */
[----:B------:R-:W3:Y:S03]  /*4e10*/  LDSM.16.M88.4 R164, [R180] ;  /* 0x00000000b4a4783b */ /* 0x000ee60000000200 */
[C---:B-1----:R-:W-:Y:S08]  /*4e20*/  HMMA.16816.F32 R4, R136.reuse, R168, R4 ;  /* 0x000000a88804723c */ /* 0x042ff00000001804 */
[C---:B------:R-:W-:Y:S01]  /*4e30*/  HMMA.16816.F32 R8, R136.reuse, R170, R8 ;  /* 0x000000aa8808723c */ /* 0x040fe20000001808 */
[----:B------:R-:W-:Y:S07]  /*4e40*/  LDSM.16.M88.4 R168, [R192+0x8100] ;  /* 0x00810000c0a8783b */ /* 0x000fee0000000200 */
[C---:B------:R-:W-:Y:S08]  /*4e50*/  HMMA.16816.F32 R12, R136.reuse, R172, R12 ;  /* 0x000000ac880c723c */ /* 0x040ff0000000180c */
[C---:B------:R-:W-:Y:S01]  /*4e60*/  HMMA.16816.F32 R16, R136.reuse, R174, R16 ;  /* 0x000000ae8810723c */ /* 0x040fe20000001810 */
[----:B------:R-:W-:Y:S07]  /*4e70*/  LDSM.16.M88.4 R172, [R192+0x8900] ;  /* 0x00890000c0ac783b */ /* 0x000fee0000000200 */
[C---:B--2---:R-:W-:Y:S08]  /*4e80*/  HMMA.16816.F32 R20, R136.reuse, R140, R20 ;  /* 0x0000008c8814723c */ /* 0x044ff00000001814 */
[C---:B------:R-:W-:Y:S01]  /*4e90*/  HMMA.16816.F32 R24, R136.reuse, R142, R24 ;  /* 0x0000008e8818723c */ /* 0x040fe20000001818 */
[----:B------:R-:W1:Y:S07]  /*4ea0*/  LDSM.16.M88.4 R140, [R193+0x10100] ;  /* 0x01010000c18c783b */ /* 0x000e6e0000000200 */
[C---:B----4-:R-:W-:Y:S08]  /*4eb0*/  HMMA.16816.F32 R28, R136.reuse, R148, R28 ;  /* 0x00000094881c723c */ /* 0x050ff0000000181c */
[----:B------:R-:W-:Y:S01]  /*4ec0*/  HMMA.16816.F32 R32, R136, R150, R32 ;  /* 0x000000968820723c */ /* 0x000fe20000001820 */
[----:B------:R-:W2:Y:S04]  /*4ed0*/  LDSM.16.M88.4 R136, [R192+0x9100] ;  /* 0x00910000c088783b */ /* 0x000ea80000000200 */
[----:B------:R-:W4:Y:S03]  /*4ee0*/  LDSM.16.M88.4 R148, [R192+0x9900] ;  /* 0x00990000c094783b */ /* 0x000f260000000200 */
[C---:B---3--:R-:W-:Y:S08]  /*4ef0*/  HMMA.16816.F32 R4, R152.reuse, R156, R4 ;  /* 0x0000009c9804723c */ /* 0x048ff00000001804 */
[C---:B------:R-:W-:Y:S01]  /*4f00*/  HMMA.16816.F32 R8, R152.reuse, R158, R8 ;  /* 0x0000009e9808723c */ /* 0x040fe20000001808 */
[----:B------:R-:W-:Y:S07]  /*4f10*/  LDSM.16.M88.4 R156, [R184+0x2000] ;  /* 0x00200000b89c783b */ /* 0x000fee0000000200 */
[C---:B------:R-:W-:Y:S08]  /*4f20*/  HMMA.16816.F32 R12, R152.reuse, R160, R12 ;  /* 0x000000a0980c723c */ /* 0x040ff0000000180c */
[C---:B------:R-:W-:Y:S01]  /*4f30*/  HMMA.16816.F32 R16, R152.reuse, R162, R16 ;  /* 0x000000a29810723c */ /* 0x040fe20000001810 */
[----:B------:R-:W-:Y:S07]  /*4f40*/  LDSM.16.M88.4 R160, [R184+0x2800] ;  /* 0x00280000b8a0783b */ /* 0x000fee0000000200 */
[C---:B-----5:R-:W-:Y:S08]  /*4f50*/  HMMA.16816.F32 R20, R152.reuse, R144, R20 ;  /* 0x000000909814723c */ /* 0x060ff00000001814 */
[C---:B------:R-:W-:Y:S01]  /*4f60*/  HMMA.16816.F32 R24, R152.reuse, R146, R24 ;  /* 0x000000929818723c */ /* 0x040fe20000001818 */
[----:B------:R-:W3:Y:S07]  /*4f70*/  LDSM.16.M88.4 R144, [R191+0x10100] ;  /* 0x01010000bf90783b */ /* 0x000eee0000000200 */
[C---:B------:R-:W-:Y:S08]  /*4f80*/  HMMA.16816.F32 R28, R152.reuse, R164, R28 ;  /* 0x000000a4981c723c */ /* 0x040ff0000000181c */
[----:B------:R-:W-:Y:S01]  /*4f90*/  HMMA.16816.F32 R32, R152, R166, R32 ;  /* 0x000000a69820723c */ /* 0x000fe20000001820 */
[----:B------:R-:W5:Y:S04]  /*4fa0*/  LDSM.16.M88.4 R152, [R184+0x3000] ;  /* 0x00300000b898783b */ /* 0x000f680000000200 */
[----:B------:R-:W3:Y:S03]  /*4fb0*/  LDSM.16.M88.4 R164, [R184+0x3800] ;  /* 0x00380000b8a4783b */ /* 0x000ee60000000200 */
        /* <DEDUP_REMOVED lines=15> */
[----:B------:R-:W-:Y:S07]  /*50b0*/  LDSM.16.M88.4 R156, [R179] ;  /* 0x00000000b39c783b */ /* 0x000fee0000000200 */
[C---:B------:R-:W-:Y:S08]  /*50c0*/  HMMA.16816.F32 R12, R144.reuse, R160, R12 ;  /* 0x000000a0900c723c */ /* 0x040ff0000000180c */
[C---:B------:R-:W-:Y:S01]  /*50d0*/  HMMA.16816.F32 R16, R144.reuse, R162, R16 ;  /* 0x000000a29010723c */ /* 0x040fe20000001810 */
[----:B------:R-:W-:Y:S07]  /*50e0*/  LDSM.16.M88.4 R160, [R178] ;  /* 0x00000000b2a0783b */ /* 0x000fee0000000200 */
[C---:B-----5:R-:W-:Y:S08]  /*50f0*/  HMMA.16816.F32 R20, R144.reuse, R152, R20 ;  /* 0x000000989014723c */ /* 0x060ff00000001814 */
        /* <DEDUP_REMOVED lines=32> */
[C---:B-1----:R-:W-:Y:S01]  /*5300*/  HMMA.16816.F32 R4, R140.reuse, R168, R4 ;  /* 0x000000a88c04723c */ /* 0x042fe20000001804 */
[----:B------:R-:W-:Y:S04]  /*5310*/  DEPBAR.LE SB0, 0x0 ;  /* 0x000080000000791a */ /* 0x000fe80000000000 */
[----:B------:R-:W-:Y:S03]  /*5320*/  BAR.SYNC.DEFER_BLOCKING 0x0 ;  /* 0x0000000000007b1d */ /* 0x000fe60000010000 */
[C---:B------:R-:W-:Y:S08]  /*5330*/  HMMA.16816.F32 R8, R140.reuse, R170, R8 ;  /* 0x000000aa8c08723c */ /* 0x040ff00000001808 */
[C---:B------:R-:W-:Y:S08]  /*5340*/  HMMA.16816.F32 R12, R140.reuse, R172, R12 ;  /* 0x000000ac8c0c723c */ /* 0x040ff0000000180c */
[C---:B------:R-:W-:Y:S08]  /*5350*/  HMMA.16816.F32 R16, R140.reuse, R174, R16 ;  /* 0x000000ae8c10723c */ /* 0x040ff00000001810 */
[C---:B--2---:R-:W-:Y:S08]  /*5360*/  HMMA.16816.F32 R20, R140.reuse, R136, R20 ;  /* 0x000000888c14723c */ /* 0x044ff00000001814 */
[C---:B------:R-:W-:Y:S08]  /*5370*/  HMMA.16816.F32 R24, R140.reuse, R138, R24 ;  /* 0x0000008a8c18723c */ /* 0x040ff00000001818 */
[C---:B----4-:R-:W-:Y:S08]  /*5380*/  HMMA.16816.F32 R28, R140.reuse, R148, R28 ;  /* 0x000000948c1c723c */ /* 0x050ff0000000181c */
[----:B------:R-:W-:Y:S08]  /*5390*/  HMMA.16816.F32 R32, R140, R150, R32 ;  /* 0x000000968c20723c */ /* 0x000ff00000001820 */
[C---:B---3--:R-:W-:Y:S08]  /*53a0*/  HMMA.16816.F32 R4, R144.reuse, R156, R4 ;  /* 0x0000009c9004723c */ /* 0x048ff00000001804 */
[C---:B------:R-:W-:Y:S08]  /*53b0*/  HMMA.16816.F32 R8, R144.reuse, R158, R8 ;  /* 0x0000009e9008723c */ /* 0x040ff00000001808 */
[C---:B------:R-:W-:Y:S08]  /*53c0*/  HMMA.16816.F32 R12, R144.reuse, R160, R12 ;  /* 0x000000a0900c723c */ /* 0x040ff0000000180c */
[C---:B------:R-:W-:Y:S08]  /*53d0*/  HMMA.16816.F32 R16, R144.reuse, R162, R16 ;  /* 0x000000a29010723c */ /* 0x040ff00000001810 */
[C---:B-----5:R-:W-:Y:S08]  /*53e0*/  HMMA.16816.F32 R20, R144.reuse, R152, R20 ;  /* 0x000000989014723c */ /* 0x060ff00000001814 */
[C---:B------:R-:W-:Y:S08]  /*53f0*/  HMMA.16816.F32 R24, R144.reuse, R154, R24 ;  /* 0x0000009a9018723c */ /* 0x040ff00000001818 */
[C---:B------:R-:W-:Y:S08]  /*5400*/  HMMA.16816.F32 R28, R144.reuse, R164, R28 ;  /* 0x000000a4901c723c */ /* 0x040ff0000000181c */
[----:B------:R-:W-:Y:S01]  /*5410*/  HMMA.16816.F32 R32, R144, R166, R32 ;  /* 0x000000a69020723c */ /* 0x000fe20000001820 */
[----:B------:R-:W-:-:S07]  /*5420*/  @P4 BRA `(.L_x_14) ;  /* 0xfffff04000004947 */ /* 0x000fce000383ffff */
.L_x_13:
[----:B------:R-:W-:Y:S01]  /*5430*/  FMNMX.FTZ R2, R4, R133, !PT ;  /* 0x0000008504027209 */ /* 0x000fe20007810000 */
[----:B-1----:R-:W-:Y:S01]  /*5440*/  LDSM.16.MT88.4 R140, [R190+0x100] ;  /* 0x00010000be8c783b */ /* 0x002fe20000004200 */
[----:B------:R-:W-:Y:S01]  /*5450*/  FMNMX.FTZ R132, R6, R0, !PT ;  /* 0x0000000006847209 */ /* 0x000fe20007810000 */
[----:B------:R-:W-:Y:S01]  /*5460*/  UISETP.GT.AND UP0, UPT, UR6, UR7, UPT ;  /* 0x000000070600728c */ /* 0x000fe2000bf04270 */
[----:B------:R-:W-:Y:S01]  /*5470*/  FMNMX.FTZ R3, R5, R2, !PT ;  /* 0x0000000205037209 */ /* 0x000fe20007810000 */
[----:B------:R-:W-:Y:S01]  /*5480*/  UIADD3 UR6, UR6, -0x1, URZ ;  /* 0xffffffff06067890 */ /* 0x000fe2000fffe03f */
[----:B------:R-:W-:Y:S02]  /*5490*/  FMNMX.FTZ R135, R7, R132, !PT ;  /* 0x0000008407877209 */ /* 0x000fe40007810000 */
[----:B------:R-:W-:Y:S01]  /*54a0*/  FMNMX.FTZ R2, R8, R3, !PT ;  /* 0x0000000308027209 */ /* 0x000fe20007810000 */
[----:B------:R-:W-:Y:S01]  /*54b0*/  LDSM.16.MT88.4 R144, [R189+0x100] ;  /* 0x00010000bd90783b */ /* 0x000fe20000004200 */
[----:B------:R-:W-:Y:S02]  /*54c0*/  FMNMX.FTZ R132, R10, R135, !PT ;  /* 0x000000870a847209 */ /* 0x000fe40007810000 */
[----:B------:R-:W-:Y:S02]  /*54d0*/  FMNMX.FTZ R3, R9, R2, !PT ;  /* 0x0000000209037209 */ /* 0x000fe40007810000 */
        /* <DEDUP_REMOVED lines=22> */
[----:B------:R-:W0:Y:S01]  /*5640*/  LDGDEPBAR ;  /* 0x00000000000079af */ /* 0x000e220000000000 */
[----:B------:R-:W-:Y:S02]  /*5650*/  FMNMX.FTZ R132, R30, R135, !PT ;  /* 0x000000871e847209 */ /* 0x000fe40007810000 */
[----:B------:R-:W-:Y:S02]  /*5660*/  FMNMX.FTZ R3, R29, R2, !PT ;  /* 0x000000021d037209 */ /* 0x000fe40007810000 */
[----:B------:R-:W-:Y:S02]  /*5670*/  PLOP3.LUT P4, PT, PT, PT, UP0, 0x80, 0x0 ;  /* 0x000000000000781c */ /* 0x000fe40003f8f008 */
[----:B------:R-:W-:Y:S02]  /*5680*/  FMNMX.FTZ R2, R32, R3, !PT ;  /* 0x0000000320027209 */ /* 0x000fe40007810000 */
[----:B------:R-:W-:Y:S02]  /*5690*/  FMNMX.FTZ R3, R31, R132, !PT ;  /* 0x000000841f037209 */ /* 0x000fe40007810000 */
[----:B------:R-:W-:Y:S02]  /*56a0*/  FMNMX.FTZ R138, R33, R2, !PT ;  /* 0x00000002218a7209 */ /* 0x000fe40007810000 */
[----:B------:R-:W-:Y:S03]  /*56b0*/  FMNMX.FTZ R2, R34, R3, !PT ;  /* 0x0000000322027209 */ /* 0x000fe60007810000 */
[----:B------:R-:W-:Y:S01]  /*56c0*/  SHFL.BFLY PT, R135, R138, 0x2, 0x1f ;  /* 0x0c401f008a877f89 */ /* 0x000fe200000e0000 */
[----:B------:R-:W-:Y:S07]  /*56d0*/  FMNMX.FTZ R136, R35, R2, !PT ;  /* 0x0000000223887209 */ /* 0x000fee0007810000 */
[----:B------:R-:W1:Y:S02]  /*56e0*/  SHFL.BFLY PT, R3, R136, 0x2, 0x1f ;  /* 0x0c401f0088037f89 */ /* 0x000e6400000e0000 */
[----:B-1----:R-:W-:Y:S02]  /*56f0*/  FMNMX.FTZ R134, R136, R3, !PT ;  /* 0x0000000388867209 */ /* 0x002fe40007810000 */
[----:B------:R-:W-:Y:S04]  /*5700*/  FMNMX.FTZ R137, R138, R135, !PT ;  /* 0x000000878a897209 */ /* 0x000fe80007810000 */
[----:B------:R-:W1:Y:S08]  /*5710*/  SHFL.BFLY PT, R3, R134, 0x1, 0x1f ;  /* 0x0c201f0086037f89 */ /* 0x000e7000000e0000 */
[----:B------:R-:W2:Y:S01]  /*5720*/  SHFL.BFLY PT, R132, R137, 0x1, 0x1f ;  /* 0x0c201f0089847f89 */ /* 0x000ea200000e0000 */
[----:B-1----:R-:W-:Y:S05]  /*5730*/  FMNMX.FTZ R3, R3, R134, !PT ;  /* 0x0000008603037209 */ /* 0x002fea0007810000 */
[----:B------:R-:W-:Y:S01]  /*5740*/  FMUL.FTZ R167, R3, c[0x0][0x2d0] ;  /* 0x0000b40003a77a20 */ /* 0x000fe20000410000 */
[----:B--2---:R-:W-:Y:S03]  /*5750*/  FMNMX.FTZ R132, R137, R132, !PT ;  /* 0x0000008489847209 */ /* 0x004fe60007810000 */
[--C-:B------:R-:W-:Y:S01]  /*5760*/  FFMA.FTZ R6, R6, c[0x0][0x2d0], -R167.reuse ;  /* 0x0000b40006067a23 */ /* 0x100fe200000108a7 */
[----:B------:R-:W1:Y:S01]  /*5770*/  LDSM.16.MT88.4 R136, [R195+0x100] ;  /* 0x00010000c388783b */ /* 0x000e620000004200 */
[----:B------:R-:W-:Y:S02]  /*5780*/  FFMA.FTZ R7, R7, c[0x0][0x2d0], -R167 ;  /* 0x0000b40007077a23 */ /* 0x000fe400000108a7 */
[C---:B------:R-:W-:Y:S02]  /*5790*/  FADD.FTZ R2, -R132.reuse, R133 ;  /* 0x0000008584027221 */ /* 0x040fe40000010100 */
[----:B------:R-:W-:Y:S01]  /*57a0*/  FMUL.FTZ R168, R132, c[0x0][0x2d0] ;  /* 0x0000b40084a87a20 */ /* 0x000fe20000410000 */
[----:B------:R-:W-:Y:S01]  /*57b0*/  MUFU.EX2 R6, R6 ;  /* 0x0000000600067308 */ /* 0x000fe20000000800 */
[----:B------:R-:W-:Y:S02]  /*57c0*/  FMUL.FTZ R135, R2, c[0x0][0x2d0] ;  /* 0x0000b40002877a20 */ /* 0x000fe40000410000 */
[----:B------:R-:W-:Y:S02]  /*57d0*/  FADD.FTZ R133, -R3, R0 ;  /* 0x0000000003857221 */ /* 0x000fe40000010100 */
[--C-:B------:R-:W-:Y:S02]  /*57e0*/  FFMA.FTZ R164, R4, c[0x0][0x2d0], -R168.reuse ;  /* 0x0000b40004a47a23 */ /* 0x100fe400000108a8 */
[--C-:B------:R-:W-:Y:S02]  /*57f0*/  FFMA.FTZ R5, R5, c[0x0][0x2d0], -R168.reuse ;  /* 0x0000b40005057a23 */ /* 0x100fe400000108a8 */
[--C-:B------:R-:W-:Y:S01]  /*5800*/  FFMA.FTZ R134, R8, c[0x0][0x2d0], -R168.reuse ;  /* 0x0000b40008867a23 */ /* 0x100fe200000108a8 */
[----:B------:R2:W3:Y:S01]  /*5810*/  MUFU.EX2 R2, R135 ;  /* 0x0000008700027308 */ /* 0x0004e20000000800 */
[--C-:B------:R-:W-:Y:S02]  /*5820*/  FFMA.FTZ R165, R10, c[0x0][0x2d0], -R167.reuse ;  /* 0x0000b4000aa57a23 */ /* 0x100fe400000108a7 */
[--C-:B------:R-:W-:Y:S02]  /*5830*/  FFMA.FTZ R166, R11, c[0x0][0x2d0], -R167.reuse ;  /* 0x0000b4000ba67a23 */ /* 0x100fe400000108a7 */
[----:B------:R-:W-:Y:S01]  /*5840*/  FMUL.FTZ R0, R133, c[0x0][0x2d0] ;  /* 0x0000b40085007a20 */ /* 0x000fe20000410000 */
[----:B------:R-:W-:Y:S01]  /*5850*/  MOV R133, R132 ;  /* 0x0000008400857202 */ /* 0x000fe20000000f00 */
[--C-:B------:R-:W-:Y:S02]  /*5860*/  FFMA.FTZ R212, R32, c[0x0][0x2d0], -R168.reuse ;  /* 0x0000b40020d47a23 */ /* 0x100fe400000108a8 */
[--C-:B------:R-:W-:Y:S01]  /*5870*/  FFMA.FTZ R214, R34, c[0x0][0x2d0], -R167.reuse ;  /* 0x0000b40022d67a23 */ /* 0x100fe200000108a7 */
[----:B------:R-:W-:Y:S01]  /*5880*/  MUFU.EX2 R164, R164 ;  /* 0x000000a400a47308 */ /* 0x000fe20000000800 */
[--C-:B------:R-:W-:Y:S02]  /*5890*/  FFMA.FTZ R169, R12, c[0x0][0x2d0], -R168.reuse ;  /* 0x0000b4000ca97a23 */ /* 0x100fe400000108a8 */
[--C-:B------:R-:W-:Y:S02]  /*58a0*/  FFMA.FTZ R170, R13, c[0x0][0x2d0], -R168.reuse ;  /* 0x0000b4000daa7a23 */ /* 0x100fe400000108a8 */
[--C-:B------:R-:W-:Y:S02]  /*58b0*/  FFMA.FTZ R171, R14, c[0x0][0x2d0], -R167.reuse ;  /* 0x0000b4000eab7a23 */ /* 0x100fe400000108a7 */
[--C-:B------:R-:W-:Y:S02]  /*58c0*/  FFMA.FTZ R172, R15, c[0x0][0x2d0], -R167.reuse ;  /* 0x0000b4000fac7a23 */ /* 0x100fe400000108a7 */
[--C-:B------:R-:W-:Y:S01]  /*58d0*/  FFMA.FTZ R173, R16, c[0x0][0x2d0], -R168.reuse ;  /* 0x0000b40010ad7a23 */ /* 0x100fe200000108a8 */
[----:B------:R-:W4:Y:S01]  /*58e0*/  MUFU.EX2 R0, R0 ;  /* 0x0000000000007308 */ /* 0x000f220000000800 */
[--C-:B------:R-:W-:Y:S02]  /*58f0*/  FFMA.FTZ R174, R17, c[0x0][0x2d0], -R168.reuse ;  /* 0x0000b40011ae7a23 */ /* 0x100fe400000108a8 */
[--C-:B------:R-:W-:Y:S02]  /*5900*/  FFMA.FTZ R175, R18, c[0x0][0x2d0], -R167.reuse ;  /* 0x0000b40012af7a23 */ /* 0x100fe400000108a7 */
[----:B--2---:R-:W-:Y:S02]  /*5910*/  FFMA.FTZ R135, R9, c[0x0][0x2d0], -R168 ;  /* 0x0000b40009877a23 */ /* 0x004fe400000108a8 */
[C---:B---3--:R-:W-:Y:S02]  /*5920*/  FMUL.FTZ R8, R2.reuse, R128 ;  /* 0x0000008002087220 */ /* 0x048fe40000410000 */
[C---:B------:R-:W-:Y:S01]  /*5930*/  FMUL.FTZ R9, R2.reuse, R129 ;  /* 0x0000008102097220 */ /* 0x040fe20000410000 */
[----:B------:R-:W2:Y:S01]  /*5940*/  MUFU.EX2 R5, R5 ;  /* 0x0000000500057308 */ /* 0x000ea20000000800 */
[C---:B------:R-:W-:Y:S02]  /*5950*/  FMUL.FTZ R36, R2.reuse, R36 ;  /* 0x0000002402247220 */ /* 0x040fe40000410000 */
[C---:B------:R-:W-:Y:S02]  /*5960*/  FMUL.FTZ R37, R2.reuse, R37 ;  /* 0x0000002502257220 */ /* 0x040fe40000410000 */
[C---:B------:R-:W-:Y:S02]  /*5970*/  FMUL.FTZ R40, R2.reuse, R40 ;  /* 0x0000002802287220 */ /* 0x040fe40000410000 */
[C---:B------:R-:W-:Y:S02]  /*5980*/  FMUL.FTZ R41, R2.reuse, R41 ;  /* 0x0000002902297220 */ /* 0x040fe40000410000 */
[C---:B------:R-:W-:Y:S01]  /*5990*/  FMUL.FTZ R44, R2.reuse, R44 ;  /* 0x0000002c022c7220 */ /* 0x040fe20000410000 */
[----:B------:R-:W-:Y:S01]  /*59a0*/  MUFU.EX2 R134, R134 ;  /* 0x0000008600867308 */ /* 0x000fe20000000800 */
[C---:B------:R-:W-:Y:S02]  /*59b0*/  FMUL.FTZ R45, R2.reuse, R45 ;  /* 0x0000002d022d7220 */ /* 0x040fe40000410000 */
[----:B------:R-:W-:Y:S02]  /*59c0*/  FMUL.FTZ R48, R2, R48 ;  /* 0x0000003002307220 */ /* 0x000fe40000410000 */
[C---:B----4-:R-:W-:Y:S02]  /*59d0*/  FMUL.FTZ R10, R0.reuse, R130 ;  /* 0x00000082000a7220 */ /* 0x050fe40000410000 */
[C---:B------:R-:W-:Y:S02]  /*59e0*/  FMUL.FTZ R11, R0.reuse, R131 ;  /* 0x00000083000b7220 */ /* 0x040fe40000410000 */
[C---:B------:R-:W-:Y:S01]  /*59f0*/  FMUL.FTZ R38, R0.reuse, R38 ;  /* 0x0000002600267220 */ /* 0x040fe20000410000 */
[----:B------:R-:W3:Y:S01]  /*5a00*/  MUFU.EX2 R135, R135 ;  /* 0x0000008700877308 */ /* 0x000ee20000000800 */
[C---:B------:R-:W-:Y:S02]  /*5a10*/  FMUL.FTZ R39, R0.reuse, R39 ;  /* 0x0000002700277220 */ /* 0x040fe40000410000 */
[C---:B------:R-:W-:Y:S01]  /*5a20*/  FMUL.FTZ R42, R0.reuse, R42 ;  /* 0x0000002a002a7220 */ /* 0x040fe20000410000 */
[----:B--2---:R-:W-:Y:S01]  /*5a30*/  F2FP.PACK_AB R128, R5, R164 ;  /* 0x000000a40580723e */ /* 0x004fe200000000ff */
[C---:B------:R-:W-:Y:S02]  /*5a40*/  FMUL.FTZ R43, R0.reuse, R43 ;  /* 0x0000002b002b7220 */ /* 0x040fe40000410000 */
[C---:B------:R-:W-:Y:S02]  /*5a50*/  FMUL.FTZ R46, R0.reuse, R46 ;  /* 0x0000002e002e7220 */ /* 0x040fe40000410000 */
[----:B------:R-:W-:Y:S01]  /*5a60*/  FMUL.FTZ R47, R0, R47 ;  /* 0x0000002f002f7220 */ /* 0x000fe20000410000 */
[----:B------:R-:W2:Y:S01]  /*5a70*/  MUFU.EX2 R7, R7 ;  /* 0x0000000700077308 */ /* 0x000ea20000000800 */
[----:B------:R-:W-:Y:S02]  /*5a80*/  FMUL.FTZ R49, R2, R49 ;  /* 0x0000003102317220 */ /* 0x000fe40000410000 */
[C---:B------:R-:W-:Y:S02]  /*5a90*/  FMUL.FTZ R50, R0.reuse, R50 ;  /* 0x0000003200327220 */ /* 0x040fe40000410000 */
[----:B------:R-:W-:Y:S02]  /*5aa0*/  FMUL.FTZ R51, R0, R51 ;  /* 0x0000003300337220 */ /* 0x000fe40000410000 */
[C---:B------:R-:W-:Y:S02]  /*5ab0*/  FMUL.FTZ R12, R2.reuse, R124 ;  /* 0x0000007c020c7220 */ /* 0x040fe40000410000 */
[----:B------:R-:W-:Y:S01]  /*5ac0*/  FMUL.FTZ R13, R2, R125 ;  /* 0x0000007d020d7220 */ /* 0x000fe20000410000 */
[----:B------:R-:W-:Y:S01]  /*5ad0*/  MUFU.EX2 R165, R165 ;  /* 0x000000a500a57308 */ /* 0x000fe20000000800 */
[C---:B------:R-:W-:Y:S02]  /*5ae0*/  FMUL.FTZ R14, R0.reuse, R126 ;  /* 0x0000007e000e7220 */ /* 0x040fe40000410000 */
[----:B------:R-:W-:Y:S01]  /*5af0*/  FMUL.FTZ R15, R0, R127 ;  /* 0x0000007f000f7220 */ /* 0x000fe20000410000 */
[----:B---3--:R-:W-:Y:S01]  /*5b00*/  F2FP.PACK_AB R130, R135, R134 ;  /* 0x000000868782723e */ /* 0x008fe200000000ff */
[----:B------:R-:W-:Y:S01]  /*5b10*/  LDSM.16.MT88.4 R124, [R188+0x4100] ;  /* 0x00410000bc7c783b */ /* 0x000fe20000004200 */
[C---:B------:R-:W-:Y:S02]  /*5b20*/  FMUL.FTZ R52, R2.reuse, R52 ;  /* 0x0000003402347220 */ /* 0x040fe40000410000 */
[----:B------:R-:W-:Y:S02]  /*5b30*/  FMUL.FTZ R53, R2, R53 ;  /* 0x0000003502357220 */ /* 0x000fe40000410000 */
[----:B------:R-:W3:Y:S01]  /*5b40*/  MUFU.EX2 R166, R166 ;  /* 0x000000a600a67308 */ /* 0x000ee20000000800 */
[C---:B------:R-:W-:Y:S02]  /*5b50*/  FMUL.FTZ R54, R0.reuse, R54 ;  /* 0x0000003600367220 */ /* 0x040fe40000410000 */
[----:B------:R-:W-:Y:S01]  /*5b60*/  FMUL.FTZ R55, R0, R55 ;  /* 0x0000003700377220 */ /* 0x000fe20000410000 */
[----:B--2---:R-:W-:Y:S01]  /*5b70*/  F2FP.PACK_AB R129, R7, R6 ;  /* 0x000000060781723e */ /* 0x004fe200000000ff */
[C---:B------:R-:W-:Y:S02]  /*5b80*/  FMUL.FTZ R56, R2.reuse, R56 ;  /* 0x0000003802387220 */ /* 0x040fe40000410000 */
[----:B------:R-:W-:Y:S02]  /*5b90*/  FMUL.FTZ R57, R2, R57 ;  /* 0x0000003902397220 */ /* 0x000fe40000410000 */
[C---:B------:R-:W-:Y:S01]  /*5ba0*/  FMUL.FTZ R58, R0.reuse, R58 ;  /* 0x0000003a003a7220 */ /* 0x040fe20000410000 */
[----:B------:R-:W-:Y:S01]  /*5bb0*/  MUFU.EX2 R169, R169 ;  /* 0x000000a900a97308 */ /* 0x000fe20000000800 */
[----:B------:R-:W-:Y:S02]  /*5bc0*/  FMUL.FTZ R59, R0, R59 ;  /* 0x0000003b003b7220 */ /* 0x000fe40000410000 */
[C---:B------:R-:W-:Y:S02]  /*5bd0*/  FMUL.FTZ R60, R2.reuse, R60 ;  /* 0x0000003c023c7220 */ /* 0x040fe40000410000 */
[----:B------:R-:W-:Y:S02]  /*5be0*/  FMUL.FTZ R61, R2, R61 ;  /* 0x0000003d023d7220 */ /* 0x000fe40000410000 */
[C---:B------:R-:W-:Y:S02]  /*5bf0*/  FMUL.FTZ R62, R0.reuse, R62 ;  /* 0x0000003e003e7220 */ /* 0x040fe40000410000 */
[----:B------:R-:W-:Y:S01]  /*5c00*/  FMUL.FTZ R63, R0, R63 ;  /* 0x0000003f003f7220 */ /* 0x000fe20000410000 */
[----:B------:R-:W2:Y:S01]  /*5c10*/  MUFU.EX2 R170, R170 ;  /* 0x000000aa00aa7308 */ /* 0x000ea20000000800 */
[C---:B------:R-:W-:Y:S02]  /*5c20*/  FMUL.FTZ R64, R2.reuse, R64 ;  /* 0x0000004002407220 */ /* 0x040fe40000410000 */
[----:B------:R-:W-:Y:S01]  /*5c30*/  FMUL.FTZ R65, R2, R65 ;  /* 0x0000004102417220 */ /* 0x000fe20000410000 */
[----:B---3--:R-:W-:Y:S01]  /*5c40*/  F2FP.PACK_AB R131, R166, R165 ;  /* 0x000000a5a683723e */ /* 0x008fe200000000ff */
[C---:B------:R-:W-:Y:S02]  /*5c50*/  FMUL.FTZ R66, R0.reuse, R66 ;  /* 0x0000004200427220 */ /* 0x040fe40000410000 */
[----:B------:R-:W-:Y:S02]  /*5c60*/  FMUL.FTZ R67, R0, R67 ;  /* 0x0000004300437220 */ /* 0x000fe40000410000 */
[C---:B------:R-:W-:Y:S01]  /*5c70*/  FMUL.FTZ R68, R2.reuse, R68 ;  /* 0x0000004402447220 */ /* 0x040fe20000410000 */
[----:B------:R-:W-:Y:S01]  /*5c80*/  MUFU.EX2 R171, R171 ;  /* 0x000000ab00ab7308 */ /* 0x000fe20000000800 */
[C---:B-1----:R-:W-:Y:S05]  /*5c90*/  HMMA.16816.F32 R8, R128.reuse, R136, R8 ;  /* 0x000000888008723c */ /* 0x042fea0000001808 */
[----:B------:R-:W-:Y:S02]  /*5ca0*/  FMUL.FTZ R69, R2, R69 ;  /* 0x0000004502457220 */ /* 0x000fe40000410000 */
[C---:B------:R-:W-:Y:S01]  /*5cb0*/  FMUL.FTZ R70, R0.reuse, R70 ;  /* 0x0000004600467220 */ /* 0x040fe20000410000 */
[C---:B------:R-:W-:Y:S01]  /*5cc0*/  HMMA.16816.F32 R36, R128.reuse, R138, R36 ;  /* 0x0000008a8024723c */ /* 0x040fe20000001824 */
[----:B------:R-:W1:Y:S01]  /*5cd0*/  LDSM.16.MT88.4 R136, [R188+0x100] ;  /* 0x00010000bc88783b */ /* 0x000e620000004200 */
[----:B------:R-:W3:Y:S02]  /*5ce0*/  MUFU.EX2 R172, R172 ;  /* 0x000000ac00ac7308 */ /* 0x000ee40000000800 */
[----:B------:R-:W-:Y:S02]  /*5cf0*/  FMUL.FTZ R71, R0, R71 ;  /* 0x0000004700477220 */ /* 0x000fe40000410000 */
[C---:B------:R-:W-:Y:S02]  /*5d00*/  FMUL.FTZ R72, R2.reuse, R72 ;  /* 0x0000004802487220 */ /* 0x040fe40000410000 */
[C---:B------:R-:W-:Y:S04]  /*5d10*/  HMMA.16816.F32 R40, R128.reuse, R140, R40 ;  /* 0x0000008c8028723c */ /* 0x040fe80000001828 */
[----:B------:R-:W-:Y:S01]  /*5d20*/  FMUL.FTZ R73, R2, R73 ;  /* 0x0000004902497220 */ /* 0x000fe20000410000 */
[----:B------:R-:W-:Y:S01]  /*5d30*/  MUFU.EX2 R173, R173 ;  /* 0x000000ad00ad7308 */ /* 0x000fe20000000800 */
[C---:B------:R-:W-:Y:S02]  /*5d40*/  FMUL.FTZ R74, R0.reuse, R74 ;  /* 0x0000004a004a7220 */ /* 0x040fe40000410000 */
[C---:B------:R-:W-:Y:S01]  /*5d50*/  HMMA.16816.F32 R44, R128.reuse, R142, R44 ;  /* 0x0000008e802c723c */ /* 0x040fe2000000182c */
[----:B------:R-:W4:Y:S03]  /*5d60*/  LDSM.16.MT88.4 R140, [R195+0x2100] ;  /* 0x00210000c38c783b */ /* 0x000f260000004200 */
[----:B------:R-:W-:Y:S02]  /*5d70*/  FMUL.FTZ R75, R0, R75 ;  /* 0x0000004b004b7220 */ /* 0x000fe40000410000 */
[C---:B------:R-:W-:Y:S01]  /*5d80*/  FMUL.FTZ R76, R2.reuse, R76 ;  /* 0x0000004c024c7220 */ /* 0x040fe20000410000 */
[----:B------:R-:W5:Y:S01]  /*5d90*/  MUFU.EX2 R174, R174 ;  /* 0x000000ae00ae7308 */ /* 0x000f620000000800 */
[C---:B------:R-:W-:Y:S04]  /*5da0*/  HMMA.16816.F32 R48, R128.reuse, R144, R48 ;  /* 0x000000908030723c */ /* 0x040fe80000001830 */
[----:B------:R-:W-:Y:S02]  /*5db0*/  FMUL.FTZ R77, R2, R77 ;  /* 0x0000004d024d7220 */ /* 0x000fe40000410000 */
[C---:B------:R-:W-:Y:S02]  /*5dc0*/  FMUL.FTZ R78, R0.reuse, R78 ;  /* 0x0000004e004e7220 */ /* 0x040fe40000410000 */
[C---:B------:R-:W-:Y:S01]  /*5dd0*/  HMMA.16816.F32 R52, R128.reuse, R146, R52 ;  /* 0x000000928034723c */ /* 0x040fe20000001834 */
[----:B------:R-:W2:Y:S01]  /*5de0*/  LDSM.16.MT88.4 R144, [R190+0x2100] ;  /* 0x00210000be90783b */ /* 0x000ea20000004200 */
[----:B------:R-:W-:Y:S02]  /*5df0*/  MUFU.EX2 R175, R175 ;  /* 0x000000af00af7308 */ /* 0x000fe40000000800 */
[----:B------:R-:W-:Y:S02]  /*5e00*/  FMUL.FTZ R79, R0, R79 ;  /* 0x0000004f004f7220 */ /* 0x000fe40000410000 */
[C---:B------:R-:W-:Y:S02]  /*5e10*/  FMUL.FTZ R80, R2.reuse, R80 ;  /* 0x0000005002507220 */ /* 0x040fe40000410000 */
[----:B------:R-:W-:Y:S01]  /*5e20*/  FMUL.FTZ R81, R2, R81 ;  /* 0x0000005102517220 */ /* 0x000fe20000410000 */
[C---:B-1----:R-:W-:Y:S03]  /*5e30*/  HMMA.16816.F32 R56, R128.reuse, R136, R56 ;  /* 0x000000888038723c */ /* 0x042fe60000001838 */
[C---:B------:R-:W-:Y:S01]  /*5e40*/  FMUL.FTZ R82, R0.reuse, R82 ;  /* 0x0000005200527220 */ /* 0x040fe20000410000 */
[----:B------:R-:W-:Y:S01]  /*5e50*/  MUFU.EX2 R212, R212 ;  /* 0x000000d400d47308 */ /* 0x000fe20000000800 */
[----:B------:R-:W-:Y:S02]  /*5e60*/  FMUL.FTZ R83, R0, R83 ;  /* 0x0000005300537220 */ /* 0x000fe40000410000 */
[C---:B------:R-:W-:Y:S01]  /*5e70*/  FMUL.FTZ R84, R2.reuse, R84 ;  /* 0x0000005402547220 */ /* 0x040fe20000410000 */
[C---:B------:R-:W-:Y:S01]  /*5e80*/  HMMA.16816.F32 R60, R128.reuse, R138, R60 ;  /* 0x0000008a803c723c */ /* 0x040fe2000000183c */
[----:B------:R-:W1:Y:S03]  /*5e90*/  LDSM.16.MT88.4 R136, [R189+0x2100] ;  /* 0x00210000bd88783b */ /* 0x000e660000004200 */
[----:B------:R-:W-:Y:S02]  /*5ea0*/  FMUL.FTZ R85, R2, R85 ;  /* 0x0000005502557220 */ /* 0x000fe40000410000 */
[C---:B------:R-:W-:Y:S01]  /*5eb0*/  FMUL.FTZ R86, R0.reuse, R86 ;  /* 0x0000005600567220 */ /* 0x040fe20000410000 */
[----:B------:R-:W-:Y:S01]  /*5ec0*/  MUFU.EX2 R214, R214 ;  /* 0x000000d600d67308 */ /* 0x000fe20000000800 */
[C---:B----4-:R-:W-:Y:S04]  /*5ed0*/  HMMA.16816.F32 R64, R128.reuse, R140, R64 ;  /* 0x0000008c8040723c */ /* 0x050fe80000001840 */
[----:B------:R-:W-:Y:S02]  /*5ee0*/  FMUL.FTZ R87, R0, R87 ;  /* 0x0000005700577220 */ /* 0x000fe40000410000 */
[C---:B------:R-:W-:Y:S02]  /*5ef0*/  FMUL.FTZ R88, R2.reuse, R88 ;  /* 0x0000005802587220 */ /* 0x040fe40000410000 */
[C---:B------:R-:W-:Y:S01]  /*5f00*/  HMMA.16816.F32 R68, R128.reuse, R142, R68 ;  /* 0x0000008e8044723c */ /* 0x040fe20000001844 */
[----:B------:R-:W4:Y:S03]  /*5f10*/  LDSM.16.MT88.4 R140, [R188+0x2100] ;  /* 0x00210000bc8c783b */ /* 0x000f260000004200 */
[----:B------:R-:W-:Y:S02]  /*5f20*/  FMUL.FTZ R89, R2, R89 ;  /* 0x0000005902597220 */ /* 0x000fe40000410000 */
[C---:B------:R-:W-:Y:S02]  /*5f30*/  FMUL.FTZ R90, R0.reuse, R90 ;  /* 0x0000005a005a7220 */ /* 0x040fe40000410000 */
[C---:B--2---:R-:W-:Y:S04]  /*5f40*/  HMMA.16816.F32 R72, R128.reuse, R144, R72 ;  /* 0x000000908048723c */ /* 0x044fe80000001848 */
[----:B------:R-:W-:Y:S02]  /*5f50*/  FMUL.FTZ R91, R0, R91 ;  /* 0x0000005b005b7220 */ /* 0x000fe40000410000 */
[C---:B------:R-:W-:Y:S02]  /*5f60*/  FMUL.FTZ R92, R2.reuse, R92 ;  /* 0x0000005c025c7220 */ /* 0x040fe40000410000 */
[C---:B------:R-:W-:Y:S01]  /*5f70*/  HMMA.16816.F32 R76, R128.reuse, R146, R76 ;  /* 0x00000092804c723c */ /* 0x040fe2000000184c */
[----:B------:R-:W2:Y:S03]  /*5f80*/  LDSM.16.MT88.4 R144, [R195+0x4100] ;  /* 0x00410000c390783b */ /* 0x000ea60000004200 */
[----:B------:R-:W-:Y:S02]  /*5f90*/  FMUL.FTZ R93, R2, R93 ;  /* 0x0000005d025d7220 */ /* 0x000fe40000410000 */
[C---:B------:R-:W-:Y:S02]  /*5fa0*/  FMUL.FTZ R94, R0.reuse, R94 ;  /* 0x0000005e005e7220 */ /* 0x040fe40000410000 */
[----:B------:R-:W-:Y:S01]  /*5fb0*/  FMUL.FTZ R95, R0, R95 ;  /* 0x0000005f005f7220 */ /* 0x000fe20000410000 */
[C---:B-1----:R-:W-:Y:S03]  /*5fc0*/  HMMA.16816.F32 R80, R128.reuse, R136, R80 ;  /* 0x000000888050723c */ /* 0x042fe60000001850 */
[C---:B------:R-:W-:Y:S02]  /*5fd0*/  FMUL.FTZ R96, R2.reuse, R96 ;  /* 0x0000006002607220 */ /* 0x040fe40000410000 */
[----:B------:R-:W-:Y:S02]  /*5fe0*/  FMUL.FTZ R97, R2, R97 ;  /* 0x0000006102617220 */ /* 0x000fe40000410000 */
[C---:B------:R-:W-:Y:S01]  /*5ff0*/  FMUL.FTZ R98, R0.reuse, R98 ;  /* 0x0000006200627220 */ /* 0x040fe20000410000 */
[C---:B------:R-:W-:Y:S01]  /*6000*/  HMMA.16816.F32 R84, R128.reuse, R138, R84 ;  /* 0x0000008a8054723c */ /* 0x040fe20000001854 */
[----:B------:R-:W1:Y:S03]  /*6010*/  LDSM.16.MT88.4 R136, [R190+0x4100] ;  /* 0x00410000be88783b */ /* 0x000e660000004200 */
[----:B------:R-:W-:Y:S02]  /*6020*/  FMUL.FTZ R99, R0, R99 ;  /* 0x0000006300637220 */ /* 0x000fe40000410000 */
[C---:B------:R-:W-:Y:S02]  /*6030*/  FMUL.FTZ R100, R2.reuse, R100 ;  /* 0x0000006402647220 */ /* 0x040fe40000410000 */
        /* <DEDUP_REMOVED lines=11> */
[----:B------:R-:W-:Y:S03]  /*60f0*/  LDSM.16.MT88.4 R144, [R190+0x900] ;  /* 0x00090000be90783b */ /* 0x000fe60000004200 */
[----:B------:R-:W-:Y:S02]  /*6100*/  FMUL.FTZ R107, R0, R107 ;  /* 0x0000006b006b7220 */ /* 0x000fe40000410000 */
[C---:B------:R-:W-:Y:S02]  /*6110*/  FMUL.FTZ R108, R2.reuse, R108 ;  /* 0x0000006c026c7220 */ /* 0x040fe40000410000 */
[----:B------:R-:W-:Y:S01]  /*6120*/  FMUL.FTZ R109, R2, R109 ;  /* 0x0000006d026d7220 */ /* 0x000fe20000410000 */
[C---:B-1----:R-:W-:Y:S03]  /*6130*/  HMMA.16816.F32 R12, R128.reuse, R136, R12 ;  /* 0x00000088800c723c */ /* 0x042fe6000000180c */
[C---:B------:R-:W-:Y:S02]  /*6140*/  FMUL.FTZ R110, R0.reuse, R110 ;  /* 0x0000006e006e7220 */ /* 0x040fe40000410000 */
[----:B------:R-:W-:Y:S02]  /*6150*/  FMUL.FTZ R111, R0, R111 ;  /* 0x0000006f006f7220 */ /* 0x000fe40000410000 */
[----:B------:R-:W-:Y:S01]  /*6160*/  FFMA.FTZ R210, R19, c[0x0][0x2d0], -R167 ;  /* 0x0000b40013d27a23 */ /* 0x000fe200000108a7 */
[C---:B------:R-:W-:Y:S01]  /*6170*/  HMMA.16816.F32 R104, R128.reuse, R138, R104 ;  /* 0x0000008a8068723c */ /* 0x040fe20000001868 */
[----:B------:R-:W1:Y:S03]  /*6180*/  LDSM.16.MT88.4 R136, [R195+0x900] ;  /* 0x00090000c388783b */ /* 0x000e660000004200 */
[C---:B------:R-:W-:Y:S01]  /*6190*/  FMUL.FTZ R112, R2.reuse, R112 ;  /* 0x0000007002707220 */ /* 0x040fe20000410000 */
[----:B------:R-:W2:Y:S01]  /*61a0*/  MUFU.EX2 R210, R210 ;  /* 0x000000d200d27308 */ /* 0x000ea20000000800 */
[----:B------:R-:W-:Y:S02]  /*61b0*/  FMUL.FTZ R113, R2, R113 ;  /* 0x0000007102717220 */ /* 0x000fe40000410000 */
[C---:B----4-:R-:W-:Y:S04]  /*61c0*/  HMMA.16816.F32 R108, R128.reuse, R140, R108 ;  /* 0x0000008c806c723c */ /* 0x050fe8000000186c */
[C---:B------:R-:W-:Y:S02]  /*61d0*/  FMUL.FTZ R114, R0.reuse, R114 ;  /* 0x0000007200727220 */ /* 0x040fe40000410000 */
[----:B------:R-:W-:Y:S02]  /*61e0*/  FMUL.FTZ R115, R0, R115 ;  /* 0x0000007300737220 */ /* 0x000fe40000410000 */
[----:B------:R-:W-:Y:S01]  /*61f0*/  FMUL.FTZ R16, R2, R120 ;  /* 0x0000007802107220 */ /* 0x000fe20000410000 */
[----:B------:R-:W-:Y:S03]  /*6200*/  F2FP.PACK_AB R120, R170, R169 ;  /* 0x000000a9aa78723e */ /* 0x000fe600000000ff */
[----:B------:R-:W-:Y:S01]  /*6210*/  FMUL.FTZ R17, R2, R121 ;  /* 0x0000007902117220 */ /* 0x000fe20000410000 */
[C---:B------:R-:W-:Y:S01]  /*6220*/  HMMA.16816.F32 R112, R128.reuse, R142, R112 ;  /* 0x0000008e8070723c */ /* 0x040fe20000001870 */
[----:B------:R-:W4:Y:S02]  /*6230*/  LDSM.16.MT88.4 R140, [R189+0x900] ;  /* 0x00090000bd8c783b */ /* 0x000f240000004200 */
[----:B------:R-:W-:Y:S01]  /*6240*/  FMUL.FTZ R18, R0, R122 ;  /* 0x0000007a00127220 */ /* 0x000fe20000410000 */
[----:B---3--:R-:W-:Y:S01]  /*6250*/  F2FP.PACK_AB R121, R172, R171 ;  /* 0x000000abac79723e */ /* 0x008fe200000000ff */
[----:B------:R-:W-:Y:S01]  /*6260*/  FMUL.FTZ R19, R0, R123 ;  /* 0x0000007b00137220 */ /* 0x000fe20000410000 */
[----:B-----5:R-:W-:Y:S01]  /*6270*/  F2FP.PACK_AB R122, R174, R173 ;  /* 0x000000adae7a723e */ /* 0x020fe200000000ff */
[----:B------:R-:W-:Y:S01]  /*6280*/  FMUL.FTZ R116, R2, R116 ;  /* 0x0000007402747220 */ /* 0x000fe20000410000 */
[----:B--2---:R-:W-:Y:S01]  /*6290*/  F2FP.PACK_AB R123, R210, R175 ;  /* 0x000000afd27b723e */ /* 0x004fe200000000ff */
[----:B------:R-:W-:Y:S03]  /*62a0*/  FMUL.FTZ R117, R2, R117 ;  /* 0x0000007502757220 */ /* 0x000fe60000410000 */
[C---:B------:R-:W-:Y:S03]  /*62b0*/  HMMA.16816.F32 R16, R128.reuse, R124, R16 ;  /* 0x0000007c8010723c */ /* 0x040fe60000001810 */
[C---:B------:R-:W-:Y:S02]  /*62c0*/  FMUL.FTZ R118, R0.reuse, R118 ;  /* 0x0000007600767220 */ /* 0x040fe40000410000 */
[----:B------:R-:W-:Y:S02]  /*62d0*/  FMUL.FTZ R119, R0, R119 ;  /* 0x0000007700777220 */ /* 0x000fe40000410000 */
[----:B------:R-:W-:Y:S02]  /*62e0*/  FFMA.FTZ R164, R2, R213, R164 ;  /* 0x000000d502a47223 */ /* 0x000fe400000100a4 */
[----:B------:R-:W-:Y:S03]  /*62f0*/  FFMA.FTZ R6, R0, R211, R6 ;  /* 0x000000d300067223 */ /* 0x000fe60000010006 */
[----:B------:R-:W-:Y:S01]  /*6300*/  HMMA.16816.F32 R116, R128, R126, R116 ;  /* 0x0000007e8074723c */ /* 0x000fe20000001874 */
[----:B------:R-:W2:Y:S02]  /*6310*/  LDSM.16.MT88.4 R124, [R188+0x2900] ;  /* 0x00290000bc7c783b */ /* 0x000ea40000004200 */
[----:B------:R-:W-:Y:S01]  /*6320*/  MOV R0, R3 ;  /* 0x0000000300007202 */ /* 0x000fe20000000f00 */
[----:B------:R-:W-:Y:S02]  /*6330*/  FADD.FTZ R5, R5, R164 ;  /* 0x000000a405057221 */ /* 0x000fe40000010000 */
[----:B------:R-:W-:Y:S02]  /*6340*/  FADD.FTZ R6, R7, R6 ;  /* 0x0000000607067221 */ /* 0x000fe40000010000 */
[C---:B-1----:R-:W-:Y:S01]  /*6350*/  HMMA.16816.F32 R8, R120.reuse, R136, R8 ;  /* 0x000000887808723c */ /* 0x042fe20000001808 */
[----:B------:R-:W1:Y:S04]  /*6360*/  LDSM.16.MT88.4 R128, [R195+0x4900] ;  /* 0x00490000c380783b */ /* 0x000e680000004200 */
[----:B------:R-:W-:Y:S02]  /*6370*/  FADD.FTZ R134, R134, R5 ;  /* 0x0000000586867221 */ /* 0x000fe40000010000 */
[----:B------:R-:W-:Y:S01]  /*6380*/  FADD.FTZ R165, R165, R6 ;  /* 0x00000006a5a57221 */ /* 0x000fe20000010000 */
[C---:B------:R-:W-:Y:S01]  /*6390*/  HMMA.16816.F32 R36, R120.reuse, R138, R36 ;  /* 0x0000008a7824723c */ /* 0x040fe20000001824 */
[----:B------:R-:W3:Y:S03]  /*63a0*/  LDSM.16.MT88.4 R136, [R190+0x4900] ;  /* 0x00490000be88783b */ /* 0x000ee60000004200 */
[----:B------:R-:W-:Y:S02]  /*63b0*/  FADD.FTZ R134, R135, R134 ;  /* 0x0000008687867221 */ /* 0x000fe40000010000 */
[----:B------:R-:W-:Y:S02]  /*63c0*/  FADD.FTZ R166, R166, R165 ;  /* 0x000000a5a6a67221 */ /* 0x000fe40000010000 */
[C---:B------:R-:W-:Y:S04]  /*63d0*/  HMMA.16816.F32 R40, R120.reuse, R144, R40 ;  /* 0x000000907828723c */ /* 0x040fe80000001828 */
[----:B------:R-:W-:Y:S02]  /*63e0*/  FADD.FTZ R169, R169, R134 ;  /* 0x00000086a9a97221 */ /* 0x000fe40000010000 */
[----:B------:R-:W-:Y:S02]  /*63f0*/  FADD.FTZ R171, R171, R166 ;  /* 0x000000a6abab7221 */ /* 0x000fe40000010000 */
[C---:B------:R-:W-:Y:S01]  /*6400*/  HMMA.16816.F32 R44, R120.reuse, R146, R44 ;  /* 0x00000092782c723c */ /* 0x040fe2000000182c */
[----:B------:R-:W-:Y:S03]  /*6410*/  LDSM.16.MT88.4 R144, [R190+0x3100] ;  /* 0x00310000be90783b */ /* 0x000fe60000004200 */
[----:B------:R-:W-:Y:S02]  /*6420*/  FADD.FTZ R170, R170, R169 ;  /* 0x000000a9aaaa7221 */ /* 0x000fe40000010000 */
[----:B------:R-:W-:Y:S02]  /*6430*/  FADD.FTZ R172, R172, R171 ;  /* 0x000000abacac7221 */ /* 0x000fe40000010000 */
[C---:B----4-:R-:W-:Y:S04]  /*6440*/  HMMA.16816.F32 R48, R120.reuse, R140, R48 ;  /* 0x0000008c7830723c */ /* 0x050fe80000001830 */
[----:B------:R-:W-:Y:S02]  /*6450*/  FADD.FTZ R173, R173, R170 ;  /* 0x000000aaadad7221 */ /* 0x000fe40000010000 */
[----:B------:R-:W-:Y:S02]  /*6460*/  FADD.FTZ R5, R175, R172 ;  /* 0x000000acaf057221 */ /* 0x000fe40000010000 */
[C---:B------:R-:W-:Y:S01]  /*6470*/  HMMA.16816.F32 R52, R120.reuse, R142, R52 ;  /* 0x0000008e7834723c */ /* 0x040fe20000001834 */
[----:B------:R-:W4:Y:S03]  /*6480*/  LDSM.16.MT88.4 R140, [R189+0x4900] ;  /* 0x00490000bd8c783b */ /* 0x000f260000004200 */
[----:B------:R-:W-:Y:S02]  /*6490*/  FADD.FTZ R173, R174, R173 ;  /* 0x000000adaead7221 */ /* 0x000fe40000010000 */
[----:B------:R-:W-:Y:S02]  /*64a0*/  FADD.FTZ R5, R210, R5 ;  /* 0x00000005d2057221 */ /* 0x000fe40000010000 */
[C---:B------:R-:W-:Y:S08]  /*64b0*/  HMMA.16816.F32 R56, R120.reuse, R148, R56 ;  /* 0x000000947838723c */ /* 0x040ff00000001838 */
[C---:B------:R-:W-:Y:S01]  /*64c0*/  HMMA.16816.F32 R60, R120.reuse, R150, R60 ;  /* 0x00000096783c723c */ /* 0x040fe2000000183c */
[----:B------:R-:W-:Y:S07]  /*64d0*/  LDSM.16.MT88.4 R148, [R189+0x3100] ;  /* 0x00310000bd94783b */ /* 0x000fee0000004200 */
[C---:B------:R-:W-:Y:S07]  /*64e0*/  HMMA.16816.F32 R64, R120.reuse, R152, R64 ;  /* 0x000000987840723c */ /* 0x040fee0000001840 */
[--C-:B------:R-:W-:Y:S01]  /*64f0*/  FFMA.FTZ R152, R20, c[0x0][0x2d0], -R168.reuse ;  /* 0x0000b40014987a23 */ /* 0x100fe200000108a8 */
[C---:B------:R-:W-:Y:S04]  /*6500*/  HMMA.16816.F32 R68, R120.reuse, R154, R68 ;  /* 0x0000009a7844723c */ /* 0x040fe80000001844 */
[--C-:B------:R-:W-:Y:S01]  /*6510*/  FFMA.FTZ R153, R21, c[0x0][0x2d0], -R168.reuse ;  /* 0x0000b40015997a23 */ /* 0x100fe200000108a8 */
[----:B------:R-:W-:Y:S02]  /*6520*/  MUFU.EX2 R152, R152 ;  /* 0x0000009800987308 */ /* 0x000fe40000000800 */
[--C-:B------:R-:W-:Y:S01]  /*6530*/  FFMA.FTZ R154, R22, c[0x0][0x2d0], -R167.reuse ;  /* 0x0000b400169a7a23 */ /* 0x100fe200000108a7 */
[C---:B------:R-:W-:Y:S04]  /*6540*/  HMMA.16816.F32 R72, R120.reuse, R156, R72 ;  /* 0x0000009c7848723c */ /* 0x040fe80000001848 */
[--C-:B------:R-:W-:Y:S02]  /*6550*/  FFMA.FTZ R155, R23, c[0x0][0x2d0], -R167.reuse ;  /* 0x0000b400179b7a23 */ /* 0x100fe400000108a7 */
[----:B------:R-:W5:Y:S01]  /*6560*/  LDSM.16.MT88.4 R20, [R188+0x4900] ;  /* 0x00490000bc14783b */ /* 0x000f620000004200 */
[--C-:B------:R-:W-:Y:S01]  /*6570*/  FFMA.FTZ R156, R24, c[0x0][0x2d0], -R168.reuse ;  /* 0x0000b400189c7a23 */ /* 0x100fe200000108a8 */
[C---:B------:R-:W-:Y:S01]  /*6580*/  HMMA.16816.F32 R76, R120.reuse, R158, R76 ;  /* 0x0000009e784c723c */ /* 0x040fe2000000184c */
[----:B------:R-:W1:Y:S03]  /*6590*/  MUFU.EX2 R153, R153 ;  /* 0x0000009900997308 */ /* 0x000e660000000800 */
[--C-:B------:R-:W-:Y:S03]  /*65a0*/  FFMA.FTZ R157, R25, c[0x0][0x2d0], -R168.reuse ;  /* 0x0000b400199d7a23 */ /* 0x100fe600000108a8 */
[--C-:B------:R-:W-:Y:S01]  /*65b0*/  FFMA.FTZ R158, R26, c[0x0][0x2d0], -R167.reuse ;  /* 0x0000b4001a9e7a23 */ /* 0x100fe200000108a7 */
[C---:B------:R-:W-:Y:S03]  /*65c0*/  HMMA.16816.F32 R80, R120.reuse, R160, R80 ;  /* 0x000000a07850723c */ /* 0x040fe60000001850 */
[----:B------:R-:W-:Y:S01]  /*65d0*/  MUFU.EX2 R154, R154 ;  /* 0x0000009a009a7308 */ /* 0x000fe20000000800 */
[--C-:B------:R-:W-:Y:S02]  /*65e0*/  FFMA.FTZ R159, R27, c[0x0][0x2d0], -R167.reuse ;  /* 0x0000b4001b9f7a23 */ /* 0x100fe400000108a7 */
[----:B------:R-:W-:Y:S01]  /*65f0*/  LDSM.16.MT88.4 R24, [R189+0x1100] ;  /* 0x00110000bd18783b */ /* 0x000fe20000004200 */
[--C-:B------:R-:W-:Y:S01]  /*6600*/  FFMA.FTZ R160, R28, c[0x0][0x2d0], -R168.reuse ;  /* 0x0000b4001ca07a23 */ /* 0x100fe200000108a8 */
[C---:B------:R-:W-:Y:S04]  /*6610*/  HMMA.16816.F32 R84, R120.reuse, R162, R84 ;  /* 0x000000a27854723c */ /* 0x040fe80000001854 */
[--C-:B------:R-:W-:Y:S01]  /*6620*/  FFMA.FTZ R161, R29, c[0x0][0x2d0], -R168.reuse ;  /* 0x0000b4001da17a23 */ /* 0x100fe200000108a8 */
[----:B------:R-:W3:Y:S01]  /*6630*/  MUFU.EX2 R155, R155 ;  /* 0x0000009b009b7308 */ /* 0x000ee20000000800 */
[----:B------:R-:W-:Y:S02]  /*6640*/  FFMA.FTZ R168, R33, c[0x0][0x2d0], -R168 ;  /* 0x0000b40021a87a23 */ /* 0x000fe400000108a8 */
[C---:B--2---:R-:W-:Y:S04]  /*6650*/  HMMA.16816.F32 R88, R120.reuse, R124, R88 ;  /* 0x0000007c7858723c */ /* 0x044fe80000001858 */
[--C-:B------:R-:W-:Y:S02]  /*6660*/  FFMA.FTZ R162, R30, c[0x0][0x2d0], -R167.reuse ;  /* 0x0000b4001ea27a23 */ /* 0x100fe400000108a7 */
[--C-:B------:R-:W-:Y:S01]  /*6670*/  FFMA.FTZ R163, R31, c[0x0][0x2d0], -R167.reuse ;  /* 0x0000b4001fa37a23 */ /* 0x100fe200000108a7 */
[----:B------:R-:W-:Y:S01]  /*6680*/  MUFU.EX2 R156, R156 ;  /* 0x0000009c009c7308 */ /* 0x000fe20000000800 */
[C---:B------:R-:W-:Y:S01]  /*6690*/  HMMA.16816.F32 R92, R120.reuse, R126, R92 ;  /* 0x0000007e785c723c */ /* 0x040fe2000000185c */
[----:B------:R-:W2:Y:S03]  /*66a0*/  LDSM.16.MT88.4 R124, [R195+0x1100] ;  /* 0x00110000c37c783b */ /* 0x000ea60000004200 */
[----:B------:R-:W-:Y:S04]  /*66b0*/  FFMA.FTZ R167, R35, c[0x0][0x2d0], -R167 ;  /* 0x0000b40023a77a23 */ /* 0x000fe800000108a7 */
[C---:B-1----:R-:W-:Y:S01]  /*66c0*/  HMMA.16816.F32 R96, R120.reuse, R128, R96 ;  /* 0x000000807860723c */ /* 0x042fe20000001860 */
[----:B------:R-:W-:Y:S01]  /*66d0*/  LDSM.16.MT88.4 R28, [R188+0x5100] ;  /* 0x00510000bc1c783b */ /* 0x000fe20000004200 */
[----:B------:R-:W1:Y:S06]  /*66e0*/  MUFU.EX2 R157, R157 ;  /* 0x0000009d009d7308 */ /* 0x000e6c0000000800 */
[C---:B------:R-:W-:Y:S01]  /*66f0*/  HMMA.16816.F32 R100, R120.reuse, R130, R100 ;  /* 0x000000827864723c */ /* 0x040fe20000001864 */
[----:B------:R-:W1:Y:S03]  /*6700*/  LDSM.16.MT88.4 R128, [R190+0x1100] ;  /* 0x00110000be80783b */ /* 0x000e660000004200 */
[----:B------:R-:W-:Y:S04]  /*6710*/  MUFU.EX2 R158, R158 ;  /* 0x0000009e009e7308 */ /* 0x000fe80000000800 */
[C---:B---3--:R-:W-:Y:S01]  /*6720*/  HMMA.16816.F32 R12, R120.reuse, R136, R12 ;  /* 0x00000088780c723c */ /* 0x048fe2000000180c */
[----:B------:R-:W-:Y:S05]  /*6730*/  LDSM.16.MT88.4 R32, [R189+0x1900] ;  /* 0x00190000bd20783b */ /* 0x000fea0000004200 */
[----:B------:R-:W3:Y:S02]  /*6740*/  MUFU.EX2 R159, R159 ;  /* 0x0000009f009f7308 */ /* 0x000ee40000000800 */
[C---:B------:R-:W-:Y:S01]  /*6750*/  HMMA.16816.F32 R104, R120.reuse, R138, R104 ;  /* 0x0000008a7868723c */ /* 0x040fe20000001868 */
[----:B------:R-:W2:Y:S07]  /*6760*/  LDSM.16.MT88.4 R136, [R188+0x1100] ;  /* 0x00110000bc88783b */ /* 0x000eae0000004200 */
[C---:B----4-:R-:W-:Y:S01]  /*6770*/  HMMA.16816.F32 R108, R120.reuse, R140, R108 ;  /* 0x0000008c786c723c */ /* 0x050fe2000000186c */
[----:B------:R-:W-:Y:S07]  /*6780*/  MUFU.EX2 R160, R160 ;  /* 0x000000a000a07308 */ /* 0x000fee0000000800 */
[C---:B------:R-:W-:Y:S01]  /*6790*/  HMMA.16816.F32 R112, R120.reuse, R142, R112 ;  /* 0x0000008e7870723c */ /* 0x040fe20000001870 */
[----:B------:R-:W4:Y:S02]  /*67a0*/  LDSM.16.MT88.4 R140, [R195+0x3100] ;  /* 0x00310000c38c783b */ /* 0x000f240000004200 */
[----:B------:R-:W2:Y:S05]  /*67b0*/  MUFU.EX2 R161, R161 ;  /* 0x000000a100a17308 */ /* 0x000eaa0000000800 */
[C---:B-----5:R-:W-:Y:S05]  /*67c0*/  HMMA.16816.F32 R16, R120.reuse, R20, R16 ;  /* 0x000000147810723c */ /* 0x060fea0000001810 */
[----:B------:R-:W-:Y:S02]  /*67d0*/  MUFU.EX2 R162, R162 ;  /* 0x000000a200a27308 */ /* 0x000fe40000000800 */
[----:B------:R-:W-:Y:S01]  /*67e0*/  F2FP.PACK_AB R20, R153, R152 ;  /* 0x000000989914723e */ /* 0x000fe200000000ff */
[----:B------:R-:W-:Y:S01]  /*67f0*/  HMMA.16816.F32 R116, R120, R22, R116 ;  /* 0x000000167874723c */ /* 0x000fe20000001874 */
[----:B------:R-:W5:Y:S03]  /*6800*/  LDSM.16.MT88.4 R120, [R188+0x3100] ;  /* 0x00310000bc78783b */ /* 0x000f660000004200 */
[----:B------:R-:W-:Y:S01]  /*6810*/  F2FP.PACK_AB R21, R155, R154 ;  /* 0x0000009a9b15723e */ /* 0x000fe200000000ff */
[----:B------:R-:W-:Y:S02]  /*6820*/  FADD.FTZ R152, R152, R173 ;  /* 0x000000ad98987221 */ /* 0x000fe40000010000 */
[----:B-1----:R-:W-:Y:S01]  /*6830*/  F2FP.PACK_AB R22, R157, R156 ;  /* 0x0000009c9d16723e */ /* 0x002fe200000000ff */
[----:B------:R-:W1:Y:S01]  /*6840*/  MUFU.EX2 R163, R163 ;  /* 0x000000a300a37308 */ /* 0x000e620000000800 */
[----:B---3--:R-:W-:Y:S03]  /*6850*/  F2FP.PACK_AB R23, R159, R158 ;  /* 0x0000009e9f17723e */ /* 0x008fe600000000ff */
[----:B------:R-:W-:Y:S02]  /*6860*/  FADD.FTZ R154, R154, R5 ;  /* 0x000000059a9a7221 */ /* 0x000fe40000010000 */
[----:B------:R-:W-:Y:S02]  /*6870*/  FADD.FTZ R153, R153, R152 ;  /* 0x0000009899997221 */ /* 0x000fe40000010000 */
[C---:B--2---:R-:W-:Y:S02]  /*6880*/  HMMA.16816.F32 R8, R20.reuse, R124, R8 ;  /* 0x0000007c1408723c */ /* 0x044fe40000001808 */
[----:B------:R-:W2:Y:S03]  /*6890*/  MUFU.EX2 R215, R168 ;  /* 0x000000a800d77308 */ /* 0x000ea60000000800 */
[----:B------:R-:W-:Y:S02]  /*68a0*/  FADD.FTZ R155, R155, R154 ;  /* 0x0000009a9b9b7221 */ /* 0x000fe40000010000 */
[----:B------:R-:W-:Y:S01]  /*68b0*/  FADD.FTZ R156, R156, R153 ;  /* 0x000000999c9c7221 */ /* 0x000fe20000010000 */
[C---:B------:R-:W-:Y:S01]  /*68c0*/  HMMA.16816.F32 R36, R20.reuse, R126, R36 ;  /* 0x0000007e1424723c */ /* 0x040fe20000001824 */
[----:B------:R-:W-:Y:S03]  /*68d0*/  LDSM.16.MT88.4 R124, [R190+0x5100] ;  /* 0x00510000be7c783b */ /* 0x000fe60000004200 */
[----:B------:R-:W3:Y:S01]  /*68e0*/  MUFU.EX2 R167, R167 ;  /* 0x000000a700a77308 */ /* 0x000ee20000000800 */
[----:B------:R-:W-:Y:S02]  /*68f0*/  FADD.FTZ R158, R158, R155 ;  /* 0x0000009b9e9e7221 */ /* 0x000fe40000010000 */
[----:B------:R-:W-:Y:S01]  /*6900*/  FADD.FTZ R157, R157, R156 ;  /* 0x0000009c9d9d7221 */ /* 0x000fe20000010000 */
[C---:B------:R-:W-:Y:S04]  /*6910*/  HMMA.16816.F32 R40, R20.reuse, R128, R40 ;  /* 0x000000801428723c */ /* 0x040fe80000001828 */
[----:B------:R-:W-:Y:S04]  /*6920*/  FADD.FTZ R159, R159, R158 ;  /* 0x0000009e9f9f7221 */ /* 0x000fe80000010000 */
[C---:B------:R-:W-:Y:S01]  /*6930*/  HMMA.16816.F32 R44, R20.reuse, R130, R44 ;  /* 0x00000082142c723c */ /* 0x040fe2000000182c */
[----:B------:R-:W-:Y:S07]  /*6940*/  LDSM.16.MT88.4 R128, [R189+0x5100] ;  /* 0x00510000bd80783b */ /* 0x000fee0000004200 */
[C---:B------:R-:W-:Y:S08]  /*6950*/  HMMA.16816.F32 R48, R20.reuse, R24, R48 ;  /* 0x000000181430723c */ /* 0x040ff00000001830 */
[C---:B------:R-:W-:Y:S01]  /*6960*/  HMMA.16816.F32 R52, R20.reuse, R26, R52 ;  /* 0x0000001a1434723c */ /* 0x040fe20000001834 */
[----:B------:R-:W1:Y:S07]  /*6970*/  LDSM.16.MT88.4 R24, [R195+0x5100] ;  /* 0x00510000c318783b */ /* 0x000e6e0000004200 */
[C---:B------:R-:W-:Y:S08]  /*6980*/  HMMA.16816.F32 R56, R20.reuse, R136, R56 ;  /* 0x000000881438723c */ /* 0x040ff00000001838 */
[C---:B------:R-:W-:Y:S01]  /*6990*/  HMMA.16816.F32 R60, R20.reuse, R138, R60 ;  /* 0x0000008a143c723c */ /* 0x040fe2000000183c */
[----:B------:R-:W-:Y:S07]  /*69a0*/  LDSM.16.MT88.4 R136, [R195+0x3900] ;  /* 0x00390000c388783b */ /* 0x000fee0000004200 */
[C---:B----4-:R-:W-:Y:S08]  /*69b0*/  HMMA.16816.F32 R64, R20.reuse, R140, R64 ;  /* 0x0000008c1440723c */ /* 0x050ff00000001840 */
        /* <DEDUP_REMOVED lines=8> */
[C---:B-----5:R-:W-:Y:S08]  /*6a40*/  HMMA.16816.F32 R88, R20.reuse, R120, R88 ;  /* 0x000000781458723c */ /* 0x060ff00000001858 */
[C---:B------:R-:W-:Y:S01]  /*6a50*/  HMMA.16816.F32 R92, R20.reuse, R122, R92 ;  /* 0x0000007a145c723c */ /* 0x040fe2000000185c */
[----:B------:R-:W-:Y:S07]  /*6a60*/  LDSM.16.MT88.4 R120, [R190+0x1900] ;  /* 0x00190000be78783b */ /* 0x000fee0000004200 */
[C---:B-1----:R-:W-:Y:S08]  /*6a70*/  HMMA.16816.F32 R96, R20.reuse, R24, R96 ;  /* 0x000000181460723c */ /* 0x042ff00000001860 */
[C---:B------:R-:W-:Y:S01]  /*6a80*/  HMMA.16816.F32 R100, R20.reuse, R26, R100 ;  /* 0x0000001a1464723c */ /* 0x040fe20000001864 */
[----:B------:R-:W1:Y:S07]  /*6a90*/  LDSM.16.MT88.4 R24, [R195+0x1900] ;  /* 0x00190000c318783b */ /* 0x000e6e0000004200 */
[C---:B------:R-:W-:Y:S08]  /*6aa0*/  HMMA.16816.F32 R12, R20.reuse, R124, R12 ;  /* 0x0000007c140c723c */ /* 0x040ff0000000180c */
[C---:B------:R-:W-:Y:S01]  /*6ab0*/  HMMA.16816.F32 R104, R20.reuse, R126, R104 ;  /* 0x0000007e1468723c */ /* 0x040fe20000001868 */
[----:B------:R-:W4:Y:S07]  /*6ac0*/  LDSM.16.MT88.4 R124, [R188+0x1900] ;  /* 0x00190000bc7c783b */ /* 0x000f2e0000004200 */
[C---:B------:R-:W-:Y:S08]  /*6ad0*/  HMMA.16816.F32 R108, R20.reuse, R128, R108 ;  /* 0x00000080146c723c */ /* 0x040ff0000000186c */
[C---:B------:R-:W-:Y:S08]  /*6ae0*/  HMMA.16816.F32 R112, R20.reuse, R130, R112 ;  /* 0x000000821470723c */ /* 0x040ff00000001870 */
[C---:B------:R-:W-:Y:S08]  /*6af0*/  HMMA.16816.F32 R16, R20.reuse, R28, R16 ;  /* 0x0000001c1410723c */ /* 0x040ff00000001810 */
[----:B------:R-:W-:Y:S01]  /*6b00*/  HMMA.16816.F32 R116, R20, R30, R116 ;  /* 0x0000001e1474723c */ /* 0x000fe20000001874 */
[----:B------:R-:W5:Y:S06]  /*6b10*/  LDSM.16.MT88.4 R28, [R189+0x3900] ;  /* 0x00390000bd1c783b */ /* 0x000f6c0000004200 */
[----:B------:R-:W-:Y:S01]  /*6b20*/  F2FP.PACK_AB R20, R161, R160 ;  /* 0x000000a0a114723e */ /* 0x000fe200000000ff */
[----:B------:R-:W-:Y:S01]  /*6b30*/  FADD.FTZ R160, R160, R157 ;  /* 0x0000009da0a07221 */ /* 0x000fe20000010000 */
[----:B------:R-:W-:Y:S03]  /*6b40*/  F2FP.PACK_AB R21, R163, R162 ;  /* 0x000000a2a315723e */ /* 0x000fe600000000ff */
[----:B--2---:R-:W-:Y:S01]  /*6b50*/  F2FP.PACK_AB R22, R215, R212 ;  /* 0x000000d4d716723e */ /* 0x004fe200000000ff */
[----:B------:R-:W-:Y:S01]  /*6b60*/  FADD.FTZ R162, R162, R159 ;  /* 0x0000009fa2a27221 */ /* 0x000fe20000010000 */
[----:B---3--:R-:W-:Y:S01]  /*6b70*/  F2FP.PACK_AB R23, R167, R214 ;  /* 0x000000d6a717723e */ /* 0x008fe200000000ff */
[----:B------:R-:W-:Y:S02]  /*6b80*/  FADD.FTZ R161, R161, R160 ;  /* 0x000000a0a1a17221 */ /* 0x000fe40000010000 */
[----:B------:R-:W-:Y:S02]  /*6b90*/  FADD.FTZ R163, R163, R162 ;  /* 0x000000a2a3a37221 */ /* 0x000fe40000010000 */
[----:B------:R-:W-:Y:S02]  /*6ba0*/  FADD.FTZ R212, R212, R161 ;  /* 0x000000a1d4d47221 */ /* 0x000fe40000010000 */
[C---:B-1----:R-:W-:Y:S01]  /*6bb0*/  HMMA.16816.F32 R128, R20.reuse, R24, R8 ;  /* 0x000000181480723c */ /* 0x042fe20000001808 */
[----:B------:R-:W1:Y:S02]  /*6bc0*/  LDSM.16.MT88.4 R8, [R190+0x5900] ;  /* 0x00590000be08783b */ /* 0x000e640000004200 */
[----:B------:R-:W-:Y:S02]  /*6bd0*/  FADD.FTZ R214, R214, R163 ;  /* 0x000000a3d6d67221 */ /* 0x000fe40000010000 */
[----:B------:R-:W-:Y:S02]  /*6be0*/  FADD.FTZ R213, R215, R212 ;  /* 0x000000d4d7d57221 */ /* 0x000fe40000010000 */
[----:B------:R-:W-:Y:S01]  /*6bf0*/  FADD.FTZ R211, R167, R214 ;  /* 0x000000d6a7d37221 */ /* 0x000fe20000010000 */
        /* <DEDUP_REMOVED lines=8> */
[C---:B------:R-:W-:Y:S08]  /*6c80*/  HMMA.16816.F32 R64, R20.reuse, R136, R64 ;  /* 0x000000881440723c */ /* 0x040ff00000001840 */
[C---:B------:R-:W-:Y:S08]  /*6c90*/  HMMA.16816.F32 R68, R20.reuse, R138, R68 ;  /* 0x0000008a1444723c */ /* 0x040ff00000001844 */
[C---:B------:R-:W-:Y:S08]  /*6ca0*/  HMMA.16816.F32 R72, R20.reuse, R140, R72 ;  /* 0x0000008c1448723c */ /* 0x040ff00000001848 */
[C---:B------:R-:W-:Y:S08]  /*6cb0*/  HMMA.16816.F32 R76, R20.reuse, R142, R76 ;  /* 0x0000008e144c723c */ /* 0x040ff0000000184c */
[C---:B-----5:R-:W-:Y:S08]  /*6cc0*/  HMMA.16816.F32 R80, R20.reuse, R28, R80 ;  /* 0x0000001c1450723c */ /* 0x060ff00000001850 */
[C---:B------:R-:W-:Y:S01]  /*6cd0*/  HMMA.16816.F32 R84, R20.reuse, R30, R84 ;  /* 0x0000001e1454723c */ /* 0x040fe20000001854 */
[----:B------:R-:W3:Y:S07]  /*6ce0*/  LDSM.16.MT88.4 R28, [R188+0x5900] ;  /* 0x00590000bc1c783b */ /* 0x000eee0000004200 */
[C---:B------:R-:W-:Y:S08]  /*6cf0*/  HMMA.16816.F32 R88, R20.reuse, R144, R88 ;  /* 0x000000901458723c */ /* 0x040ff00000001858 */
[C---:B------:R-:W-:Y:S08]  /*6d00*/  HMMA.16816.F32 R92, R20.reuse, R146, R92 ;  /* 0x00000092145c723c */ /* 0x040ff0000000185c */
[C---:B------:R-:W-:Y:S08]  /*6d10*/  HMMA.16816.F32 R96, R20.reuse, R148, R96 ;  /* 0x000000941460723c */ /* 0x040ff00000001860 */
[C---:B------:R-:W-:Y:S08]  /*6d20*/  HMMA.16816.F32 R100, R20.reuse, R150, R100 ;  /* 0x000000961464723c */ /* 0x040ff00000001864 */
[C---:B-1----:R-:W-:Y:S08]  /*6d30*/  HMMA.16816.F32 R124, R20.reuse, R8, R12 ;  /* 0x00000008147c723c */ /* 0x042ff0000000180c */
[C---:B------:R-:W-:Y:S08]  /*6d40*/  HMMA.16816.F32 R104, R20.reuse, R10, R104 ;  /* 0x0000000a1468723c */ /* 0x040ff00000001868 */
[C---:B--2---:R-:W-:Y:S08]  /*6d50*/  HMMA.16816.F32 R108, R20.reuse, R24, R108 ;  /* 0x00000018146c723c */ /* 0x044ff0000000186c */
[C---:B------:R-:W-:Y:S08]  /*6d60*/  HMMA.16816.F32 R112, R20.reuse, R26, R112 ;  /* 0x0000001a1470723c */ /* 0x040ff00000001870 */
[C---:B---3--:R-:W-:Y:S08]  /*6d70*/  HMMA.16816.F32 R120, R20.reuse, R28, R16 ;  /* 0x0000001c1478723c */ /* 0x048ff00000001810 */
[----:B------:R-:W-:Y:S01]  /*6d80*/  HMMA.16816.F32 R116, R20, R30, R116 ;  /* 0x0000001e1474723c */ /* 0x000fe20000001874 */
[----:B------:R-:W-:-:S07]  /*6d90*/  @P4 BRA `(.L_x_12) ;  /* 0xffffd9f000004947 */ /* 0x000fce000383ffff */
.L_x_11:
[----:B------:R-:W1:Y:S01]  /*6da0*/  SHFL.BFLY PT, R6, R213, 0x2, 0x1f ;  /* 0x0c401f00d5067f89 */ /* 0x000e6200000e0000 */
[----:B------:R-:W-:-:S03]  /*6db0*/  PLOP3.LUT P2, PT, PT, PT, PT, 0x8, 0x0 ;  /* 0x000000000000781c */ /* 0x000fc60003f4e170 */
[----:B------:R-:W2:Y:S01]  /*6dc0*/  SHFL.BFLY PT, R0, R211, 0x2, 0x1f ;  /* 0x0c401f00d3007f89 */ /* 0x000ea200000e0000 */
[----:B-1----:R-:W-:Y:S02]  /*6dd0*/  FADD.FTZ R6, R6, R213 ;  /* 0x000000d506067221 */ /* 0x002fe40000010000 */
[----:B--2---:R-:W-:-:S03]  /*6de0*/  FADD.FTZ R7, R0, R211 ;  /* 0x000000d300077221 */ /* 0x004fc60000010000 */
[----:B------:R-:W1:Y:S01]  /*6df0*/  SHFL.BFLY PT, R5, R6, 0x1, 0x1f ;  /* 0x0c201f0006057f89 */ /* 0x000e6200000e0000 */
[----:B------:R-:W-:-:S03]  /*6e00*/  MOV R0, RZ ;  /* 0x000000ff00007202 */ /* 0x000fc60000000f00 */
[----:B------:R-:W2:Y:S01]  /*6e10*/  SHFL.BFLY PT, R2, R7, 0x1, 0x1f ;  /* 0x0c201f0007027f89 */ /* 0x000ea200000e0000 */
[----:B-1----:R-:W-:Y:S01]  /*6e20*/  FADD.FTZ R4, R6, R5 ;  /* 0x0000000506047221 */ /* 0x002fe20000010000 */
[----:B------:R-:W-:Y:S01]  /*6e30*/  MOV R5, RZ ;  /* 0x000000ff00057202 */ /* 0x000fe20000000f00 */
[----:B--2---:R-:W-:-:S03]  /*6e40*/  FADD.FTZ R2, R2, R7 ;  /* 0x0000000702027221 */ /* 0x004fc60000010000 */
[----:B------:R-:W-:Y:S02]  /*6e50*/  FSETP.NE.FTZ.AND P1, PT, R4, RZ, PT ;  /* 0x000000ff0400720b */ /* 0x000fe40003f35000 */
[----:B------:R-:W-:-:S11]  /*6e60*/  FSETP.NE.FTZ.AND P0, PT, R2, RZ, PT ;  /* 0x000000ff0200720b */ /* 0x000fd60003f15000 */
[----:B------:R-:W1:Y:S01]  /*6e70*/  @P1 MUFU.RCP R5, R4 ;  /* 0x0000000400051308 */ /* 0x000e620000001000 */
[----:B------:R-:W-:Y:S02]  /*6e80*/  @P1 MOV R8, 0x3f317218 ;  /* 0x3f31721800081802 */ /* 0x000fe40000000f00 */
[----:B------:R-:W-:-:S05]  /*6e90*/  @P0 MOV R9, 0x3f317218 ;  /* 0x3f31721800090802 */ /* 0x000fca0000000f00 */
[----:B------:R-:W2:Y:S08]  /*6ea0*/  @P1 MUFU.LG2 R4, R4 ;  /* 0x0000000400041308 */ /* 0x000eb00000000c00 */
[----:B------:R-:W3:Y:S01]  /*6eb0*/  @P0 MUFU.LG2 R6, R2 ;  /* 0x0000000200060308 */ /* 0x000ee20000000c00 */
[C---:B-1----:R-:W-:Y:S02]  /*6ec0*/  FMUL.FTZ R128, R5.reuse, R128 ;  /* 0x0000008005807220 */ /* 0x042fe40000410000 */
[----:B------:R-:W-:-:S02]  /*6ed0*/  FMUL.FTZ R129, R5, R129 ;  /* 0x0000008105817220 */ /* 0x000fc40000410000 */
[C---:B------:R-:W-:Y:S02]  /*6ee0*/  FMUL.FTZ R36, R5.reuse, R36 ;  /* 0x0000002405247220 */ /* 0x040fe40000410000 */
[C---:B------:R-:W-:Y:S01]  /*6ef0*/  FMUL.FTZ R37, R5.reuse, R37 ;  /* 0x0000002505257220 */ /* 0x040fe20000410000 */
[----:B------:R1:W4:Y:S01]  /*6f00*/  @P0 MUFU.RCP R0, R2 ;  /* 0x0000000200000308 */ /* 0x0003220000001000 */
[----:B--2---:R-:W-:Y:S02]  /*6f10*/  @P1 FMUL.FTZ R7, R4, 0.69314718246459960938 ;  /* 0x3f31721804071820 */ /* 0x004fe40000410000 */
[----:B------:R-:W-:Y:S02]  /*6f20*/  @P1 FMUL.FTZ R4, R8, c[0x0][0x2d0] ;  /* 0x0000b40008041a20 */ /* 0x000fe40000410000 */
[C---:B------:R-:W-:Y:S02]  /*6f30*/  FMUL.FTZ R40, R5.reuse, R40 ;  /* 0x0000002805287220 */ /* 0x040fe40000410000 */
[----:B------:R-:W-:-:S02]  /*6f40*/  FMUL.FTZ R41, R5, R41 ;  /* 0x0000002905297220 */ /* 0x000fc40000410000 */
[----:B---3--:R-:W-:Y:S02]  /*6f50*/  @P0 FMUL.FTZ R8, R6, 0.69314718246459960938 ;  /* 0x3f31721806080820 */ /* 0x008fe40000410000 */
[----:B------:R-:W-:Y:S02]  /*6f60*/  @P0 FMUL.FTZ R6, R9, c[0x0][0x2d0] ;  /* 0x0000b40009060a20 */ /* 0x000fe40000410000 */
[C---:B------:R-:W-:Y:S02]  /*6f70*/  FMUL.FTZ R44, R5.reuse, R44 ;  /* 0x0000002c052c7220 */ /* 0x040fe40000410000 */
[C---:B------:R-:W-:Y:S01]  /*6f80*/  FMUL.FTZ R45, R5.reuse, R45 ;  /* 0x0000002d052d7220 */ /* 0x040fe20000410000 */
[----:B-1----:R-:W-:Y:S01]  /*6f90*/  MOV R2, 0xff800000 ;  /* 0xff80000000027802 */ /* 0x002fe20000000f00 */
[C---:B------:R-:W-:Y:S02]  /*6fa0*/  FMUL.FTZ R48, R5.reuse, R48 ;  /* 0x0000003005307220 */ /* 0x040fe40000410000 */
[----:B------:R-:W-:-:S02]  /*6fb0*/  FMUL.FTZ R49, R5, R49 ;  /* 0x0000003105317220 */ /* 0x000fc40000410000 */
[C---:B------:R-:W-:Y:S02]  /*6fc0*/  FMUL.FTZ R52, R5.reuse, R52 ;  /* 0x0000003405347220 */ /* 0x040fe40000410000 */
[C---:B------:R-:W-:Y:S02]  /*6fd0*/  FMUL.FTZ R53, R5.reuse, R53 ;  /* 0x0000003505357220 */ /* 0x040fe40000410000 */
[C---:B------:R-:W-:Y:S02]  /*6fe0*/  FMUL.FTZ R56, R5.reuse, R56 ;  /* 0x0000003805387220 */ /* 0x040fe40000410000 */
[C---:B------:R-:W-:Y:S02]  /*6ff0*/  FMUL.FTZ R57, R5.reuse, R57 ;  /* 0x0000003905397220 */ /* 0x040fe40000410000 */
        /* <DEDUP_REMOVED lines=33> */
[----:B------:R-:W-:Y:S01]  /*7210*/  FMUL.FTZ R117, R5, R117 ;  /* 0x0000007505757220 */ /* 0x000fe20000410000 */
[----:B------:R-:W-:Y:S01]  /*7220*/  MOV R5, 0xff800000 ;  /* 0xff80000000057802 */ /* 0x000fe20000000f00 */
[C---:B----4-:R-:W-:Y:S02]  /*7230*/  FMUL.FTZ R130, R0.reuse, R130 ;  /* 0x0000008200827220 */ /* 0x050fe40000410000 */
        /* <DEDUP_REMOVED lines=46> */
[----:B------:R-:W-:Y:S02]  /*7520*/  FMUL.FTZ R119, R0, R119 ;  /* 0x0000007700777220 */ /* 0x000fe40000410000 */
[----:B------:R-:W-:Y:S02]  /*7530*/  @P1 FFMA.FTZ R2, R4, R132, R7 ;  /* 0x0000008404021223 */ /* 0x000fe40000010007 */
[----:B------:R-:W-:Y:S02]  /*7540*/  @P0 FFMA.FTZ R5, R6, R3, R8 ;  /* 0x0000000306050223 */ /* 0x000fe40000010008 */
.L_x_3:
[----:B------:R-:W-:Y:S05]  /*7550*/  @P2 BRA `(.L_x_15) ;  /* 0x0000196000002947 */ /* 0x000fea0003800000 */
[----:B------:R-:W3:Y:S01]  /*7560*/  S2R R11, SR_TID.X ;  /* 0x00000000000b7919 */ /* 0x000ee20000002100 */
[----:B------:R-:W-:Y:S01]  /*7570*/  USHF.R.S32.HI UR6, URZ, 0x1f, UR10 ;  /* 0x0000001f3f067899 */ /* 0x000fe2000801140a */
[----:B------:R-:W-:Y:S01]  /*7580*/  IMAD R6, RZ, RZ, -UR10 ;  /* 0x8000000aff067e24 */ /* 0x000fe2000f8e02ff */
[----:B------:R-:W-:Y:S01]  /*7590*/  ULDC.64 UR4, c[0x0][0x4d0] ;  /* 0x0001340000047ab9 */ /* 0x000fe20000000a00 */
[----:B------:R-:W4:Y:S01]  /*75a0*/  S2R R3, SR_CTAID.Y ;  /* 0x0000000000037919 */ /* 0x000f220000002600 */
[----:B------:R-:W-:Y:S01]  /*75b0*/  UIMAD UR7, UR6, UR4, URZ ;  /* 0x00000004060772a4 */ /* 0x000fe2000f8e023f */
[----:B------:R-:W-:Y:S01]  /*75c0*/  IMAD.MOV.U32 R9, RZ, RZ, c[0x0][0x4e8] ;  /* 0x00013a00ff097624 */ /* 0x000fe200078e00ff */
[----:B--2---:R-:W-:Y:S01]  /*75d0*/  UIMAD.WIDE.U32 UR8, UR10, UR4, URZ ;  /* 0x000000040a0872a5 */ /* 0x004fe2000f8e003f */
[----:B------:R-:W2:Y:S01]  /*75e0*/  S2R R8, SR_CTAID.Z ;  /* 0x0000000000087919 */ /* 0x000ea20000002700 */
[----:B------:R-:W-:Y:S01]  /*75f0*/  UIMAD UR7, UR10, UR5, UR7 ;  /* 0x000000050a0772a4 */ /* 0x000fe2000f8e0207 */
[----:B------:R-:W-:Y:S01]  /*7600*/  BSSY B0, `(.L_x_16) ;  /* 0x00000f9000007945 */ /* 0x000fe20003800000 */
[C---:B------:R-:W-:Y:S01]  /*7610*/  ISETP.NE.AND P1, PT, R9.reuse, 0x1, PT ;  /* 0x000000010900780c */ /* 0x040fe20003f25270 */
[----:B------:R-:W-:Y:S01]  /*7620*/  ULDC.64 UR4, c[0x0][0x438] ;  /* 0x00010e0000047ab9 */ /* 0x000fe20000000a00 */
[----:B------:R-:W-:Y:S01]  /*7630*/  MOV R17, UR9 ;  /* 0x0000000900117c02 */ /* 0x000fe20008000f00 */
[----:B------:R-:W-:Y:S01]  /*7640*/  UIMAD.WIDE.U32 UR14, UR10, UR4, URZ ;  /* 0x000000040a0e72a5 */ /* 0x000fe2000f8e003f */
[----:B------:R-:W-:Y:S01]  /*7650*/  IMAD.U32 R16, RZ, RZ, UR8 ;  /* 0x00000008ff107e24 */ /* 0x000fe2000f8e00ff */
[----:B------:R-:W-:Y:S01]  /*7660*/  UIMAD UR4, UR6, UR4, URZ ;  /* 0x00000004060472a4 */ /* 0x000fe2000f8e023f */
[----:B------:R-:W-:Y:S01]  /*7670*/  IMAD R9, R9, c[0x0][0x388], RZ ;  /* 0x0000e20009097a24 */ /* 0x000fe200078e02ff */
[----:B------:R-:W-:-:S02]  /*7680*/  UIADD3 UR7, UR9, UR7, URZ ;  /* 0x0000000709077290 */ /* 0x000fc4000fffe03f */
[----:B------:R-:W-:Y:S01]  /*7690*/  UIMAD UR4, UR10, UR5, UR4 ;  /* 0x000000050a0472a4 */ /* 0x000fe2000f8e0204 */
[----:B------:R-:W-:Y:S01]  /*76a0*/  MOV R14, UR14 ;  /* 0x0000000e000e7c02 */ /* 0x000fe20008000f00 */
[----:B------:R-:W-:Y:S01]  /*76b0*/  IMAD.U32 R15, RZ, RZ, UR15 ;  /* 0x0000000fff0f7e24 */ /* 0x000fe2000f8e00ff */
[----:B---3--:R-:W-:Y:S01]  /*76c0*/  SHF.R.S32.HI R0, RZ, 0x1f, R11 ;  /* 0x0000001fff007819 */ /* 0x008fe2000001140b */
[----:B------:R-:W-:Y:S01]  /*76d0*/  UIADD3 UR4, UR15, UR4, URZ ;  /* 0x000000040f047290 */ /* 0x000fe2000fffe03f */
[----:B------:R-:W-:Y:S02]  /*76e0*/  IMAD.U32 R17, RZ, RZ, UR7 ;  /* 0x00000007ff117e24 */ /* 0x000fe4000f8e00ff */
[-C--:B------:R-:W-:Y:S01]  /*76f0*/  LEA.HI R13, R0, R11.reuse, RZ, 0x5 ;  /* 0x0000000b000d7211 */ /* 0x080fe200078f28ff */
[----:B----4-:R-:W-:Y:S01]  /*7700*/  IMAD R6, R6, c[0x0][0x550], R3 ;  /* 0x0001540006067a24 */ /* 0x010fe200078e0203 */
[----:B------:R-:W-:Y:S01]  /*7710*/  LEA.HI R0, R0, R11, RZ, 0x2 ;  /* 0x0000000b00007211 */ /* 0x000fe200078f10ff */
[----:B------:R-:W-:Y:S01]  /*7720*/  IMAD.U32 R15, RZ, RZ, UR4 ;  /* 0x00000004ff0f7e24 */ /* 0x000fe2000f8e00ff */
[----:B-1----:R-:W-:Y:S01]  /*7730*/  LOP3.LUT R4, R13, 0xffffffe0, RZ, 0xc0, !PT ;  /* 0xffffffe00d047812 */ /* 0x002fe200078ec0ff */
[----:B--2---:R-:W-:Y:S01]  /*7740*/  IMAD.WIDE.U32 R16, R8, c[0x0][0x4d8], R16 ;  /* 0x0001360008107a25 */ /* 0x004fe200078e0010 */
[----:B------:R-:W-:-:S02]  /*7750*/  SHF.R.S32.HI R10, RZ, 0x5, R13 ;  /* 0x00000005ff0a7819 */ /* 0x000fc4000001140d */
[----:B------:R-:W-:Y:S01]  /*7760*/  SHF.R.S32.HI R13, RZ, 0x1f, R13 ;  /* 0x0000001fff0d7819 */ /* 0x000fe2000001140d */
[----:B------:R-:W-:Y:S01]  /*7770*/  IMAD.IADD R4, R11, 0x1, -R4 ;  /* 0x000000010b047824 */ /* 0x000fe200078e0a04 */
[----:B------:R-:W-:Y:S01]  /*7780*/  LOP3.LUT R0, R0, 0xfffffffc, RZ, 0xc0, !PT ;  /* 0xfffffffc00007812 */ /* 0x000fe200078ec0ff */
[----:B------:R-:W-:Y:S01]  /*7790*/  IMAD.WIDE.U32 R14, R8, c[0x0][0x440], R14 ;  /* 0x00011000080e7a25 */ /* 0x000fe200078e000e */
[----:B------:R-:W-:Y:S02]  /*77a0*/  LEA.HI R13, R13, R10, RZ, 0x3 ;  /* 0x0000000a0d0d7211 */ /* 0x000fe400078f18ff */
[----:B------:R-:W-:Y:S01]  /*77b0*/  IADD3 R11, -R0, R11, RZ ;  /* 0x0000000b000b7210 */ /* 0x000fe20007ffe1ff */
[----:B------:R-:W-:Y:S01]  /*77c0*/  IMAD.MOV.U32 R20, RZ, RZ, R14 ;  /* 0x000000ffff147224 */ /* 0x000fe200078e000e */
[----:B------:R-:W-:Y:S01]  /*77d0*/  LOP3.LUT R13, R13, 0xffffff8, RZ, 0xc0, !PT ;  /* 0x0ffffff80d0d7812 */ /* 0x000fe200078ec0ff */
[----:B------:R-:W1:Y:S01]  /*77e0*/  S2R R0, SR_CTAID.X ;  /* 0x0000000000007919 */ /* 0x000e620000002500 */
[----:B------:R-:W-:-:S02]  /*77f0*/  SHF.R.S32.HI R3, RZ, 0x1f, R4 ;  /* 0x0000001fff037819 */ /* 0x000fc40000011404 */
[----:B------:R-:W-:Y:S01]  /*7800*/  SHF.R.S32.HI R7, RZ, 0x1f, R8 ;  /* 0x0000001fff077819 */ /* 0x000fe20000011408 */
[----:B------:R-:W-:Y:S01]  /*7810*/  IMAD.IADD R13, R10, 0x1, -R13 ;  /* 0x000000010a0d7824 */ /* 0x000fe200078e0a0d */
[----:B------:R-:W-:Y:S02]  /*7820*/  LEA.HI R10, R11, R11, RZ, 0x1 ;  /* 0x0000000b0b0a7211 */ /* 0x000fe400078f08ff */
[----:B------:R-:W-:Y:S02]  /*7830*/  LEA.HI R3, R3, R4, RZ, 0x2 ;  /* 0x0000000403037211 */ /* 0x000fe400078f10ff */
[----:B------:R-:W-:Y:S02]  /*7840*/  LOP3.LUT R10, R10, 0x1ffffffe, RZ, 0xc0, !PT ;  /* 0x1ffffffe0a0a7812 */ /* 0x000fe400078ec0ff */
[----:B------:R-:W-:Y:S02]  /*7850*/  SHF.R.S32.HI R12, RZ, 0x2, R3 ;  /* 0x00000002ff0c7819 */ /* 0x000fe40000011403 */
[----:B------:R-:W-:Y:S01]  /*7860*/  IADD3 R10, R11, -R10, RZ ;  /* 0x8000000a0b0a7210 */ /* 0x000fe20007ffe0ff */
[----:B------:R-:W-:Y:S01]  /*7870*/  IMAD R11, R7, c[0x0][0x4d8], RZ ;  /* 0x00013600070b7a24 */ /* 0x000fe200078e02ff */
[----:B------:R-:W-:Y:S01]  /*7880*/  LOP3.LUT R3, R3, 0x7ffffffc, RZ, 0xc0, !PT ;  /* 0x7ffffffc03037812 */ /* 0x000fe200078ec0ff */
[----:B------:R-:W-:-:S02]  /*7890*/  IMAD R13, R13, 0x10, R12 ;  /* 0x000000100d0d7824 */ /* 0x000fc400078e020c */
[----:B------:R-:W-:Y:S02]  /*78a0*/  IMAD R7, R7, c[0x0][0x440], RZ ;  /* 0x0001100007077a24 */ /* 0x000fe400078e02ff */
[----:B------:R-:W-:Y:S02]  /*78b0*/  IMAD R19, R10, 0x8, R13 ;  /* 0x000000080a137824 */ /* 0x000fe400078e020d */
[C---:B------:R-:W-:Y:S02]  /*78c0*/  IMAD R7, R8.reuse, c[0x0][0x444], R7 ;  /* 0x0001110008077a24 */ /* 0x040fe400078e0207 */
[----:B------:R-:W-:Y:S01]  /*78d0*/  IMAD R11, R8, c[0x0][0x4dc], R11 ;  /* 0x00013700080b7a24 */ /* 0x000fe200078e020b */
[C---:B-1----:R-:W-:Y:S01]  /*78e0*/  LEA R19, R0.reuse, R19, 0x7 ;  /* 0x0000001300137211 */ /* 0x042fe200078e38ff */
[----:B------:R-:W-:Y:S01]  /*78f0*/  IMAD.IADD R21, R15, 0x1, R7 ;  /* 0x000000010f157824 */ /* 0x000fe200078e0207 */
[----:B------:R-:W-:Y:S01]  /*7900*/  SHF.R.S32.HI R8, RZ, 0x1f, R6 ;  /* 0x0000001fff087819 */ /* 0x000fe20000011406 */
[----:B------:R-:W-:Y:S01]  /*7910*/  IMAD.IADD R17, R17, 0x1, R11 ;  /* 0x0000000111117824 */ /* 0x000fe200078e020b */
[----:B------:R-:W-:Y:S01]  /*7920*/  MOV R10, R19 ;  /* 0x00000013000a7202 */ /* 0x000fe20000000f00 */
[----:B------:R-:W-:Y:S01]  /*7930*/  @P1 IMAD.HI.U32 R7, R19, c[0x0][0x4ec], RZ ;  /* 0x00013b0013071a27 */ /* 0x000fe200078e00ff */
[----:B------:R-:W-:-:S03]  /*7940*/  LEA R0, R0, R13, 0x7 ;  /* 0x0000000d00007211 */ /* 0x000fc600078e38ff */
[C---:B------:R-:W-:Y:S01]  /*7950*/  IMAD R11, R8.reuse, c[0x0][0x4e0], RZ ;  /* 0x00013800080b7a24 */ /* 0x040fe200078e02ff */
[----:B------:R-:W-:Y:S01]  /*7960*/  @P1 SHF.R.U32.HI R10, RZ, c[0x0][0x4f0], R7 ;  /* 0x00013c00ff0a1a19 */ /* 0x000fe20000011607 */
[----:B------:R-:W-:Y:S01]  /*7970*/  IMAD R15, R8, c[0x0][0x448], RZ ;  /* 0x00011200080f7a24 */ /* 0x000fe200078e02ff */
[----:B------:R-:W-:Y:S01]  /*7980*/  MOV R7, R19 ;  /* 0x0000001300077202 */ /* 0x000fe20000000f00 */
[C---:B------:R-:W-:Y:S01]  /*7990*/  IMAD R11, R6.reuse, c[0x0][0x4e4], R11 ;  /* 0x00013900060b7a24 */ /* 0x040fe200078e020b */
[--C-:B------:R-:W-:Y:S01]  /*79a0*/  SHF.R.S32.HI R12, RZ, 0x1f, R10.reuse ;  /* 0x0000001fff0c7819 */ /* 0x100fe2000001140a */
[----:B------:R-:W-:Y:S02]  /*79b0*/  IMAD.MOV R8, RZ, RZ, -R10 ;  /* 0x000000ffff087224 */ /* 0x000fe400078e0a0a */
[C---:B------:R-:W-:Y:S02]  /*79c0*/  IMAD R15, R6.reuse, c[0x0][0x44c], R15 ;  /* 0x00011300060f7a24 */ /* 0x040fe400078e020f */
[----:B------:R-:W-:-:S04]  /*79d0*/  IMAD.WIDE.U32 R20, R6, c[0x0][0x448], R20 ;  /* 0x0001120006147a25 */ /* 0x000fc800078e0014 */
[----:B------:R-:W-:-:S04]  /*79e0*/  IMAD.WIDE.U32 R16, R6, c[0x0][0x4e0], R16 ;  /* 0x0001380006107a25 */ /* 0x000fc800078e0010 */
[----:B------:R-:W-:Y:S01]  /*79f0*/  @P1 IMAD.HI.U32 R6, R19, c[0x0][0x4ec], RZ ;  /* 0x00013b0013061a27 */ /* 0x000fe200078e00ff */
[----:B------:R-:W-:Y:S01]  /*7a00*/  BAR.SYNC.DEFER_BLOCKING 0x1, 0x100 ;  /* 0x0044000000007b1d */ /* 0x000fe20000010000 */
[----:B------:R-:W-:Y:S02]  /*7a10*/  IADD3 R10, P0, R10, R16, RZ ;  /* 0x000000100a0a7210 */ /* 0x000fe40007f1e0ff */
[----:B------:R-:W-:Y:S01]  /*7a20*/  IMAD R8, R8, c[0x0][0x4e8], R19 ;  /* 0x00013a0008087a24 */ /* 0x000fe200078e0213 */
[----:B------:R-:W-:Y:S01]  /*7a30*/  @P1 SHF.R.U32.HI R7, RZ, c[0x0][0x4f0], R6 ;  /* 0x00013c00ff071a19 */ /* 0x000fe20000011606 */
[----:B------:R-:W-:Y:S01]  /*7a40*/  IMAD.IADD R21, R21, 0x1, R15 ;  /* 0x0000000115157824 */ /* 0x000fe200078e020f */
[----:B------:R-:W-:Y:S01]  /*7a50*/  IADD3.X R11, R12, R17, R11, P0, !PT ;  /* 0x000000110c0b7210 */ /* 0x000fe200007fe40b */
[----:B------:R-:W-:Y:S01]  /*7a60*/  IMAD.IADD R3, R4, 0x1, -R3 ;  /* 0x0000000104037824 */ /* 0x000fe200078e0a03 */
[----:B------:R-:W-:Y:S01]  /*7a70*/  SHF.R.S32.HI R6, RZ, 0x1f, R8 ;  /* 0x0000001fff067819 */ /* 0x000fe20000011408 */
[C---:B------:R-:W-:Y:S01]  /*7a80*/  IMAD.WIDE.U32 R20, R7.reuse, c[0x0][0x430], R20 ;  /* 0x00010c0007147a25 */ /* 0x040fe200078e0014 */
[----:B------:R-:W-:-:S02]  /*7a90*/  IADD3 R12, -R7, RZ, RZ ;  /* 0x000000ff070c7210 */ /* 0x000fc40007ffe1ff */
[----:B------:R-:W-:Y:S01]  /*7aa0*/  LOP3.LUT P1, RZ, R4, 0x3, RZ, 0xc0, !PT ;  /* 0x0000000304ff7812 */ /* 0x000fe2000782c0ff */
[----:B------:R-:W-:Y:S01]  /*7ab0*/  IMAD R15, R6, c[0x0][0x4c8], RZ ;  /* 0x00013200060f7a24 */ /* 0x000fe200078e02ff */
[----:B------:R-:W-:Y:S01]  /*7ac0*/  SHF.R.S32.HI R6, RZ, 0x1f, R7 ;  /* 0x0000001fff067819 */ /* 0x000fe20000011407 */
[----:B------:R-:W-:Y:S01]  /*7ad0*/  IMAD.WIDE.U32 R10, R8, c[0x0][0x4c8], R10 ;  /* 0x00013200080a7a25 */ /* 0x000fe200078e000a */
[----:B------:R-:W-:-:S03]  /*7ae0*/  ISETP.GE.OR P2, PT, R0, R9, P1 ;  /* 0x000000090000720c */ /* 0x000fc60000f46670 */
[----:B------:R-:W-:Y:S01]  /*7af0*/  IMAD R15, R8, c[0x0][0x4cc], R15 ;  /* 0x00013300080f7a24 */ /* 0x000fe200078e020f */
[----:B------:R-:W-:Y:S01]  /*7b00*/  LEA R8, P0, R10, c[0x0][0x4a8], 0x2 ;  /* 0x00012a000a087a11 */ /* 0x000fe200078010ff */
[----:B------:R-:W-:Y:S02]  /*7b10*/  IMAD R12, R12, c[0x0][0x4e8], R19 ;  /* 0x00013a000c0c7a24 */ /* 0x000fe400078e0213 */
[----:B------:R-:W-:Y:S02]  /*7b20*/  IMAD.IADD R15, R11, 0x1, R15 ;  /* 0x000000010b0f7824 */ /* 0x000fe400078e020f */
[----:B------:R-:W-:Y:S01]  /*7b30*/  IMAD R6, R6, c[0x0][0x430], RZ ;  /* 0x00010c0006067a24 */ /* 0x000fe200078e02ff */
[----:B------:R-:W-:Y:S02]  /*7b40*/  SHFL.IDX PT, R16, R8, 0x1, 0x1c1f ;  /* 0x003c1f0008107f89 */ /* 0x000fe400000e0000 */
[----:B------:R-:W-:Y:S01]  /*7b50*/  LEA.HI.X R15, R10, c[0x0][0x4ac], R15, 0x2, P0 ;  /* 0x00012b000a0f7a11 */ /* 0x000fe200000f140f */
[----:B------:R-:W-:Y:S01]  /*7b60*/  IMAD R7, R7, c[0x0][0x434], R6 ;  /* 0x00010d0007077a24 */ /* 0x000fe200078e0206 */
[----:B------:R-:W-:Y:S01]  /*7b70*/  SHFL.IDX PT, R10, R8, RZ, 0x1c1f ;  /* 0x001c1fff080a7589 */ /* 0x000fe200000e0000 */
[----:B------:R-:W-:-:S02]  /*7b80*/  SHF.R.S32.HI R6, RZ, 0x1f, R12 ;  /* 0x0000001fff067819 */ /* 0x000fc4000001140c */
[----:B------:R-:W-:Y:S01]  /*7b90*/  IMAD.IADD R21, R21, 0x1, R7 ;  /* 0x0000000115157824 */ /* 0x000fe200078e0207 */
[----:B------:R-:W1:Y:S02]  /*7ba0*/  SHFL.IDX PT, R11, R15, RZ, 0x1c1f ;  /* 0x001c1fff0f0b7589 */ /* 0x000e6400000e0000 */
[----:B------:R-:W-:Y:S01]  /*7bb0*/  IMAD R7, R6, c[0x0][0x428], RZ ;  /* 0x00010a0006077a24 */ /* 0x000fe200078e02ff */
[----:B------:R-:W-:Y:S01]  /*7bc0*/  IADD3 R6, R0, 0x8, RZ ;  /* 0x0000000800067810 */ /* 0x000fe20007ffe0ff */
[----:B------:R-:W2:Y:S01]  /*7bd0*/  SHFL.IDX PT, R17, R15, 0x1, 0x1c1f ;  /* 0x003c1f000f117f89 */ /* 0x000ea200000e0000 */
[----:B------:R-:W-:Y:S02]  /*7be0*/  IMAD.WIDE.U32 R20, R12, c[0x0][0x428], R20 ;  /* 0x00010a000c147a25 */ /* 0x000fe400078e0014 */
[----:B------:R-:W-:Y:S02]  /*7bf0*/  ISETP.GE.OR P1, PT, R6, R9, P1 ;  /* 0x000000090600720c */ /* 0x000fe40000f26670 */
[----:B------:R-:W-:-:S05]  /*7c00*/  IMAD R7, R12, c[0x0][0x42c], R7 ;  /* 0x00010b000c077a24 */ /* 0x000fca00078e0207 */
[----:B------:R-:W-:Y:S02]  /*7c10*/  IADD3 R12, R21, R7, RZ ;  /* 0x00000007150c7210 */ /* 0x000fe40007ffe0ff */
[----:B------:R-:W-:-:S04]  /*7c20*/  LEA R7, P0, R20, c[0x0][0x400], 0x2 ;  /* 0x0001000014077a11 */ /* 0x000fc800078010ff */
[----:B------:R-:W-:Y:S01]  /*7c30*/  LEA.HI.X R12, R20, c[0x0][0x404], R12, 0x2, P0 ;  /* 0x00010100140c7a11 */ /* 0x000fe200000f140c */
[----:B------:R3:W4:Y:S01]  /*7c40*/  SHFL.IDX PT, R14, R7, RZ, 0x1c1f ;  /* 0x001c1fff070e7589 */ /* 0x00072200000e0000 */
[----:B------:R-:W-:-:S03]  /*7c50*/  ISETP.GE.AND P0, PT, R6, R9, PT ;  /* 0x000000090600720c */ /* 0x000fc60003f06270 */
[----:B-1----:R3:W-:Y:S04]  /*7c60*/  @!P2 ST.E [R10.64], R2 ;  /* 0x000000020a00a985 */ /* 0x0027e8000c10190c */
[----:B--2---:R3:W-:Y:S01]  /*7c70*/  @!P1 ST.E [R16.64], R5 ;  /* 0x0000000510009985 */ /* 0x0047e2000c10190c */
[----:B------:R-:W-:Y:S02]  /*7c80*/  ISETP.GE.AND P1, PT, R0, R9, PT ;  /* 0x000000090000720c */ /* 0x000fe40003f26270 */
[----:B------:R-:W-:Y:S01]  /*7c90*/  SHF.L.U32 R9, R3, 0x1, RZ ;  /* 0x0000000103097819 */ /* 0x000fe200000006ff */
[----:B------:R3:W1:Y:S10]  /*7ca0*/  SHFL.IDX PT, R15, R12, RZ, 0x1c1f ;  /* 0x001c1fff0c0f7589 */ /* 0x00067400000e0000 */
[----:B------:R-:W-:Y:S05]  /*7cb0*/  @P1 BRA `(.L_x_17) ;  /* 0x000008d000001947 */ /* 0x000fea0003800000 */
[C---:B------:R-:W-:Y:S02]  /*7cc0*/  ISETP.GE.AND P1, PT, R9.reuse, c[0x0][0x3c8], PT ;  /* 0x0000f20009007a0c */ /* 0x040fe40003f26270 */
[----:B---3--:R-:W-:-:S02]  /*7cd0*/  IADD3 R5, R9, 0x8, RZ ;  /* 0x0000000809057810 */ /* 0x008fc40007ffe0ff */
[C---:B------:R-:W-:Y:S02]  /*7ce0*/  IADD3 R4, R9.reuse, 0x10, RZ ;  /* 0x0000001009047810 */ /* 0x040fe40007ffe0ff */
[----:B------:R-:W-:Y:S02]  /*7cf0*/  IADD3 R3, R9, 0x18, RZ ;  /* 0x0000001809037810 */ /* 0x000fe40007ffe0ff */
[----:B------:R-:W-:Y:S02]  /*7d00*/  ISETP.GE.AND P5, PT, R5, c[0x0][0x3c8], PT ;  /* 0x0000f20005007a0c */ /* 0x000fe40003fa6270 */
[----:B------:R-:W-:Y:S02]  /*7d10*/  ISETP.GE.AND P4, PT, R4, c[0x0][0x3c8], PT ;  /* 0x0000f20004007a0c */ /* 0x000fe40003f86270 */
[C---:B------:R-:W-:Y:S01]  /*7d20*/  IADD3 R2, R9.reuse, 0x20, RZ ;  /* 0x0000002009027810 */ /* 0x040fe20007ffe0ff */
[----:B-1--4-:R-:W-:Y:S01]  /*7d30*/  @!P1 IMAD.WIDE R10, R9, 0x4, R14 ;  /* 0x00000004090a9825 */ /* 0x012fe200078e020e */
[----:B------:R-:W-:-:S02]  /*7d40*/  ISETP.GE.AND P3, PT, R3, c[0x0][0x3c8], PT ;  /* 0x0000f20003007a0c */ /* 0x000fc40003f66270 */
[----:B------:R-:W-:Y:S02]  /*7d50*/  ISETP.GE.AND P2, PT, R2, c[0x0][0x3c8], PT ;  /* 0x0000f20002007a0c */ /* 0x000fe40003f46270 */
[C---:B------:R-:W-:Y:S01]  /*7d60*/  IADD3 R0, R9.reuse, 0x28, RZ ;  /* 0x0000002809007810 */ /* 0x040fe20007ffe0ff */
[----:B------:R1:W-:Y:S01]  /*7d70*/  @!P1 ST.E.64 [R10.64], R128 ;  /* 0x000000800a009985 */ /* 0x0003e2000c101b0c */
[----:B------:R-:W-:Y:S02]  /*7d80*/  IADD3 R6, R9, 0x30, RZ ;  /* 0x0000003009067810 */ /* 0x000fe40007ffe0ff */
[----:B------:R-:W-:Y:S02]  /*7d90*/  ISETP.GE.AND P6, PT, R0, c[0x0][0x3c8], PT ;  /* 0x0000f20000007a0c */ /* 0x000fe40003fc6270 */
[----:B------:R-:W-:Y:S02]  /*7da0*/  @!P5 LEA.HI R5, R5, R5, RZ, 0x1 ;  /* 0x000000050505d211 */ /* 0x000fe400078f08ff */
[----:B------:R-:W-:-:S02]  /*7db0*/  ISETP.GE.AND P1, PT, R6, c[0x0][0x3c8], PT ;  /* 0x0000f20006007a0c */ /* 0x000fc40003f26270 */
[----:B------:R-:W-:Y:S02]  /*7dc0*/  @!P4 LEA.HI R4, R4, R4, RZ, 0x1 ;  /* 0x000000040404c211 */ /* 0x000fe400078f08ff */
[----:B------:R-:W-:Y:S02]  /*7dd0*/  @!P3 LEA.HI R3, R3, R3, RZ, 0x1 ;  /* 0x000000030303b211 */ /* 0x000fe400078f08ff */
[----:B------:R-:W-:Y:S02]  /*7de0*/  @!P5 LOP3.LUT R5, R5, 0xfffffffe, RZ, 0xc0, !PT ;  /* 0xfffffffe0505d812 */ /* 0x000fe400078ec0ff */
[----:B------:R-:W-:Y:S02]  /*7df0*/  @!P4 LOP3.LUT R13, R4, 0xfffffffe, RZ, 0xc0, !PT ;  /* 0xfffffffe040dc812 */ /* 0x000fe400078ec0ff */
[----:B------:R-:W-:Y:S01]  /*7e00*/  @!P2 LEA.HI R2, R2, R2, RZ, 0x1 ;  /* 0x000000020202a211 */ /* 0x000fe200078f08ff */
[----:B------:R-:W-:Y:S01]  /*7e10*/  @!P5 IMAD.WIDE R4, R5, 0x4, R14 ;  /* 0x000000040504d825 */ /* 0x000fe200078e020e */
[----:B------:R-:W-:-:S02]  /*7e20*/  @!P3 LOP3.LUT R3, R3, 0xfffffffe, RZ, 0xc0, !PT ;  /* 0xfffffffe0303b812 */ /* 0x000fc400078ec0ff */
[----:B------:R-:W-:Y:S02]  /*7e30*/  @!P2 LOP3.LUT R17, R2, 0xfffffffe, RZ, 0xc0, !PT ;  /* 0xfffffffe0211a812 */ /* 0x000fe400078ec0ff */
[----:B------:R-:W-:Y:S01]  /*7e40*/  @!P6 LEA.HI R0, R0, R0, RZ, 0x1 ;  /* 0x000000000000e211 */ /* 0x000fe200078f08ff */
[--C-:B------:R-:W-:Y:S01]  /*7e50*/  @!P3 IMAD.WIDE R2, R3, 0x4, R14.reuse ;  /* 0x000000040302b825 */ /* 0x100fe200078e020e */
[----:B------:R-:W-:Y:S01]  /*7e60*/  @!P1 LEA.HI R6, R6, R6, RZ, 0x1 ;  /* 0x0000000606069211 */ /* 0x000fe200078f08ff */
[----:B------:R2:W-:Y:S01]  /*7e70*/  @!P5 ST.E.64 [R4.64], R36 ;  /* 0x000000240400d985 */ /* 0x0005e2000c101b0c */
[----:B------:R-:W-:Y:S01]  /*7e80*/  IADD3 R19, R9, 0x38, RZ ;  /* 0x0000003809137810 */ /* 0x000fe20007ffe0ff */
[--C-:B------:R-:W-:Y:S01]  /*7e90*/  @!P2 IMAD.WIDE R16, R17, 0x4, R14.reuse ;  /* 0x000000041110a825 */ /* 0x100fe200078e020e */
[----:B------:R-:W-:Y:S02]  /*7ea0*/  IADD3 R18, R9, 0x40, RZ ;  /* 0x0000004009127810 */ /* 0x000fe40007ffe0ff */
[----:B------:R-:W-:Y:S01]  /*7eb0*/  ISETP.GE.AND P5, PT, R19, c[0x0][0x3c8], PT ;  /* 0x0000f20013007a0c */ /* 0x000fe20003fa6270 */
[----:B-1----:R-:W-:Y:S01]  /*7ec0*/  @!P4 IMAD.WIDE R10, R13, 0x4, R14 ;  /* 0x000000040d0ac825 */ /* 0x002fe200078e020e */
[----:B------:R-:W-:-:S02]  /*7ed0*/  IADD3 R13, R9, 0x48, RZ ;  /* 0x00000048090d7810 */ /* 0x000fc40007ffe0ff */
[----:B------:R-:W-:Y:S02]  /*7ee0*/  IADD3 R8, R9, 0x50, RZ ;  /* 0x0000005009087810 */ /* 0x000fe40007ffe0ff */
[----:B------:R1:W-:Y:S01]  /*7ef0*/  @!P4 ST.E.64 [R10.64], R40 ;  /* 0x000000280a00c985 */ /* 0x0003e2000c101b0c */
[----:B------:R-:W-:-:S03]  /*7f00*/  ISETP.GE.AND P4, PT, R18, c[0x0][0x3c8], PT ;  /* 0x0000f20012007a0c */ /* 0x000fc60003f86270 */
[----:B------:R3:W-:Y:S01]  /*7f10*/  @!P3 ST.E.64 [R2.64], R44 ;  /* 0x0000002c0200b985 */ /* 0x0007e2000c101b0c */
[----:B------:R-:W-:Y:S02]  /*7f20*/  ISETP.GE.AND P3, PT, R13, c[0x0][0x3c8], PT ;  /* 0x0000f2000d007a0c */ /* 0x000fe40003f66270 */
[----:B------:R-:W-:Y:S01]  /*7f30*/  @!P5 LEA.HI R19, R19, R19, RZ, 0x1 ;  /* 0x000000131313d211 */ /* 0x000fe200078f08ff */
[----:B------:R4:W-:Y:S01]  /*7f40*/  @!P2 ST.E.64 [R16.64], R48 ;  /* 0x000000301000a985 */ /* 0x0009e2000c101b0c */
[----:B------:R-:W-:Y:S02]  /*7f50*/  ISETP.GE.AND P2, PT, R8, c[0x0][0x3c8], PT ;  /* 0x0000f20008007a0c */ /* 0x000fe40003f46270 */
[----:B------:R-:W-:-:S03]  /*7f60*/  @!P5 LOP3.LUT R19, R19, 0xfffffffe, RZ, 0xc0, !PT ;  /* 0xfffffffe1313d812 */ /* 0x000fc600078ec0ff */
[----:B------:R-:W-:Y:S02]  /*7f70*/  @!P4 LEA.HI R18, R18, R18, RZ, 0x1 ;  /* 0x000000121212c211 */ /* 0x000fe400078f08ff */
[----:B--2---:R-:W-:Y:S02]  /*7f80*/  @!P6 LOP3.LUT R5, R0, 0xfffffffe, RZ, 0xc0, !PT ;  /* 0xfffffffe0005e812 */ /* 0x004fe400078ec0ff */
[----:B------:R-:W-:Y:S02]  /*7f90*/  IADD3 R0, R9, 0x58, RZ ;  /* 0x0000005809007810 */ /* 0x000fe40007ffe0ff */
[----:B------:R-:W-:Y:S01]  /*7fa0*/  @!P3 LEA.HI R13, R13, R13, RZ, 0x1 ;  /* 0x0000000d0d0db211 */ /* 0x000fe200078f08ff */
[----:B------:R-:W-:Y:S01]  /*7fb0*/  @!P6 IMAD.WIDE R4, R5, 0x4, R14 ;  /* 0x000000040504e825 */ /* 0x000fe200078e020e */
[----:B------:R-:W-:Y:S02]  /*7fc0*/  @!P2 LEA.HI R8, R8, R8, RZ, 0x1 ;  /* 0x000000080808a211 */ /* 0x000fe400078f08ff */
[----:B------:R-:W-:-:S02]  /*7fd0*/  @!P3 LOP3.LUT R13, R13, 0xfffffffe, RZ, 0xc0, !PT ;  /* 0xfffffffe0d0db812 */ /* 0x000fc400078ec0ff */
[----:B------:R2:W-:Y:S01]  /*7fe0*/  @!P6 ST.E.64 [R4.64], R52 ;  /* 0x000000340400e985 */ /* 0x0005e2000c101b0c */
[----:B-1----:R-:W-:Y:S02]  /*7ff0*/  @!P4 LOP3.LUT R11, R18, 0xfffffffe, RZ, 0xc0, !PT ;  /* 0xfffffffe120bc812 */ /* 0x002fe400078ec0ff */
[----:B------:R-:W-:Y:S02]  /*8000*/  IADD3 R18, R9, 0x68, RZ ;  /* 0x0000006809127810 */ /* 0x000fe40007ffe0ff */
[----:B---3--:R-:W-:Y:S01]  /*8010*/  @!P1 LOP3.LUT R3, R6, 0xfffffffe, RZ, 0xc0, !PT ;  /* 0xfffffffe06039812 */ /* 0x008fe200078ec0ff */
[----:B------:R-:W-:Y:S01]  /*8020*/  @!P4 IMAD.WIDE R10, R11, 0x4, R14 ;  /* 0x000000040b0ac825 */ /* 0x000fe200078e020e */
[----:B------:R-:W-:-:S03]  /*8030*/  IADD3 R6, R9, 0x60, RZ ;  /* 0x0000006009067810 */ /* 0x000fc60007ffe0ff */
[----:B------:R-:W-:Y:S01]  /*8040*/  @!P1 IMAD.WIDE R2, R3, 0x4, R14 ;  /* 0x0000000403029825 */ /* 0x000fe200078e020e */
[----:B------:R-:W-:-:S03]  /*8050*/  ISETP.GE.AND P6, PT, R6, c[0x0][0x3c8], PT ;  /* 0x0000f20006007a0c */ /* 0x000fc60003fc6270 */
[----:B----4-:R-:W-:Y:S01]  /*8060*/  @!P3 IMAD.WIDE R16, R13, 0x4, R14 ;  /* 0x000000040d10b825 */ /* 0x010fe200078e020e */
[----:B------:R1:W-:Y:S01]  /*8070*/  @!P1 ST.E.64 [R2.64], R56 ;  /* 0x0000003802009985 */ /* 0x0003e2000c101b0c */
[----:B------:R-:W-:Y:S02]  /*8080*/  ISETP.GE.AND P1, PT, R0, c[0x0][0x3c8], PT ;  /* 0x0000f20000007a0c */ /* 0x000fe40003f26270 */
[----:B------:R-:W-:-:S06]  /*8090*/  IADD3 R13, R9, 0x70, RZ ;  /* 0x00000070090d7810 */ /* 0x000fcc0007ffe0ff */
[----:B------:R-:W-:-:S05]  /*80a0*/  @!P6 LEA.HI R6, R6, R6, RZ, 0x1 ;  /* 0x000000060606e211 */ /* 0x000fca00078f08ff */
[----:B------:R-:W-:Y:S02]  /*80b0*/  @!P1 LEA.HI R0, R0, R0, RZ, 0x1 ;  /* 0x0000000000009211 */ /* 0x000fe400078f08ff */
[----:B--2---:R-:W-:Y:S02]  /*80c0*/  @!P2 LOP3.LUT R5, R8, 0xfffffffe, RZ, 0xc0, !PT ;  /* 0xfffffffe0805a812 */ /* 0x004fe400078ec0ff */
[----:B------:R-:W-:Y:S02]  /*80d0*/  @!P1 LOP3.LUT R21, R0, 0xfffffffe, RZ, 0xc0, !PT ;  /* 0xfffffffe00159812 */ /* 0x000fe400078ec0ff */
[----:B------:R-:W-:Y:S01]  /*80e0*/  IADD3 R8, R9, 0x78, RZ ;  /* 0x0000007809087810 */ /* 0x000fe20007ffe0ff */
[----:B------:R-:W-:Y:S01]  /*80f0*/  @!P2 IMAD.WIDE R4, R5, 0x4, R14 ;  /* 0x000000040504a825 */ /* 0x000fe200078e020e */
[----:B------:R-:W-:-:S03]  /*8100*/  IADD3 R0, R9, 0x88, RZ ;  /* 0x0000008809007810 */ /* 0x000fc60007ffe0ff */
[----:B-1----:R-:W-:Y:S01]  /*8110*/  @!P5 IMAD.WIDE R2, R19, 0x4, R14 ;  /* 0x000000041302d825 */ /* 0x002fe200078e020e */
[----:B------:R-:W-:-:S04]  /*8120*/  IADD3 R19, R9, 0x80, RZ ;  /* 0x0000008009137810 */ /* 0x000fc80007ffe0ff */
[----:B------:R1:W-:Y:S01]  /*8130*/  @!P5 ST.E.64 [R2.64], R60 ;  /* 0x0000003c0200d985 */ /* 0x0003e2000c101b0c */
[----:B------:R-:W-:-:S03]  /*8140*/  ISETP.GE.AND P5, PT, R18, c[0x0][0x3c8], PT ;  /* 0x0000f20012007a0c */ /* 0x000fc60003fa6270 */
[----:B------:R2:W-:Y:S01]  /*8150*/  @!P4 ST.E.64 [R10.64], R64 ;  /* 0x000000400a00c985 */ /* 0x0005e2000c101b0c */
[----:B------:R-:W-:-:S03]  /*8160*/  ISETP.GE.AND P4, PT, R13, c[0x0][0x3c8], PT ;  /* 0x0000f2000d007a0c */ /* 0x000fc60003f86270 */
[----:B------:R-:W-:Y:S01]  /*8170*/  @!P3 ST.E.64 [R16.64], R68 ;  /* 0x000000441000b985 */ /* 0x000fe2000c101b0c */
[----:B------:R-:W-:-:S03]  /*8180*/  ISETP.GE.AND P3, PT, R8, c[0x0][0x3c8], PT ;  /* 0x0000f20008007a0c */ /* 0x000fc60003f66270 */
[----:B------:R3:W-:Y:S01]  /*8190*/  @!P2 ST.E.64 [R4.64], R72 ;  /* 0x000000480400a985 */ /* 0x0007e2000c101b0c */
[----:B------:R-:W-:Y:S02]  /*81a0*/  ISETP.GE.AND P2, PT, R19, c[0x0][0x3c8], PT ;  /* 0x0000f20013007a0c */ /* 0x000fe40003f46270 */
[----:B------:R-:W-:-:S03]  /*81b0*/  @!P5 LEA.HI R18, R18, R18, RZ, 0x1 ;  /* 0x000000121212d211 */ /* 0x000fc600078f08ff */
[----:B------:R-:W-:-:S04]  /*81c0*/  @!P4 LEA.HI R13, R13, R13, RZ, 0x1 ;  /* 0x0000000d0d0dc211 */ /* 0x000fc800078f08ff */
[----:B------:R-:W-:Y:S02]  /*81d0*/  @!P3 LEA.HI R8, R8, R8, RZ, 0x1 ;  /* 0x000000080808b211 */ /* 0x000fe400078f08ff */
[----:B------:R-:W-:Y:S02]  /*81e0*/  @!P4 LOP3.LUT R13, R13, 0xfffffffe, RZ, 0xc0, !PT ;  /* 0xfffffffe0d0dc812 */ /* 0x000fe400078ec0ff */
[----:B------:R-:W-:Y:S02]  /*81f0*/  @!P2 LEA.HI R19, R19, R19, RZ, 0x1 ;  /* 0x000000131313a211 */ /* 0x000fe400078f08ff */
[----:B-1----:R-:W-:Y:S02]  /*8200*/  @!P6 LOP3.LUT R3, R6, 0xfffffffe, RZ, 0xc0, !PT ;  /* 0xfffffffe0603e812 */ /* 0x002fe400078ec0ff */
[----:B------:R-:W-:Y:S01]  /*8210*/  @!P2 LOP3.LUT R19, R19, 0xfffffffe, RZ, 0xc0, !PT ;  /* 0xfffffffe1313a812 */ /* 0x000fe200078ec0ff */
[----:B--2---:R-:W-:Y:S01]  /*8220*/  @!P1 IMAD.WIDE R10, R21, 0x4, R14 ;  /* 0x00000004150a9825 */ /* 0x004fe200078e020e */
[----:B------:R-:W-:-:S03]  /*8230*/  IADD3 R6, R9, 0x98, RZ ;  /* 0x0000009809067810 */ /* 0x000fc60007ffe0ff */
[--C-:B------:R-:W-:Y:S01]  /*8240*/  @!P6 IMAD.WIDE R2, R3, 0x4, R14.reuse ;  /* 0x000000040302e825 */ /* 0x100fe200078e020e */
[----:B------:R1:W-:Y:S01]  /*8250*/  @!P1 ST.E.64 [R10.64], R76 ;  /* 0x0000004c0a009985 */ /* 0x0003e2000c101b0c */
[----:B------:R-:W-:Y:S02]  /*8260*/  ISETP.GE.AND P1, PT, R0, c[0x0][0x3c8], PT ;  /* 0x0000f20000007a0c */ /* 0x000fe40003f26270 */
[----:B---3--:R-:W-:Y:S01]  /*8270*/  @!P5 LOP3.LUT R5, R18, 0xfffffffe, RZ, 0xc0, !PT ;  /* 0xfffffffe1205d812 */ /* 0x008fe200078ec0ff */
[----:B------:R2:W-:Y:S01]  /*8280*/  @!P6 ST.E.64 [R2.64], R80 ;  /* 0x000000500200e985 */ /* 0x0005e2000c101b0c */
[----:B------:R-:W-:Y:S01]  /*8290*/  @!P4 IMAD.WIDE R16, R13, 0x4, R14 ;  /* 0x000000040d10c825 */ /* 0x000fe200078e020e */
[----:B------:R-:W-:-:S03]  /*82a0*/  IADD3 R13, R9, 0xa0, RZ ;  /* 0x000000a0090d7810 */ /* 0x000fc60007ffe0ff */
[----:B------:R-:W-:-:S04]  /*82b0*/  @!P5 IMAD.WIDE R4, R5, 0x4, R14 ;  /* 0x000000040504d825 */ /* 0x000fc800078e020e */
[----:B------:R-:W-:Y:S01]  /*82c0*/  @!P2 IMAD.WIDE R18, R19, 0x4, R14 ;  /* 0x000000041312a825 */ /* 0x000fe200078e020e */
[----:B------:R-:W-:Y:S01]  /*82d0*/  @!P1 LEA.HI R0, R0, R0, RZ, 0x1 ;  /* 0x0000000000009211 */ /* 0x000fe200078f08ff */
[----:B------:R3:W-:Y:S01]  /*82e0*/  @!P5 ST.E.64 [R4.64], R84 ;  /* 0x000000540400d985 */ /* 0x0007e2000c101b0c */
[----:B------:R-:W-:-:S03]  /*82f0*/  ISETP.GE.AND P5, PT, R6, c[0x0][0x3c8], PT ;  /* 0x0000f20006007a0c */ /* 0x000fc60003fa6270 */
[----:B------:R4:W-:Y:S01]  /*8300*/  @!P4 ST.E.64 [R16.64], R88 ;  /* 0x000000581000c985 */ /* 0x0009e2000c101b0c */
[----:B------:R-:W-:Y:S02]  /*8310*/  ISETP.GE.AND P4, PT, R13, c[0x0][0x3c8], PT ;  /* 0x0000f2000d007a0c */ /* 0x000fe40003f86270 */
[----:B-1----:R-:W-:Y:S02]  /*8320*/  @!P3 LOP3.LUT R11, R8, 0xfffffffe, RZ, 0xc0, !PT ;  /* 0xfffffffe080bb812 */ /* 0x002fe400078ec0ff */
[----:B------:R-:W-:Y:S02]  /*8330*/  IADD3 R8, R9, 0xa8, RZ ;  /* 0x000000a809087810 */ /* 0x000fe40007ffe0ff */
[----:B--2---:R-:W-:Y:S01]  /*8340*/  @!P1 LOP3.LUT R3, R0, 0xfffffffe, RZ, 0xc0, !PT ;  /* 0xfffffffe00039812 */ /* 0x004fe200078ec0ff */
[--C-:B------:R-:W-:Y:S01]  /*8350*/  @!P3 IMAD.WIDE R10, R11, 0x4, R14.reuse ;  /* 0x000000040b0ab825 */ /* 0x100fe200078e020e */
[----:B------:R-:W-:Y:S02]  /*8360*/  IADD3 R0, R9, 0x90, RZ ;  /* 0x0000009009007810 */ /* 0x000fe40007ffe0ff */
[----:B------:R-:W-:Y:S01]  /*8370*/  @!P5 LEA.HI R6, R6, R6, RZ, 0x1 ;  /* 0x000000060606d211 */ /* 0x000fe200078f08ff */
[----:B------:R-:W-:Y:S01]  /*8380*/  @!P1 IMAD.WIDE R2, R3, 0x4, R14 ;  /* 0x0000000403029825 */ /* 0x000fe200078e020e */
[----:B------:R-:W-:Y:S01]  /*8390*/  ISETP.GE.AND P6, PT, R0, c[0x0][0x3c8], PT ;  /* 0x0000f20000007a0c */ /* 0x000fe20003fc6270 */
[----:B------:R1:W-:Y:S01]  /*83a0*/  @!P3 ST.E.64 [R10.64], R92 ;  /* 0x0000005c0a00b985 */ /* 0x0003e2000c101b0c */
[----:B------:R-:W-:-:S02]  /*83b0*/  ISETP.GE.AND P3, PT, R8, c[0x0][0x3c8], PT ;  /* 0x0000f20008007a0c */ /* 0x000fc40003f66270 */
[----:B------:R-:W-:Y:S01]  /*83c0*/  @!P4 LEA.HI R13, R13, R13, RZ, 0x1 ;  /* 0x0000000d0d0dc211 */ /* 0x000fe200078f08ff */
[----:B------:R2:W-:Y:S01]  /*83d0*/  @!P2 ST.E.64 [R18.64], R96 ;  /* 0x000000601200a985 */ /* 0x0005e2000c101b0c */
[C---:B---3--:R-:W-:Y:S02]  /*83e0*/  IADD3 R5, R9.reuse, 0xb0, RZ ;  /* 0x000000b009057810 */ /* 0x048fe40007ffe0ff */
[----:B------:R-:W-:Y:S01]  /*83f0*/  IADD3 R4, R9, 0xb8, RZ ;  /* 0x000000b809047810 */ /* 0x000fe20007ffe0ff */
[----:B------:R3:W-:Y:S01]  /*8400*/  @!P1 ST.E.64 [R2.64], R100 ;  /* 0x0000006402009985 */ /* 0x0007e2000c101b0c */
[----:B------:R-:W-:Y:S02]  /*8410*/  ISETP.GE.AND P2, PT, R5, c[0x0][0x3c8], PT ;  /* 0x0000f20005007a0c */ /* 0x000fe40003f46270 */
[----:B------:R-:W-:Y:S02]  /*8420*/  ISETP.GE.AND P1, PT, R4, c[0x0][0x3c8], PT ;  /* 0x0000f20004007a0c */ /* 0x000fe40003f26270 */
[----:B------:R-:W-:-:S02]  /*8430*/  @!P6 LEA.HI R0, R0, R0, RZ, 0x1 ;  /* 0x000000000000e211 */ /* 0x000fc400078f08ff */
[----:B------:R-:W-:Y:S02]  /*8440*/  @!P3 LEA.HI R8, R8, R8, RZ, 0x1 ;  /* 0x000000080808b211 */ /* 0x000fe400078f08ff */
[----:B------:R-:W-:Y:S02]  /*8450*/  @!P4 LOP3.LUT R13, R13, 0xfffffffe, RZ, 0xc0, !PT ;  /* 0xfffffffe0d0dc812 */ /* 0x000fe400078ec0ff */
[----:B----4-:R-:W-:-:S03]  /*8460*/  @!P3 LOP3.LUT R17, R8, 0xfffffffe, RZ, 0xc0, !PT ;  /* 0xfffffffe0811b812 */ /* 0x010fc600078ec0ff */
[----:B------:R-:W-:Y:S01]  /*8470*/  @!P2 LEA.HI R5, R5, R5, RZ, 0x1 ;  /* 0x000000050505a211 */ /* 0x000fe200078f08ff */
[--C-:B------:R-:W-:Y:S01]  /*8480*/  @!P4 IMAD.WIDE R20, R13, 0x4, R14.reuse ;  /* 0x000000040d14c825 */ /* 0x100fe200078e020e */
[----:B------:R-:W-:Y:S02]  /*8490*/  @!P1 LEA.HI R4, R4, R4, RZ, 0x1 ;  /* 0x0000000404049211 */ /* 0x000fe400078f08ff */
[----:B------:R-:W-:Y:S01]  /*84a0*/  @!P2 LOP3.LUT R5, R5, 0xfffffffe, RZ, 0xc0, !PT ;  /* 0xfffffffe0505a812 */ /* 0x000fe200078ec0ff */
[----:B------:R-:W-:Y:S01]  /*84b0*/  @!P3 IMAD.WIDE R16, R17, 0x4, R14 ;  /* 0x000000041110b825 */ /* 0x000fe200078e020e */
[----:B-1----:R-:W-:Y:S02]  /*84c0*/  @!P5 LOP3.LUT R11, R6, 0xfffffffe, RZ, 0xc0, !PT ;  /* 0xfffffffe060bd812 */ /* 0x002fe400078ec0ff */
[----:B--2---:R-:W-:-:S03]  /*84d0*/  @!P1 LOP3.LUT R19, R4, 0xfffffffe, RZ, 0xc0, !PT ;  /* 0xfffffffe04139812 */ /* 0x004fc600078ec0ff */
[----:B------:R-:W-:Y:S01]  /*84e0*/  @!P5 IMAD.WIDE R10, R11, 0x4, R14 ;  /* 0x000000040b0ad825 */ /* 0x000fe200078e020e */
[----:B---3--:R-:W-:-:S03]  /*84f0*/  @!P6 LOP3.LUT R3, R0, 0xfffffffe, RZ, 0xc0, !PT ;  /* 0xfffffffe0003e812 */ /* 0x008fc600078ec0ff */
[----:B------:R-:W-:-:S04]  /*8500*/  @!P2 IMAD.WIDE R4, R5, 0x4, R14 ;  /* 0x000000040504a825 */ /* 0x000fc800078e020e */
[----:B------:R-:W-:-:S04]  /*8510*/  @!P6 IMAD.WIDE R2, R3, 0x4, R14 ;  /* 0x000000040302e825 */ /* 0x000fc800078e020e */
[----:B------:R-:W-:Y:S01]  /*8520*/  @!P1 IMAD.WIDE R14, R19, 0x4, R14 ;  /* 0x00000004130e9825 */ /* 0x000fe200078e020e */
[----:B------:R1:W-:Y:S04]  /*8530*/  @!P6 ST.E.64 [R2.64], R124 ;  /* 0x0000007c0200e985 */ /* 0x0003e8000c101b0c */
[----:B------:R1:W-:Y:S04]  /*8540*/  @!P5 ST.E.64 [R10.64], R104 ;  /* 0x000000680a00d985 */ /* 0x0003e8000c101b0c */
[----:B------:R1:W-:Y:S04]  /*8550*/  @!P4 ST.E.64 [R20.64], R108 ;  /* 0x0000006c1400c985 */ /* 0x0003e8000c101b0c */
[----:B------:R1:W-:Y:S04]  /*8560*/  @!P3 ST.E.64 [R16.64], R112 ;  /* 0x000000701000b985 */ /* 0x0003e8000c101b0c */
[----:B------:R1:W-:Y:S04]  /*8570*/  @!P2 ST.E.64 [R4.64], R120 ;  /* 0x000000780400a985 */ /* 0x0003e8000c101b0c */
[----:B------:R1:W-:Y:S02]  /*8580*/  @!P1 ST.E.64 [R14.64], R116 ;  /* 0x000000740e009985 */ /* 0x0003e4000c101b0c */
.L_x_17:
[----:B------:R-:W-:Y:S05]  /*8590*/  BSYNC B0 ;  /* 0x0000000000007941 */ /* 0x000fea0003800000 */
.L_x_16:
[----:B-1-3--:R1:W2:Y:S04]  /*85a0*/  SHFL.IDX PT, R5, R12, 0x1, 0x1c1f ;  /* 0x003c1f000c057f89 */ /* 0x00a2a800000e0000 */
[----:B------:R1:W3:Y:S01]  /*85b0*/  SHFL.IDX PT, R4, R7, 0x1, 0x1c1f ;  /* 0x003c1f0007047f89 */ /* 0x0002e200000e0000 */
[----:B------:R-:W-:Y:S05]  /*85c0*/  @P0 EXIT ;  /* 0x000000000000094d */ /* 0x000fea0003800000 */
[C---:B------:R-:W-:Y:S02]  /*85d0*/  IADD3 R3, R9.reuse, 0x8, RZ ;  /* 0x0000000809037810 */ /* 0x040fe40007ffe0ff */
[----:B------:R-:W-:-:S02]  /*85e0*/  ISETP.GE.AND P1, PT, R9, c[0x0][0x3c8], PT ;  /* 0x0000f20009007a0c */ /* 0x000fc40003f26270 */
[----:B------:R-:W-:Y:S02]  /*85f0*/  ISETP.GE.AND P0, PT, R3, c[0x0][0x3c8], PT ;  /* 0x0000f20003007a0c */ /* 0x000fe40003f06270 */
[C---:B------:R-:W-:Y:S02]  /*8600*/  IADD3 R2, R9.reuse, 0x10, RZ ;  /* 0x0000001009027810 */ /* 0x040fe40007ffe0ff */
[C---:B------:R-:W-:Y:S02]  /*8610*/  IADD3 R0, R9.reuse, 0x18, RZ ;  /* 0x0000001809007810 */ /* 0x040fe40007ffe0ff */
[----:B------:R-:W-:Y:S02]  /*8620*/  ISETP.GE.AND P6, PT, R2, c[0x0][0x3c8], PT ;  /* 0x0000f20002007a0c */ /* 0x000fe40003fc6270 */
[----:B------:R-:W-:Y:S02]  /*8630*/  ISETP.GE.AND P5, PT, R0, c[0x0][0x3c8], PT ;  /* 0x0000f20000007a0c */ /* 0x000fe40003fa6270 */
[C---:B------:R-:W-:Y:S01]  /*8640*/  IADD3 R10, R9.reuse, 0x20, RZ ;  /* 0x00000020090a7810 */ /* 0x040fe20007ffe0ff */
[C---:B-123--:R-:W-:Y:S01]  /*8650*/  @!P1 IMAD.WIDE R12, R9.reuse, 0x4, R4 ;  /* 0x00000004090c9825 */ /* 0x04efe200078e0204 */
[----:B------:R-:W-:-:S02]  /*8660*/  IADD3 R8, R9, 0x28, RZ ;  /* 0x0000002809087810 */ /* 0x000fc40007ffe0ff */
[----:B------:R-:W-:Y:S02]  /*8670*/  @!P0 LEA.HI R3, R3, R3, RZ, 0x1 ;  /* 0x0000000303038211 */ /* 0x000fe400078f08ff */
[----:B------:R-:W-:Y:S01]  /*8680*/  IADD3 R7, R9, 0x30, RZ ;  /* 0x0000003009077810 */ /* 0x000fe20007ffe0ff */
[----:B------:R1:W-:Y:S01]  /*8690*/  @!P1 ST.E.64 [R12.64], R130 ;  /* 0x000000820c009985 */ /* 0x0003e2000c101b0c */
[----:B------:R-:W-:Y:S02]  /*86a0*/  @!P0 LOP3.LUT R3, R3, 0xfffffffe, RZ, 0xc0, !PT ;  /* 0xfffffffe03038812 */ /* 0x000fe400078ec0ff */
[----:B------:R-:W-:Y:S02]  /*86b0*/  IADD3 R6, R9, 0x38, RZ ;  /* 0x0000003809067810 */ /* 0x000fe40007ffe0ff */
[----:B------:R-:W-:Y:S01]  /*86c0*/  ISETP.GE.AND P4, PT, R10, c[0x0][0x3c8], PT ;  /* 0x0000f2000a007a0c */ /* 0x000fe20003f86270 */
[----:B----4-:R-:W-:Y:S01]  /*86d0*/  @!P0 IMAD.WIDE R14, R3, 0x4, R4 ;  /* 0x00000004030e8825 */ /* 0x010fe200078e0204 */
[----:B------:R-:W-:-:S02]  /*86e0*/  IADD3 R3, R9, 0x40, RZ ;  /* 0x0000004009037810 */ /* 0x000fc40007ffe0ff */
[----:B------:R-:W-:Y:S02]  /*86f0*/  ISETP.GE.AND P3, PT, R8, c[0x0][0x3c8], PT ;  /* 0x0000f20008007a0c */ /* 0x000fe40003f66270 */
[----:B------:R-:W-:Y:S01]  /*8700*/  ISETP.GE.AND P2, PT, R7, c[0x0][0x3c8], PT ;  /* 0x0000f20007007a0c */ /* 0x000fe20003f46270 */
[----:B------:R2:W-:Y:S01]  /*8710*/  @!P0 ST.E.64 [R14.64], R38 ;  /* 0x000000260e008985 */ /* 0x0005e2000c101b0c */
[----:B------:R-:W-:Y:S02]  /*8720*/  ISETP.GE.AND P1, PT, R6, c[0x0][0x3c8], PT ;  /* 0x0000f20006007a0c */ /* 0x000fe40003f26270 */
[----:B------:R-:W-:Y:S02]  /*8730*/  @!P6 LEA.HI R2, R2, R2, RZ, 0x1 ;  /* 0x000000020202e211 */ /* 0x000fe400078f08ff */
[----:B------:R-:W-:Y:S02]  /*8740*/  ISETP.GE.AND P0, PT, R3, c[0x0][0x3c8], PT ;  /* 0x0000f20003007a0c */ /* 0x000fe40003f06270 */
[----:B------:R-:W-:-:S02]  /*8750*/  @!P5 LEA.HI R0, R0, R0, RZ, 0x1 ;  /* 0x000000000000d211 */ /* 0x000fc400078f08ff */
[----:B------:R-:W-:Y:S02]  /*8760*/  @!P6 LOP3.LUT R11, R2, 0xfffffffe, RZ, 0xc0, !PT ;  /* 0xfffffffe020be812 */ /* 0x000fe400078ec0ff */
[----:B------:R-:W-:Y:S02]  /*8770*/  @!P4 LEA.HI R10, R10, R10, RZ, 0x1 ;  /* 0x0000000a0a0ac211 */ /* 0x000fe400078f08ff */
[----:B------:R-:W-:Y:S02]  /*8780*/  @!P3 LEA.HI R8, R8, R8, RZ, 0x1 ;  /* 0x000000080808b211 */ /* 0x000fe400078f08ff */
[----:B------:R-:W-:Y:S02]  /*8790*/  IADD3 R2, R9, 0x48, RZ ;  /* 0x0000004809027810 */ /* 0x000fe40007ffe0ff */
[----:B-1----:R-:W-:Y:S02]  /*87a0*/  @!P5 LOP3.LUT R13, R0, 0xfffffffe, RZ, 0xc0, !PT ;  /* 0xfffffffe000dd812 */ /* 0x002fe400078ec0ff */
[----:B------:R-:W-:-:S02]  /*87b0*/  @!P2 LEA.HI R7, R7, R7, RZ, 0x1 ;  /* 0x000000070707a211 */ /* 0x000fc400078f08ff */
[----:B------:R-:W-:Y:S01]  /*87c0*/  IADD3 R0, R9, 0x50, RZ ;  /* 0x0000005009007810 */ /* 0x000fe20007ffe0ff */
[--C-:B------:R-:W-:Y:S01]  /*87d0*/  @!P5 IMAD.WIDE R12, R13, 0x4, R4.reuse ;  /* 0x000000040d0cd825 */ /* 0x100fe200078e0204 */
[----:B------:R-:W-:Y:S02]  /*87e0*/  @!P1 LEA.HI R6, R6, R6, RZ, 0x1 ;  /* 0x0000000606069211 */ /* 0x000fe400078f08ff */
[----:B------:R-:W-:Y:S02]  /*87f0*/  @!P0 LEA.HI R3, R3, R3, RZ, 0x1 ;  /* 0x0000000303038211 */ /* 0x000fe400078f08ff */
[----:B------:R-:W-:Y:S01]  /*8800*/  @!P3 LOP3.LUT R17, R8, 0xfffffffe, RZ, 0xc0, !PT ;  /* 0xfffffffe0811b812 */ /* 0x000fe200078ec0ff */
[----:B--2---:R-:W-:Y:S01]  /*8810*/  @!P6 IMAD.WIDE R14, R11, 0x4, R4 ;  /* 0x000000040b0ee825 */ /* 0x004fe200078e0204 */
[----:B------:R-:W-:Y:S02]  /*8820*/  @!P4 LOP3.LUT R11, R10, 0xfffffffe, RZ, 0xc0, !PT ;  /* 0xfffffffe0a0bc812 */ /* 0x000fe400078ec0ff */
[----:B------:R-:W-:-:S02]  /*8830*/  @!P2 LOP3.LUT R7, R7, 0xfffffffe, RZ, 0xc0, !PT ;  /* 0xfffffffe0707a812 */ /* 0x000fc400078ec0ff */
[----:B------:R1:W-:Y:S01]  /*8840*/  @!P6 ST.E.64 [R14.64], R42 ;  /* 0x0000002a0e00e985 */ /* 0x0003e2000c101b0c */
[----:B------:R-:W-:Y:S01]  /*8850*/  ISETP.GE.AND P6, PT, R2, c[0x0][0x3c8], PT ;  /* 0x0000f20002007a0c */ /* 0x000fe20003fc6270 */
[----:B------:R-:W-:Y:S01]  /*8860*/  @!P4 IMAD.WIDE R10, R11, 0x4, R4 ;  /* 0x000000040b0ac825 */ /* 0x000fe200078e0204 */
[----:B------:R-:W-:Y:S01]  /*8870*/  @!P0 LOP3.LUT R3, R3, 0xfffffffe, RZ, 0xc0, !PT ;  /* 0xfffffffe03038812 */ /* 0x000fe200078ec0ff */
[----:B------:R2:W-:Y:S01]  /*8880*/  @!P5 ST.E.64 [R12.64], R46 ;  /* 0x0000002e0c00d985 */ /* 0x0005e2000c101b0c */
[----:B------:R-:W-:Y:S02]  /*8890*/  ISETP.GE.AND P5, PT, R0, c[0x0][0x3c8], PT ;  /* 0x0000f20000007a0c */ /* 0x000fe40003fa6270 */
[C---:B------:R-:W-:Y:S01]  /*88a0*/  IADD3 R20, R9.reuse, 0x58, RZ ;  /* 0x0000005809147810 */ /* 0x040fe20007ffe0ff */
[----:B------:R3:W-:Y:S01]  /*88b0*/  @!P4 ST.E.64 [R10.64], R50 ;  /* 0x000000320a00c985 */ /* 0x0007e2000c101b0c */
[C---:B------:R-:W-:Y:S02]  /*88c0*/  IADD3 R19, R9.reuse, 0x60, RZ ;  /* 0x0000006009137810 */ /* 0x040fe40007ffe0ff */
[----:B------:R-:W-:-:S02]  /*88d0*/  IADD3 R18, R9, 0x68, RZ ;  /* 0x0000006809127810 */ /* 0x000fc40007ffe0ff */
[----:B------:R-:W-:Y:S02]  /*88e0*/  IADD3 R8, R9, 0x70, RZ ;  /* 0x0000007009087810 */ /* 0x000fe40007ffe0ff */
[----:B------:R-:W-:Y:S02]  /*88f0*/  ISETP.GE.AND P4, PT, R20, c[0x0][0x3c8], PT ;  /* 0x0000f20014007a0c */ /* 0x000fe40003f86270 */
[----:B------:R-:W-:Y:S02]  /*8900*/  @!P6 LEA.HI R2, R2, R2, RZ, 0x1 ;  /* 0x000000020202e211 */ /* 0x000fe400078f08ff */
[----:B------:R-:W-:-:S09]  /*8910*/  @!P5 LEA.HI R0, R0, R0, RZ, 0x1 ;  /* 0x000000000000d211 */ /* 0x000fd200078f08ff */
[----:B------:R-:W-:Y:S01]  /*8920*/  @!P4 LEA.HI R20, R20, R20, RZ, 0x1 ;  /* 0x000000141414c211 */ /* 0x000fe200078f08ff */
[----:B-1----:R-:W-:Y:S01]  /*8930*/  @!P3 IMAD.WIDE R14, R17, 0x4, R4 ;  /* 0x00000004110eb825 */ /* 0x002fe200078e0204 */
[----:B--2---:R-:W-:-:S03]  /*8940*/  @!P1 LOP3.LUT R13, R6, 0xfffffffe, RZ, 0xc0, !PT ;  /* 0xfffffffe060d9812 */ /* 0x004fc600078ec0ff */
[--C-:B------:R-:W-:Y:S01]  /*8950*/  @!P2 IMAD.WIDE R6, R7, 0x4, R4.reuse ;  /* 0x000000040706a825 */ /* 0x100fe200078e0204 */
[----:B------:R1:W-:Y:S01]  /*8960*/  @!P3 ST.E.64 [R14.64], R54 ;  /* 0x000000360e00b985 */ /* 0x0003e2000c101b0c */
[----:B------:R-:W-:Y:S02]  /*8970*/  ISETP.GE.AND P3, PT, R19, c[0x0][0x3c8], PT ;  /* 0x0000f20013007a0c */ /* 0x000fe40003f66270 */
[--C-:B------:R-:W-:Y:S01]  /*8980*/  @!P1 IMAD.WIDE R12, R13, 0x4, R4.reuse ;  /* 0x000000040d0c9825 */ /* 0x100fe200078e0204 */
[----:B------:R2:W-:Y:S01]  /*8990*/  @!P2 ST.E.64 [R6.64], R58 ;  /* 0x0000003a0600a985 */ /* 0x0005e2000c101b0c */
[----:B------:R-:W-:Y:S02]  /*89a0*/  ISETP.GE.AND P2, PT, R18, c[0x0][0x3c8], PT ;  /* 0x0000f20012007a0c */ /* 0x000fe40003f46270 */
[----:B------:R-:W-:Y:S01]  /*89b0*/  @!P0 IMAD.WIDE R16, R3, 0x4, R4 ;  /* 0x0000000403108825 */ /* 0x000fe200078e0204 */
[----:B------:R-:W-:Y:S01]  /*89c0*/  IADD3 R3, R9, 0x78, RZ ;  /* 0x0000007809037810 */ /* 0x000fe20007ffe0ff */
[----:B------:R4:W-:Y:S01]  /*89d0*/  @!P1 ST.E.64 [R12.64], R62 ;  /* 0x0000003e0c009985 */ /* 0x0009e2000c101b0c */
[----:B------:R-:W-:-:S02]  /*89e0*/  ISETP.GE.AND P1, PT, R8, c[0x0][0x3c8], PT ;  /* 0x0000f20008007a0c */ /* 0x000fc40003f26270 */
[----:B---3--:R-:W-:Y:S01]  /*89f0*/  @!P5 LOP3.LUT R11, R0, 0xfffffffe, RZ, 0xc0, !PT ;  /* 0xfffffffe000bd812 */ /* 0x008fe200078ec0ff */
[----:B------:R3:W-:Y:S01]  /*8a00*/  @!P0 ST.E.64 [R16.64], R66 ;  /* 0x0000004210008985 */ /* 0x0007e2000c101b0c */
[----:B------:R-:W-:Y:S02]  /*8a10*/  ISETP.GE.AND P0, PT, R3, c[0x0][0x3c8], PT ;  /* 0x0000f20003007a0c */ /* 0x000fe40003f06270 */
[----:B------:R-:W-:Y:S01]  /*8a20*/  @!P3 LEA.HI R19, R19, R19, RZ, 0x1 ;  /* 0x000000131313b211 */ /* 0x000fe200078f08ff */
[----:B------:R-:W-:Y:S01]  /*8a30*/  @!P5 IMAD.WIDE R10, R11, 0x4, R4 ;  /* 0x000000040b0ad825 */ /* 0x000fe200078e0204 */
[----:B------:R-:W-:Y:S02]  /*8a40*/  @!P2 LEA.HI R18, R18, R18, RZ, 0x1 ;  /* 0x000000121212a211 */ /* 0x000fe400078f08ff */
[----:B------:R-:W-:Y:S02]  /*8a50*/  @!P3 LOP3.LUT R19, R19, 0xfffffffe, RZ, 0xc0, !PT ;  /* 0xfffffffe1313b812 */ /* 0x000fe400078ec0ff */
[----:B------:R-:W-:-:S02]  /*8a60*/  IADD3 R0, R9, 0x88, RZ ;  /* 0x0000008809007810 */ /* 0x000fc40007ffe0ff */
[----:B------:R-:W-:-:S03]  /*8a70*/  @!P1 LEA.HI R8, R8, R8, RZ, 0x1 ;  /* 0x0000000808089211 */ /* 0x000fc600078f08ff */
[----:B------:R-:W-:Y:S01]  /*8a80*/  @!P0 LEA.HI R3, R3, R3, RZ, 0x1 ;  /* 0x0000000303038211 */ /* 0x000fe200078f08ff */
[--C-:B-1----:R-:W-:Y:S01]  /*8a90*/  @!P3 IMAD.WIDE R14, R19, 0x4, R4.reuse ;  /* 0x00000004130eb825 */ /* 0x102fe200078e0204 */
[----:B------:R-:W-:Y:S02]  /*8aa0*/  IADD3 R19, R9, 0x98, RZ ;  /* 0x0000009809137810 */ /* 0x000fe40007ffe0ff */
[----:B------:R-:W-:Y:S02]  /*8ab0*/  @!P0 LOP3.LUT R3, R3, 0xfffffffe, RZ, 0xc0, !PT ;  /* 0xfffffffe03038812 */ /* 0x000fe400078ec0ff */
[----:B--2---:R-:W-:Y:S02]  /*8ac0*/  @!P6 LOP3.LUT R7, R2, 0xfffffffe, RZ, 0xc0, !PT ;  /* 0xfffffffe0207e812 */ /* 0x004fe400078ec0ff */
[----:B------:R-:W-:Y:S02]  /*8ad0*/  IADD3 R2, R9, 0x80, RZ ;  /* 0x0000008009027810 */ /* 0x000fe40007ffe0ff */
[----:B----4-:R-:W-:Y:S01]  /*8ae0*/  @!P4 LOP3.LUT R13, R20, 0xfffffffe, RZ, 0xc0, !PT ;  /* 0xfffffffe140dc812 */ /* 0x010fe200078ec0ff */
[----:B------:R-:W-:Y:S01]  /*8af0*/  @!P6 IMAD.WIDE R6, R7, 0x4, R4 ;  /* 0x000000040706e825 */ /* 0x000fe200078e0204 */
[----:B------:R-:W-:-:S03]  /*8b00*/  IADD3 R20, R9, 0x90, RZ ;  /* 0x0000009009147810 */ /* 0x000fc60007ffe0ff */
[--C-:B------:R-:W-:Y:S01]  /*8b10*/  @!P4 IMAD.WIDE R12, R13, 0x4, R4.reuse ;  /* 0x000000040d0cc825 */ /* 0x100fe200078e0204 */
[----:B------:R1:W-:Y:S01]  /*8b20*/  @!P6 ST.E.64 [R6.64], R70 ;  /* 0x000000460600e985 */ /* 0x0003e2000c101b0c */
[----:B------:R-:W-:Y:S02]  /*8b30*/  ISETP.GE.AND P6, PT, R2, c[0x0][0x3c8], PT ;  /* 0x0000f20002007a0c */ /* 0x000fe40003fc6270 */
[----:B---3--:R-:W-:Y:S01]  /*8b40*/  @!P0 IMAD.WIDE R16, R3, 0x4, R4 ;  /* 0x0000000403108825 */ /* 0x008fe200078e0204 */
[----:B------:R2:W-:Y:S01]  /*8b50*/  @!P5 ST.E.64 [R10.64], R74 ;  /* 0x0000004a0a00d985 */ /* 0x0005e2000c101b0c */
[----:B------:R-:W-:Y:S02]  /*8b60*/  ISETP.GE.AND P5, PT, R0, c[0x0][0x3c8], PT ;  /* 0x0000f20000007a0c */ /* 0x000fe40003fa6270 */
[----:B------:R-:W-:Y:S01]  /*8b70*/  IADD3 R3, R9, 0xb0, RZ ;  /* 0x000000b009037810 */ /* 0x000fe20007ffe0ff */
[----:B------:R3:W-:Y:S01]  /*8b80*/  @!P4 ST.E.64 [R12.64], R78 ;  /* 0x0000004e0c00c985 */ /* 0x0007e2000c101b0c */
[----:B------:R-:W-:-:S03]  /*8b90*/  ISETP.GE.AND P4, PT, R20, c[0x0][0x3c8], PT ;  /* 0x0000f20014007a0c */ /* 0x000fc60003f86270 */
[----:B------:R4:W-:Y:S01]  /*8ba0*/  @!P3 ST.E.64 [R14.64], R82 ;  /* 0x000000520e00b985 */ /* 0x0009e2000c101b0c */
[----:B------:R-:W-:Y:S02]  /*8bb0*/  ISETP.GE.AND P3, PT, R19, c[0x0][0x3c8], PT ;  /* 0x0000f20013007a0c */ /* 0x000fe40003f66270 */
[----:B------:R-:W-:-:S03]  /*8bc0*/  @!P6 LEA.HI R2, R2, R2, RZ, 0x1 ;  /* 0x000000020202e211 */ /* 0x000fc600078f08ff */
[----:B------:R-:W-:-:S04]  /*8bd0*/  @!P5 LEA.HI R0, R0, R0, RZ, 0x1 ;  /* 0x000000000000d211 */ /* 0x000fc800078f08ff */
[----:B------:R-:W-:-:S04]  /*8be0*/  @!P4 LEA.HI R20, R20, R20, RZ, 0x1 ;  /* 0x000000141414c211 */ /* 0x000fc800078f08ff */
[----:B------:R-:W-:Y:S02]  /*8bf0*/  @!P3 LEA.HI R19, R19, R19, RZ, 0x1 ;  /* 0x000000131313b211 */ /* 0x000fe400078f08ff */
[----:B-1----:R-:W-:Y:S02]  /*8c00*/  @!P2 LOP3.LUT R7, R18, 0xfffffffe, RZ, 0xc0, !PT ;  /* 0xfffffffe1207a812 */ /* 0x002fe400078ec0ff */
[----:B------:R-:W-:Y:S02]  /*8c10*/  IADD3 R18, R9, 0xa0, RZ ;  /* 0x000000a009127810 */ /* 0x000fe40007ffe0ff */
[----:B--2---:R-:W-:Y:S01]  /*8c20*/  @!P1 LOP3.LUT R11, R8, 0xfffffffe, RZ, 0xc0, !PT ;  /* 0xfffffffe080b9812 */ /* 0x004fe200078ec0ff */
[--C-:B------:R-:W-:Y:S01]  /*8c30*/  @!P2 IMAD.WIDE R6, R7, 0x4, R4.reuse ;  /* 0x000000040706a825 */ /* 0x100fe200078e0204 */
[----:B------:R-:W-:Y:S02]  /*8c40*/  IADD3 R8, R9, 0xa8, RZ ;  /* 0x000000a809087810 */ /* 0x000fe40007ffe0ff */
[----:B---3--:R-:W-:Y:S01]  /*8c50*/  @!P4 LOP3.LUT R13, R20, 0xfffffffe, RZ, 0xc0, !PT ;  /* 0xfffffffe140dc812 */ /* 0x008fe200078ec0ff */
[----:B------:R-:W-:Y:S01]  /*8c60*/  @!P1 IMAD.WIDE R10, R11, 0x4, R4 ;  /* 0x000000040b0a9825 */ /* 0x000fe200078e0204 */
[----:B------:R1:W-:Y:S01]  /*8c70*/  @!P2 ST.E.64 [R6.64], R86 ;  /* 0x000000560600a985 */ /* 0x0003e2000c101b0c */
[----:B------:R-:W-:-:S02]  /*8c80*/  ISETP.GE.AND P2, PT, R18, c[0x0][0x3c8], PT ;  /* 0x0000f20012007a0c */ /* 0x000fc40003f46270 */
[----:B------:R-:W-:Y:S01]  /*8c90*/  @!P3 LOP3.LUT R19, R19, 0xfffffffe, RZ, 0xc0, !PT ;  /* 0xfffffffe1313b812 */ /* 0x000fe200078ec0ff */
[----:B------:R2:W-:Y:S01]  /*8ca0*/  @!P1 ST.E.64 [R10.64], R90 ;  /* 0x0000005a0a009985 */ /* 0x0005e2000c101b0c */
[----:B------:R-:W-:Y:S02]  /*8cb0*/  ISETP.GE.AND P1, PT, R8, c[0x0][0x3c8], PT ;  /* 0x0000f20008007a0c */ /* 0x000fe40003f26270 */
[----:B------:R-:W-:Y:S01]  /*8cc0*/  IADD3 R9, R9, 0xb8, RZ ;  /* 0x000000b809097810 */ /* 0x000fe20007ffe0ff */
[----:B------:R3:W-:Y:S01]  /*8cd0*/  @!P0 ST.E.64 [R16.64], R94 ;  /* 0x0000005e10008985 */ /* 0x0007e2000c101b0c */
[----:B------:R-:W-:-:S05]  /*8ce0*/  ISETP.GE.AND P0, PT, R3, c[0x0][0x3c8], PT ;  /* 0x0000f20003007a0c */ /* 0x000fca0003f06270 */
[----:B------:R-:W-:-:S04]  /*8cf0*/  @!P2 LEA.HI R18, R18, R18, RZ, 0x1 ;  /* 0x000000121212a211 */ /* 0x000fc800078f08ff */
[----:B------:R-:W-:Y:S02]  /*8d00*/  @!P1 LEA.HI R8, R8, R8, RZ, 0x1 ;  /* 0x0000000808089211 */ /* 0x000fe400078f08ff */
[----:B----4-:R-:W-:Y:S02]  /*8d10*/  @!P2 LOP3.LUT R15, R18, 0xfffffffe, RZ, 0xc0, !PT ;  /* 0xfffffffe120fa812 */ /* 0x010fe400078ec0ff */
[----:B------:R-:W-:-:S04]  /*8d20*/  @!P0 LEA.HI R3, R3, R3, RZ, 0x1 ;  /* 0x0000000303038211 */ /* 0x000fc800078f08ff */
[----:B------:R-:W-:Y:S02]  /*8d30*/  @!P0 LOP3.LUT R3, R3, 0xfffffffe, RZ, 0xc0, !PT ;  /* 0xfffffffe03038812 */ /* 0x000fe400078ec0ff */
[----:B-1----:R-:W-:-:S03]  /*8d40*/  @!P6 LOP3.LUT R7, R2, 0xfffffffe, RZ, 0xc0, !PT ;  /* 0xfffffffe0207e812 */ /* 0x002fc600078ec0ff */
[----:B------:R-:W-:Y:S01]  /*8d50*/  @!P0 IMAD.WIDE R2, R3, 0x4, R4 ;  /* 0x0000000403028825 */ /* 0x000fe200078e0204 */
[----:B--2---:R-:W-:-:S03]  /*8d60*/  @!P5 LOP3.LUT R11, R0, 0xfffffffe, RZ, 0xc0, !PT ;  /* 0xfffffffe000bd812 */ /* 0x004fc600078ec0ff */
[----:B------:R-:W-:Y:S01]  /*8d70*/  @!P6 IMAD.WIDE R6, R7, 0x4, R4 ;  /* 0x000000040706e825 */ /* 0x000fe200078e0204 */
[----:B---3--:R-:W-:-:S03]  /*8d80*/  @!P1 LOP3.LUT R17, R8, 0xfffffffe, RZ, 0xc0, !PT ;  /* 0xfffffffe08119812 */ /* 0x008fc600078ec0ff */
[--C-:B------:R-:W-:Y:S01]  /*8d90*/  @!P5 IMAD.WIDE R10, R11, 0x4, R4.reuse ;  /* 0x000000040b0ad825 */ /* 0x100fe200078e0204 */
[----:B------:R1:W-:Y:S04]  /*8da0*/  @!P6 ST.E.64 [R6.64], R98 ;  /* 0x000000620600e985 */ /* 0x0003e8000c101b0c */
[----:B------:R2:W-:Y:S01]  /*8db0*/  @!P5 ST.E.64 [R10.64], R102 ;  /* 0x000000660a00d985 */ /* 0x0005e2000c101b0c */
[----:B-1----:R-:W-:-:S04]  /*8dc0*/  @!P4 IMAD.WIDE R6, R13, 0x4, R4 ;  /* 0x000000040d06c825 */ /* 0x002fc800078e0204 */
[--C-:B--2---:R-:W-:Y:S01]  /*8dd0*/  @!P3 IMAD.WIDE R10, R19, 0x4, R4.reuse ;  /* 0x00000004130ab825 */ /* 0x104fe200078e0204 */
[----:B------:R1:W-:Y:S03]  /*8de0*/  @!P4 ST.E.64 [R6.64], R126 ;  /* 0x0000007e0600c985 */ /* 0x0003e6000c101b0c */
[--C-:B------:R-:W-:Y:S01]  /*8df0*/  @!P2 IMAD.WIDE R12, R15, 0x4, R4.reuse ;  /* 0x000000040f0ca825 */ /* 0x100fe200078e0204 */
[----:B------:R1:W-:Y:S03]  /*8e00*/  @!P3 ST.E.64 [R10.64], R106 ;  /* 0x0000006a0a00b985 */ /* 0x0003e6000c101b0c */
[----:B------:R-:W-:Y:S01]  /*8e10*/  @!P1 IMAD.WIDE R14, R17, 0x4, R4 ;  /* 0x00000004110e9825 */ /* 0x000fe200078e0204 */
[----:B------:R1:W-:Y:S04]  /*8e20*/  @!P2 ST.E.64 [R12.64], R110 ;  /* 0x0000006e0c00a985 */ /* 0x0003e8000c101b0c */
[----:B------:R1:W-:Y:S04]  /*8e30*/  @!P1 ST.E.64 [R14.64], R114 ;  /* 0x000000720e009985 */ /* 0x0003e8000c101b0c */
[----:B------:R1:W-:Y:S01]  /*8e40*/  @!P0 ST.E.64 [R2.64], R122 ;  /* 0x0000007a02008985 */ /* 0x0003e2000c101b0c */
[----:B------:R-:W-:-:S13]  /*8e50*/  ISETP.GE.AND P0, PT, R9, c[0x0][0x3c8], PT ;  /* 0x0000f20009007a0c */ /* 0x000fda0003f06270 */
[----:B------:R-:W-:Y:S05]  /*8e60*/  @P0 EXIT ;  /* 0x000000000000094d */ /* 0x000fea0003800000 */
[----:B-1----:R-:W-:-:S04]  /*8e70*/  LEA.HI R3, R9, R9, RZ, 0x1 ;  /* 0x0000000909037211 */ /* 0x002fc800078f08ff */
[----:B------:R-:W-:-:S05]  /*8e80*/  LOP3.LUT R3, R3, 0xfffffffe, RZ, 0xc0, !PT ;  /* 0xfffffffe03037812 */ /* 0x000fca00078ec0ff */
[----:B------:R-:W-:-:S05]  /*8e90*/  IMAD.WIDE R4, R3, 0x4, R4 ;  /* 0x0000000403047825 */ /* 0x000fca00078e0204 */
[----:B------:R-:W-:Y:S01]  /*8ea0*/  ST.E.64 [R4.64], R118 ;  /* 0x0000007604007985 */ /* 0x000fe2000c101b0c */
[----:B------:R-:W-:Y:S05]  /*8eb0*/  EXIT ;  /* 0x000000000000794d */ /* 0x000fea0003800000 */
.L_x_15:
[----:B-1----:R-:W1:Y:S02]  /*8ec0*/  S2R R4, SR_TID.X ;  /* 0x0000000000047919 */ /* 0x002e640000002100 */
[----:B-1----:R-:W-:-:S13]  /*8ed0*/  ISETP.GT.AND P0, PT, R4, 0x7f, PT ;  /* 0x0000007f0400780c */ /* 0x002fda0003f04270 */
[----:B------:R-:W-:Y:S05]  /*8ee0*/  @P0 EXIT ;  /* 0x000000000000094d */ /* 0x000fea0003800000 */
[----:B------:R-:W1:Y:S01]  /*8ef0*/  S2R R7, SR_CTAID.X ;  /* 0x0000000000077919 */ /* 0x000e620000002500 */
[----:B------:R-:W-:-:S05]  /*8f00*/  MOV R0, c[0x0][0x4e8] ;  /* 0x00013a0000007a02 */ /* 0x000fca0000000f00 */
[----:B------:R-:W-:Y:S01]  /*8f10*/  IMAD R2, R0, c[0x0][0x388], RZ ;  /* 0x0000e20000027a24 */ /* 0x000fe200078e02ff */
[----:B-1----:R-:W-:-:S04]  /*8f20*/  LEA R7, R7, R4, 0x7 ;  /* 0x0000000407077211 */ /* 0x002fc800078e38ff */
[----:B------:R-:W-:-:S13]  /*8f30*/  ISETP.GE.AND P0, PT, R7, R2, PT ;  /* 0x000000020700720c */ /* 0x000fda0003f06270 */
[----:B------:R-:W-:Y:S05]  /*8f40*/  @P0 EXIT ;  /* 0x000000000000094d */ /* 0x000fea0003800000 */
[----:B------:R-:W1:Y:S01]  /*8f50*/  S2R R5, SR_CTAID.Z ;  /* 0x0000000000057919 */ /* 0x000e620000002700 */
[----:B------:R-:W-:Y:S01]  /*8f60*/  USHF.R.S32.HI UR6, URZ, 0x1f, UR10 ;  /* 0x0000001f3f067899 */ /* 0x000fe2000801140a */
[----:B------:R-:W-:Y:S01]  /*8f70*/  ISETP.NE.AND P0, PT, R0, 0x1, PT ;  /* 0x000000010000780c */ /* 0x000fe20003f05270 */
[----:B------:R-:W-:Y:S01]  /*8f80*/  ULDC.64 UR4, c[0x0][0x4d0] ;  /* 0x0001340000047ab9 */ /* 0x000fe20000000a00 */
[----:B------:R-:W3:Y:S01]  /*8f90*/  S2R R3, SR_CTAID.Y ;  /* 0x0000000000037919 */ /* 0x000ee20000002600 */
[----:B------:R-:W-:Y:S01]  /*8fa0*/  UIMAD UR6, UR6, UR4, URZ ;  /* 0x00000004060672a4 */ /* 0x000fe2000f8e023f */
[----:B------:R-:W-:Y:S01]  /*8fb0*/  IADD3 R2, RZ, -UR10, RZ ;  /* 0x8000000aff027c10 */ /* 0x000fe2000fffe0ff */
[----:B--2---:R-:W-:Y:S01]  /*8fc0*/  UIMAD.WIDE.U32 UR8, UR10, UR4, URZ ;  /* 0x000000040a0872a5 */ /* 0x004fe2000f8e003f */
[----:B------:R-:W-:Y:S01]  /*8fd0*/  MOV R6, R7 ;  /* 0x0000000700067202 */ /* 0x000fe20000000f00 */
[----:B------:R-:W-:-:S04]  /*8fe0*/  UIMAD UR4, UR10, UR5, UR6 ;  /* 0x000000050a0472a4 */ /* 0x000fc8000f8e0206 */
[----:B------:R-:W-:Y:S01]  /*8ff0*/  UIADD3 UR4, UR9, UR4, URZ ;  /* 0x0000000409047290 */ /* 0x000fe2000fffe03f */
[----:B------:R-:W-:Y:S01]  /*9000*/  MOV R9, UR9 ;  /* 0x0000000900097c02 */ /* 0x000fe20008000f00 */
[----:B------:R-:W-:-:S04]  /*9010*/  @P0 IMAD.HI.U32 R4, R7, c[0x0][0x4ec], RZ ;  /* 0x00013b0007040a27 */ /* 0x000fc800078e00ff */
[----:B------:R-:W-:Y:S01]  /*9020*/  IMAD.U32 R8, RZ, RZ, UR8 ;  /* 0x00000008ff087e24 */ /* 0x000fe2000f8e00ff */
[----:B------:R-:W-:Y:S01]  /*9030*/  @P0 SHF.R.U32.HI R6, RZ, c[0x0][0x4f0], R4 ;  /* 0x00013c00ff060a19 */ /* 0x000fe20000011604 */
[----:B------:R-:W-:Y:S01]  /*9040*/  IMAD.U32 R9, RZ, RZ, UR4 ;  /* 0x00000004ff097e24 */ /* 0x000fe2000f8e00ff */
[----:B-1----:R-:W-:-:S03]  /*9050*/  SHF.R.S32.HI R0, RZ, 0x1f, R5 ;  /* 0x0000001fff007819 */ /* 0x002fc60000011405 */
[----:B------:R-:W-:Y:S01]  /*9060*/  IMAD.WIDE.U32 R8, R5, c[0x0][0x4d8], R8 ;  /* 0x0001360005087a25 */ /* 0x000fe200078e0008 */
[----:B------:R-:W-:-:S03]  /*9070*/  IADD3 R4, -R6, RZ, RZ ;  /* 0x000000ff06047210 */ /* 0x000fc60007ffe1ff */
[----:B------:R-:W-:Y:S02]  /*9080*/  IMAD R0, R0, c[0x0][0x4d8], RZ ;  /* 0x0001360000007a24 */ /* 0x000fe400078e02ff */
[----:B---3--:R-:W-:Y:S02]  /*9090*/  IMAD R2, R2, c[0x0][0x550], R3 ;  /* 0x0001540002027a24 */ /* 0x008fe400078e0203 */
[----:B------:R-:W-:Y:S02]  /*90a0*/  IMAD R0, R5, c[0x0][0x4dc], R0 ;  /* 0x0001370005007a24 */ /* 0x000fe400078e0200 */
[----:B------:R-:W-:Y:S01]  /*90b0*/  IMAD R4, R4, c[0x0][0x4e8], R7 ;  /* 0x00013a0004047a24 */ /* 0x000fe200078e0207 */
[----:B------:R-:W-:Y:S01]  /*90c0*/  SHF.R.S32.HI R3, RZ, 0x1f, R2 ;  /* 0x0000001fff037819 */ /* 0x000fe20000011402 */
[----:B------:R-:W-:Y:S01]  /*90d0*/  IMAD.IADD R9, R0, 0x1, R9 ;  /* 0x0000000100097824 */ /* 0x000fe200078e0209 */
[----:B------:R-:W-:-:S03]  /*90e0*/  SHF.R.S32.HI R0, RZ, 0x1f, R6 ;  /* 0x0000001fff007819 */ /* 0x000fc60000011406 */
[----:B------:R-:W-:Y:S02]  /*90f0*/  IMAD R3, R3, c[0x0][0x4e0], RZ ;  /* 0x0001380003037a24 */ /* 0x000fe400078e02ff */
[----:B------:R-:W-:-:S04]  /*9100*/  IMAD.WIDE.U32 R8, R2, c[0x0][0x4e0], R8 ;  /* 0x0001380002087a25 */ /* 0x000fc800078e0008 */
[----:B------:R-:W-:Y:S01]  /*9110*/  IMAD R3, R2, c[0x0][0x4e4], R3 ;  /* 0x0001390002037a24 */ /* 0x000fe200078e0203 */
[----:B------:R-:W-:Y:S02]  /*9120*/  SHF.R.S32.HI R2, RZ, 0x1f, R4 ;  /* 0x0000001fff027819 */ /* 0x000fe40000011404 */
[----:B------:R-:W-:-:S03]  /*9130*/  IADD3 R6, P0, R6, R8, RZ ;  /* 0x0000000806067210 */ /* 0x000fc60007f1e0ff */
[----:B------:R-:W-:Y:S01]  /*9140*/  IMAD R5, R2, c[0x0][0x4c8], RZ ;  /* 0x0001320002057a24 */ /* 0x000fe200078e02ff */
[----:B------:R-:W-:-:S03]  /*9150*/  IADD3.X R7, R0, R9, R3, P0, !PT ;  /* 0x0000000900077210 */ /* 0x000fc600007fe403 */
[C---:B------:R-:W-:Y:S02]  /*9160*/  IMAD R5, R4.reuse, c[0x0][0x4cc], R5 ;  /* 0x0001330004057a24 */ /* 0x040fe400078e0205 */
[----:B------:R-:W-:-:S05]  /*9170*/  IMAD.WIDE.U32 R6, R4, c[0x0][0x4c8], R6 ;  /* 0x0001320004067a25 */ /* 0x000fca00078e0006 */
[----:B------:R-:W-:Y:S02]  /*9180*/  IADD3 R5, R7, R5, RZ ;  /* 0x0000000507057210 */ /* 0x000fe40007ffe0ff */
[----:B------:R-:W-:-:S04]  /*9190*/  LEA R2, P0, R6, c[0x0][0x4a8], 0x2 ;  /* 0x00012a0006027a11 */ /* 0x000fc800078010ff */
[----:B------:R-:W-:Y:S02]  /*91a0*/  LEA.HI.X R3, R6, c[0x0][0x4ac], R5, 0x2, P0 ;  /* 0x00012b0006037a11 */ /* 0x000fe400000f1405 */
[----:B------:R-:W-:-:S05]  /*91b0*/  MOV R5, 0xff800000 ;  /* 0xff80000000057802 */ /* 0x000fca0000000f00 */
[----:B------:R-:W-:Y:S01]  /*91c0*/  STG.E [R2.64], R5 ;  /* 0x0000000502007986 */ /* 0x000fe2000c10190c */
[----:B------:R-:W-:Y:S05]  /*91d0*/  EXIT ;  /* 0x000000000000794d */ /* 0x000fea0003800000 */
.L_x_18:
[----:B------:R-:W-:-:S00]  /*91e0*/  BRA `(.L_x_18) ;  /* 0xfffffff000007947 */ /* 0x000fc0000383ffff */
[----:B------:R-:W-:-:S00]  /*91f0*/  NOP ;  /* 0x0000000000007918 */ /* 0x000fc00000000000 */
        /* <DEDUP_REMOVED lines=8> */
.L_x_3085:


//--------------------- .text._ZN7cutlass13device_kernelIN5flash19enable_sm80_to_sm89INS1_16FlashAttnFwdSm80INS1_25CollectiveMainloopFwdSm80ILi8ELi1ELb0EN4cute5tupleIJNS5_1CILi128EEENS7_ILi64EEENS7_ILi192EEEEEELi192ENS_6half_tEfNS_4arch4Sm80ELb0ELb0ELb0ELb1ELb1ELb0ELb1ELb1EEENS1_21CollectiveEpilogueFwdINS6_IJS8_SA_S9_EEENS6_IJNS7_ILi1EEESI_SI_EEESC_SE_Li256ELb1ELb1ELb1ELb0EEENS1_36VarlenDynamicPersistentTileSchedulerILi128ELi64ELi256ELi256ELb1ELb1ELb0ELb0ELb1ELb1EEEEEEEEEvNT_6ParamsE --------------------------
	.section	.text._ZN7cutlass13device_kernelIN5flash19enable_sm80_to_sm89INS1_16FlashAttnFwdSm80INS1_25CollectiveMainloopFwdSm80ILi8ELi1ELb0EN4cute5tupleIJNS5_1CILi128EEENS7_ILi64EEENS7_ILi192EEEEEELi192ENS_6half_tEfNS_4arch4Sm80ELb0ELb0ELb0ELb1ELb1ELb0ELb1ELb1EEENS1_21CollectiveEpilogueFwdINS6_IJS8_SA_S9_EEENS6_IJNS7_ILi1EEESI_SI_EEESC_SE_Li256ELb1ELb1ELb1ELb0EEENS1_36VarlenDynamicPersistentTileSchedulerILi128ELi64ELi256ELi256ELb1ELb1ELb0ELb0ELb1ELb1EEEEEEEEEvNT_6ParamsE,"ax",@progbits
	.sectioninfo	@"SHI_REGISTERS=255"
	.align	128
.text._ZN7cutlass13device_kernelIN5flash19enable_sm80_to_sm89INS1_16FlashAttnFwdSm80INS1_25CollectiveMainloopFwdSm80ILi8ELi1ELb0EN4cute5tupleIJNS5_1CILi128EEENS7_ILi64EEENS7_ILi192EEEEEELi192ENS_6half_tEfNS_4arch4Sm80ELb0ELb0ELb0ELb1ELb1ELb0ELb1ELb1EEENS1_21CollectiveEpilogueFwdINS6_IJS8_SA_S9_EEENS6_IJNS7_ILi1EEESI_SI_EEESC_SE_Li256ELb1ELb1ELb1ELb0EEENS1_36VarlenDynamicPersistentTileSchedulerILi128ELi64ELi256ELi256ELb1ELb1ELb0ELb0ELb1ELb1EEEEEEEEEvNT_6ParamsE:
        .type           _ZN7cutlass13device_kernelIN5flash19enable_sm80_to_sm89INS1_16FlashAttnFwdSm80INS1_25CollectiveMainloopFwdSm80ILi8ELi1ELb0EN4cute5tupleIJNS5_1CILi128EEENS7_ILi64EEENS7_ILi192EEEEEELi192ENS_6half_tEfNS_4arch4Sm80ELb0ELb0ELb0ELb1ELb1ELb0ELb1ELb1EEENS1_21CollectiveEpilogueFwdINS6_IJS8_SA_S9_EEENS6_IJNS7_ILi1EEESI_SI_EEESC_SE_Li256ELb1ELb1ELb1ELb0EEENS1_36VarlenDynamicPersistentTileSchedulerILi128ELi64ELi256ELi256ELb1ELb1ELb0ELb0ELb1ELb1EEEEEEEEEvNT_6ParamsE,@function
        .size           _ZN7cutlass13device_kernelIN5flash19enable_sm80_to_sm89INS1_16FlashAttnFwdSm80INS1_25CollectiveMainloopFwdSm80ILi8ELi1ELb0EN4cute5tupleIJNS5_1CILi128EEENS7_ILi64EEENS7_ILi192EEEEEELi192ENS_6half_tEfNS_4arch4Sm80ELb0ELb0ELb0ELb1ELb1ELb0ELb1ELb1EEENS1_21CollectiveEpilogueFwdINS6_IJS8_SA_S9_EEENS6_IJNS7_ILi1EEESI_SI_EEESC_SE_Li256ELb1ELb1ELb1ELb0EEENS1_36VarlenDynamicPersistentTileSchedulerILi128ELi64ELi256ELi256ELb1ELb1ELb0ELb0ELb1ELb1EEEEEEEEEvNT_6ParamsE,(.L_x_3086 - _ZN7cutlass13device_kernelIN5flash19enable_sm80_to_sm89INS1_16FlashAttnFwdSm80INS1_25CollectiveMainloopFwdSm80ILi8ELi1ELb0EN4cute5tupleIJNS5_1CILi128EEENS7_ILi64EEENS7_ILi192EEEEEELi192ENS_6half_tEfNS_4arch4Sm80ELb0ELb0ELb0ELb1ELb1ELb0ELb1ELb1EEENS1_21CollectiveEpilogueFwdINS6_IJS8_SA_S9_EEENS6_IJNS7_ILi1EEESI_SI_EEESC_SE_Li256ELb1ELb1ELb1ELb0EEENS1_36VarlenDynamicPersistentTileSchedulerILi128ELi64ELi256ELi256ELb1ELb1ELb0ELb0ELb1ELb1EEEEEEEEEvNT_6ParamsE)
        .other          _ZN7cutlass13device_kernelIN5flash19enable_sm80_to_sm89INS1_16FlashAttnFwdSm80INS1_25CollectiveMainloopFwdSm80ILi8ELi1ELb0EN4cute5tupleIJNS5_1CILi128EEENS7_ILi64EEENS7_ILi192EEEEEELi192ENS_6half_tEfNS_4arch4Sm80ELb0ELb0ELb0ELb1ELb1ELb0ELb1ELb1EEENS1_21CollectiveEpilogueFwdINS6_IJS8_SA_S9_EEENS6_IJNS7_ILi1EEESI_SI_EEESC_SE_Li256ELb1ELb1ELb1ELb0EEENS1_36VarlenDynamicPersistentTileSchedulerILi128ELi64ELi256ELi256ELb1ELb1ELb0ELb0ELb1ELb1EEEEEEEEEvNT_6ParamsE,@"STO_CUDA_ENTRY STV_DEFAULT"
_ZN7cutlass13device_kernelIN5flash19enable_sm80_to_sm89INS1_16FlashAttnFwdSm80INS1_25CollectiveMainloopFwdSm80ILi8ELi1ELb0EN4cute5tupleIJNS5_1CILi128EEENS7_ILi64EEENS7_ILi192EEEEEELi192ENS_6half_tEfNS_4arch4Sm80ELb0ELb0ELb0ELb1ELb1ELb0ELb1ELb1EEENS1_21CollectiveEpilogueFwdINS6_IJS8_SA_S9_EEENS6_IJNS7_ILi1EEESI_SI_EEESC_SE_Li256ELb1ELb1ELb1ELb0EEENS1_36VarlenDynamicPersistentTileSchedulerILi128ELi64ELi256ELi256ELb1ELb1ELb0ELb0ELb1ELb1EEEEEEEEEvNT_6ParamsE:
[----:B------:R-:W-:-:S03]  /*0000*/  MOV R1, c[0x0][0x28] ;  /* 0x00000a0000017a02 */ /* 0x000fc60000000f00 */
[----:B------:R-:W1:Y:S01]  /*0010*/  S2R R2, SR_TID.X ;  /* 0x0000000000027919 */ /* 0x000e620000002100 */
[----:B------:R-:W-:Y:S01]  /*0020*/  IADD3 R1, R1, -0x18, RZ ;  /* 0xffffffe801017810 */ /* 0x000fe20007ffe0ff */
[----:B------:R-:W-:Y:S01]  /*0030*/  ULDC.64 UR6, c[0x0][0x118] ;  /* 0x0000460000067ab9 */ /* 0x000fe20000000a00 */
[----:B-1----:R-:W-:-:S05]  /*0040*/  SHF.R.U32.HI R0, RZ, 0x5, R2 ;  /* 0x00000005ff007819 */ /* 0x002fca0000011602 */
[----:B------:R-:W1:Y:S02]  /*0050*/  SHFL.IDX PT, R3, R0, RZ, 0x1f ;  /* 0x00001fff00037589 */ /* 0x000e6400000e0000 */
[----:B-1----:R-:W-:Y:S02]  /*0060*/  ISETP.NE.AND P0, PT, R3, RZ, PT ;  /* 0x000000ff0300720c */ /* 0x002fe40003f05270 */
[----:B------:R1:W-:Y:S11]  /*0070*/  STL [R1+0x4], R3 ;  /* 0x0000040301007387 */ /* 0x0003f60000100800 */
[----:B------:R-:W-:Y:S06]  /*0080*/  @P0 BAR.SYNC.DEFER_BLOCKING 0x5, 0x100 ;  /* 0x0144000000000b1d */ /* 0x000fec0000010000 */
[----:B------:R-:W2:Y:S04]  /*0090*/  @P0 LDS.128 R212, [0x18100] ;  /* 0x01810000ffd40984 */ /* 0x000ea80000000c00 */
[----:B------:R-:W-:Y:S06]  /*00a0*/  @P0 BAR.ARV 0x4, 0x100 ;  /* 0x0104000000000b1d */ /* 0x000fec0000002000 */
[----:B------:R-:W-:Y:S05]  /*00b0*/  @P0 BRA `(.L_x_19) ;  /* 0x00000a7000000947 */ /* 0x000fea0003800000 */
[----:B-1----:R-:W-:Y:S01]  /*00c0*/  LOP3.LUT R12, R2, 0x1f, RZ, 0xc0, !PT ;  /* 0x0000001f020c7812 */ /* 0x002fe200078ec0ff */
[----:B------:R-:W-:Y:S01]  /*00d0*/  CS2R R8, SRZ ;  /* 0x0000000000087805 */ /* 0x000fe2000001ff00 */
[----:B------:R-:W-:-:S02]  /*00e0*/  IMAD.MOV.U32 R7, RZ, RZ, RZ ;  /* 0x000000ffff077224 */ /* 0x000fc400078e00ff */
[----:B------:R-:W-:-:S04]  /*00f0*/  ISETP.NE.AND P6, PT, R12, 0x1f, PT ;  /* 0x0000001f0c00780c */ /* 0x000fc80003fc5270 */
[----:B------:R-:W-:-:S13]  /*0100*/  ISETP.GE.OR P0, PT, R12, c[0x0][0x53c], !P6 ;  /* 0x00014f000c007a0c */ /* 0x000fda0007706670 */
[----:B------:R-:W-:Y:S02]  /*0110*/  @!P0 IMAD.MOV.U32 R4, RZ, RZ, 0x4 ;  /* 0x00000004ff048424 */ /* 0x000fe400078e00ff */
[----:B------:R-:W-:Y:S02]  /*0120*/  @!P0 IMAD.MOV.U32 R2, RZ, RZ, 0x4 ;  /* 0x00000004ff028424 */ /* 0x000fe400078e00ff */
[----:B------:R-:W-:-:S04]  /*0130*/  @!P0 IMAD.WIDE.U32 R4, R12, R4, c[0x0][0x580] ;  /* 0x000160000c048625 */ /* 0x000fc800078e0004 */
[C---:B------:R-:W-:Y:S01]  /*0140*/  @!P0 IMAD.WIDE.U32 R2, R12.reuse, R2, c[0x0][0x578] ;  /* 0x00015e000c028625 */ /* 0x040fe200078e0002 */
[----:B------:R-:W3:Y:S04]  /*0150*/  @!P0 LDG.E R8, [R4.64] ;  /* 0x0000000604088981 */ /* 0x000ee8000c1e1900 */
[----:B------:R-:W3:Y:S01]  /*0160*/  @!P0 LDG.E R7, [R2.64] ;  /* 0x0000000602078981 */ /* 0x000ee2000c1e1900 */
[C---:B------:R-:W-:Y:S01]  /*0170*/  ISETP.NE.AND P5, PT, R12.reuse, RZ, PT ;  /* 0x000000ff0c00720c */ /* 0x040fe20003fa5270 */
[----:B------:R-:W1:Y:S01]  /*0180*/  S2UR UR4, SR_CTAID.X ;  /* 0x00000000000479c3 */ /* 0x000e620000002500 */
[C---:B------:R-:W-:Y:S02]  /*0190*/  ISETP.GE.U32.AND P4, PT, R12.reuse, 0x2, PT ;  /* 0x000000020c00780c */ /* 0x040fe40003f86070 */
[----:B------:R-:W-:-:S02]  /*01a0*/  ISETP.GE.U32.AND P3, PT, R12, 0x4, PT ;  /* 0x000000040c00780c */ /* 0x000fc40003f66070 */
[C---:B------:R-:W-:Y:S02]  /*01b0*/  ISETP.GE.U32.AND P2, PT, R12.reuse, 0x8, PT ;  /* 0x000000080c00780c */ /* 0x040fe40003f46070 */
[----:B------:R-:W-:Y:S01]  /*01c0*/  ISETP.GE.U32.AND P1, PT, R12, 0x10, PT ;  /* 0x000000100c00780c */ /* 0x000fe20003f26070 */
[----:B---3--:R-:W-:-:S05]  /*01d0*/  IMAD R4, R8, R7, RZ ;  /* 0x0000000708047224 */ /* 0x008fca00078e02ff */
[----:B------:R-:W3:Y:S02]  /*01e0*/  SHFL.UP PT, R0, R4, 0x1, RZ ;  /* 0x0420000004007989 */ /* 0x000ee400000e00ff */
[----:B---3--:R-:W-:-:S05]  /*01f0*/  SEL R0, R0, RZ, P5 ;  /* 0x000000ff00007207 */ /* 0x008fca0002800000 */
[----:B------:R-:W-:-:S05]  /*0200*/  IMAD.IADD R4, R4, 0x1, R0 ;  /* 0x0000000104047824 */ /* 0x000fca00078e0200 */
        /* <DEDUP_REMOVED lines=12> */
[----:B------:R-:W3:Y:S02]  /*02d0*/  SHFL.IDX PT, R6, R4, 0x1f, 0x1f ;  /* 0x03e01f0004067f89 */ /* 0x000ee400000e0000 */
[----:B---3--:R-:W-:-:S04]  /*02e0*/  IMAD R6, R6, c[0x0][0x538], RZ ;  /* 0x00014e0006067a24 */ /* 0x008fc800078e02ff */
[----:B------:R-:W-:Y:S01]  /*02f0*/  IMAD.MOV.U32 R0, RZ, RZ, R6 ;  /* 0x000000ffff007224 */ /* 0x000fe200078e0006 */
[----:B-1----:R-:W-:-:S13]  /*0300*/  ISETP.GT.AND P0, PT, R6, UR4, PT ;  /* 0x0000000406007c0c */ /* 0x002fda000bf04270 */
[----:B------:R-:W-:Y:S05]  /*0310*/  @P0 BRA `(.L_x_20) ;  /* 0x0000027000000947 */ /* 0x000fea0003800000 */
[----:B------:R-:W-:Y:S02]  /*0320*/  MOV R6, R0 ;  /* 0x0000000000067202 */ /* 0x000fe40000000f00 */
[----:B------:R-:W-:-:S04]  /*0330*/  MOV R9, RZ ;  /* 0x000000ff00097202 */ /* 0x000fc80000000f00 */
.L_x_24:
[----:B------:R-:W-:-:S04]  /*0340*/  IADD3 R0, R9, 0x1f, RZ ;  /* 0x0000001f09007810 */ /* 0x000fc80007ffe0ff */
[----:B------:R-:W-:-:S13]  /*0350*/  ISETP.GE.AND P0, PT, R0, c[0x0][0x53c], PT ;  /* 0x00014f0000007a0c */ /* 0x000fda0003f06270 */
[----:B------:R-:W-:Y:S05]  /*0360*/  @P0 BRA `(.L_x_21) ;  /* 0x0000074000000947 */ /* 0x000fea0003800000 */
[----:B------:R-:W-:Y:S01]  /*0370*/  MOV R9, R0 ;  /* 0x0000000000097202 */ /* 0x000fe20000000f00 */
[----:B------:R-:W-:Y:S01]  /*0380*/  IMAD.MOV.U32 R7, RZ, RZ, RZ ;  /* 0x000000ffff077224 */ /* 0x000fe200078e00ff */
[----:B------:R-:W-:Y:S02]  /*0390*/  MOV R8, RZ ;  /* 0x000000ff00087202 */ /* 0x000fe40000000f00 */
[----:B------:R-:W-:-:S04]  /*03a0*/  IADD3 R0, R12, R9, RZ ;  /* 0x000000090c007210 */ /* 0x000fc80007ffe0ff */
[----:B------:R-:W-:-:S13]  /*03b0*/  ISETP.GE.OR P0, PT, R0, c[0x0][0x53c], !P6 ;  /* 0x00014f0000007a0c */ /* 0x000fda0007706670 */
[----:B------:R-:W-:Y:S01]  /*03c0*/  @!P0 MOV R2, 0x4 ;  /* 0x0000000400028802 */ /* 0x000fe20000000f00 */
[----:B------:R-:W-:-:S04]  /*03d0*/  @!P0 IMAD.MOV.U32 R3, RZ, RZ, 0x4 ;  /* 0x00000004ff038424 */ /* 0x000fc800078e00ff */
[----:B------:R-:W-:-:S04]  /*03e0*/  @!P0 IMAD.WIDE R4, R0, R2, c[0x0][0x580] ;  /* 0x0001600000048625 */ /* 0x000fc800078e0202 */
[----:B------:R-:W-:Y:S01]  /*03f0*/  @!P0 IMAD.WIDE R2, R0, R3, c[0x0][0x578] ;  /* 0x00015e0000028625 */ /* 0x000fe200078e0203 */
[----:B------:R-:W3:Y:S04]  /*0400*/  @!P0 LDG.E R8, [R4.64] ;  /* 0x0000000604088981 */ /* 0x000ee8000c1e1900 */
[----:B------:R-:W3:Y:S02]  /*0410*/  @!P0 LDG.E R7, [R2.64] ;  /* 0x0000000602078981 */ /* 0x000ee4000c1e1900 */
[----:B---3--:R-:W-:Y:S01]  /*0420*/  IMAD R5, R8, R7, RZ ;  /* 0x0000000708057224 */ /* 0x008fe200078e02ff */
[----:B------:R-:W-:Y:S05]  /*0430*/  BRA.DIV ~URZ, `(.L_x_22) ;  /* 0x0000c5b27f007947 */ /* 0x000fea000b800000 */
[----:B------:R1:W3:Y:S02]  /*0440*/  SHFL.UP PT, R0, R5, 0x1, RZ ;  /* 0x0420000005007989 */ /* 0x0002e400000e00ff */
.L_x_122:
[----:B---3--:R-:W-:-:S04]  /*0450*/  SEL R0, R0, RZ, P5 ;  /* 0x000000ff00007207 */ /* 0x008fc80002800000 */
[----:B-1----:R-:W-:Y:S01]  /*0460*/  IADD3 R5, R5, R0, RZ ;  /* 0x0000000005057210 */ /* 0x002fe20007ffe0ff */
[----:B------:R-:W-:Y:S05]  /*0470*/  BRA.DIV ~URZ, `(.L_x_23) ;  /* 0x0000c5d27f007947 */ /* 0x000fea000b800000 */
[----:B------:R-:W1:Y:S02]  /*0480*/  SHFL.UP PT, R0, R5, 0x2, RZ ;  /* 0x0440000005007989 */ /* 0x000e6400000e00ff */
[----:B-1----:R-:W-:-:S05]  /*0490*/  SEL R0, R0, RZ, P4 ;  /* 0x000000ff00007207 */ /* 0x002fca0002000000 */
[----:B------:R-:W-:-:S05]  /*04a0*/  IMAD.IADD R0, R5, 0x1, R0 ;  /* 0x0000000105007824 */ /* 0x000fca00078e0200 */
        /* <DEDUP_REMOVED lines=9> */
[----:B------:R1:W3:Y:S02]  /*0540*/  SHFL.IDX PT, R0, R4, 0x1f, 0x1f ;  /* 0x03e01f0004007f89 */ /* 0x0002e400000e0000 */
.L_x_123:
[----:B---3--:R-:W-:-:S05]  /*0550*/  IMAD R0, R0, c[0x0][0x538], RZ ;  /* 0x00014e0000007a24 */ /* 0x008fca00078e02ff */
[----:B------:R-:W-:-:S04]  /*0560*/  IADD3 R6, R0, R6, RZ ;  /* 0x0000000600067210 */ /* 0x000fc80007ffe0ff */
[----:B------:R-:W-:-:S13]  /*0570*/  ISETP.GT.AND P0, PT, R6, UR4, PT ;  /* 0x0000000406007c0c */ /* 0x000fda000bf04270 */
[----:B-12---:R-:W-:Y:S05]  /*0580*/  @!P0 BRA `(.L_x_24) ;  /* 0xfffffdb000008947 */ /* 0x006fea000383ffff */
.L_x_20:
[----:B--2---:R-:W-:-:S05]  /*0590*/  IADD3 R212, -R0, R6, RZ ;  /* 0x0000000600d47210 */ /* 0x004fca0007ffe1ff */
[----:B------:R-:W-:-:S05]  /*05a0*/  IMAD R0, R4, c[0x0][0x538], R212 ;  /* 0x00014e0004007a24 */ /* 0x000fca00078e02d4 */
[----:B------:R-:W-:Y:S01]  /*05b0*/  ISETP.GT.AND P0, PT, R0, UR4, PT ;  /* 0x0000000400007c0c */ /* 0x000fe2000bf04270 */
[----:B------:R-:W-:-:S12]  /*05c0*/  BRA.DIV ~URZ, `(.L_x_25) ;  /* 0x0000c6427f007947 */ /* 0x000fd8000b800000 */
[----:B------:R-:W-:-:S04]  /*05d0*/  VOTE.ANY R0, PT, !P0 ;  /* 0x0000000000007806 */ /* 0x000fc800040e0100 */
.L_x_124:
[----:B------:R1:W2:Y:S01]  /*05e0*/  POPC R215, R0 ;  /* 0x0000000000d77309 */ /* 0x0002a20000000000 */
[----:B------:R-:W-:Y:S05]  /*05f0*/  BRA.DIV ~URZ, `(.L_x_26) ;  /* 0x0000c6527f007947 */ /* 0x000fea000b800000 */
[----:B--2---:R2:W3:Y:S01]  /*0600*/  SHFL.IDX PT, R11, R8, R215, 0x1f ;  /* 0x00001fd7080b7589 */ /* 0x0044e200000e0000 */
[----:B------:R-:W-:-:S03]  /*0610*/  MOV R6, RZ ;  /* 0x000000ff00067202 */ /* 0x000fc60000000f00 */
[----:B------:R2:W4:Y:S04]  /*0620*/  SHFL.IDX PT, R10, R7, R215, 0x1f ;  /* 0x00001fd7070a7589 */ /* 0x00052800000e0000 */
.L_x_125:
[----:B------:R-:W-:Y:S01]  /*0630*/  ISETP.NE.AND P0, PT, R0, RZ, PT ;  /* 0x000000ff0000720c */ /* 0x000fe20003f05270 */
[----:B------:R-:W-:-:S12]  /*0640*/  BSSY B0, `(.L_x_27) ;  /* 0x0000005000007945 */ /* 0x000fd80003800000 */
[----:B------:R-:W-:Y:S05]  /*0650*/  @!P0 BRA `(.L_x_28) ;  /* 0x0000003000008947 */ /* 0x000fea0003800000 */
[----:B------:R-:W-:Y:S01]  /*0660*/  IADD3 R190, R215, -0x1, RZ ;  /* 0xffffffffd7be7810 */ /* 0x000fe20007ffe0ff */
[----:B------:R-:W-:Y:S05]  /*0670*/  BRA.DIV ~URZ, `(.L_x_29) ;  /* 0x0000c6b27f007947 */ /* 0x000fea000b800000 */
[----:B------:R1:W2:Y:S02]  /*0680*/  SHFL.IDX PT, R6, R4, R190, 0x1f ;  /* 0x00001fbe04067589 */ /* 0x0002a400000e0000 */
.L_x_28:
[----:B------:R-:W-:Y:S05]  /*0690*/  BSYNC B0 ;  /* 0x0000000000007941 */ /* 0x000fea0003800000 */
.L_x_27:
[----:B-1-3--:R-:W-:Y:S01]  /*06a0*/  IABS R0, R11 ;  /* 0x0000000b00007213 */ /* 0x00afe20000000000 */
[----:B--2---:R-:W-:Y:S02]  /*06b0*/  IMAD R212, R6, c[0x0][0x538], R212 ;  /* 0x00014e0006d47a24 */ /* 0x004fe400078e02d4 */
[----:B------:R-:W-:Y:S02]  /*06c0*/  IMAD.IADD R215, R215, 0x1, R9 ;  /* 0x00000001d7d77824 */ /* 0x000fe400078e0209 */
[----:B------:R-:W-:Y:S01]  /*06d0*/  IMAD.MOV.U32 R5, RZ, RZ, R0 ;  /* 0x000000ffff057224 */ /* 0x000fe200078e0000 */
[----:B----4-:R-:W-:Y:S02]  /*06e0*/  IABS R0, R10 ;  /* 0x0000000a00007213 */ /* 0x010fe40000000000 */
[----:B------:R-:W-:Y:S01]  /*06f0*/  IADD3 R213, -R212, UR4, RZ ;  /* 0x00000004d4d57c10 */ /* 0x000fe2000fffe1ff */
[----:B------:R-:W1:Y:S02]  /*0700*/  I2F.RP R2, R5 ;  /* 0x0000000500027306 */ /* 0x000e640000209400 */
[----:B------:R-:W-:Y:S01]  /*0710*/  IMAD.MOV.U32 R7, RZ, RZ, R0 ;  /* 0x000000ffff077224 */ /* 0x000fe200078e0000 */
[----:B------:R-:W-:-:S02]  /*0720*/  IABS R6, R213 ;  /* 0x000000d500067213 */ /* 0x000fc40000000000 */
[----:B------:R-:W-:-:S03]  /*0730*/  IABS R0, R11 ;  /* 0x0000000b00007213 */ /* 0x000fc60000000000 */
[----:B------:R-:W-:Y:S01]  /*0740*/  I2F.RP R8, R7 ;  /* 0x0000000700087306 */ /* 0x000fe20000209400 */
[----:B------:R-:W-:-:S07]  /*0750*/  IADD3 R0, RZ, -R0, RZ ;  /* 0x80000000ff007210 */ /* 0x000fce0007ffe0ff */
[----:B-1----:R-:W1:Y:S02]  /*0760*/  MUFU.RCP R2, R2 ;  /* 0x0000000200027308 */ /* 0x002e640000001000 */
[----:B-1----:R-:W-:-:S06]  /*0770*/  IADD3 R2, R2, 0xffffffe, RZ ;  /* 0x0ffffffe02027810 */ /* 0x002fcc0007ffe0ff */
[----:B------:R-:W1:Y:S02]  /*0780*/  F2I.FTZ.U32.TRUNC.NTZ R3, R2 ;  /* 0x0000000200037305 */ /* 0x000e64000021f000 */
[----:B-1----:R-:W-:-:S04]  /*0790*/  IMAD.MOV R2, RZ, RZ, -R3 ;  /* 0x000000ffff027224 */ /* 0x002fc800078e0a03 */
[----:B------:R-:W-:Y:S02]  /*07a0*/  IMAD R4, R2, R5, RZ ;  /* 0x0000000502047224 */ /* 0x000fe400078e02ff */
[----:B------:R-:W-:-:S04]  /*07b0*/  IMAD.MOV.U32 R2, RZ, RZ, RZ ;  /* 0x000000ffff027224 */ /* 0x000fc800078e00ff */
[----:B------:R-:W-:-:S04]  /*07c0*/  IMAD.HI.U32 R2, R3, R4, R2 ;  /* 0x0000000403027227 */ /* 0x000fc800078e0002 */
[----:B------:R-:W-:-:S04]  /*07d0*/  IMAD.MOV.U32 R3, RZ, RZ, R6 ;  /* 0x000000ffff037224 */ /* 0x000fc800078e0006 */
[----:B------:R-:W-:-:S04]  /*07e0*/  IMAD.HI.U32 R2, R2, R3, RZ ;  /* 0x0000000302027227 */ /* 0x000fc800078e00ff */
[----:B------:R-:W-:Y:S02]  /*07f0*/  IMAD R0, R2, R0, R3 ;  /* 0x0000000002007224 */ /* 0x000fe400078e0203 */
[----:B------:R-:W1:Y:S03]  /*0800*/  MUFU.RCP R3, R8 ;  /* 0x0000000800037308 */ /* 0x000e660000001000 */
[----:B------:R-:W-:Y:S02]  /*0810*/  ISETP.GT.U32.AND P1, PT, R5, R0, PT ;  /* 0x000000000500720c */ /* 0x000fe40003f24070 */
[----:B-1----:R-:W-:-:S11]  /*0820*/  IADD3 R3, R3, 0xffffffe, RZ ;  /* 0x0ffffffe03037810 */ /* 0x002fd60007ffe0ff */
[----:B------:R-:W-:Y:S01]  /*0830*/  @!P1 IMAD.IADD R0, R0, 0x1, -R5 ;  /* 0x0000000100009824 */ /* 0x000fe200078e0a05 */
[----:B------:R-:W-:Y:S02]  /*0840*/  @!P1 IADD3 R2, R2, 0x1, RZ ;  /* 0x0000000102029810 */ /* 0x000fe40007ffe0ff */
[----:B------:R-:W-:Y:S01]  /*0850*/  ISETP.NE.AND P1, PT, R11, RZ, PT ;  /* 0x000000ff0b00720c */ /* 0x000fe20003f25270 */
[----:B------:R-:W1:Y:S01]  /*0860*/  F2I.FTZ.U32.TRUNC.NTZ R3, R3 ;  /* 0x0000000300037305 */ /* 0x000e62000021f000 */
[----:B------:R-:W-:Y:S02]  /*0870*/  ISETP.GE.U32.AND P2, PT, R0, R5, PT ;  /* 0x000000050000720c */ /* 0x000fe40003f46070 */
[----:B------:R-:W-:-:S04]  /*0880*/  LOP3.LUT R0, R213, R11, RZ, 0x3c, !PT ;  /* 0x0000000bd5007212 */ /* 0x000fc800078e3cff */
[----:B------:R-:W-:-:S07]  /*0890*/  ISETP.GE.AND P0, PT, R0, RZ, PT ;  /* 0x000000ff0000720c */ /* 0x000fce0003f06270 */
[----:B------:R-:W-:Y:S02]  /*08a0*/  @P2 IADD3 R2, R2, 0x1, RZ ;  /* 0x0000000102022810 */ /* 0x000fe40007ffe0ff */
[----:B-1----:R-:W-:-:S03]  /*08b0*/  IADD3 R0, RZ, -R3, RZ ;  /* 0x80000003ff007210 */ /* 0x002fc60007ffe0ff */
[----:B------:R-:W-:Y:S02]  /*08c0*/  IMAD.MOV.U32 R4, RZ, RZ, R2 ;  /* 0x000000ffff047224 */ /* 0x000fe400078e0002 */
[----:B------:R-:W-:Y:S01]  /*08d0*/  IMAD.MOV.U32 R2, RZ, RZ, R0 ;  /* 0x000000ffff027224 */ /* 0x000fe200078e0000 */
[----:B------:R-:W-:Y:S01]  /*08e0*/  IABS R0, R10 ;  /* 0x0000000a00007213 */ /* 0x000fe20000000000 */
[----:B------:R-:W-:Y:S01]  /*08f0*/  @!P0 IMAD.MOV R4, RZ, RZ, -R4 ;  /* 0x000000ffff048224 */ /* 0x000fe200078e0a04 */
[----:B------:R-:W-:Y:S01]  /*0900*/  @!P1 LOP3.LUT R4, RZ, R11, RZ, 0x33, !PT ;  /* 0x0000000bff049212 */ /* 0x000fe200078e33ff */
[----:B------:R-:W-:Y:S01]  /*0910*/  IMAD R5, R2, R7, RZ ;  /* 0x0000000702057224 */ /* 0x000fe200078e02ff */
[----:B------:R-:W-:Y:S01]  /*0920*/  MOV R2, RZ ;  /* 0x000000ff00027202 */ /* 0x000fe20000000f00 */
[----:B------:R-:W-:Y:S01]  /*0930*/  IMAD.MOV R6, RZ, RZ, -R0 ;  /* 0x000000ffff067224 */ /* 0x000fe200078e0a00 */
[----:B------:R-:W-:-:S03]  /*0940*/  IABS R8, R4 ;  /* 0x0000000400087213 */ /* 0x000fc60000000000 */
[----:B------:R-:W-:-:S04]  /*0950*/  IMAD.HI.U32 R0, R3, R5, R2 ;  /* 0x0000000503007227 */ /* 0x000fc800078e0002 */
[----:B------:R-:W-:Y:S02]  /*0960*/  IMAD.MOV.U32 R2, RZ, RZ, R8 ;  /* 0x000000ffff027224 */ /* 0x000fe400078e0008 */
[----:B------:R-:W-:Y:S02]  /*0970*/  IMAD.MOV.U32 R3, RZ, RZ, R6 ;  /* 0x000000ffff037224 */ /* 0x000fe400078e0006 */
[----:B------:R-:W-:-:S04]  /*0980*/  IMAD.HI.U32 R0, R0, R2, RZ ;  /* 0x0000000200007227 */ /* 0x000fc800078e00ff */
[----:B------:R-:W-:Y:S02]  /*0990*/  IMAD R2, R0, R3, R2 ;  /* 0x0000000300027224 */ /* 0x000fe400078e0202 */
[----:B------:R-:W-:-:S03]  /*09a0*/  IMAD R3, R4, R11, RZ ;  /* 0x0000000b04037224 */ /* 0x000fc600078e02ff */
[----:B------:R-:W-:Y:S02]  /*09b0*/  ISETP.GT.U32.AND P1, PT, R7, R2, PT ;  /* 0x000000020700720c */ /* 0x000fe40003f24070 */
[----:B------:R-:W-:-:S11]  /*09c0*/  IADD3 R213, R213, -R3, RZ ;  /* 0x80000003d5d57210 */ /* 0x000fd60007ffe0ff */
[----:B------:R-:W-:Y:S01]  /*09d0*/  @!P1 IMAD.IADD R2, R2, 0x1, -R7 ;  /* 0x0000000102029824 */ /* 0x000fe200078e0a07 */
[----:B------:R-:W-:Y:S02]  /*09e0*/  @!P1 IADD3 R0, R0, 0x1, RZ ;  /* 0x0000000100009810 */ /* 0x000fe40007ffe0ff */
[----:B------:R-:W-:Y:S02]  /*09f0*/  ISETP.NE.AND P1, PT, R10, RZ, PT ;  /* 0x000000ff0a00720c */ /* 0x000fe40003f25270 */
[----:B------:R-:W-:Y:S02]  /*0a00*/  ISETP.GE.U32.AND P2, PT, R2, R7, PT ;  /* 0x000000070200720c */ /* 0x000fe40003f46070 */
[----:B------:R-:W-:-:S04]  /*0a10*/  LOP3.LUT R2, R4, R10, RZ, 0x3c, !PT ;  /* 0x0000000a04027212 */ /* 0x000fc800078e3cff */
[----:B------:R-:W-:-:S07]  /*0a20*/  ISETP.GE.AND P0, PT, R2, RZ, PT ;  /* 0x000000ff0200720c */ /* 0x000fce0003f06270 */
[----:B------:R-:W-:-:S06]  /*0a30*/  @P2 IADD3 R0, R0, 0x1, RZ ;  /* 0x0000000100002810 */ /* 0x000fcc0007ffe0ff */
[----:B------:R-:W-:Y:S02]  /*0a40*/  @!P0 IADD3 R0, -R0, RZ, RZ ;  /* 0x000000ff00008210 */ /* 0x000fe40007ffe1ff */
[----:B------:R-:W-:-:S05]  /*0a50*/  @!P1 LOP3.LUT R0, RZ, R10, RZ, 0x33, !PT ;  /* 0x0000000aff009212 */ /* 0x000fca00078e33ff */
[--C-:B------:R-:W-:Y:S02]  /*0a60*/  IMAD.MOV R2, RZ, RZ, -R0.reuse ;  /* 0x000000ffff027224 */ /* 0x100fe400078e0a00 */
[C---:B------:R-:W-:Y:S02]  /*0a70*/  IMAD R0, R10.reuse, 0x1000000, R0 ;  /* 0x010000000a007824 */ /* 0x040fe400078e0200 */
[----:B------:R-:W-:-:S04]  /*0a80*/  IMAD R2, R10, R2, R4 ;  /* 0x000000020a027224 */ /* 0x000fc800078e0204 */
[----:B------:R-:W-:Y:S01]  /*0a90*/  IMAD R214, R2, 0x10000, R0 ;  /* 0x0001000002d67824 */ /* 0x000fe200078e0200 */
[----:B------:R-:W-:Y:S05]  /*0aa0*/  BRA `(.L_x_30) ;  /* 0x0000004000007947 */ /* 0x000fea0003800000 */
.L_x_21:
[----:B--2---:R-:W-:Y:S01]  /*0ab0*/  IMAD.MOV.U32 R213, RZ, RZ, RZ ;  /* 0x000000ffffd57224 */ /* 0x004fe200078e00ff */
[----:B------:R-:W-:Y:S01]  /*0ac0*/  MOV R214, RZ ;  /* 0x000000ff00d67202 */ /* 0x000fe20000000f00 */
[----:B------:R-:W-:Y:S01]  /*0ad0*/  IMAD.U32 R212, RZ, RZ, UR4 ;  /* 0x00000004ffd47e24 */ /* 0x000fe2000f8e00ff */
[----:B------:R-:W-:Y:S02]  /*0ae0*/  MOV R215, c[0x0][0x53c] ;  /* 0x00014f0000d77a02 */ /* 0x000fe40000000f00 */
.L_x_30:
[----:B------:R-:W-:Y:S01]  /*0af0*/  ISETP.NE.AND P0, PT, R12, RZ, PT ;  /* 0x000000ff0c00720c */ /* 0x000fe20003f05270 */
[----:B------:R-:W-:-:S12]  /*0b00*/  WARPSYNC 0xffffffff ;  /* 0xffffffff00007948 */ /* 0x000fd80003800000 */
[----:B------:R1:W-:Y:S04]  /*0b10*/  @!P0 STS.128 [0x18100], R212 ;  /* 0x018100d4ff008388 */ /* 0x0003e80000000c00 */
[----:B------:R-:W-:Y:S06]  /*0b20*/  BAR.ARV 0x5, 0x100 ;  /* 0x0144000000007b1d */ /* 0x000fec0000002000 */
.L_x_19:
[----:B-12---:R-:W-:-:S13]  /*0b30*/  ISETP.GE.AND P0, PT, R215, c[0x0][0x53c], PT ;  /* 0x00014f00d7007a0c */ /* 0x006fda0003f06270 */
[----:B------:R-:W-:Y:S05]  /*0b40*/  @P0 EXIT ;  /* 0x000000000000094d */ /* 0x000fea0003800000 */
[----:B------:R-:W1:Y:S01]  /*0b50*/  S2R R17, SR_TID.X ;  /* 0x0000000000117919 */ /* 0x000e620000002100 */
[----:B------:R-:W-:Y:S02]  /*0b60*/  ULDC UR5, c[0x0][0x2ac] ;  /* 0x0000ab0000057ab9 */ /* 0x000fe40000000800 */
[----:B------:R-:W-:Y:S02]  /*0b70*/  ULDC UR4, c[0x0][0x1d0] ;  /* 0x0000740000047ab9 */ /* 0x000fe40000000800 */
[----:B------:R-:W-:Y:S01]  /*0b80*/  UIMAD UR5, UR5, UR4, URZ ;  /* 0x00000004050572a4 */ /* 0x000fe2000f8e023f */
[----:B-1----:R-:W-:-:S04]  /*0b90*/  SHF.R.S32.HI R9, RZ, 0x1f, R17 ;  /* 0x0000001fff097819 */ /* 0x002fc80000011411 */
[CC--:B------:R-:W-:Y:S02]  /*0ba0*/  LEA.HI R2, R9.reuse, R17.reuse, RZ, 0x4 ;  /* 0x0000001109027211 */ /* 0x0c0fe400078f20ff */
[CC--:B------:R-:W-:Y:S02]  /*0bb0*/  LEA.HI R15, R9.reuse, R17.reuse, RZ, 0x3 ;  /* 0x00000011090f7211 */ /* 0x0c0fe400078f18ff */
[----:B------:R-:W-:Y:S02]  /*0bc0*/  SHF.R.S32.HI R3, RZ, 0x4, R2 ;  /* 0x00000004ff037819 */ /* 0x000fe40000011402 */
[----:B------:R-:W-:Y:S02]  /*0bd0*/  LEA.HI R13, R9, R17, RZ, 0x2 ;  /* 0x00000011090d7211 */ /* 0x000fe400078f10ff */
[----:B------:R-:W-:Y:S02]  /*0be0*/  LEA.HI R0, R2, R3, RZ, 0x1 ;  /* 0x0000000302007211 */ /* 0x000fe400078f08ff */
[----:B------:R-:W-:-:S02]  /*0bf0*/  SHF.R.S32.HI R201, RZ, 0x3, R15 ;  /* 0x00000003ffc97819 */ /* 0x000fc4000001140f */
[----:B------:R-:W-:Y:S02]  /*0c00*/  LOP3.LUT R0, R0, 0xfffffffe, RZ, 0xc0, !PT ;  /* 0xfffffffe00007812 */ /* 0x000fe400078ec0ff */
[--C-:B------:R-:W-:Y:S02]  /*0c10*/  SHF.R.S32.HI R8, RZ, 0x2, R13.reuse ;  /* 0x00000002ff087819 */ /* 0x100fe4000001140d */
[----:B------:R-:W-:Y:S01]  /*0c20*/  LOP3.LUT R197, R15, 0xfffffff8, RZ, 0xc0, !PT ;  /* 0xfffffff80fc57812 */ /* 0x000fe200078ec0ff */
[----:B------:R-:W-:Y:S01]  /*0c30*/  IMAD.IADD R14, R3, 0x1, -R0 ;  /* 0x00000001030e7824 */ /* 0x000fe200078e0a00 */
[----:B------:R-:W-:Y:S01]  /*0c40*/  LOP3.LUT R0, R2, 0xfffffff0, RZ, 0xc0, !PT ;  /* 0xfffffff002007812 */ /* 0x000fe200078ec0ff */
[----:B------:R-:W-:Y:S01]  /*0c50*/  IMAD.SHL.U32 R3, R201, 0x40, RZ ;  /* 0x00000040c9037824 */ /* 0x000fe200078e00ff */
[----:B------:R-:W-:Y:S01]  /*0c60*/  SHF.R.S32.HI R2, RZ, 0x1f, R13 ;  /* 0x0000001fff027819 */ /* 0x000fe2000001140d */
[----:B------:R-:W-:Y:S01]  /*0c70*/  IMAD.IADD R197, R17, 0x1, -R197 ;  /* 0x0000000111c57824 */ /* 0x000fe200078e0ac5 */
[-C--:B------:R-:W-:Y:S01]  /*0c80*/  LEA.HI R7, R9, R17.reuse, RZ, 0x5 ;  /* 0x0000001109077211 */ /* 0x080fe200078f28ff */
[----:B------:R-:W-:Y:S01]  /*0c90*/  IMAD.IADD R0, R17, 0x1, -R0 ;  /* 0x0000000111007824 */ /* 0x000fe200078e0a00 */
[----:B------:R-:W-:Y:S01]  /*0ca0*/  LEA.HI R2, R2, R8, RZ, 0x3 ;  /* 0x0000000802027211 */ /* 0x000fe200078f18ff */
[----:B------:R-:W-:Y:S01]  /*0cb0*/  IMAD.SHL.U32 R194, R197, 0x8, RZ ;  /* 0x00000008c5c27824 */ /* 0x000fe200078e00ff */
[----:B------:R-:W-:-:S02]  /*0cc0*/  LEA.HI R9, R9, R17, RZ, 0x6 ;  /* 0x0000001109097211 */ /* 0x000fc400078f30ff */
[----:B------:R-:W-:Y:S02]  /*0cd0*/  SHF.R.S32.HI R5, RZ, 0x1f, R0 ;  /* 0x0000001fff057819 */ /* 0x000fe40000011400 */
[----:B------:R-:W-:Y:S01]  /*0ce0*/  LOP3.LUT R4, R2, 0xfffffff8, RZ, 0xc0, !PT ;  /* 0xfffffff802047812 */ /* 0x000fe200078ec0ff */
[----:B------:R-:W-:Y:S01]  /*0cf0*/  IMAD.SHL.U32 R9, R9, 0x8, RZ ;  /* 0x0000000809097824 */ /* 0x000fe200078e00ff */
[----:B------:R-:W-:Y:S02]  /*0d00*/  LEA.HI R10, R5, R0, RZ, 0x3 ;  /* 0x00000000050a7211 */ /* 0x000fe400078f18ff */
[----:B------:R-:W-:Y:S01]  /*0d10*/  LOP3.LUT R2, R3, 0x1c0, RZ, 0xc0, !PT ;  /* 0x000001c003027812 */ /* 0x000fe200078ec0ff */
[----:B------:R-:W-:Y:S01]  /*0d20*/  IMAD.IADD R8, R8, 0x1, -R4 ;  /* 0x0000000108087824 */ /* 0x000fe200078e0a04 */
[----:B------:R-:W-:Y:S02]  /*0d30*/  LOP3.LUT R3, R10, 0xfffffff8, RZ, 0xc0, !PT ;  /* 0xfffffff80a037812 */ /* 0x000fe400078ec0ff */
[----:B------:R-:W-:-:S02]  /*0d40*/  SHF.R.U32.HI R4, RZ, 0x3, R2 ;  /* 0x00000003ff047819 */ /* 0x000fc40000011602 */
[----:B------:R-:W-:Y:S01]  /*0d50*/  LOP3.LUT R2, R2, 0x38, R194, 0xf8, !PT ;  /* 0x0000003802027812 */ /* 0x000fe200078ef8c2 */
[----:B------:R-:W-:Y:S01]  /*0d60*/  IMAD.IADD R5, R0, 0x1, -R3 ;  /* 0x0000000100057824 */ /* 0x000fe200078e0a03 */
[----:B------:R-:W-:Y:S02]  /*0d70*/  LOP3.LUT R0, R7, 0xffffffe0, RZ, 0xc0, !PT ;  /* 0xffffffe007007812 */ /* 0x000fe400078ec0ff */
[----:B------:R-:W-:Y:S02]  /*0d80*/  LOP3.LUT R12, R2, R4, RZ, 0x3c, !PT ;  /* 0x00000004020c7212 */ /* 0x000fe400078e3cff */
[--C-:B------:R-:W-:Y:S01]  /*0d90*/  SHF.R.S32.HI R4, RZ, 0x5, R7.reuse ;  /* 0x00000005ff047819 */ /* 0x100fe20000011407 */
[----:B------:R-:W-:Y:S01]  /*0da0*/  IMAD.IADD R16, R17, 0x1, -R0 ;  /* 0x0000000111107824 */ /* 0x000fe200078e0a00 */
[----:B------:R-:W-:Y:S01]  /*0db0*/  SHF.R.S32.HI R2, RZ, 0x1f, R7 ;  /* 0x0000001fff027819 */ /* 0x000fe20000011407 */
[----:B------:R-:W-:Y:S01]  /*0dc0*/  IMAD.SHL.U32 R0, R197, 0x40, RZ ;  /* 0x00000040c5007824 */ /* 0x000fe200078e00ff */
[----:B------:R-:W-:-:S02]  /*0dd0*/  LOP3.LUT R6, R8, 0x1, RZ, 0xc0, !PT ;  /* 0x0000000108067812 */ /* 0x000fc400078ec0ff */
[----:B------:R-:W-:Y:S02]  /*0de0*/  LEA.HI R2, R2, R4, RZ, 0x3 ;  /* 0x0000000402027211 */ /* 0x000fe400078f18ff */
[----:B------:R-:W-:Y:S02]  /*0df0*/  SHF.R.S32.HI R11, RZ, 0x1f, R16 ;  /* 0x0000001fff0b7819 */ /* 0x000fe40000011410 */
[----:B------:R-:W-:Y:S02]  /*0e00*/  LOP3.LUT R0, R0, 0x1c0, RZ, 0xc0, !PT ;  /* 0x000001c000007812 */ /* 0x000fe400078ec0ff */
[----:B------:R-:W-:Y:S02]  /*0e10*/  LOP3.LUT R2, R2, 0xffffff8, RZ, 0xc0, !PT ;  /* 0x0ffffff802027812 */ /* 0x000fe400078ec0ff */
[----:B------:R-:W-:Y:S02]  /*0e20*/  ISETP.NE.U32.AND P0, PT, R6, 0x1, PT ;  /* 0x000000010600780c */ /* 0x000fe40003f05070 */
[----:B------:R-:W-:Y:S01]  /*0e30*/  LEA.HI R11, R11, R16, RZ, 0x2 ;  /* 0x000000100b0b7211 */ /* 0x000fe200078f10ff */
[----:B------:R-:W-:Y:S01]  /*0e40*/  IMAD.IADD R3, R4, 0x1, -R2 ;  /* 0x0000000104037824 */ /* 0x000fe200078e0a02 */
[----:B------:R-:W-:-:S02]  /*0e50*/  LOP3.LUT R7, R0, 0x8, R15, 0xf8, !PT ;  /* 0x0000000800077812 */ /* 0x000fc400078ef80f */
[----:B------:R-:W-:Y:S02]  /*0e60*/  SHF.R.U32.HI R6, RZ, 0x3, R0 ;  /* 0x00000003ff067819 */ /* 0x000fe40000011600 */
[----:B------:R-:W-:Y:S02]  /*0e70*/  LOP3.LUT R0, R13, 0xfffffffc, RZ, 0xc0, !PT ;  /* 0xfffffffc0d007812 */ /* 0x000fe400078ec0ff */
[----:B------:R-:W-:Y:S02]  /*0e80*/  SHF.R.S32.HI R2, RZ, 0x2, R11 ;  /* 0x00000002ff027819 */ /* 0x000fe4000001140b */
[----:B------:R-:W-:Y:S01]  /*0e90*/  LOP3.LUT R13, R7, R6, RZ, 0x3c, !PT ;  /* 0x00000006070d7212 */ /* 0x000fe200078e3cff */
[----:B------:R-:W-:Y:S01]  /*0ea0*/  IMAD.IADD R0, R17, 0x1, -R0 ;  /* 0x0000000111007824 */ /* 0x000fe200078e0a00 */
[----:B------:R-:W-:Y:S01]  /*0eb0*/  LOP3.LUT P4, RZ, R5, 0x2, RZ, 0xc0, !PT ;  /* 0x0000000205ff7812 */ /* 0x000fe2000788c0ff */
[----:B------:R-:W-:Y:S01]  /*0ec0*/  IMAD R15, R3, 0x10, R2 ;  /* 0x00000010030f7824 */ /* 0x000fe200078e0202 */
[C---:B------:R-:W-:Y:S01]  /*0ed0*/  LOP3.LUT P3, RZ, R5.reuse, 0x4, RZ, 0xc0, !PT ;  /* 0x0000000405ff7812 */ /* 0x040fe2000786c0ff */
[----:B------:R-:W-:Y:S01]  /*0ee0*/  IMAD.SHL.U32 R2, R5, 0x40, RZ ;  /* 0x0000004005027824 */ /* 0x000fe200078e00ff */
[----:B------:R-:W-:Y:S01]  /*0ef0*/  LEA.HI R3, R0, R0, RZ, 0x1 ;  /* 0x0000000000037211 */ /* 0x000fe200078f08ff */
[----:B------:R-:W-:Y:S01]  /*0f00*/  IMAD.SHL.U32 R7, R4, 0x400, RZ ;  /* 0x0000040004077824 */ /* 0x000fe200078e00ff */
[C---:B------:R-:W-:Y:S01]  /*0f10*/  R2P PR, R8.reuse, 0x6 ;  /* 0x0000000608007804 */ /* 0x040fe20000000000 */
[----:B------:R-:W-:Y:S01]  /*0f20*/  IMAD.SHL.U32 R4, R8, 0x40, RZ ;  /* 0x0000004008047824 */ /* 0x000fe200078e00ff */
[----:B------:R-:W-:Y:S01]  /*0f30*/  LOP3.LUT R2, R2, 0x1c0, RZ, 0xc0, !PT ;  /* 0x000001c002027812 */ /* 0x000fe200078ec0ff */
[----:B------:R-:W-:Y:S01]  /*0f40*/  IMAD.SHL.U32 R6, R14, 0x8, RZ ;  /* 0x000000080e067824 */ /* 0x000fe200078e00ff */
[----:B------:R-:W-:Y:S01]  /*0f50*/  LOP3.LUT R3, R3, 0x1ffffffe, RZ, 0xc0, !PT ;  /* 0x1ffffffe03037812 */ /* 0x000fe200078ec0ff */
[----:B------:R-:W-:Y:S01]  /*0f60*/  IMAD.SHL.U32 R8, R10, 0x40, RZ ;  /* 0x000000400a087824 */ /* 0x000fe200078e00ff */
[----:B------:R-:W-:Y:S01]  /*0f70*/  LOP3.LUT R4, R4, 0x1c0, RZ, 0xc0, !PT ;  /* 0x000001c004047812 */ /* 0x000fe200078ec0ff */
[----:B------:R-:W-:Y:S01]  /*0f80*/  IMAD R5, R0, 0x2, R7 ;  /* 0x0000000200057824 */ /* 0x000fe200078e0207 */
[----:B------:R-:W-:Y:S01]  /*0f90*/  LOP3.LUT R6, R2, 0x8, R6, 0xf8, !PT ;  /* 0x0000000802067812 */ /* 0x000fe200078ef806 */
[----:B------:R-:W-:Y:S01]  /*0fa0*/  IMAD.MOV.U32 R10, RZ, RZ, 0x40 ;  /* 0x00000040ff0a7424 */ /* 0x000fe200078e00ff */
[----:B------:R-:W-:Y:S01]  /*0fb0*/  LOP3.LUT R12, R12, 0x7ffffe00, R9, 0xf8, !PT ;  /* 0x7ffffe000c0c7812 */ /* 0x000fe200078ef809 */
[----:B------:R-:W-:Y:S01]  /*0fc0*/  IMAD.IADD R9, R0, 0x1, -R3 ;  /* 0x0000000100097824 */ /* 0x000fe200078e0a03 */
[----:B------:R-:W-:Y:S01]  /*0fd0*/  SHF.R.U32.HI R2, RZ, 0x3, R2 ;  /* 0x00000003ff027819 */ /* 0x000fe20000011602 */
[----:B------:R-:W-:Y:S01]  /*0fe0*/  STL [R1+0x8], R15 ;  /* 0x0000080f01007387 */ /* 0x000fe20000100800 */
[----:B------:R-:W-:Y:S01]  /*0ff0*/  LEA.HI R3, R4, R4, RZ, 0x1d ;  /* 0x0000000404037211 */ /* 0x000fe200078fe8ff */
[----:B------:R-:W-:Y:S01]  /*1000*/  IMAD R9, R9, 0x8, R15 ;  /* 0x0000000809097824 */ /* 0x000fe200078e020f */
[----:B------:R-:W-:Y:S01]  /*1010*/  LOP3.LUT R2, R6, R2, RZ, 0x3c, !PT ;  /* 0x0000000206027212 */ /* 0x000fe200078e3cff */
[----:B------:R-:W-:Y:S01]  /*1020*/  IMAD R0, R14, 0x200, R13 ;  /* 0x000002000e007824 */ /* 0x000fe200078e020d */
[----:B------:R-:W-:Y:S01]  /*1030*/  LOP3.LUT R4, R8, 0xfffffe00, RZ, 0xc0, !PT ;  /* 0xfffffe0008047812 */ /* 0x000fe200078ec0ff */
[----:B------:R-:W-:Y:S01]  /*1040*/  IMAD.IADD R8, R5, 0x1, R3 ;  /* 0x0000000105087824 */ /* 0x000fe200078e0203 */
[----:B------:R-:W-:Y:S01]  /*1050*/  IADD3 R198, R194, 0x40, RZ ;  /* 0x00000040c2c67810 */ /* 0x000fe20007ffe0ff */
[----:B------:R1:W-:Y:S01]  /*1060*/  STL [R1+0xc], R9 ;  /* 0x00000c0901007387 */ /* 0x0003e20000100800 */
[CC--:B------:R-:W-:Y:S01]  /*1070*/  IADD3 R3, R2.reuse, R4.reuse, R7 ;  /* 0x0000000402037210 */ /* 0x0c0fe20007ffe007 */
[----:B------:R-:W-:Y:S01]  /*1080*/  IMAD.MOV.U32 R7, RZ, RZ, 0x20 ;  /* 0x00000020ff077424 */ /* 0x000fe200078e00ff */
[----:B------:R-:W-:Y:S01]  /*1090*/  LOP3.LUT R4, R2, R4, RZ, 0xfc, !PT ;  /* 0x0000000402047212 */ /* 0x000fe200078efcff */
[----:B------:R-:W-:Y:S01]  /*10a0*/  IMAD.SHL.U32 R187, R12, 0x2, RZ ;  /* 0x000000020cbb7824 */ /* 0x000fe200078e00ff */
[----:B------:R-:W-:-:S02]  /*10b0*/  LOP3.LUT R2, R11, 0x7ffffffc, RZ, 0xc0, !PT ;  /* 0x7ffffffc0b027812 */ /* 0x000fc400078ec0ff */
[----:B------:R-:W-:Y:S02]  /*10c0*/  IADD3 R199, R194, 0x80, RZ ;  /* 0x00000080c2c77810 */ /* 0x000fe40007ffe0ff */
[----:B------:R-:W-:Y:S01]  /*10d0*/  SHF.R.S32.HI R5, RZ, 0x1f, R198 ;  /* 0x0000001fff057819 */ /* 0x000fe200000114c6 */
[----:B------:R-:W-:Y:S01]  /*10e0*/  IMAD.IADD R2, R16, 0x1, -R2 ;  /* 0x0000000110027824 */ /* 0x000fe200078e0a02 */
[C---:B------:R-:W-:Y:S02]  /*10f0*/  SEL R5, R7.reuse, 0xffffffe0, !P1 ;  /* 0xffffffe007057807 */ /* 0x040fe40004800000 */
[----:B------:R-:W-:Y:S01]  /*1100*/  SHF.R.S32.HI R6, RZ, 0x1f, R199 ;  /* 0x0000001fff067819 */ /* 0x000fe200000114c7 */
[----:B------:R-:W-:Y:S01]  /*1110*/  IMAD.SHL.U32 R222, R2, 0x2, RZ ;  /* 0x0000000202de7824 */ /* 0x000fe200078e00ff */
[----:B------:R-:W-:Y:S02]  /*1120*/  SEL R2, R7, 0xffffffe0, !P4 ;  /* 0xffffffe007027807 */ /* 0x000fe40006000000 */
[----:B------:R-:W-:-:S02]  /*1130*/  SEL R6, R10, 0xffffffc0, !P2 ;  /* 0xffffffc00a067807 */ /* 0x000fc40005000000 */
[C---:B------:R-:W-:Y:S02]  /*1140*/  IADD3 R249, R222.reuse, 0x8, RZ ;  /* 0x00000008def97810 */ /* 0x040fe40007ffe0ff */
[C---:B------:R-:W-:Y:S02]  /*1150*/  IADD3 R246, R222.reuse, 0x20, RZ ;  /* 0x00000020def67810 */ /* 0x040fe40007ffe0ff */
[C---:B------:R-:W-:Y:S02]  /*1160*/  IADD3 R243, R222.reuse, 0x38, RZ ;  /* 0x00000038def37810 */ /* 0x040fe40007ffe0ff */
[C---:B------:R-:W-:Y:S02]  /*1170*/  IADD3 R240, R222.reuse, 0x50, RZ ;  /* 0x00000050def07810 */ /* 0x040fe40007ffe0ff */
[----:B------:R-:W-:Y:S02]  /*1180*/  IADD3 R237, R222, 0x68, RZ ;  /* 0x00000068deed7810 */ /* 0x000fe40007ffe0ff */
[----:B------:R-:W-:-:S02]  /*1190*/  SHF.R.S32.HI R7, RZ, 0x1f, R249 ;  /* 0x0000001fff077819 */ /* 0x000fc400000114f9 */
[C---:B------:R-:W-:Y:S02]  /*11a0*/  IADD3 R234, R222.reuse, 0x80, RZ ;  /* 0x00000080deea7810 */ /* 0x040fe40007ffe0ff */
[----:B------:R-:W-:Y:S02]  /*11b0*/  SHF.R.S32.HI R7, RZ, 0x1f, R246 ;  /* 0x0000001fff077819 */ /* 0x000fe400000114f6 */
[C---:B------:R-:W-:Y:S02]  /*11c0*/  IADD3 R231, R222.reuse, 0x98, RZ ;  /* 0x00000098dee77810 */ /* 0x040fe40007ffe0ff */
[----:B------:R-:W-:Y:S02]  /*11d0*/  SHF.R.S32.HI R7, RZ, 0x1f, R243 ;  /* 0x0000001fff077819 */ /* 0x000fe400000114f3 */
[----:B------:R-:W-:Y:S02]  /*11e0*/  IADD3 R228, R222, 0xb0, RZ ;  /* 0x000000b0dee47810 */ /* 0x000fe40007ffe0ff */
[----:B------:R-:W-:-:S02]  /*11f0*/  LEA R223, R8, 0x80, 0x1 ;  /* 0x0000008008df7811 */ /* 0x000fc400078e08ff */
[----:B------:R-:W-:Y:S02]  /*1200*/  SHF.R.S32.HI R7, RZ, 0x1f, R240 ;  /* 0x0000001fff077819 */ /* 0x000fe400000114f0 */
[----:B------:R-:W-:Y:S01]  /*1210*/  SHF.R.S32.HI R7, RZ, 0x1f, R237 ;  /* 0x0000001fff077819 */ /* 0x000fe200000114ed */
[C---:B------:R-:W-:Y:S01]  /*1220*/  IMAD.IADD R226, R223.reuse, 0x1, R5 ;  /* 0x00000001dfe27824 */ /* 0x040fe200078e0205 */
[----:B------:R-:W-:Y:S02]  /*1230*/  SHF.R.S32.HI R7, RZ, 0x1f, R234 ;  /* 0x0000001fff077819 */ /* 0x000fe400000114ea */
[----:B------:R-:W-:Y:S01]  /*1240*/  SHF.R.S32.HI R7, RZ, 0x1f, R231 ;  /* 0x0000001fff077819 */ /* 0x000fe200000114e7 */
[----:B------:R-:W-:Y:S01]  /*1250*/  IMAD.IADD R252, R226, 0x1, R6 ;  /* 0x00000001e2fc7824 */ /* 0x000fe200078e0206 */
[----:B------:R-:W-:Y:S01]  /*1260*/  SHF.R.S32.HI R7, RZ, 0x1f, R228 ;  /* 0x0000001fff077819 */ /* 0x000fe200000114e4 */
[----:B------:R-:W-:Y:S01]  /*1270*/  IMAD.IADD R7, R223, 0x1, R6 ;  /* 0x00000001df077824 */ /* 0x000fe200078e0206 */
[----:B------:R-:W-:-:S02]  /*1280*/  IADD3 R247, R222, 0x18, RZ ;  /* 0x00000018def77810 */ /* 0x000fc40007ffe0ff */
[C---:B------:R-:W-:Y:S02]  /*1290*/  IADD3 R248, R222.reuse, 0x10, RZ ;  /* 0x00000010def87810 */ /* 0x040fe40007ffe0ff */
[----:B------:R2:W-:Y:S01]  /*12a0*/  STL [R1], R7 ;  /* 0x0000000701007387 */ /* 0x0005e20000100800 */
[C---:B------:R-:W-:Y:S02]  /*12b0*/  IADD3 R244, R222.reuse, 0x30, RZ ;  /* 0x00000030def47810 */ /* 0x040fe40007ffe0ff */
[C---:B------:R-:W-:Y:S02]  /*12c0*/  IADD3 R224, R223.reuse, -0x10, RZ ;  /* 0xfffffff0dfe07810 */ /* 0x040fe40007ffe0ff */
[C---:B------:R-:W-:Y:S02]  /*12d0*/  IADD3 R245, R222.reuse, 0x28, RZ ;  /* 0x00000028def57810 */ /* 0x040fe40007ffe0ff */
[----:B------:R-:W-:Y:S02]  /*12e0*/  IADD3 R241, R222, 0x48, RZ ;  /* 0x00000048def17810 */ /* 0x000fe40007ffe0ff */
[----:B------:R-:W-:-:S02]  /*12f0*/  @P0 IADD3 R224, R223, 0x10, RZ ;  /* 0x00000010dfe00810 */ /* 0x000fc40007ffe0ff */
[----:B------:R-:W-:Y:S02]  /*1300*/  LEA R183, R3, 0xc100, 0x1 ;  /* 0x0000c10003b77811 */ /* 0x000fe400078e08ff */
[----:B------:R-:W-:Y:S01]  /*1310*/  LEA R178, R4, 0x100, 0x1 ;  /* 0x0000010004b27811 */ /* 0x000fe200078e08ff */
[----:B------:R-:W-:Y:S01]  /*1320*/  IMAD.IADD R225, R5, 0x1, R224 ;  /* 0x0000000105e17824 */ /* 0x000fe200078e02e0 */
[C---:B------:R-:W-:Y:S01]  /*1330*/  IADD3 R242, R222.reuse, 0x40, RZ ;  /* 0x00000040def27810 */ /* 0x040fe20007ffe0ff */
[----:B------:R-:W-:Y:S01]  /*1340*/  IMAD.IADD R184, R183, 0x1, R2 ;  /* 0x00000001b7b87824 */ /* 0x000fe200078e0202 */
[----:B------:R-:W-:Y:S01]  /*1350*/  IADD3 R238, R222, 0x60, RZ ;  /* 0x00000060deee7810 */ /* 0x000fe20007ffe0ff */
[----:B------:R-:W-:Y:S01]  /*1360*/  IMAD.IADD R179, R2, 0x1, R178 ;  /* 0x0000000102b37824 */ /* 0x000fe200078e02b2 */
[----:B------:R-:W-:Y:S01]  /*1370*/  IADD3 R239, R222, 0x58, RZ ;  /* 0x00000058deef7810 */ /* 0x000fe20007ffe0ff */
[----:B------:R-:W-:Y:S01]  /*1380*/  IMAD.IADD R251, R6, 0x1, R224 ;  /* 0x0000000106fb7824 */ /* 0x000fe200078e02e0 */
[----:B------:R-:W-:Y:S01]  /*1390*/  IADD3 R235, R222, 0x78, RZ ;  /* 0x00000078deeb7810 */ /* 0x000fe20007ffe0ff */
[----:B------:R-:W-:Y:S01]  /*13a0*/  IMAD.IADD R250, R225, 0x1, R6 ;  /* 0x00000001e1fa7824 */ /* 0x000fe200078e0206 */
[----:B------:R-:W-:-:S02]  /*13b0*/  SHF.R.S32.HI R8, RZ, 0x1f, R247 ;  /* 0x0000001fff087819 */ /* 0x000fc400000114f7 */
[----:B------:R-:W-:Y:S02]  /*13c0*/  LEA R176, R0, 0x6100, 0x1 ;  /* 0x0000610000b07811 */ /* 0x000fe400078e08ff */
[C---:B------:R-:W-:Y:S02]  /*13d0*/  IADD3 R236, R222.reuse, 0x70, RZ ;  /* 0x00000070deec7810 */ /* 0x040fe40007ffe0ff */
[----:B------:R-:W-:Y:S02]  /*13e0*/  IADD3 R232, R222, 0x90, RZ ;  /* 0x00000090dee87810 */ /* 0x000fe40007ffe0ff */
[----:B-1----:R-:W-:Y:S02]  /*13f0*/  SHF.R.S32.HI R9, RZ, 0x1f, R248 ;  /* 0x0000001fff097819 */ /* 0x002fe400000114f8 */
[----:B------:R-:W-:Y:S02]  /*1400*/  SHF.R.S32.HI R8, RZ, 0x1f, R244 ;  /* 0x0000001fff087819 */ /* 0x000fe400000114f4 */
[----:B------:R-:W-:-:S02]  /*1410*/  SEL R0, R10, 0xffffffc0, !P3 ;  /* 0xffffffc00a007807 */ /* 0x000fc40005800000 */
[C---:B------:R-:W-:Y:S02]  /*1420*/  IADD3 R233, R222.reuse, 0x88, RZ ;  /* 0x00000088dee97810 */ /* 0x040fe40007ffe0ff */
[----:B------:R-:W-:Y:S01]  /*1430*/  IADD3 R229, R222, 0xa8, RZ ;  /* 0x000000a8dee57810 */ /* 0x000fe20007ffe0ff */
[----:B------:R-:W-:Y:S01]  /*1440*/  IMAD.IADD R186, R183, 0x1, R0 ;  /* 0x00000001b7ba7824 */ /* 0x000fe200078e0200 */
[----:B------:R-:W-:Y:S01]  /*1450*/  SHF.R.S32.HI R9, RZ, 0x1f, R245 ;  /* 0x0000001fff097819 */ /* 0x000fe200000114f5 */
[----:B------:R-:W-:Y:S01]  /*1460*/  IMAD.IADD R181, R0, 0x1, R178 ;  /* 0x0000000100b57824 */ /* 0x000fe200078e02b2 */
[----:B------:R-:W-:Y:S01]  /*1470*/  SHF.R.S32.HI R8, RZ, 0x1f, R241 ;  /* 0x0000001fff087819 */ /* 0x000fe200000114f1 */
[----:B------:R-:W-:Y:S01]  /*1480*/  IMAD.IADD R185, R184, 0x1, R0 ;  /* 0x00000001b8b97824 */ /* 0x000fe200078e0200 */
[----:B------:R-:W-:Y:S01]  /*1490*/  IADD3 R230, R222, 0xa0, RZ ;  /* 0x000000a0dee67810 */ /* 0x000fe20007ffe0ff */
[----:B------:R-:W-:Y:S01]  /*14a0*/  IMAD.IADD R180, R0, 0x1, R179 ;  /* 0x0000000100b47824 */ /* 0x000fe200078e02b3 */
[----:B------:R-:W-:-:S02]  /*14b0*/  IADD3 R227, R222, 0xb8, RZ ;  /* 0x000000b8dee37810 */ /* 0x000fc40007ffe0ff */
[----:B------:R-:W-:Y:S02]  /*14c0*/  SHF.R.S32.HI R9, RZ, 0x1f, R242 ;  /* 0x0000001fff097819 */ /* 0x000fe400000114f2 */
[----:B------:R-:W-:Y:S02]  /*14d0*/  SHF.R.S32.HI R8, RZ, 0x1f, R238 ;  /* 0x0000001fff087819 */ /* 0x000fe400000114ee */
[----:B------:R-:W-:Y:S02]  /*14e0*/  SHF.R.S32.HI R9, RZ, 0x1f, R239 ;  /* 0x0000001fff097819 */ /* 0x000fe400000114ef */
[----:B------:R-:W-:Y:S02]  /*14f0*/  SHF.R.S32.HI R8, RZ, 0x1f, R235 ;  /* 0x0000001fff087819 */ /* 0x000fe400000114eb */
[----:B------:R-:W-:Y:S02]  /*1500*/  SHF.R.S32.HI R9, RZ, 0x1f, R236 ;  /* 0x0000001fff097819 */ /* 0x000fe400000114ec */
[----:B------:R-:W-:-:S02]  /*1510*/  SHF.R.S32.HI R8, RZ, 0x1f, R232 ;  /* 0x0000001fff087819 */ /* 0x000fc400000114e8 */
[----:B------:R-:W-:Y:S02]  /*1520*/  SHF.R.S32.HI R9, RZ, 0x1f, R233 ;  /* 0x0000001fff097819 */ /* 0x000fe400000114e9 */
[----:B------:R-:W-:Y:S02]  /*1530*/  SHF.R.S32.HI R8, RZ, 0x1f, R229 ;  /* 0x0000001fff087819 */ /* 0x000fe400000114e5 */
[----:B------:R-:W-:Y:S02]  /*1540*/  SHF.R.S32.HI R11, RZ, 0x1f, R194 ;  /* 0x0000001fff0b7819 */ /* 0x000fe400000114c2 */
[----:B------:R-:W-:Y:S02]  /*1550*/  SHF.R.S32.HI R9, RZ, 0x1f, R230 ;  /* 0x0000001fff097819 */ /* 0x000fe400000114e6 */
[----:B--2---:R-:W-:Y:S02]  /*1560*/  SHF.R.S32.HI R8, RZ, 0x1f, R227 ;  /* 0x0000001fff087819 */ /* 0x004fe400000114e3 */
.L_x_121:
[----:B------:R-:W-:-:S04]  /*1570*/  IMAD.MOV.U32 R8, RZ, RZ, 0x4 ;  /* 0x00000004ff087424 */ /* 0x000fc800078e00ff */
[----:B------:R-:W-:-:S05]  /*1580*/  IMAD.WIDE R2, R215, R8, c[0x0][0x588] ;  /* 0x00016200d7027625 */ /* 0x000fca00078e0208 */
[----:B------:R-:W2:Y:S01]  /*1590*/  LDG.E R216, [R2.64] ;  /* 0x0000000602d87981 */ /* 0x000ea2000c1e1900 */
[----:B------:R-:W-:Y:S01]  /*15a0*/  ISETP.NE.U32.AND P4, PT, RZ, c[0x0][0x370], PT ;  /* 0x0000dc00ff007a0c */ /* 0x000fe20003f85070 */
[----:B------:R-:W-:Y:S01]  /*15b0*/  IMAD.MOV.U32 R202, RZ, RZ, RZ ;  /* 0x000000ffffca7224 */ /* 0x000fe200078e00ff */
[----:B------:R-:W-:Y:S01]  /*15c0*/  ISETP.NE.U32.AND P3, PT, RZ, c[0x0][0x360], PT ;  /* 0x0000d800ff007a0c */ /* 0x000fe20003f65070 */
[----:B------:R-:W-:Y:S01]  /*15d0*/  IMAD.MOV.U32 R11, RZ, RZ, RZ ;  /* 0x000000ffff0b7224 */ /* 0x000fe200078e00ff */
[----:B------:R-:W-:Y:S02]  /*15e0*/  ISETP.NE.AND.EX P4, PT, RZ, c[0x0][0x374], PT, P4 ;  /* 0x0000dd00ff007a0c */ /* 0x000fe40003f85340 */
[----:B------:R-:W-:Y:S02]  /*15f0*/  ISETP.NE.AND.EX P3, PT, RZ, c[0x0][0x364], PT, P3 ;  /* 0x0000d900ff007a0c */ /* 0x000fe40003f65330 */
[----:B------:R-:W-:-:S04]  /*1600*/  ISETP.NE.U32.AND P0, PT, RZ, c[0x0][0x348], PT ;  /* 0x0000d200ff007a0c */ /* 0x000fc80003f05070 */
[----:B------:R-:W-:Y:S02]  /*1610*/  ISETP.NE.AND.EX P0, PT, RZ, c[0x0][0x34c], PT, P0 ;  /* 0x0000d300ff007a0c */ /* 0x000fe40003f05300 */
[----:B--2---:R-:W-:Y:S01]  /*1620*/  SHF.R.S32.HI R220, RZ, 0x1f, R216 ;  /* 0x0000001fffdc7819 */ /* 0x004fe200000114d8 */
[C---:B------:R-:W-:Y:S02]  /*1630*/  IMAD.SHL.U32 R217, R216.reuse, 0x4, RZ ;  /* 0x00000004d8d97824 */ /* 0x040fe400078e00ff */
[C---:B------:R-:W-:Y:S02]  /*1640*/  @P4 LEA R6, P2, R216.reuse, c[0x0][0x370], 0x2 ;  /* 0x0000dc00d8064a11 */ /* 0x040fe400078410ff */
[C-C-:B------:R-:W-:Y:S02]  /*1650*/  SHF.L.U64.HI R218, R216.reuse, 0x2, R220.reuse ;  /* 0x00000002d8da7819 */ /* 0x140fe400000102dc */
[----:B------:R-:W-:Y:S02]  /*1660*/  @P4 LEA.HI.X R7, R216, c[0x0][0x374], R220, 0x2, P2 ;  /* 0x0000dd00d8074a11 */ /* 0x000fe400010f14dc */
[----:B------:R-:W-:-:S02]  /*1670*/  @P3 IADD3 R4, P1, R217, c[0x0][0x360], RZ ;  /* 0x0000d800d9043a10 */ /* 0x000fc40007f3e0ff */
[----:B------:R-:W-:Y:S01]  /*1680*/  IADD3 R2, P2, R217, c[0x0][0x348], RZ ;  /* 0x0000d200d9027a10 */ /* 0x000fe20007f5e0ff */
[----:B------:R1:W5:Y:S01]  /*1690*/  @P4 LDG.E R202, [R6.64] ;  /* 0x0000000606ca4981 */ /* 0x000362000c1e1900 */
[C---:B------:R-:W-:Y:S02]  /*16a0*/  @P3 IADD3.X R5, R218.reuse, c[0x0][0x364], RZ, P1, !PT ;  /* 0x0000d900da053a10 */ /* 0x040fe40000ffe4ff */
[----:B------:R-:W-:-:S03]  /*16b0*/  IADD3.X R3, R218, c[0x0][0x34c], RZ, P2, !PT ;  /* 0x0000d300da037a10 */ /* 0x000fc600017fe4ff */
[----:B------:R1:W5:Y:S04]  /*16c0*/  @P3 LDG.E R15, [R4.64] ;  /* 0x00000006040f3981 */ /* 0x000368000c1e1900 */
[----:B------:R1:W5:Y:S01]  /*16d0*/  @P0 LDG.E R11, [R2.64] ;  /* 0x00000006020b0981 */ /* 0x000362000c1e1900 */
[----:B------:R-:W-:Y:S01]  /*16e0*/  YIELD ;  /* 0x0000000000007946 */ /* 0x000fe20003800000 */
[----:B------:R-:W-:Y:S05]  /*16f0*/  @P3 BRA `(.L_x_31) ;  /* 0x0000005000003947 */ /* 0x000fea0003800000 */
[----:B-----5:R-:W-:Y:S01]  /*1700*/  MOV R15, c[0x0][0x168] ;  /* 0x00005a00000f7a02 */ /* 0x020fe20000000f00 */
[----:B------:R-:W-:Y:S05]  /*1710*/  @!P0 BRA `(.L_x_31) ;  /* 0x0000003000008947 */ /* 0x000fea0003800000 */
[----:B------:R2:W3:Y:S04]  /*1720*/  LDG.E R0, [R2.64] ;  /* 0x0000000602007981 */ /* 0x0004e8000c1e1900 */
[----:B-12---:R-:W3:Y:S02]  /*1730*/  LDG.E R2, [R2.64+0x4] ;  /* 0x0000040602027981 */ /* 0x006ee4000c1e1900 */
[----:B---3--:R-:W-:-:S02]  /*1740*/  IADD3 R15, -R0, R2, RZ ;  /* 0x00000002000f7210 */ /* 0x008fc40007ffe1ff */
.L_x_31:
[----:B------:R-:W-:-:S04]  /*1750*/  ISETP.NE.U32.AND P1, PT, RZ, c[0x0][0x368], PT ;  /* 0x0000da00ff007a0c */ /* 0x000fc80003f25070 */
[----:B------:R-:W-:-:S13]  /*1760*/  ISETP.NE.AND.EX P1, PT, RZ, c[0x0][0x36c], PT, P1 ;  /* 0x0000db00ff007a0c */ /* 0x000fda0003f25310 */
[----:B------:R-:W-:Y:S05]  /*1770*/  @!P1 BRA `(.L_x_32) ;  /* 0x0000004000009947 */ /* 0x000fea0003800000 */
[----:B-1----:R-:W-:-:S04]  /*1780*/  IADD3 R2, P1, R217, c[0x0][0x368], RZ ;  /* 0x0000da00d9027a10 */ /* 0x002fc80007f3e0ff */
[----:B------:R-:W-:-:S05]  /*1790*/  IADD3.X R3, R218, c[0x0][0x36c], RZ, P1, !PT ;  /* 0x0000db00da037a10 */ /* 0x000fca0000ffe4ff */
[----:B------:R1:W5:Y:S01]  /*17a0*/  LDG.E R0, [R2.64] ;  /* 0x0000000602007981 */ /* 0x000362000c1e1900 */
[----:B------:R-:W-:Y:S05]  /*17b0*/  BRA `(.L_x_33) ;  /* 0x0000008000007947 */ /* 0x000fea0003800000 */
.L_x_32:
[----:B------:R-:W-:Y:S01]  /*17c0*/  ISETP.NE.U32.AND P1, PT, RZ, c[0x0][0x350], PT ;  /* 0x0000d400ff007a0c */ /* 0x000fe20003f25070 */
[----:B------:R-:W-:-:S03]  /*17d0*/  IMAD.U32 R0, RZ, RZ, UR5 ;  /* 0x00000005ff007e24 */ /* 0x000fc6000f8e00ff */
[----:B------:R-:W-:-:S13]  /*17e0*/  ISETP.NE.AND.EX P1, PT, RZ, c[0x0][0x354], PT, P1 ;  /* 0x0000d500ff007a0c */ /* 0x000fda0003f25310 */
[----:B------:R-:W-:Y:S05]  /*17f0*/  @!P1 BRA `(.L_x_33) ;  /* 0x0000004000009947 */ /* 0x000fea0003800000 */
[----:B-1----:R-:W-:-:S05]  /*1800*/  IMAD.WIDE R2, R216, R8, c[0x0][0x350] ;  /* 0x0000d400d8027625 */ /* 0x002fca00078e0208 */
[----:B------:R-:W2:Y:S04]  /*1810*/  LDG.E R4, [R2.64] ;  /* 0x0000000602047981 */ /* 0x000ea8000c1e1900 */
[----:B------:R-:W2:Y:S02]  /*1820*/  LDG.E R0, [R2.64+0x4] ;  /* 0x0000040602007981 */ /* 0x000ea4000c1e1900 */
[----:B--2---:R-:W-:-:S05]  /*1830*/  IADD3 R0, -R4, R0, RZ ;  /* 0x0000000004007210 */ /* 0x004fca0007ffe1ff */
.L_x_33:
[----:B-----5:R-:W-:Y:S01]  /*1840*/  IMAD.IADD R16, R0, 0x1, -R202 ;  /* 0x0000000100107824 */ /* 0x020fe200078e0aca */
[C---:B-1----:R-:W-:Y:S01]  /*1850*/  LOP3.LUT R3, R214.reuse, 0xff000000, RZ, 0xc0, !PT ;  /* 0xff000000d6037812 */ /* 0x042fe200078ec0ff */
[----:B------:R-:W-:Y:S01]  /*1860*/  BSSY B0, `(.L_x_34) ;  /* 0x000002b000007945 */ /* 0x000fe20003800000 */
[----:B------:R-:W-:Y:S02]  /*1870*/  LOP3.LUT R4, R214, 0xff0000, RZ, 0xc0, !PT ;  /* 0x00ff0000d6047812 */ /* 0x000fe400078ec0ff */
[----:B------:R-:W-:-:S02]  /*1880*/  ISETP.GE.AND P1, PT, R16, 0x1, PT ;  /* 0x000000011000780c */ /* 0x000fc40003f26270 */
[----:B------:R-:W-:Y:S02]  /*1890*/  IADD3 R0, R16, 0x3f, RZ ;  /* 0x0000003f10007810 */ /* 0x000fe40007ffe0ff */
[----:B------:R-:W-:Y:S02]  /*18a0*/  SHF.R.U32.HI R3, RZ, 0x8, R3 ;  /* 0x00000008ff037819 */ /* 0x000fe40000011603 */
[----:B------:R-:W-:Y:S02]  /*18b0*/  SHF.R.S32.HI R2, RZ, 0x1f, R0 ;  /* 0x0000001fff027819 */ /* 0x000fe40000011400 */
[----:B------:R-:W-:Y:S02]  /*18c0*/  LEA.HI R3, R4, R3, RZ, 0x10 ;  /* 0x0000000304037211 */ /* 0x000fe400078f80ff */
[----:B------:R-:W-:Y:S01]  /*18d0*/  LEA.HI R0, R2, R0, RZ, 0x6 ;  /* 0x0000000002007211 */ /* 0x000fe200078f30ff */
[----:B------:R-:W-:Y:S01]  /*18e0*/  IMAD.MOV.U32 R2, RZ, RZ, RZ ;  /* 0x000000ffff027224 */ /* 0x000fe200078e00ff */
[----:B------:R-:W-:-:S02]  /*18f0*/  LOP3.LUT R221, R3, 0xff, RZ, 0xc0, !PT ;  /* 0x000000ff03dd7812 */ /* 0x000fc400078ec0ff */
[----:B------:R-:W-:Y:S02]  /*1900*/  SHF.R.U32.HI R219, RZ, 0x10, R3 ;  /* 0x00000010ffdb7819 */ /* 0x000fe40000011603 */
[----:B------:R-:W-:Y:S01]  /*1910*/  SHF.R.S32.HI R10, RZ, 0x6, R0 ;  /* 0x00000006ff0a7819 */ /* 0x000fe20000011400 */
[----:B------:R-:W-:Y:S05]  /*1920*/  @!P1 BRA `(.L_x_35) ;  /* 0x000001e000009947 */ /* 0x000fea0003800000 */
[----:B------:R-:W-:Y:S01]  /*1930*/  ISETP.NE.AND P1, PT, R219, RZ, PT ;  /* 0x000000ffdb00720c */ /* 0x000fe20003f25270 */
[----:B------:R-:W-:-:S03]  /*1940*/  IMAD.MOV.U32 R4, RZ, RZ, RZ ;  /* 0x000000ffff047224 */ /* 0x000fc600078e00ff */
[----:B------:R-:W-:-:S04]  /*1950*/  SEL R0, R219, c[0x0][0x338], P1 ;  /* 0x0000ce00db007a07 */ /* 0x000fc80000800000 */
[----:B------:R-:W-:Y:S02]  /*1960*/  IABS R3, R0 ;  /* 0x0000000000037213 */ /* 0x000fe40000000000 */
[----:B------:R-:W-:Y:S02]  /*1970*/  IADD3 R6, R10, -0x1, R0 ;  /* 0xffffffff0a067810 */ /* 0x000fe40007ffe000 */
[----:B------:R-:W1:Y:S02]  /*1980*/  I2F.RP R2, R3 ;  /* 0x0000000300027306 */ /* 0x000e640000209400 */
[----:B------:R-:W-:-:S06]  /*1990*/  IABS R9, R6 ;  /* 0x0000000600097213 */ /* 0x000fcc0000000000 */
[----:B-1----:R-:W1:Y:S02]  /*19a0*/  MUFU.RCP R2, R2 ;  /* 0x0000000200027308 */ /* 0x002e640000001000 */
[----:B-1----:R-:W-:-:S06]  /*19b0*/  IADD3 R2, R2, 0xffffffe, RZ ;  /* 0x0ffffffe02027810 */ /* 0x002fcc0007ffe0ff */
[----:B------:R-:W1:Y:S02]  /*19c0*/  F2I.FTZ.U32.TRUNC.NTZ R5, R2 ;  /* 0x0000000200057305 */ /* 0x000e64000021f000 */
[----:B-1----:R-:W-:-:S04]  /*19d0*/  IMAD.MOV R2, RZ, RZ, -R5 ;  /* 0x000000ffff027224 */ /* 0x002fc800078e0a05 */
[----:B------:R-:W-:Y:S01]  /*19e0*/  IMAD.MOV.U32 R7, RZ, RZ, R2 ;  /* 0x000000ffff077224 */ /* 0x000fe200078e0002 */
[----:B------:R-:W-:-:S03]  /*19f0*/  IABS R2, R0 ;  /* 0x0000000000027213 */ /* 0x000fc60000000000 */
[----:B------:R-:W-:Y:S02]  /*1a00*/  IMAD R7, R7, R3, RZ ;  /* 0x0000000307077224 */ /* 0x000fe400078e02ff */
[----:B------:R-:W-:Y:S02]  /*1a10*/  IMAD.MOV R8, RZ, RZ, -R2 ;  /* 0x000000ffff087224 */ /* 0x000fe400078e0a02 */
[----:B------:R-:W-:-:S04]  /*1a20*/  IMAD.HI.U32 R2, R5, R7, R4 ;  /* 0x0000000705027227 */ /* 0x000fc800078e0004 */
[----:B------:R-:W-:Y:S02]  /*1a30*/  IMAD.MOV.U32 R4, RZ, RZ, R9 ;  /* 0x000000ffff047224 */ /* 0x000fe400078e0009 */
[----:B------:R-:W-:Y:S02]  /*1a40*/  IMAD.MOV.U32 R5, RZ, RZ, R8 ;  /* 0x000000ffff057224 */ /* 0x000fe400078e0008 */
[----:B------:R-:W-:-:S04]  /*1a50*/  IMAD.HI.U32 R2, R2, R4, RZ ;  /* 0x0000000402027227 */ /* 0x000fc800078e00ff */
[----:B------:R-:W-:-:S05]  /*1a60*/  IMAD R4, R2, R5, R4 ;  /* 0x0000000502047224 */ /* 0x000fca00078e0204 */
[----:B------:R-:W-:-:S13]  /*1a70*/  ISETP.GT.U32.AND P2, PT, R3, R4, PT ;  /* 0x000000040300720c */ /* 0x000fda0003f44070 */
[----:B------:R-:W-:Y:S01]  /*1a80*/  @!P2 IMAD.IADD R4, R4, 0x1, -R3 ;  /* 0x000000010404a824 */ /* 0x000fe200078e0a03 */
[----:B------:R-:W-:Y:S02]  /*1a90*/  @!P2 IADD3 R2, R2, 0x1, RZ ;  /* 0x000000010202a810 */ /* 0x000fe40007ffe0ff */
[----:B------:R-:W-:Y:S02]  /*1aa0*/  ISETP.NE.AND P2, PT, R0, RZ, PT ;  /* 0x000000ff0000720c */ /* 0x000fe40003f45270 */
[----:B------:R-:W-:Y:S02]  /*1ab0*/  ISETP.GE.U32.AND P3, PT, R4, R3, PT ;  /* 0x000000030400720c */ /* 0x000fe40003f66070 */
[----:B------:R-:W-:-:S04]  /*1ac0*/  LOP3.LUT R3, R6, R0, RZ, 0x3c, !PT ;  /* 0x0000000006037212 */ /* 0x000fc800078e3cff */
[----:B------:R-:W-:-:S07]  /*1ad0*/  ISETP.GE.AND P1, PT, R3, RZ, PT ;  /* 0x000000ff0300720c */ /* 0x000fce0003f26270 */
[----:B------:R-:W-:-:S06]  /*1ae0*/  @P3 IADD3 R2, R2, 0x1, RZ ;  /* 0x0000000102023810 */ /* 0x000fcc0007ffe0ff */
[----:B------:R-:W-:Y:S01]  /*1af0*/  @!P1 IMAD.MOV R2, RZ, RZ, -R2 ;  /* 0x000000ffff029224 */ /* 0x000fe200078e0a02 */
[----:B------:R-:W-:Y:S02]  /*1b00*/  @!P2 LOP3.LUT R2, RZ, R0, RZ, 0x33, !PT ;  /* 0x00000000ff02a212 */ /* 0x000fe400078e33ff */
.L_x_35:
[----:B------:R-:W-:Y:S05]  /*1b10*/  BSYNC B0 ;  /* 0x0000000000007941 */ /* 0x000fea0003800000 */
.L_x_34:
[----:B------:R-:W-:Y:S01]  /*1b20*/  IMAD R200, R221, R2, RZ ;  /* 0x00000002ddc87224 */ /* 0x000fe200078e02ff */
[----:B------:R-:W-:Y:S01]  /*1b30*/  PRMT R0, RZ, 0x7610, R0 ;  /* 0x00007610ff007816 */ /* 0x000fe20000000000 */
[----:B------:R-:W-:Y:S01]  /*1b40*/  CS2R R22, SRZ ;  /* 0x0000000000167805 */ /* 0x000fe2000001ff00 */
[----:B------:R-:W-:Y:S01]  /*1b50*/  CS2R R26, SRZ ;  /* 0x00000000001a7805 */ /* 0x000fe2000001ff00 */
[----:B------:R-:W-:Y:S01]  /*1b60*/  IMAD.IADD R2, R200, 0x1, R2 ;  /* 0x00000001c8027824 */ /* 0x000fe200078e0202 */
[----:B------:R-:W-:Y:S01]  /*1b70*/  CS2R R24, SRZ ;  /* 0x0000000000187805 */ /* 0x000fe2000001ff00 */
[----:B------:R-:W-:Y:S01]  /*1b80*/  CS2R R42, SRZ ;  /* 0x00000000002a7805 */ /* 0x000fe2000001ff00 */
[----:B------:R-:W-:Y:S01]  /*1b90*/  CS2R R92, SRZ ;  /* 0x00000000005c7805 */ /* 0x000fe2000001ff00 */
[----:B------:R-:W-:Y:S01]  /*1ba0*/  CS2R R70, SRZ ;  /* 0x0000000000467805 */ /* 0x000fe2000001ff00 */
[----:B------:R-:W-:Y:S01]  /*1bb0*/  IMNMX R160, R10, R2, PT ;  /* 0x000000020aa07217 */ /* 0x000fe20003800200 */
[----:B------:R-:W-:Y:S01]  /*1bc0*/  CS2R R100, SRZ ;  /* 0x0000000000647805 */ /* 0x000fe2000001ff00 */
[----:B------:R-:W-:Y:S01]  /*1bd0*/  CS2R R82, SRZ ;  /* 0x0000000000527805 */ /* 0x000fe2000001ff00 */
[----:B------:R-:W-:Y:S01]  /*1be0*/  CS2R R128, SRZ ;  /* 0x0000000000807805 */ /* 0x000fe2000001ff00 */
[----:B------:R-:W-:Y:S01]  /*1bf0*/  ISETP.GT.AND P1, PT, R160, R200, PT ;  /* 0x000000c8a000720c */ /* 0x000fe20003f24270 */
        /* <DEDUP_REMOVED lines=41> */
[----:B------:R-:W-:-:S04]  /*1e90*/  ISETP.NE.U32.AND P1, PT, RZ, c[0x0][0x340], PT ;  /* 0x0000d000ff007a0c */ /* 0x000fc80003f25070 */
[----:B------:R-:W-:-:S13]  /*1ea0*/  ISETP.NE.AND.EX P1, PT, RZ, c[0x0][0x344], PT, P1 ;  /* 0x0000d100ff007a0c */ /* 0x000fda0003f25310 */
[----:B------:R-:W-:-:S04]  /*1eb0*/  @P1 IADD3 R2, P2, R217, c[0x0][0x340], RZ ;  /* 0x0000d000d9021a10 */ /* 0x000fc80007f5e0ff */
[----:B------:R-:W-:-:S05]  /*1ec0*/  @P1 IADD3.X R3, R218, c[0x0][0x344], RZ, P2, !PT ;  /* 0x0000d100da031a10 */ /* 0x000fca00017fe4ff */
[----:B------:R1:W5:Y:S01]  /*1ed0*/  @P1 LDG.E R14, [R2.64] ;  /* 0x00000006020e1981 */ /* 0x000362000c1e1900 */
[----:B------:R-:W-:Y:S01]  /*1ee0*/  SHF.R.S32.HI R0, RZ, 0x1f, R11 ;  /* 0x0000001fff007819 */ /* 0x000fe2000001140b */
[----:B------:R-:W-:Y:S01]  /*1ef0*/  IMAD.MOV.U32 R4, RZ, RZ, c[0x0][0x2c4] ;  /* 0x0000b100ff047624 */ /* 0x000fe200078e00ff */
[----:B------:R-:W-:Y:S01]  /*1f00*/  LOP3.LUT R13, R214, 0xffff, RZ, 0xc0, !PT ;  /* 0x0000ffffd60d7812 */ /* 0x000fe200078ec0ff */
[----:B------:R-:W-:Y:S01]  /*1f10*/  IMAD R5, R197, 0x20, R201 ;  /* 0x00000020c5057824 */ /* 0x000fe200078e02c9 */
[----:B------:R-:W-:Y:S01]  /*1f20*/  SEL R6, R220, RZ, !P0 ;  /* 0x000000ffdc067207 */ /* 0x000fe20004000000 */
[----:B------:R-:W-:Y:S01]  /*1f30*/  IMAD R0, R0, c[0x0][0x178], RZ ;  /* 0x00005e0000007a24 */ /* 0x000fe200078e02ff */
[----:B------:R-:W-:Y:S01]  /*1f40*/  ISETP.NE.AND P2, PT, R4, 0x1, PT ;  /* 0x000000010400780c */ /* 0x000fe20003f45270 */
[----:B------:R-:W-:Y:S01]  /*1f50*/  IMAD R5, R213, 0x80, R5 ;  /* 0x00000080d5057824 */ /* 0x000fe200078e0205 */
[----:B------:R-:W-:Y:S01]  /*1f60*/  SEL R4, R216, RZ, !P0 ;  /* 0x000000ffd8047207 */ /* 0x000fe20004000000 */
[----:B------:R-:W-:Y:S01]  /*1f70*/  IMAD R0, R11, c[0x0][0x17c], R0 ;  /* 0x00005f000b007a24 */ /* 0x000fe200078e0200 */
[----:B------:R-:W-:Y:S01]  /*1f80*/  ISETP.GE.AND P6, PT, R194, c[0x0][0x198], PT ;  /* 0x00006600c2007a0c */ /* 0x000fe20003fc6270 */
[----:B------:R-:W-:Y:S01]  /*1f90*/  IMAD R6, R6, c[0x0][0x1c0], RZ ;  /* 0x0000700006067a24 */ /* 0x000fe200078e02ff */
[----:B------:R-:W-:-:S02]  /*1fa0*/  ISETP.GE.AND P5, PT, R198, c[0x0][0x198], PT ;  /* 0x00006600c6007a0c */ /* 0x000fc40003fa6270 */
[----:B------:R-:W-:Y:S01]  /*1fb0*/  ISETP.GE.AND P4, PT, R199, c[0x0][0x198], PT ;  /* 0x00006600c7007a0c */ /* 0x000fe20003f86270 */
[----:B------:R-:W-:Y:S01]  /*1fc0*/  IMAD R6, R4, c[0x0][0x1c4], R6 ;  /* 0x0000710004067a24 */ /* 0x000fe200078e0206 */
[----:B------:R-:W-:-:S03]  /*1fd0*/  IADD3 R115, R160, -0x1, RZ ;  /* 0xffffffffa0737810 */ /* 0x000fc60007ffe0ff */
[----:B------:R-:W-:-:S04]  /*1fe0*/  @P2 IMAD.HI.U32 R7, R5, c[0x0][0x2c8], RZ ;  /* 0x0000b20005072a27 */ /* 0x000fc800078e00ff */
[----:B-1----:R-:W-:-:S05]  /*1ff0*/  IMAD.WIDE.U32 R2, R11, c[0x0][0x178], RZ ;  /* 0x00005e000b027a25 */ /* 0x002fca00078e00ff */
[----:B------:R-:W-:Y:S02]  /*2000*/  IADD3 R3, R3, R0, RZ ;  /* 0x0000000003037210 */ /* 0x000fe40007ffe0ff */
[----:B------:R-:W-:Y:S02]  /*2010*/  MOV R0, R5 ;  /* 0x0000000500007202 */ /* 0x000fe40000000f00 */
[----:B------:R-:W-:Y:S01]  /*2020*/  @P2 SHF.R.U32.HI R0, RZ, c[0x0][0x2cc], R7 ;  /* 0x0000b300ff002a19 */ /* 0x000fe20000011607 */
[----:B------:R-:W-:-:S03]  /*2030*/  IMAD.WIDE.U32 R2, R13, c[0x0][0x1b8], R2 ;  /* 0x00006e000d027a25 */ /* 0x000fc600078e0002 */
[----:B------:R-:W-:Y:S01]  /*2040*/  SHF.R.S32.HI R7, RZ, 0x1f, R0 ;  /* 0x0000001fff077819 */ /* 0x000fe20000011400 */
[----:B------:R-:W-:-:S04]  /*2050*/  IMAD R3, R13, c[0x0][0x1bc], R3 ;  /* 0x00006f000d037a24 */ /* 0x000fc800078e0203 */
[----:B------:R-:W-:-:S04]  /*2060*/  IMAD.WIDE.U32 R2, R4, c[0x0][0x1c0], R2 ;  /* 0x0000700004027a25 */ /* 0x000fc800078e0002 */
[----:B------:R-:W-:Y:S01]  /*2070*/  IMAD.MOV R4, RZ, RZ, -R0 ;  /* 0x000000ffff047224 */ /* 0x000fe200078e0a00 */
[----:B------:R-:W-:-:S03]  /*2080*/  IADD3 R3, R3, R6, RZ ;  /* 0x0000000603037210 */ /* 0x000fc60007ffe0ff */
[----:B------:R-:W-:Y:S02]  /*2090*/  IMAD R4, R4, c[0x0][0x2c4], R5 ;  /* 0x0000b10004047a24 */ /* 0x000fe400078e0205 */
[----:B------:R-:W-:Y:S02]  /*20a0*/  IMAD R5, R7, c[0x0][0x1b0], RZ ;  /* 0x00006c0007057a24 */ /* 0x000fe400078e02ff */
[----:B------:R-:W-:-:S04]  /*20b0*/  IMAD.WIDE.U32 R2, R0, c[0x0][0x1b0], R2 ;  /* 0x00006c0000027a25 */ /* 0x000fc800078e0002 */
[----:B------:R-:W-:Y:S01]  /*20c0*/  IMAD R6, R0, c[0x0][0x1b4], R5 ;  /* 0x00006d0000067a24 */ /* 0x000fe200078e0205 */
[----:B------:R-:W-:-:S03]  /*20d0*/  SHF.R.S32.HI R5, RZ, 0x1f, R4 ;  /* 0x0000001fff057819 */ /* 0x000fc60000011404 */
[----:B------:R-:W-:Y:S02]  /*20e0*/  IMAD.IADD R3, R3, 0x1, R6 ;  /* 0x0000000103037824 */ /* 0x000fe400078e0206 */
[----:B------:R-:W-:Y:S02]  /*20f0*/  IMAD R0, R5, c[0x0][0x1a8], RZ ;  /* 0x00006a0005007a24 */ /* 0x000fe400078e02ff */
[----:B------:R-:W-:-:S04]  /*2100*/  IMAD.WIDE.U32 R2, R4, c[0x0][0x1a8], R2 ;  /* 0x00006a0004027a25 */ /* 0x000fc800078e0002 */
[----:B------:R-:W-:Y:S01]  /*2110*/  IMAD R0, R4, c[0x0][0x1ac], R0 ;  /* 0x00006b0004007a24 */ /* 0x000fe200078e0200 */
[----:B------:R-:W-:-:S04]  /*2120*/  LEA R12, P0, R2, c[0x0][0x160], 0x1 ;  /* 0x00005800020c7a11 */ /* 0x000fc800078008ff */
[----:B------:R-:W-:-:S04]  /*2130*/  IADD3 R0, R3, R0, RZ ;  /* 0x0000000003007210 */ /* 0x000fc80007ffe0ff */
[----:B------:R-:W-:Y:S01]  /*2140*/  LEA.HI.X R9, R2, c[0x0][0x164], R0, 0x1, P0 ;  /* 0x0000590002097a11 */ /* 0x000fe200000f0c00 */
[----:B------:R-:W-:Y:S01]  /*2150*/  @!P1 IMAD.MOV.U32 R14, RZ, RZ, R216 ;  /* 0x000000ffff0e9224 */ /* 0x000fe200078e00d8 */
[----:B------:R-:W-:Y:S05]  /*2160*/  BRA.DIV ~URZ, `(.L_x_37) ;  /* 0x0000ac227f007947 */ /* 0x000fea000b800000 */
[----:B------:R1:W2:Y:S02]  /*2170*/  SHFL.IDX PT, R8, R9, RZ, 0x181f ;  /* 0x00181fff09087589 */ /* 0x0002a400000e0000 */
.L_x_126:
[----:B------:R-:W-:Y:S05]  /*2180*/  BRA.DIV ~URZ, `(.L_x_38) ;  /* 0x0000ac727f007947 */ /* 0x000fea000b800000 */
[----:B------:R3:W4:Y:S02]  /*2190*/  SHFL.IDX PT, R0, R12, RZ, 0x181f ;  /* 0x00181fff0c007589 */ /* 0x00072400000e0000 */
.L_x_127:
[----:B------:R-:W-:Y:S01]  /*21a0*/  IMAD R11, R15, c[0x0][0x2c4], RZ ;  /* 0x0000b1000f0b7a24 */ /* 0x000fe200078e02ff */
[----:B------:R-:W-:Y:S01]  /*21b0*/  LEA R10, R213, R201, 0x7 ;  /* 0x000000c9d50a7211 */ /* 0x000fe200078e38ff */
[----:B------:R-:W-:Y:S03]  /*21c0*/  BSSY B0, `(.L_x_39) ;  /* 0x0000012000007945 */ /* 0x000fe60003800000 */
[----:B------:R-:W-:-:S13]  /*21d0*/  ISETP.GE.AND P0, PT, R10, R11, PT ;  /* 0x0000000b0a00720c */ /* 0x000fda0003f06270 */
[----:B------:R-:W-:Y:S05]  /*21e0*/  @P0 BRA `(.L_x_40) ;  /* 0x000000f000000947 */ /* 0x000fea0003800000 */
[-C--:B----4-:R-:W-:Y:S02]  /*21f0*/  LEA R6, P2, R194, R0.reuse, 0x1 ;  /* 0x00000000c2067211 */ /* 0x090fe400078408ff */
[----:B------:R-:W-:Y:S02]  /*2200*/  SHF.R.S32.HI R19, RZ, 0x1f, R194 ;  /* 0x0000001fff137819 */ /* 0x000fe400000114c2 */
[-C--:B------:R-:W-:Y:S02]  /*2210*/  LEA R4, P1, R198, R0.reuse, 0x1 ;  /* 0x00000000c6047211 */ /* 0x080fe400078208ff */
[----:B------:R-:W-:Y:S02]  /*2220*/  SHF.R.S32.HI R18, RZ, 0x1f, R198 ;  /* 0x0000001fff127819 */ /* 0x000fe400000114c6 */
[----:B------:R-:W-:Y:S02]  /*2230*/  SHF.R.S32.HI R17, RZ, 0x1f, R199 ;  /* 0x0000001fff117819 */ /* 0x000fe400000114c7 */
[----:B------:R-:W-:-:S02]  /*2240*/  LEA R2, P0, R199, R0, 0x1 ;  /* 0x00000000c7027211 */ /* 0x000fc400078008ff */
[-C--:B--2---:R-:W-:Y:S02]  /*2250*/  LEA.HI.X R7, R194, R8.reuse, R19, 0x1, P2 ;  /* 0x00000008c2077211 */ /* 0x084fe400010f0c13 */
[-C--:B------:R-:W-:Y:S02]  /*2260*/  LEA.HI.X R5, R198, R8.reuse, R18, 0x1, P1 ;  /* 0x00000008c6057211 */ /* 0x080fe400008f0c12 */
[----:B------:R-:W-:Y:S01]  /*2270*/  LEA.HI.X R3, R199, R8, R17, 0x1, P0 ;  /* 0x00000008c7037211 */ /* 0x000fe200000f0c11 */
[----:B------:R-:W-:Y:S01]  /*2280*/  @!PT LDS RZ, [RZ] ;  /* 0x00000000fffff984 */ /* 0x000fe20000000800 */
[----:B------:R-:W-:Y:S01]  /*2290*/  @!PT LDS RZ, [RZ] ;  /* 0x00000000fffff984 */ /* 0x000fe20000000800 */
[----:B------:R-:W-:Y:S01]  /*22a0*/  @!PT LDS RZ, [RZ] ;  /* 0x00000000fffff984 */ /* 0x000fe20000000800 */
[----:B------:R2:W-:Y:S04]  /*22b0*/  LDGSTS.E.BYPASS.LTC128B.128 [R187+0xc100], [R6.64], !P6 ;  /* 0x0c10000006bb7fae */ /* 0x0005e8000f101d46 */
[----:B------:R2:W-:Y:S04]  /*22c0*/  LDGSTS.E.BYPASS.LTC128B.128 [R187+0x10100], [R4.64], !P5 ;  /* 0x1010000004bb7fae */ /* 0x0005e8000e901d46 */
[----:B------:R2:W-:Y:S02]  /*22d0*/  LDGSTS.E.BYPASS.LTC128B.128 [R187+0x14100], [R2.64], !P4 ;  /* 0x1410000002bb7fae */ /* 0x0005e4000e101d46 */
.L_x_40:
[----:B------:R-:W-:Y:S05]  /*22e0*/  BSYNC B0 ;  /* 0x0000000000007941 */ /* 0x000fea0003800000 */
.L_x_39:
[----:B------:R-:W-:Y:S05]  /*22f0*/  BRA.DIV ~URZ, `(.L_x_41) ;  /* 0x0000ab727f007947 */ /* 0x000fea000b800000 */
[----:B--2---:R2:W1:Y:S04]  /*2300*/  SHFL.IDX PT, R8, R9, 0x1, 0x181f ;  /* 0x00381f0009087f89 */ /* 0x00446800000e0000 */
[----:B----4-:R2:W4:Y:S02]  /*2310*/  SHFL.IDX PT, R0, R12, 0x1, 0x181f ;  /* 0x00381f000c007f89 */ /* 0x01052400000e0000 */
.L_x_128:
[----:B------:R-:W-:Y:S01]  /*2320*/  IADD3 R2, R10, 0x20, RZ ;  /* 0x000000200a027810 */ /* 0x000fe20007ffe0ff */
        /* <DEDUP_REMOVED lines=9> */
[-C--:B-1----:R-:W-:Y:S02]  /*23c0*/  LEA.HI.X R7, R194, R8.reuse, R18, 0x1, P2 ;  /* 0x00000008c2077211 */ /* 0x082fe400010f0c12 */
        /* <DEDUP_REMOVED lines=8> */
.L_x_43:
[----:B------:R-:W-:Y:S05]  /*2450*/  BSYNC B0 ;  /* 0x0000000000007941 */ /* 0x000fea0003800000 */
.L_x_42:
[----:B------:R-:W-:Y:S05]  /*2460*/  BRA.DIV ~URZ, `(.L_x_44) ;  /* 0x0000aad27f007947 */ /* 0x000fea000b800000 */
[----:B-1----:R1:W2:Y:S02]  /*2470*/  SHFL.IDX PT, R8, R9, 0x2, 0x181f ;  /* 0x00581f0009087f89 */ /* 0x0022a400000e0000 */
.L_x_129:
[----:B------:R-:W-:Y:S05]  /*2480*/  BRA.DIV ~URZ, `(.L_x_45) ;  /* 0x0000ab227f007947 */ /* 0x000fea000b800000 */
[----:B----4-:R4:W1:Y:S02]  /*2490*/  SHFL.IDX PT, R0, R12, 0x2, 0x181f ;  /* 0x00581f000c007f89 */ /* 0x01086400000e0000 */
.L_x_130:
[----:B------:R-:W-:Y:S01]  /*24a0*/  IADD3 R2, R10, 0x40, RZ ;  /* 0x000000400a027810 */ /* 0x000fe20007ffe0ff */
[----:B------:R-:W-:Y:S03]  /*24b0*/  BSSY B0, `(.L_x_46) ;  /* 0x0000012000007945 */ /* 0x000fe60003800000 */
[----:B------:R-:W-:-:S13]  /*24c0*/  ISETP.GE.AND P0, PT, R2, R11, PT ;  /* 0x0000000b0200720c */ /* 0x000fda0003f06270 */
[----:B------:R-:W-:Y:S05]  /*24d0*/  @P0 BRA `(.L_x_47) ;  /* 0x000000f000000947 */ /* 0x000fea0003800000 */
[-C--:B-1----:R-:W-:Y:S02]  /*24e0*/  LEA R6, P2, R194, R0.reuse, 0x1 ;  /* 0x00000000c2067211 */ /* 0x082fe400078408ff */
        /* <DEDUP_REMOVED lines=14> */
.L_x_47:
[----:B------:R-:W-:Y:S05]  /*25d0*/  BSYNC B0 ;  /* 0x0000000000007941 */ /* 0x000fea0003800000 */
.L_x_46:
[----:B------:R-:W-:Y:S05]  /*25e0*/  BRA.DIV ~URZ, `(.L_x_48) ;  /* 0x0000aa327f007947 */ /* 0x000fea000b800000 */
[----:B--2---:R2:W3:Y:S04]  /*25f0*/  SHFL.IDX PT, R8, R9, 0x3, 0x181f ;  /* 0x00781f0009087f89 */ /* 0x0044e800000e0000 */
[----:B-1----:R2:W1:Y:S02]  /*2600*/  SHFL.IDX PT, R0, R12, 0x3, 0x181f ;  /* 0x00781f000c007f89 */ /* 0x00246400000e0000 */
.L_x_131:
[----:B------:R-:W-:Y:S01]  /*2610*/  IADD3 R2, R10, 0x60, RZ ;  /* 0x000000600a027810 */ /* 0x000fe20007ffe0ff */
[----:B-----5:R-:W-:Y:S01]  /*2620*/  IMAD.WIDE.U32 R206, R14, c[0x0][0x2b0], RZ ;  /* 0x0000ac000ece7a25 */ /* 0x020fe200078e00ff */
[----:B------:R-:W-:-:S02]  /*2630*/  SHF.R.S32.HI R18, RZ, 0x1f, R194 ;  /* 0x0000001fff127819 */ /* 0x000fc400000114c2 */
[----:B------:R-:W-:Y:S01]  /*2640*/  ISETP.GE.AND P3, PT, R2, R11, PT ;  /* 0x0000000b0200720c */ /* 0x000fe20003f66270 */
[----:B------:R-:W-:Y:S01]  /*2650*/  IMAD R116, R197, 0x20, R201 ;  /* 0x00000020c5747824 */ /* 0x000fe200078e02c9 */
[----:B------:R-:W-:Y:S02]  /*2660*/  SHF.R.S32.HI R17, RZ, 0x1f, R198 ;  /* 0x0000001fff117819 */ /* 0x000fe400000114c6 */
[----:B------:R-:W-:-:S09]  /*2670*/  SHF.R.S32.HI R15, RZ, 0x1f, R199 ;  /* 0x0000001fff0f7819 */ /* 0x000fd200000114c7 */
[-C--:B-1----:R-:W-:Y:S02]  /*2680*/  @!P3 LEA R6, P2, R194, R0.reuse, 0x1 ;  /* 0x00000000c206b211 */ /* 0x082fe400078408ff */
[-C--:B------:R-:W-:Y:S02]  /*2690*/  @!P3 LEA R4, P1, R198, R0.reuse, 0x1 ;  /* 0x00000000c604b211 */ /* 0x080fe400078208ff */
[C---:B------:R-:W-:Y:S02]  /*26a0*/  @!P3 LEA R2, P0, R199.reuse, R0, 0x1 ;  /* 0x00000000c702b211 */ /* 0x040fe400078008ff */
[----:B------:R-:W-:Y:S02]  /*26b0*/  SHF.R.S32.HI R0, RZ, 0x1f, R14 ;  /* 0x0000001fff007819 */ /* 0x000fe4000001140e */
[-C--:B---3--:R-:W-:Y:S02]  /*26c0*/  @!P3 LEA.HI.X R7, R194, R8.reuse, R18, 0x1, P2 ;  /* 0x00000008c207b211 */ /* 0x088fe400010f0c12 */
[-C--:B------:R-:W-:Y:S01]  /*26d0*/  @!P3 LEA.HI.X R5, R198, R8.reuse, R17, 0x1, P1 ;  /* 0x00000008c605b211 */ /* 0x080fe200008f0c11 */
[----:B------:R-:W-:Y:S01]  /*26e0*/  IMAD R0, R0, c[0x0][0x2b0], RZ ;  /* 0x0000ac0000007a24 */ /* 0x000fe200078e02ff */
[----:B------:R-:W-:Y:S01]  /*26f0*/  @!P3 LEA.HI.X R3, R199, R8, R15, 0x1, P0 ;  /* 0x00000008c703b211 */ /* 0x000fe200000f0c0f */
[----:B------:R-:W-:Y:S01]  /*2700*/  @!PT LDS RZ, [RZ] ;  /* 0x00000000fffff984 */ /* 0x000fe20000000800 */
[----:B------:R-:W-:Y:S01]  /*2710*/  @!PT LDS RZ, [RZ] ;  /* 0x00000000fffff984 */ /* 0x000fe20000000800 */
[----:B------:R-:W-:Y:S01]  /*2720*/  @!PT LDS RZ, [RZ] ;  /* 0x00000000fffff984 */ /* 0x000fe20000000800 */
[----:B------:R1:W-:Y:S02]  /*2730*/  @!P3 LDGSTS.E.BYPASS.LTC128B.128 [R187+0xf100], [R6.64], !P6 ;  /* 0x0f10000006bbbfae */ /* 0x0003e4000f101d46 */
[----:B------:R-:W-:-:S02]  /*2740*/  IMAD R0, R14, c[0x0][0x2b4], R0 ;  /* 0x0000ad000e007a24 */ /* 0x000fc400078e0200 */
[----:B------:R1:W-:Y:S01]  /*2750*/  @!P3 LDGSTS.E.BYPASS.LTC128B.128 [R187+0x13100], [R4.64], !P5 ;  /* 0x1310000004bbbfae */ /* 0x0003e2000e901d46 */
[----:B------:R-:W-:Y:S01]  /*2760*/  ISETP.GE.AND P5, PT, R194, c[0x0][0x1d4], PT ;  /* 0x00007500c2007a0c */ /* 0x000fe20003fa6270 */
[----:B------:R-:W-:Y:S02]  /*2770*/  IMAD.IADD R210, R207, 0x1, R0 ;  /* 0x00000001cfd27824 */ /* 0x000fe400078e0200 */
[----:B------:R1:W-:Y:S01]  /*2780*/  @!P3 LDGSTS.E.BYPASS.LTC128B.128 [R187+0x17100], [R2.64], !P4 ;  /* 0x1710000002bbbfae */ /* 0x0003e2000e101d46 */
[----:B------:R-:W-:Y:S02]  /*2790*/  ISETP.GE.AND P4, PT, R198, c[0x0][0x1d4], PT ;  /* 0x00007500c6007a0c */ /* 0x000fe40003f86270 */
[----:B------:R-:W-:Y:S01]  /*27a0*/  ISETP.GE.AND P3, PT, R199, c[0x0][0x1d4], PT ;  /* 0x00007500c7007a0c */ /* 0x000fe20003f66270 */
[----:B------:R-:W0:Y:S01]  /*27b0*/  LDGDEPBAR ;  /* 0x00000000000079af */ /* 0x000e220000000000 */
[----:B------:R-:W-:Y:S03]  /*27c0*/  WARPSYNC 0xffffffff ;  /* 0xffffffff00007948 */ /* 0x000fe60003800000 */
[----:B------:R-:W-:Y:S01]  /*27d0*/  IMAD.MOV.U32 R0, RZ, RZ, c[0x0][0x2b8] ;  /* 0x0000ae00ff007624 */ /* 0x000fe200078e00ff */
[----:B------:R-:W-:Y:S01]  /*27e0*/  BAR.SYNC.DEFER_BLOCKING 0x0 ;  /* 0x0000000000007b1d */ /* 0x000fe20000010000 */
[----:B-1----:R-:W-:-:S02]  /*27f0*/  IMAD R2, R115, 0x40, R116 ;  /* 0x0000004073027824 */ /* 0x002fc400078e0274 */
[----:B------:R-:W-:Y:S01]  /*2800*/  IMAD.MOV.U32 R188, RZ, RZ, RZ ;  /* 0x000000ffffbc7224 */ /* 0x000fe200078e00ff */
[----:B------:R-:W-:Y:S02]  /*2810*/  ISETP.NE.AND P0, PT, R0, 0x1, PT ;  /* 0x000000010000780c */ /* 0x000fe40003f05270 */
[C---:B------:R-:W-:Y:S01]  /*2820*/  ISETP.GE.AND P2, PT, R2.reuse, R16, PT ;  /* 0x000000100200720c */ /* 0x040fe20003f46270 */
[----:B------:R-:W-:-:S03]  /*2830*/  IMAD.IADD R2, R2, 0x1, R202 ;  /* 0x0000000102027824 */ /* 0x000fc600078e02ca */
[----:B------:R-:W-:Y:S01]  /*2840*/  ISETP.GT.OR P2, PT, R116, 0x3f, P2 ;  /* 0x0000003f7400780c */ /* 0x000fe20001744670 */
[----:B------:R-:W-:-:S06]  /*2850*/  IMAD.MOV.U32 R0, RZ, RZ, R2 ;  /* 0x000000ffff007224 */ /* 0x000fcc00078e0002 */
[----:B------:R-:W-:-:S05]  /*2860*/  @P0 IMAD.HI.U32 R3, R2, c[0x0][0x2bc], RZ ;  /* 0x0000af0002030a27 */ /* 0x000fca00078e00ff */
[----:B------:R-:W-:-:S04]  /*2870*/  @P0 SHF.R.U32.HI R0, RZ, c[0x0][0x2c0], R3 ;  /* 0x0000b000ff000a19 */ /* 0x000fc80000011603 */
[----:B------:R-:W-:-:S04]  /*2880*/  @!P2 IADD3 R3, P1, R0, R206, RZ ;  /* 0x000000ce0003a210 */ /* 0x000fc80007f3e0ff */
[----:B------:R-:W-:Y:S02]  /*2890*/  @!P2 LEA.HI.X.SX32 R5, R0, R210, 0x1, P1 ;  /* 0x000000d20005a211 */ /* 0x000fe400008f0eff */
[----:B------:R-:W-:-:S04]  /*28a0*/  @!P2 LEA R4, P1, R3, c[0x0][0x2a0], 0x2 ;  /* 0x0000a8000304aa11 */ /* 0x000fc800078210ff */
[----:B------:R-:W-:-:S05]  /*28b0*/  @!P2 LEA.HI.X R5, R3, c[0x0][0x2a4], R5, 0x2, P1 ;  /* 0x0000a9000305aa11 */ /* 0x000fca00008f1405 */
[----:B------:R-:W3:Y:S01]  /*28c0*/  @!P2 LDG.E R188, [R4.64] ;  /* 0x0000000604bca981 */ /* 0x000ee2000c1e1900 */
[----:B------:R-:W-:Y:S01]  /*28d0*/  IMAD.MOV R0, RZ, RZ, -R0 ;  /* 0x000000ffff007224 */ /* 0x000fe200078e0a00 */
[----:B------:R-:W-:Y:S01]  /*28e0*/  SHF.L.U64.HI R112, R194, 0x1, R18 ;  /* 0x00000001c2707819 */ /* 0x000fe20000010212 */
[----:B------:R-:W-:Y:S01]  /*28f0*/  IMAD.WIDE.U32 R204, R13, c[0x0][0x1e8], RZ ;  /* 0x00007a000dcc7a25 */ /* 0x000fe200078e00ff */
[----:B------:R-:W-:Y:S01]  /*2900*/  SHF.L.U64.HI R113, R198, 0x1, R17 ;  /* 0x00000001c6717819 */ /* 0x000fe20000010211 */
[----:B------:R-:W-:Y:S01]  /*2910*/  BSSY B0, `(.L_x_49) ;  /* 0x0000153000007945 */ /* 0x000fe20003800000 */
[----:B------:R-:W-:Y:S01]  /*2920*/  SHF.L.U64.HI R114, R199, 0x1, R15 ;  /* 0x00000001c7727819 */ /* 0x000fe2000001020f */
[----:B------:R-:W-:Y:S02]  /*2930*/  IMAD R189, R0, c[0x0][0x2b8], R2 ;  /* 0x0000ae0000bd7a24 */ /* 0x000fe400078e0202 */
[----:B------:R-:W-:Y:S02]  /*2940*/  IMAD R203, R13, c[0x0][0x1ec], R205 ;  /* 0x00007b000dcb7a24 */ /* 0x000fe400078e02cd */
[----:B------:R-:W-:Y:S01]  /*2950*/  IMAD.WIDE.U32 R2, R189, c[0x0][0x1e0], RZ ;  /* 0x00007800bd027a25 */ /* 0x000fe200078e00ff */
[----:B------:R-:W-:-:S03]  /*2960*/  SHF.R.S32.HI R6, RZ, 0x1f, R189 ;  /* 0x0000001fff067819 */ /* 0x000fc600000114bd */
[----:B------:R-:W-:Y:S02]  /*2970*/  IMAD R117, R115, -0x40, R16 ;  /* 0xffffffc073757824 */ /* 0x000fe400078e0210 */
[C---:B------:R-:W-:Y:S02]  /*2980*/  IMAD R0, R6.reuse, c[0x0][0x1e0], RZ ;  /* 0x0000780006007a24 */ /* 0x040fe400078e02ff */
[----:B------:R-:W-:Y:S02]  /*2990*/  IMAD.IADD R22, R117, 0x1, -R201 ;  /* 0x0000000175167824 */ /* 0x000fe400078e0ac9 */
[----:B------:R-:W-:Y:S02]  /*29a0*/  IMAD R0, R189, c[0x0][0x1e4], R0 ;  /* 0x00007900bd007a24 */ /* 0x000fe400078e0200 */
[----:B------:R-:W-:Y:S01]  /*29b0*/  IMAD R6, R6, c[0x0][0x208], RZ ;  /* 0x0000820006067a24 */ /* 0x000fe200078e02ff */
[----:B------:R-:W-:Y:S01]  /*29c0*/  ISETP.GE.AND P2, PT, R22, 0x1, PT ;  /* 0x000000011600780c */ /* 0x000fe20003f46270 */
[----:B------:R-:W-:-:S02]  /*29d0*/  IMAD.IADD R3, R3, 0x1, R0 ;  /* 0x0000000103037824 */ /* 0x000fc400078e0200 */
[----:B------:R-:W-:Y:S02]  /*29e0*/  IMAD R6, R189, c[0x0][0x20c], R6 ;  /* 0x00008300bd067a24 */ /* 0x000fe400078e0206 */
[----:B------:R-:W-:-:S04]  /*29f0*/  IMAD.WIDE.U32 R208, R13, c[0x0][0x210], RZ ;  /* 0x000084000dd07a25 */ /* 0x000fc800078e00ff */
[----:B------:R-:W-:Y:S02]  /*2a00*/  IMAD R211, R13, c[0x0][0x214], R209 ;  /* 0x000085000dd37a24 */ /* 0x000fe400078e02d1 */
[----:B------:R-:W-:Y:S02]  /*2a10*/  IMAD.SHL.U32 R118, R194, 0x2, RZ ;  /* 0x00000002c2767824 */ /* 0x000fe400078e00ff */
[----:B------:R-:W-:Y:S02]  /*2a20*/  IMAD.SHL.U32 R119, R198, 0x2, RZ ;  /* 0x00000002c6777824 */ /* 0x000fe400078e00ff */
[----:B------:R-:W-:Y:S01]  /*2a30*/  IMAD.SHL.U32 R120, R199, 0x2, RZ ;  /* 0x00000002c7787824 */ /* 0x000fe200078e00ff */
[----:B---3--:R-:W-:Y:S01]  /*2a40*/  SHF.R.S32.HI R7, RZ, 0x1f, R188 ;  /* 0x0000001fff077819 */ /* 0x008fe200000114bc */
[----:B------:R-:W-:-:S04]  /*2a50*/  IMAD.WIDE.U32 R2, R188, c[0x0][0x1f0], R2 ;  /* 0x00007c00bc027a25 */ /* 0x000fc800078e0002 */
[C---:B------:R-:W-:Y:S02]  /*2a60*/  IMAD R0, R7.reuse, c[0x0][0x1f0], RZ ;  /* 0x00007c0007007a24 */ /* 0x040fe400078e02ff */
[----:B------:R-:W-:Y:S02]  /*2a70*/  IMAD R7, R7, c[0x0][0x218], RZ ;  /* 0x0000860007077a24 */ /* 0x000fe400078e02ff */
[----:B------:R-:W-:Y:S01]  /*2a80*/  IMAD R4, R188, c[0x0][0x1f4], R0 ;  /* 0x00007d00bc047a24 */ /* 0x000fe200078e0200 */
[----:B------:R-:W-:Y:S01]  /*2a90*/  IADD3 R0, P1, R2, R204, RZ ;  /* 0x000000cc02007210 */ /* 0x000fe20007f3e0ff */
[----:B--2-4-:R-:W-:-:S03]  /*2aa0*/  IMAD R12, R188, c[0x0][0x21c], R7 ;  /* 0x00008700bc0c7a24 */ /* 0x014fc600078e0207 */
[----:B------:R-:W-:Y:S02]  /*2ab0*/  IADD3.X R2, R203, R3, R4, P1, !PT ;  /* 0x00000003cb027210 */ /* 0x000fe40000ffe404 */
[----:B------:R-:W-:-:S04]  /*2ac0*/  LEA R4, P1, R0, c[0x0][0x1c8], 0x1 ;  /* 0x0000720000047a11 */ /* 0x000fc800078208ff */
[----:B------:R-:W-:Y:S01]  /*2ad0*/  LEA.HI.X R11, R0, c[0x0][0x1cc], R2, 0x1, P1 ;  /* 0x00007300000b7a11 */ /* 0x000fe200008f0c02 */
[----:B------:R-:W-:Y:S01]  /*2ae0*/  IMAD.WIDE.U32 R2, R189, c[0x0][0x208], RZ ;  /* 0x00008200bd027a25 */ /* 0x000fe200078e00ff */
[----:B------:R-:W1:Y:S03]  /*2af0*/  SHFL.IDX PT, R0, R4, RZ, 0x181f ;  /* 0x00181fff04007589 */ /* 0x000e6600000e0000 */
[----:B------:R-:W-:Y:S01]  /*2b00*/  IMAD.IADD R3, R3, 0x1, R6 ;  /* 0x0000000103037824 */ /* 0x000fe200078e0206 */
[----:B------:R-:W2:Y:S03]  /*2b10*/  SHFL.IDX PT, R5, R11, RZ, 0x181f ;  /* 0x00181fff0b057589 */ /* 0x000ea600000e0000 */
[----:B------:R-:W-:Y:S01]  /*2b20*/  IMAD.WIDE.U32 R2, R188, c[0x0][0x218], R2 ;  /* 0x00008600bc027a25 */ /* 0x000fe200078e0002 */
[----:B------:R3:W4:Y:S04]  /*2b30*/  SHFL.IDX PT, R10, R4, 0x1, 0x181f ;  /* 0x00381f00040a7f89 */ /* 0x00072800000e0000 */
[----:B------:R-:W5:Y:S01]  /*2b40*/  SHFL.IDX PT, R11, R11, 0x1, 0x181f ;  /* 0x00381f000b0b7f89 */ /* 0x000f6200000e0000 */
[----:B-1----:R-:W-:-:S02]  /*2b50*/  @P2 LEA R8, P6, R194, R0, 0x1 ;  /* 0x00000000c2082211 */ /* 0x002fc400078c08ff */
[-C--:B------:R-:W-:Y:S02]  /*2b60*/  @P2 LEA R6, P1, R198, R0.reuse, 0x1 ;  /* 0x00000000c6062211 */ /* 0x080fe400078208ff */
[-C--:B--2---:R-:W-:Y:S02]  /*2b70*/  @P2 LEA.HI.X R9, R194, R5.reuse, R18, 0x1, P6 ;  /* 0x00000005c2092211 */ /* 0x084fe400030f0c12 */
[-C--:B------:R-:W-:Y:S02]  /*2b80*/  @P2 LEA.HI.X R7, R198, R5.reuse, R17, 0x1, P1 ;  /* 0x00000005c6072211 */ /* 0x080fe400008f0c11 */
[C---:B---3--:R-:W-:Y:S01]  /*2b90*/  @P2 LEA R4, P6, R199.reuse, R0, 0x1 ;  /* 0x00000000c7042211 */ /* 0x048fe200078c08ff */
[----:B------:R4:W-:Y:S01]  /*2ba0*/  @P2 LDGSTS.E.BYPASS.LTC128B.128 [R187+0x6100], [R8.64], !P5 ;  /* 0x0610000008bb2fae */ /* 0x0009e2000e901d46 */
[----:B------:R-:W-:Y:S02]  /*2bb0*/  IADD3 R0, P1, R2, R208, RZ ;  /* 0x000000d002007210 */ /* 0x000fe40007f3e0ff */
[----:B------:R-:W-:Y:S01]  /*2bc0*/  @P2 LEA.HI.X R5, R199, R5, R15, 0x1, P6 ;  /* 0x00000005c7052211 */ /* 0x000fe200030f0c0f */
[----:B------:R1:W-:Y:S01]  /*2bd0*/  @P2 LDGSTS.E.BYPASS.LTC128B.128 [R187+0x8100], [R6.64], !P4 ;  /* 0x0810000006bb2fae */ /* 0x0003e2000e101d46 */
[----:B------:R-:W-:-:S02]  /*2be0*/  ISETP.GE.AND P6, PT, R22, 0x21, PT ;  /* 0x000000211600780c */ /* 0x000fc40003fc6270 */
[----:B------:R-:W-:Y:S01]  /*2bf0*/  IADD3.X R2, R211, R3, R12, P1, !PT ;  /* 0x00000003d3027210 */ /* 0x000fe20000ffe40c */
[----:B------:R2:W-:Y:S01]  /*2c00*/  @P2 LDGSTS.E.BYPASS.LTC128B.128 [R187+0xa100], [R4.64], !P3 ;  /* 0x0a10000004bb2fae */ /* 0x0005e2000d901d46 */
[----:B------:R-:W-:-:S04]  /*2c10*/  LEA R3, P1, R0, c[0x0][0x1f8], 0x1 ;  /* 0x00007e0000037a11 */ /* 0x000fc800078208ff */
[----:B------:R-:W-:Y:S01]  /*2c20*/  LEA.HI.X R12, R0, c[0x0][0x1fc], R2, 0x1, P1 ;  /* 0x00007f00000c7a11 */ /* 0x000fe200008f0c02 */
[----:B------:R-:W-:Y:S04]  /*2c30*/  SHFL.IDX PT, R21, R3, 0x1, 0x181f ;  /* 0x00381f0003157f89 */ /* 0x000fe800000e0000 */
[----:B------:R3:W3:Y:S04]  /*2c40*/  SHFL.IDX PT, R0, R3, RZ, 0x181f ;  /* 0x00181fff03007589 */ /* 0x0006e800000e0000 */
[----:B------:R-:W3:Y:S04]  /*2c50*/  SHFL.IDX PT, R2, R12, RZ, 0x181f ;  /* 0x00181fff0c027589 */ /* 0x000ee800000e0000 */
[----:B------:R3:W3:Y:S01]  /*2c60*/  SHFL.IDX PT, R20, R12, 0x1, 0x181f ;  /* 0x00381f000c147f89 */ /* 0x0006e200000e0000 */
[----:B----4-:R-:W-:-:S04]  /*2c70*/  @P6 LEA R8, P2, R194, R10, 0x1 ;  /* 0x0000000ac2086211 */ /* 0x010fc800078408ff */
[-C--:B-----5:R-:W-:Y:S02]  /*2c80*/  @P6 LEA.HI.X R9, R194, R11.reuse, R18, 0x1, P2 ;  /* 0x0000000bc2096211 */ /* 0x0a0fe400010f0c12 */
[CC--:B-1----:R-:W-:Y:S02]  /*2c90*/  @P6 LEA R6, P2, R198.reuse, R10.reuse, 0x1 ;  /* 0x0000000ac6066211 */ /* 0x0c2fe400078408ff */
[C---:B--2---:R-:W-:Y:S01]  /*2ca0*/  @P6 LEA R4, P1, R199.reuse, R10, 0x1 ;  /* 0x0000000ac7046211 */ /* 0x044fe200078208ff */
[----:B------:R1:W-:Y:S01]  /*2cb0*/  @P6 LDGSTS.E.BYPASS.LTC128B.128 [R187+0x7100], [R8.64], !P5 ;  /* 0x0710000008bb6fae */ /* 0x0003e2000e901d46 */
[-C--:B------:R-:W-:Y:S02]  /*2cc0*/  @P6 LEA.HI.X R7, R198, R11.reuse, R17, 0x1, P2 ;  /* 0x0000000bc6076211 */ /* 0x080fe400010f0c11 */
[----:B------:R-:W-:Y:S02]  /*2cd0*/  @P6 LEA.HI.X R5, R199, R11, R15, 0x1, P1 ;  /* 0x0000000bc7056211 */ /* 0x000fe400008f0c0f */
[----:B---3--:R-:W-:Y:S01]  /*2ce0*/  IADD3 R3, R176, 0x20, RZ ;  /* 0x00000020b0037810 */ /* 0x008fe20007ffe0ff */
[----:B------:R2:W-:Y:S04]  /*2cf0*/  @P6 LDGSTS.E.BYPASS.LTC128B.128 [R187+0x9100], [R6.64], !P4 ;  /* 0x0910000006bb6fae */ /* 0x0005e8000e101d46 */
[----:B------:R2:W-:Y:S02]  /*2d00*/  @P6 LDGSTS.E.BYPASS.LTC128B.128 [R187+0xb100], [R4.64], !P3 ;  /* 0x0b10000004bb6fae */ /* 0x0005e4000d901d46 */
[----:B------:R-:W-:-:S02]  /*2d10*/  R2P PR, R197, 0x6 ;  /* 0x00000006c5007804 */ /* 0x000fc40000000000 */
[----:B------:R-:W0:Y:S01]  /*2d20*/  LDGDEPBAR ;  /* 0x00000000000079af */ /* 0x000e220000000000 */
[----:B------:R-:W-:-:S05]  /*2d30*/  IADD3 R16, P6, R0, R118, RZ ;  /* 0x0000007600107210 */ /* 0x000fca0007fde0ff */
[----:B------:R-:W-:Y:S01]  /*2d40*/  IMAD.X R17, R2, 0x1, R112, P6 ;  /* 0x0000000102117824 */ /* 0x000fe200030e0670 */
[----:B------:R-:W-:-:S04]  /*2d50*/  IADD3 R12, P6, R0, R120, RZ ;  /* 0x00000078000c7210 */ /* 0x000fc80007fde0ff */
[----:B------:R-:W-:Y:S01]  /*2d60*/  @P1 IADD3 R3, R176, -0x20, RZ ;  /* 0xffffffe0b0031810 */ /* 0x000fe20007ffe0ff */
[----:B------:R-:W-:Y:S01]  /*2d70*/  IMAD.X R13, R2, 0x1, R114, P6 ;  /* 0x00000001020d7824 */ /* 0x000fe200030e0672 */
[----:B------:R-:W-:Y:S01]  /*2d80*/  IADD3 R14, P1, R0, R119, RZ ;  /* 0x00000077000e7210 */ /* 0x000fe20007f3e0ff */
[----:B------:R-:W-:Y:S01]  /*2d90*/  IMAD.MOV.U32 R0, RZ, RZ, 0x40 ;  /* 0x00000040ff007424 */ /* 0x000fe200078e00ff */
[----:B------:R-:W-:-:S03]  /*2da0*/  ISETP.GE.AND P6, PT, R194, c[0x0][0x1d4], PT ;  /* 0x00007500c2007a0c */ /* 0x000fc60003fc6270 */
[----:B------:R-:W-:Y:S01]  /*2db0*/  IMAD.X R15, R2, 0x1, R113, P1 ;  /* 0x00000001020f7824 */ /* 0x000fe200008e0671 */
[----:B------:R-:W-:Y:S02]  /*2dc0*/  IADD3 R18, P1, R21, R118, RZ ;  /* 0x0000007615127210 */ /* 0x000fe40007f3e0ff */
[----:B------:R-:W-:Y:S02]  /*2dd0*/  SEL R0, R0, 0xffffffc0, !P2 ;  /* 0xffffffc000007807 */ /* 0x000fe40005000000 */
[----:B------:R-:W-:Y:S01]  /*2de0*/  IADD3 R2, R3, 0x4000, RZ ;  /* 0x0000400003027810 */ /* 0x000fe20007ffe0ff */
[----:B------:R-:W-:-:S04]  /*2df0*/  DEPBAR.LE SB0, 0x1 ;  /* 0x000080400000791a */ /* 0x000fc80000000000 */
[----:B------:R-:W-:-:S04]  /*2e00*/  DEPBAR.LE SB0, 0x0 ;  /* 0x000080000000791a */ /* 0x000fc80000000000 */
[----:B------:R-:W-:Y:S01]  /*2e10*/  BAR.SYNC.DEFER_BLOCKING 0x0 ;  /* 0x0000000000007b1d */ /* 0x000fe20000010000 */
[----:B------:R-:W-:Y:S01]  /*2e20*/  IMAD.X R19, R20, 0x1, R112, P1 ;  /* 0x0000000114137824 */ /* 0x000fe200008e0670 */
[----:B------:R-:W-:Y:S01]  /*2e30*/  ISETP.LT.OR P1, PT, R22, 0x1, P6 ;  /* 0x000000011600780c */ /* 0x000fe20003721670 */
[----:B------:R-:W-:Y:S01]  /*2e40*/  IMAD.IADD R177, R2, 0x1, R0 ;  /* 0x0000000102b17824 */ /* 0x000fe200078e0200 */
[----:B------:R-:W-:Y:S02]  /*2e50*/  ISETP.GE.AND P6, PT, R198, c[0x0][0x1d4], PT ;  /* 0x00007500c6007a0c */ /* 0x000fe40003fc6270 */
[----:B--2---:R-:W-:Y:S04]  /*2e60*/  LDSM.16.M88.4 R4, [R183] ;  /* 0x00000000b704783b */ /* 0x004fe80000000200 */
[----:B------:R-:W2:Y:S04]  /*2e70*/  LDSM.16.M88.4 R28, [R176] ;  /* 0x00000000b01c783b */ /* 0x000ea80000000200 */
[----:B------:R-:W3:Y:S04]  /*2e80*/  LDSM.16.M88.4 R32, [R176+0x800] ;  /* 0x00080000b020783b */ /* 0x000ee80000000200 */
[----:B------:R-:W-:Y:S04]  /*2e90*/  LDSM.16.M88.4 R40, [R176+0x1000] ;  /* 0x00100000b028783b */ /* 0x000fe80000000200 */
[----:B------:R-:W4:Y:S04]  /*2ea0*/  LDSM.16.M88.4 R52, [R176+0x1800] ;  /* 0x00180000b034783b */ /* 0x000f280000000200 */
[----:B-1----:R-:W-:Y:S04]  /*2eb0*/  LDSM.16.M88.4 R8, [R184] ;  /* 0x00000000b808783b */ /* 0x002fe80000000200 */
[----:B------:R-:W-:Y:S04]  /*2ec0*/  LDSM.16.M88.4 R48, [R3] ;  /* 0x000000000330783b */ /* 0x000fe80000000200 */
[----:B------:R-:W1:Y:S04]  /*2ed0*/  LDSM.16.M88.4 R44, [R3+0x800] ;  /* 0x00080000032c783b */ /* 0x000e680000000200 */
[----:B------:R-:W-:Y:S04]  /*2ee0*/  LDSM.16.M88.4 R68, [R3+0x1000] ;  /* 0x001000000344783b */ /* 0x000fe80000000200 */
[----:B------:R-:W5:Y:S04]  /*2ef0*/  LDSM.16.M88.4 R72, [R3+0x1800] ;  /* 0x001800000348783b */ /* 0x000f680000000200 */
[----:B------:R-:W-:Y:S01]  /*2f00*/  @!PT LDS RZ, [RZ] ;  /* 0x00000000fffff984 */ /* 0x000fe20000000800 */
[----:B------:R-:W-:Y:S01]  /*2f10*/  @!PT LDS RZ, [RZ] ;  /* 0x00000000fffff984 */ /* 0x000fe20000000800 */
[----:B------:R-:W-:Y:S01]  /*2f20*/  @!PT LDS RZ, [RZ] ;  /* 0x00000000fffff984 */ /* 0x000fe20000000800 */
[----:B------:R1:W-:Y:S01]  /*2f30*/  LDGSTS.E.BYPASS.LTC128B.128 [R187+0x100], [R16.64], !P1 ;  /* 0x0010000010bb7fae */ /* 0x0003e2000c901d46 */
[----:B------:R-:W-:-:S02]  /*2f40*/  ISETP.LT.OR P1, PT, R22, 0x1, P6 ;  /* 0x000000011600780c */ /* 0x000fc40003721670 */
[----:B------:R-:W-:Y:S01]  /*2f50*/  ISETP.GE.AND P6, PT, R199, c[0x0][0x1d4], PT ;  /* 0x00007500c7007a0c */ /* 0x000fe20003fc6270 */
[C---:B--2---:R-:W-:Y:S08]  /*2f60*/  HMMA.16816.F32 R36, R4.reuse, R28, RZ ;  /* 0x0000001c0424723c */ /* 0x044ff000000018ff */
[C---:B---3--:R-:W-:Y:S02]  /*2f70*/  HMMA.16816.F32 R24, R4.reuse, R32, RZ ;  /* 0x000000200418723c */ /* 0x048fe400000018ff */
[----:B------:R2:W-:Y:S06]  /*2f80*/  LDGSTS.E.BYPASS.LTC128B.128 [R187+0x2100], [R14.64], !P1 ;  /* 0x021000000ebb7fae */ /* 0x0005ec000c901d46 */
[C---:B------:R-:W-:Y:S08]  /*2f90*/  HMMA.16816.F32 R28, R4.reuse, R30, RZ ;  /* 0x0000001e041c723c */ /* 0x040ff000000018ff */
[C---:B----4-:R-:W-:Y:S08]  /*2fa0*/  HMMA.16816.F32 R64, R4.reuse, R52, RZ ;  /* 0x000000340440723c */ /* 0x050ff000000018ff */
[----:B------:R-:W-:Y:S01]  /*2fb0*/  HMMA.16816.F32 R60, R4, R54, RZ ;  /* 0x00000036043c723c */ /* 0x000fe200000018ff */
[----:B--2---:R-:W-:-:S07]  /*2fc0*/  IADD3 R14, P1, R21, R119, RZ ;  /* 0x00000077150e7210 */ /* 0x004fce0007f3e0ff */
[----:B-1----:R-:W-:Y:S01]  /*2fd0*/  HMMA.16816.F32 R52, R8, R44, R24 ;  /* 0x0000002c0834723c */ /* 0x002fe20000001818 */
[----:B------:R-:W-:Y:S01]  /*2fe0*/  IMAD.X R15, R20, 0x1, R113, P1 ;  /* 0x00000001140f7824 */ /* 0x000fe200008e0671 */
[C---:B------:R-:W-:Y:S02]  /*2ff0*/  ISETP.LT.OR P1, PT, R22.reuse, 0x1, P6 ;  /* 0x000000011600780c */ /* 0x040fe40003721670 */
[----:B------:R-:W-:-:S04]  /*3000*/  ISETP.LT.OR P6, PT, R22, 0x21, P6 ;  /* 0x000000211600780c */ /* 0x000fc800037c1670 */
[C---:B------:R-:W-:Y:S07]  /*3010*/  HMMA.16816.F32 R76, R8.reuse, R48, R36 ;  /* 0x00000030084c723c */ /* 0x040fee0000001824 */
[----:B------:R1:W-:Y:S01]  /*3020*/  LDGSTS.E.BYPASS.LTC128B.128 [R187+0x4100], [R12.64], !P1 ;  /* 0x041000000cbb7fae */ /* 0x0003e2000c901d46 */
[C---:B------:R-:W-:Y:S08]  /*3030*/  HMMA.16816.F32 R56, R8.reuse, R50, R28 ;  /* 0x000000320838723c */ /* 0x040ff0000000181c */
[----:B-----5:R-:W-:Y:S01]  /*3040*/  HMMA.16816.F32 R36, R8, R74, R60 ;  /* 0x0000004a0824723c */ /* 0x020fe2000000183c */
[----:B-1----:R-:W-:-:S05]  /*3050*/  IADD3 R12, P1, R21, R120, RZ ;  /* 0x00000078150c7210 */ /* 0x002fca0007f3e0ff */
[----:B------:R-:W-:Y:S01]  /*3060*/  IMAD.X R13, R20, 0x1, R114, P1 ;  /* 0x00000001140d7824 */ /* 0x000fe200008e0672 */
[----:B------:R-:W-:-:S04]  /*3070*/  ISETP.GE.AND P1, PT, R194, c[0x0][0x1d4], PT ;  /* 0x00007500c2007a0c */ /* 0x000fc80003f26270 */
[----:B------:R-:W-:Y:S11]  /*3080*/  ISETP.LT.OR P1, PT, R22, 0x21, P1 ;  /* 0x000000211600780c */ /* 0x000ff60000f21670 */
[----:B------:R-:W-:Y:S02]  /*3090*/  @!UPT UIADD3 URZ, URZ, URZ, URZ ;  /* 0x0000003f3f3ff290 */ /* 0x000fe4000fffe03f */
[----:B------:R1:W-:Y:S01]  /*30a0*/  LDGSTS.E.BYPASS.LTC128B.128 [R187+0x1100], [R18.64], !P1 ;  /* 0x0110000012bb7fae */ /* 0x0003e2000c901d46 */
[----:B------:R-:W-:-:S04]  /*30b0*/  ISETP.GE.AND P1, PT, R198, c[0x0][0x1d4], PT ;  /* 0x00007500c6007a0c */ /* 0x000fc80003f26270 */
[----:B------:R-:W-:Y:S11]  /*30c0*/  ISETP.LT.OR P1, PT, R22, 0x21, P1 ;  /* 0x000000211600780c */ /* 0x000ff60000f21670 */
[----:B------:R-:W-:Y:S02]  /*30d0*/  @!UPT UIADD3 URZ, URZ, URZ, URZ ;  /* 0x0000003f3f3ff290 */ /* 0x000fe4000fffe03f */
[----:B------:R2:W-:Y:S01]  /*30e0*/  LDGSTS.E.BYPASS.LTC128B.128 [R187+0x3100], [R14.64], !P1 ;  /* 0x031000000ebb7fae */ /* 0x0005e2000c901d46 */
[----:B------:R-:W-:-:S03]  /*30f0*/  ISETP.GT.AND P1, PT, R115, R200, PT ;  /* 0x000000c87300720c */ /* 0x000fc60003f24270 */
[----:B------:R2:W-:Y:S01]  /*3100*/  LDGSTS.E.BYPASS.LTC128B.128 [R187+0x5100], [R12.64], !P6 ;  /* 0x051000000cbb7fae */ /* 0x0005e2000f101d46 */
[----:B------:R-:W-:-:S03]  /*3110*/  ISETP.GT.AND P6, PT, R116, 0x3f, PT ;  /* 0x0000003f7400780c */ /* 0x000fc60003fc4270 */
[----:B------:R-:W-:Y:S01]  /*3120*/  LDSM.16.M88.4 R80, [R177+-0x3800] ;  /* 0xffc80000b150783b */ /* 0x000fe20000000200 */
[C---:B-1----:R-:W-:Y:S03]  /*3130*/  HMMA.16816.F32 R16, R4.reuse, R34, RZ ;  /* 0x000000220410723c */ /* 0x042fe600000018ff */
[----:B------:R-:W-:Y:S04]  /*3140*/  LDSM.16.M88.4 R84, [R177+-0x3000] ;  /* 0xffd00000b154783b */ /* 0x000fe80000000200 */
[----:B------:R-:W-:Y:S01]  /*3150*/  LDSM.16.M88.4 R92, [R177+-0x2800] ;  /* 0xffd80000b15c783b */ /* 0x000fe20000000200 */
[C---:B------:R-:W-:Y:S03]  /*3160*/  HMMA.16816.F32 R32, R4.reuse, R40, RZ ;  /* 0x000000280420723c */ /* 0x040fe600000018ff */
[----:B------:R-:W-:Y:S04]  /*3170*/  LDSM.16.M88.4 R88, [R176+0x3800] ;  /* 0x00380000b058783b */ /* 0x000fe80000000200 */
[----:B------:R-:W-:Y:S01]  /*3180*/  LDSM.16.M88.4 R96, [R3+0x5000] ;  /* 0x005000000360783b */ /* 0x000fe20000000200 */
[----:B------:R-:W-:Y:S03]  /*3190*/  HMMA.16816.F32 R40, R4, R42, RZ ;  /* 0x0000002a0428723c */ /* 0x000fe600000018ff */
[----:B------:R-:W-:Y:S04]  /*31a0*/  LDSM.16.M88.4 R4, [R186] ;  /* 0x00000000ba04783b */ /* 0x000fe80000000200 */
[----:B------:R-:W-:Y:S01]  /*31b0*/  LDSM.16.M88.4 R108, [R3+0x5800] ;  /* 0x00580000036c783b */ /* 0x000fe20000000200 */
[C---:B------:R-:W-:Y:S03]  /*31c0*/  HMMA.16816.F32 R44, R8.reuse, R46, R16 ;  /* 0x0000002e082c723c */ /* 0x040fe60000001810 */
[----:B------:R-:W0:Y:S04]  /*31d0*/  LDGDEPBAR ;  /* 0x00000000000079af */ /* 0x000e280000000000 */
[----:B------:R-:W-:Y:S01]  /*31e0*/  IMAD.IADD R16, R176, 0x1, R0 ;  /* 0x00000001b0107824 */ /* 0x000fe200078e0200 */
[C---:B------:R-:W-:Y:S04]  /*31f0*/  HMMA.16816.F32 R32, R8.reuse, R68, R32 ;  /* 0x000000440820723c */ /* 0x040fe80000001820 */
[----:B------:R-:W1:Y:S04]  /*3200*/  LDSM.16.M88.4 R20, [R16] ;  /* 0x000000001014783b */ /* 0x000e680000000200 */
[----:B--2---:R-:W2:Y:S01]  /*3210*/  LDSM.16.M88.4 R12, [R16+0x800] ;  /* 0x00080000100c783b */ /* 0x004ea20000000200 */
[C---:B------:R-:W-:Y:S03]  /*3220*/  HMMA.16816.F32 R28, R8.reuse, R70, R40 ;  /* 0x00000046081c723c */ /* 0x040fe60000001828 */
[----:B------:R-:W3:Y:S04]  /*3230*/  LDSM.16.M88.4 R24, [R16+0x1000] ;  /* 0x001000001018783b */ /* 0x000ee80000000200 */
[----:B------:R-:W4:Y:S01]  /*3240*/  LDSM.16.M88.4 R48, [R16+0x1800] ;  /* 0x001800001030783b */ /* 0x000f220000000200 */
[----:B------:R-:W-:Y:S03]  /*3250*/  HMMA.16816.F32 R40, R8, R72, R64 ;  /* 0x000000480828723c */ /* 0x000fe60000001840 */
[----:B------:R-:W-:Y:S04]  /*3260*/  LDSM.16.M88.4 R8, [R185] ;  /* 0x00000000b908783b */ /* 0x000fe80000000200 */
[----:B------:R-:W5:Y:S04]  /*3270*/  LDSM.16.M88.4 R72, [R177+-0x4000] ;  /* 0xffc00000b148783b */ /* 0x000f680000000200 */
[----:B------:R-:W-:Y:S04]  /*3280*/  LDSM.16.M88.4 R68, [R176+0x2800] ;  /* 0x00280000b044783b */ /* 0x000fe80000000200 */
[----:B------:R-:W-:Y:S04]  /*3290*/  LDSM.16.M88.4 R100, [R16+0x5000] ;  /* 0x005000001064783b */ /* 0x000fe80000000200 */
[----:B------:R-:W-:Y:S01]  /*32a0*/  LDSM.16.M88.4 R104, [R16+0x5800] ;  /* 0x005800001068783b */ /* 0x000fe20000000200 */
[C---:B-1----:R-:W-:Y:S08]  /*32b0*/  HMMA.16816.F32 R60, R4.reuse, R22, R56 ;  /* 0x00000016043c723c */ /* 0x042ff00000001838 */
[C---:B------:R-:W-:Y:S01]  /*32c0*/  HMMA.16816.F32 R64, R4.reuse, R20, R76 ;  /* 0x000000140440723c */ /* 0x040fe2000000184c */
[----:B------:R-:W-:Y:S07]  /*32d0*/  LDSM.16.M88.4 R76, [R176+0x3000] ;  /* 0x00300000b04c783b */ /* 0x000fee0000000200 */
[C---:B--2---:R-:W-:Y:S08]  /*32e0*/  HMMA.16816.F32 R56, R4.reuse, R12, R52 ;  /* 0x0000000c0438723c */ /* 0x044ff00000001834 */
[C---:B------:R-:W-:Y:S08]  /*32f0*/  HMMA.16816.F32 R52, R4.reuse, R14, R44 ;  /* 0x0000000e0434723c */ /* 0x040ff0000000182c */
[C---:B---3--:R-:W-:Y:S08]  /*3300*/  HMMA.16816.F32 R20, R4.reuse, R24, R32 ;  /* 0x000000180414723c */ /* 0x048ff00000001820 */
[C---:B------:R-:W-:Y:S08]  /*3310*/  HMMA.16816.F32 R12, R4.reuse, R26, R28 ;  /* 0x0000001a040c723c */ /* 0x040ff0000000181c */
[C---:B----4-:R-:W-:Y:S01]  /*3320*/  HMMA.16816.F32 R32, R4.reuse, R48, R40 ;  /* 0x000000300420723c */ /* 0x050fe20000001828 */
[----:B------:R-:W-:Y:S07]  /*3330*/  LDSM.16.M88.4 R40, [R176+0x2000] ;  /* 0x00200000b028783b */ /* 0x000fee0000000200 */
[----:B------:R-:W-:Y:S01]  /*3340*/  HMMA.16816.F32 R28, R4, R50, R36 ;  /* 0x00000032041c723c */ /* 0x000fe20000001824 */
[----:B------:R-:W1:Y:S07]  /*3350*/  LDSM.16.M88.4 R4, [R183+0x4000] ;  /* 0x00400000b704783b */ /* 0x000e6e0000000200 */
[C---:B-----5:R-:W-:Y:S01]  /*3360*/  HMMA.16816.F32 R36, R8.reuse, R72, R64 ;  /* 0x000000480824723c */ /* 0x060fe20000001840 */
[----:B------:R-:W-:Y:S07]  /*3370*/  LDSM.16.M88.4 R64, [R3+0x2000] ;  /* 0x002000000340783b */ /* 0x000fee0000000200 */
[C---:B------:R-:W-:Y:S01]  /*3380*/  HMMA.16816.F32 R44, R8.reuse, R74, R60 ;  /* 0x0000004a082c723c */ /* 0x040fe2000000183c */
[----:B------:R-:W-:Y:S07]  /*3390*/  LDSM.16.M88.4 R72, [R3+0x2800] ;  /* 0x002800000348783b */ /* 0x000fee0000000200 */
[C---:B------:R-:W-:Y:S08]  /*33a0*/  HMMA.16816.F32 R56, R8.reuse, R80, R56 ;  /* 0x000000500838723c */ /* 0x040ff00000001838 */
[C---:B------:R-:W-:Y:S08]  /*33b0*/  HMMA.16816.F32 R48, R8.reuse, R84, R20 ;  /* 0x000000540830723c */ /* 0x040ff00000001814 */
[C---:B------:R-:W-:Y:S01]  /*33c0*/  HMMA.16816.F32 R24, R8.reuse, R86, R12 ;  /* 0x000000560818723c */ /* 0x040fe2000000180c */
[----:B------:R-:W-:Y:S07]  /*33d0*/  LDSM.16.M88.4 R84, [R3+0x3800] ;  /* 0x003800000354783b */ /* 0x000fee0000000200 */
[C---:B------:R-:W-:Y:S01]  /*33e0*/  HMMA.16816.F32 R52, R8.reuse, R82, R52 ;  /* 0x000000520834723c */ /* 0x040fe20000001834 */
[----:B------:R-:W-:Y:S07]  /*33f0*/  LDSM.16.M88.4 R80, [R3+0x3000] ;  /* 0x003000000350783b */ /* 0x000fee0000000200 */
[C---:B------:R-:W-:Y:S08]  /*3400*/  HMMA.16816.F32 R20, R8.reuse, R92, R32 ;  /* 0x0000005c0814723c */ /* 0x040ff00000001820 */
[----:B------:R-:W-:Y:S01]  /*3410*/  HMMA.16816.F32 R12, R8, R94, R28 ;  /* 0x0000005e080c723c */ /* 0x000fe2000000181c */
[----:B------:R-:W2:Y:S04]  /*3420*/  LDSM.16.M88.4 R8, [R184+0x4000] ;  /* 0x00400000b808783b */ /* 0x000ea80000000200 */
[----:B------:R-:W-:Y:S03]  /*3430*/  LDSM.16.M88.4 R92, [R16+0x4800] ;  /* 0x00480000105c783b */ /* 0x000fe60000000200 */
[C---:B-1----:R-:W-:Y:S08]  /*3440*/  HMMA.16816.F32 R32, R4.reuse, R40, R36 ;  /* 0x000000280420723c */ /* 0x042ff00000001824 */
[C---:B------:R-:W-:Y:S08]  /*3450*/  HMMA.16816.F32 R36, R4.reuse, R42, R44 ;  /* 0x0000002a0424723c */ /* 0x040ff0000000182c */
[C---:B------:R-:W-:Y:S01]  /*3460*/  HMMA.16816.F32 R40, R4.reuse, R68, R56 ;  /* 0x000000440428723c */ /* 0x040fe20000001838 */
[----:B------:R-:W-:Y:S07]  /*3470*/  LDSM.16.M88.4 R56, [R16+0x2800] ;  /* 0x002800001038783b */ /* 0x000fee0000000200 */
[C---:B------:R-:W-:Y:S08]  /*3480*/  HMMA.16816.F32 R28, R4.reuse, R78, R24 ;  /* 0x0000004e041c723c */ /* 0x040ff00000001818 */
[C---:B------:R-:W-:Y:S01]  /*3490*/  HMMA.16816.F32 R60, R4.reuse, R70, R52 ;  /* 0x00000046043c723c */ /* 0x040fe20000001834 */
[----:B------:R-:W-:Y:S04]  /*34a0*/  LDSM.16.M88.4 R68, [R16+0x3000] ;  /* 0x003000001044783b */ /* 0x000fe80000000200 */
[----:B------:R-:W-:Y:S03]  /*34b0*/  LDSM.16.M88.4 R52, [R177+-0x2000] ;  /* 0xffe00000b134783b */ /* 0x000fe60000000200 */
[C---:B------:R-:W-:Y:S01]  /*34c0*/  HMMA.16816.F32 R44, R4.reuse, R76, R48 ;  /* 0x0000004c042c723c */ /* 0x040fe20000001830 */
[----:B------:R-:W-:Y:S04]  /*34d0*/  LDSM.16.M88.4 R48, [R16+0x2000] ;  /* 0x002000001030783b */ /* 0x000fe80000000200 */
[----:B------:R-:W-:Y:S03]  /*34e0*/  LDSM.16.M88.4 R76, [R16+0x3800] ;  /* 0x00380000104c783b */ /* 0x000fe60000000200 */
[C---:B------:R-:W-:Y:S08]  /*34f0*/  HMMA.16816.F32 R24, R4.reuse, R88, R20 ;  /* 0x000000580418723c */ /* 0x040ff00000001814 */
[----:B------:R-:W-:Y:S01]  /*3500*/  HMMA.16816.F32 R12, R4, R90, R12 ;  /* 0x0000005a040c723c */ /* 0x000fe2000000180c */
[----:B------:R-:W1:Y:S04]  /*3510*/  LDSM.16.M88.4 R4, [R186+0x4000] ;  /* 0x00400000ba04783b */ /* 0x000e680000000200 */
[----:B------:R-:W-:Y:S03]  /*3520*/  LDSM.16.M88.4 R88, [R176+0x5800] ;  /* 0x00580000b058783b */ /* 0x000fe60000000200 */
[C---:B--2---:R-:W-:Y:S08]  /*3530*/  HMMA.16816.F32 R20, R8.reuse, R64, R32 ;  /* 0x000000400814723c */ /* 0x044ff00000001820 */
[C---:B------:R-:W-:Y:S01]  /*3540*/  HMMA.16816.F32 R36, R8.reuse, R66, R36 ;  /* 0x000000420824723c */ /* 0x040fe20000001824 */
[----:B------:R-:W-:Y:S07]  /*3550*/  LDSM.16.M88.4 R64, [R177+-0x1800] ;  /* 0xffe80000b140783b */ /* 0x000fee0000000200 */
[C---:B------:R-:W-:Y:S08]  /*3560*/  HMMA.16816.F32 R40, R8.reuse, R72, R40 ;  /* 0x000000480828723c */ /* 0x040ff00000001828 */
[C---:B------:R-:W-:Y:S08]  /*3570*/  HMMA.16816.F32 R32, R8.reuse, R82, R28 ;  /* 0x000000520820723c */ /* 0x040ff0000000181c */
[C---:B------:R-:W-:Y:S01]  /*3580*/  HMMA.16816.F32 R60, R8.reuse, R74, R60 ;  /* 0x0000004a083c723c */ /* 0x040fe2000000183c */
[----:B------:R-:W-:Y:S07]  /*3590*/  LDSM.16.M88.4 R72, [R176+0x4800] ;  /* 0x00480000b048783b */ /* 0x000fee0000000200 */
[C---:B------:R-:W-:Y:S01]  /*35a0*/  HMMA.16816.F32 R44, R8.reuse, R80, R44 ;  /* 0x00000050082c723c */ /* 0x040fe2000000182c */
[----:B------:R-:W-:Y:S07]  /*35b0*/  LDSM.16.M88.4 R80, [R177+-0x1000] ;  /* 0xfff00000b150783b */ /* 0x000fee0000000200 */
[C---:B------:R-:W-:Y:S08]  /*35c0*/  HMMA.16816.F32 R28, R8.reuse, R84, R24 ;  /* 0x00000054081c723c */ /* 0x040ff00000001818 */
[----:B------:R-:W-:Y:S01]  /*35d0*/  HMMA.16816.F32 R12, R8, R86, R12 ;  /* 0x00000056080c723c */ /* 0x000fe2000000180c */
[----:B------:R-:W2:Y:S04]  /*35e0*/  LDSM.16.M88.4 R8, [R185+0x4000] ;  /* 0x00400000b908783b */ /* 0x000ea80000000200 */
[----:B------:R-:W3:Y:S03]  /*35f0*/  LDSM.16.M88.4 R84, [R177+-0x800] ;  /* 0xfff80000b154783b */ /* 0x000ee60000000200 */
[C---:B-1----:R-:W-:Y:S08]  /*3600*/  HMMA.16816.F32 R20, R4.reuse, R48, R20 ;  /* 0x000000300414723c */ /* 0x042ff00000001814 */
[C---:B------:R-:W-:Y:S08]  /*3610*/  HMMA.16816.F32 R24, R4.reuse, R50, R36 ;  /* 0x000000320418723c */ /* 0x040ff00000001824 */
[C---:B------:R-:W-:Y:S08]  /*3620*/  HMMA.16816.F32 R40, R4.reuse, R56, R40 ;  /* 0x000000380428723c */ /* 0x040ff00000001828 */
[C---:B------:R-:W-:Y:S08]  /*3630*/  HMMA.16816.F32 R36, R4.reuse, R70, R32 ;  /* 0x000000460424723c */ /* 0x040ff00000001820 */
[C---:B------:R-:W-:Y:S08]  /*3640*/  HMMA.16816.F32 R60, R4.reuse, R58, R60 ;  /* 0x0000003a043c723c */ /* 0x040ff0000000183c */
[C---:B------:R-:W-:Y:S01]  /*3650*/  HMMA.16816.F32 R44, R4.reuse, R68, R44 ;  /* 0x00000044042c723c */ /* 0x040fe2000000182c */
[----:B------:R-:W-:Y:S07]  /*3660*/  LDSM.16.M88.4 R68, [R176+0x4000] ;  /* 0x00400000b044783b */ /* 0x000fee0000000200 */
[C---:B------:R-:W-:Y:S08]  /*3670*/  HMMA.16816.F32 R32, R4.reuse, R76, R28 ;  /* 0x0000004c0420723c */ /* 0x040ff0000000181c */
[----:B------:R-:W-:Y:S01]  /*3680*/  HMMA.16816.F32 R12, R4, R78, R12 ;  /* 0x0000004e040c723c */ /* 0x000fe2000000180c */
[----:B------:R-:W1:Y:S04]  /*3690*/  LDSM.16.M88.4 R4, [R183+0x8000] ;  /* 0x00800000b704783b */ /* 0x000e680000000200 */
[----:B------:R-:W4:Y:S03]  /*36a0*/  LDSM.16.M88.4 R76, [R176+0x5000] ;  /* 0x00500000b04c783b */ /* 0x000f260000000200 */
[C---:B--2---:R-:W-:Y:S08]  /*36b0*/  HMMA.16816.F32 R28, R8.reuse, R52, R20 ;  /* 0x00000034081c723c */ /* 0x044ff00000001814 */
[C---:B------:R-:W-:Y:S08]  /*36c0*/  HMMA.16816.F32 R24, R8.reuse, R54, R24 ;  /* 0x000000360818723c */ /* 0x040ff00000001818 */
[C---:B------:R-:W-:Y:S08]  /*36d0*/  HMMA.16816.F32 R20, R8.reuse, R64, R40 ;  /* 0x000000400814723c */ /* 0x040ff00000001828 */
[C---:B------:R-:W-:Y:S01]  /*36e0*/  HMMA.16816.F32 R60, R8.reuse, R66, R60 ;  /* 0x00000042083c723c */ /* 0x040fe2000000183c */
[----:B------:R-:W-:Y:S07]  /*36f0*/  LDSM.16.M88.4 R64, [R3+0x4000] ;  /* 0x004000000340783b */ /* 0x000fee0000000200 */
[C---:B------:R-:W-:Y:S08]  /*3700*/  HMMA.16816.F32 R56, R8.reuse, R80, R44 ;  /* 0x000000500838723c */ /* 0x040ff0000000182c */
[C---:B------:R-:W-:Y:S08]  /*3710*/  HMMA.16816.F32 R52, R8.reuse, R82, R36 ;  /* 0x000000520834723c */ /* 0x040ff00000001824 */
[C---:B---3--:R-:W-:Y:S08]  /*3720*/  HMMA.16816.F32 R48, R8.reuse, R84, R32 ;  /* 0x000000540830723c */ /* 0x048ff00000001820 */
[----:B------:R-:W-:Y:S01]  /*3730*/  HMMA.16816.F32 R8, R8, R86, R12 ;  /* 0x000000560808723c */ /* 0x000fe2000000180c */
[----:B------:R-:W2:Y:S04]  /*3740*/  LDSM.16.M88.4 R12, [R184+0x8000] ;  /* 0x00800000b80c783b */ /* 0x000ea80000000200 */
[----:B------:R-:W3:Y:S03]  /*3750*/  LDSM.16.M88.4 R84, [R3+0x4800] ;  /* 0x004800000354783b */ /* 0x000ee60000000200 */
[C---:B-1----:R-:W-:Y:S08]  /*3760*/  HMMA.16816.F32 R44, R4.reuse, R68, R28 ;  /* 0x00000044042c723c */ /* 0x042ff0000000181c */
[C---:B------:R-:W-:Y:S08]  /*3770*/  HMMA.16816.F32 R40, R4.reuse, R70, R24 ;  /* 0x000000460428723c */ /* 0x040ff00000001818 */
[C---:B------:R-:W-:Y:S08]  /*3780*/  HMMA.16816.F32 R36, R4.reuse, R72, R20 ;  /* 0x000000480424723c */ /* 0x040ff00000001814 */
[C---:B------:R-:W-:Y:S08]  /*3790*/  HMMA.16816.F32 R32, R4.reuse, R74, R60 ;  /* 0x0000004a0420723c */ /* 0x040ff0000000183c */
[C---:B----4-:R-:W-:Y:S01]  /*37a0*/  HMMA.16816.F32 R28, R4.reuse, R76, R56 ;  /* 0x0000004c041c723c */ /* 0x050fe20000001838 */
[----:B------:R-:W-:Y:S07]  /*37b0*/  LDSM.16.M88.4 R56, [R177] ;  /* 0x00000000b138783b */ /* 0x000fee0000000200 */
[C---:B------:R-:W-:Y:S01]  /*37c0*/  HMMA.16816.F32 R24, R4.reuse, R78, R52 ;  /* 0x0000004e0418723c */ /* 0x040fe20000001834 */
[----:B------:R-:W-:Y:S07]  /*37d0*/  LDSM.16.M88.4 R52, [R177+0x800] ;  /* 0x00080000b134783b */ /* 0x000fee0000000200 */
[C---:B------:R-:W-:Y:S01]  /*37e0*/  HMMA.16816.F32 R20, R4.reuse, R88, R48 ;  /* 0x000000580414723c */ /* 0x040fe20000001830 */
[----:B------:R-:W-:Y:S07]  /*37f0*/  LDSM.16.M88.4 R48, [R177+0x1000] ;  /* 0x00100000b130783b */ /* 0x000fee0000000200 */
[----:B------:R-:W-:Y:S01]  /*3800*/  HMMA.16816.F32 R4, R4, R90, R8 ;  /* 0x0000005a0404723c */ /* 0x000fe20000001808 */
[----:B------:R-:W-:Y:S04]  /*3810*/  LDSM.16.M88.4 R8, [R186+0x8000] ;  /* 0x00800000ba08783b */ /* 0x000fe80000000200 */
[----:B------:R1:W4:Y:S03]  /*3820*/  LDSM.16.M88.4 R88, [R16+0x4000] ;  /* 0x004000001058783b */ /* 0x0003260000000200 */
[C---:B--2---:R-:W-:Y:S01]  /*3830*/  HMMA.16816.F32 R80, R12.reuse, R64, R44 ;  /* 0x000000400c50723c */ /* 0x044fe2000000182c */
[----:B------:R-:W-:Y:S07]  /*3840*/  LDSM.16.M88.4 R44, [R177+0x1800] ;  /* 0x00180000b12c783b */ /* 0x000fee0000000200 */
[C---:B------:R-:W-:Y:S08]  /*3850*/  HMMA.16816.F32 R76, R12.reuse, R66, R40 ;  /* 0x000000420c4c723c */ /* 0x040ff00000001828 */
[C---:B---3--:R-:W-:Y:S08]  /*3860*/  HMMA.16816.F32 R72, R12.reuse, R84, R36 ;  /* 0x000000540c48723c */ /* 0x048ff00000001824 */
[C---:B------:R-:W-:Y:S08]  /*3870*/  HMMA.16816.F32 R68, R12.reuse, R86, R32 ;  /* 0x000000560c44723c */ /* 0x040ff00000001820 */
[C---:B------:R-:W-:Y:S08]  /*3880*/  HMMA.16816.F32 R64, R12.reuse, R96, R28 ;  /* 0x000000600c40723c */ /* 0x040ff0000000181c */
[C---:B------:R-:W-:Y:S08]  /*3890*/  HMMA.16816.F32 R60, R12.reuse, R98, R24 ;  /* 0x000000620c3c723c */ /* 0x040ff00000001818 */
[C---:B-1----:R-:W-:Y:S08]  /*38a0*/  HMMA.16816.F32 R16, R12.reuse, R108, R20 ;  /* 0x0000006c0c10723c */ /* 0x042ff00000001814 */
[----:B------:R-:W-:Y:S01]  /*38b0*/  HMMA.16816.F32 R12, R12, R110, R4 ;  /* 0x0000006e0c0c723c */ /* 0x000fe20000001804 */
[----:B------:R-:W1:Y:S01]  /*38c0*/  LDSM.16.M88.4 R4, [R185+0x8000] ;  /* 0x00800000b904783b */ /* 0x000e620000000200 */
[----:B------:R-:W-:-:S06]  /*38d0*/  DEPBAR.LE SB0, 0x0 ;  /* 0x000080000000791a */ /* 0x000fcc0000000000 */
[C---:B----4-:R-:W-:Y:S08]  /*38e0*/  HMMA.16816.F32 R40, R8.reuse, R88, R80 ;  /* 0x000000580828723c */ /* 0x050ff00000001850 */
[C---:B------:R-:W-:Y:S08]  /*38f0*/  HMMA.16816.F32 R36, R8.reuse, R90, R76 ;  /* 0x0000005a0824723c */ /* 0x040ff0000000184c */
[C---:B------:R-:W-:Y:S08]  /*3900*/  HMMA.16816.F32 R32, R8.reuse, R92, R72 ;  /* 0x0000005c0820723c */ /* 0x040ff00000001848 */
[C---:B------:R-:W-:Y:S08]  /*3910*/  HMMA.16816.F32 R28, R8.reuse, R94, R68 ;  /* 0x0000005e081c723c */ /* 0x040ff00000001844 */
[C---:B------:R-:W-:Y:S08]  /*3920*/  HMMA.16816.F32 R24, R8.reuse, R100, R64 ;  /* 0x000000640818723c */ /* 0x040ff00000001840 */
[C---:B------:R-:W-:Y:S08]  /*3930*/  HMMA.16816.F32 R20, R8.reuse, R102, R60 ;  /* 0x000000660814723c */ /* 0x040ff0000000183c */
[C---:B------:R-:W-:Y:S08]  /*3940*/  HMMA.16816.F32 R16, R8.reuse, R104, R16 ;  /* 0x000000680810723c */ /* 0x040ff00000001810 */
[----:B------:R-:W-:Y:S08]  /*3950*/  HMMA.16816.F32 R8, R8, R106, R12 ;  /* 0x0000006a0808723c */ /* 0x000ff0000000180c */
[C---:B-1----:R-:W-:Y:S08]  /*3960*/  HMMA.16816.F32 R40, R4.reuse, R56, R40 ;  /* 0x000000380428723c */ /* 0x042ff00000001828 */
        /* <DEDUP_REMOVED lines=8> */
[----:B------:R-:W-:Y:S01]  /*39f0*/  @!UPT UIADD3 URZ, URZ, URZ, URZ ;  /* 0x0000003f3f3ff290 */ /* 0x000fe2000fffe03f */
[----:B------:R-:W-:Y:S11]  /*3a00*/  @!P1 BRA `(.L_x_50) ;  /* 0x0000043000009947 */ /* 0x000ff60003800000 */
[----:B------:R-:W-:Y:S02]  /*3a10*/  IMAD R2, R115, 0x40, R202 ;  /* 0x0000004073027824 */ /* 0x000fe400078e02ca */
[----:B------:R-:W-:-:S03]  /*3a20*/  IMAD.MOV.U32 R188, RZ, RZ, RZ ;  /* 0x000000ffffbc7224 */ /* 0x000fc600078e00ff */
[----:B------:R-:W-:-:S05]  /*3a30*/  IADD3 R2, R2, -0x40, R116 ;  /* 0xffffffc002027810 */ /* 0x000fca0007ffe074 */
[----:B------:R-:W-:-:S04]  /*3a40*/  @P0 IMAD.HI.U32 R3, R2, c[0x0][0x2bc], RZ ;  /* 0x0000af0002030a27 */ /* 0x000fc800078e00ff */
[----:B------:R-:W-:Y:S01]  /*3a50*/  IMAD.MOV.U32 R0, RZ, RZ, R2 ;  /* 0x000000ffff007224 */ /* 0x000fe200078e0002 */
[----:B------:R-:W-:-:S04]  /*3a60*/  @P0 SHF.R.U32.HI R0, RZ, c[0x0][0x2c0], R3 ;  /* 0x0000b000ff000a19 */ /* 0x000fc80000011603 */
[----:B------:R-:W-:-:S04]  /*3a70*/  @!P6 IADD3 R3, P0, R0, R206, RZ ;  /* 0x000000ce0003e210 */ /* 0x000fc80007f1e0ff */
[----:B------:R-:W-:Y:S02]  /*3a80*/  @!P6 LEA.HI.X.SX32 R5, R0, R210, 0x1, P0 ;  /* 0x000000d20005e211 */ /* 0x000fe400000f0eff */
[----:B------:R-:W-:-:S04]  /*3a90*/  @!P6 LEA R4, P0, R3, c[0x0][0x2a0], 0x2 ;  /* 0x0000a8000304ea11 */ /* 0x000fc800078010ff */
[----:B------:R-:W-:-:S05]  /*3aa0*/  @!P6 LEA.HI.X R5, R3, c[0x0][0x2a4], R5, 0x2, P0 ;  /* 0x0000a9000305ea11 */ /* 0x000fca00000f1405 */
[----:B------:R-:W2:Y:S01]  /*3ab0*/  @!P6 LDG.E R188, [R4.64] ;  /* 0x0000000604bce981 */ /* 0x000ea2000c1e1900 */
[----:B------:R-:W-:Y:S01]  /*3ac0*/  IMAD.MOV R0, RZ, RZ, -R0 ;  /* 0x000000ffff007224 */ /* 0x000fe200078e0a00 */
[----:B------:R-:W-:-:S03]  /*3ad0*/  SEL R11, RZ, 0x10, P3 ;  /* 0x00000010ff0b7807 */ /* 0x000fc60001800000 */
[----:B------:R-:W-:-:S04]  /*3ae0*/  IMAD R189, R0, c[0x0][0x2b8], R2 ;  /* 0x0000ae0000bd7a24 */ /* 0x000fc800078e0202 */
[----:B------:R-:W-:Y:S01]  /*3af0*/  IMAD.WIDE.U32 R2, R189, c[0x0][0x1e0], RZ ;  /* 0x00007800bd027a25 */ /* 0x000fe200078e00ff */
[----:B------:R-:W-:-:S05]  /*3b00*/  SHF.R.S32.HI R0, RZ, 0x1f, R189 ;  /* 0x0000001fff007819 */ /* 0x000fca00000114bd */
[----:B------:R-:W-:-:S04]  /*3b10*/  IMAD R0, R0, c[0x0][0x1e0], RZ ;  /* 0x0000780000007a24 */ /* 0x000fc800078e02ff */
[----:B------:R-:W-:-:S04]  /*3b20*/  IMAD R0, R189, c[0x0][0x1e4], R0 ;  /* 0x00007900bd007a24 */ /* 0x000fc800078e0200 */
[----:B------:R-:W-:Y:S01]  /*3b30*/  IMAD.IADD R3, R3, 0x1, R0 ;  /* 0x0000000103037824 */ /* 0x000fe200078e0200 */
[----:B--2---:R-:W-:-:S03]  /*3b40*/  SHF.R.S32.HI R0, RZ, 0x1f, R188 ;  /* 0x0000001fff007819 */ /* 0x004fc600000114bc */
[----:B------:R-:W-:-:S04]  /*3b50*/  IMAD.WIDE.U32 R2, R188, c[0x0][0x1f0], R2 ;  /* 0x00007c00bc027a25 */ /* 0x000fc800078e0002 */
[----:B------:R-:W-:Y:S01]  /*3b60*/  IMAD R4, R0, c[0x0][0x1f0], RZ ;  /* 0x00007c0000047a24 */ /* 0x000fe200078e02ff */
[----:B------:R-:W-:-:S03]  /*3b70*/  IADD3 R0, P1, R204, R2, RZ ;  /* 0x00000002cc007210 */ /* 0x000fc60007f3e0ff */
[----:B------:R-:W-:Y:S01]  /*3b80*/  IMAD R2, R188, c[0x0][0x1f4], R4 ;  /* 0x00007d00bc027a24 */ /* 0x000fe200078e0204 */
[----:B------:R-:W-:-:S04]  /*3b90*/  LEA R10, P0, R0, c[0x0][0x1c8], 0x1 ;  /* 0x00007200000a7a11 */ /* 0x000fc800078008ff */
[----:B------:R-:W-:-:S04]  /*3ba0*/  IADD3.X R2, R203, R3, R2, P1, !PT ;  /* 0x00000003cb027210 */ /* 0x000fc80000ffe402 */
[----:B------:R-:W-:Y:S01]  /*3bb0*/  LEA.HI.X R5, R0, c[0x0][0x1cc], R2, 0x1, P0 ;  /* 0x0000730000057a11 */ /* 0x000fe200000f0c02 */
[----:B------:R-:W-:Y:S05]  /*3bc0*/  BRA.DIV ~URZ, `(.L_x_51) ;  /* 0x000095227f007947 */ /* 0x000fea000b800000 */
[----:B------:R1:W2:Y:S02]  /*3bd0*/  SHFL.IDX PT, R4, R5, RZ, 0x181f ;  /* 0x00181fff05047589 */ /* 0x0002a400000e0000 */
.L_x_132:
[----:B------:R-:W-:Y:S05]  /*3be0*/  BRA.DIV ~URZ, `(.L_x_52) ;  /* 0x000095727f007947 */ /* 0x000fea000b800000 */
[----:B------:R-:W3:Y:S02]  /*3bf0*/  SHFL.IDX PT, R0, R10, RZ, 0x181f ;  /* 0x00181fff0a007589 */ /* 0x000ee400000e0000 */
[C---:B---3--:R-:W-:Y:S02]  /*3c00*/  IADD3 R8, P2, R0.reuse, R118, RZ ;  /* 0x0000007600087210 */ /* 0x048fe40007f5e0ff */
[C---:B------:R-:W-:Y:S02]  /*3c10*/  IADD3 R6, P1, R0.reuse, R119, RZ ;  /* 0x0000007700067210 */ /* 0x040fe40007f3e0ff */
[----:B------:R-:W-:Y:S01]  /*3c20*/  IADD3 R2, P0, R0, R120, RZ ;  /* 0x0000007800027210 */ /* 0x000fe20007f1e0ff */
[C---:B--2---:R-:W-:Y:S01]  /*3c30*/  IMAD.X R9, R4.reuse, 0x1, R112, P2 ;  /* 0x0000000104097824 */ /* 0x044fe200010e0670 */
[----:B------:R-:W2:Y:S01]  /*3c40*/  SHFL.IDX PT, R0, R10, 0x1, 0x181f ;  /* 0x00381f000a007f89 */ /* 0x000ea200000e0000 */
[----:B------:R-:W-:-:S02]  /*3c50*/  IMAD.X R7, R4, 0x1, R113, P1 ;  /* 0x0000000104077824 */ /* 0x000fc400008e0671 */
[----:B------:R-:W-:Y:S01]  /*3c60*/  IMAD.X R3, R4, 0x1, R114, P0 ;  /* 0x0000000104037824 */ /* 0x000fe200000e0672 */
[----:B------:R-:W-:Y:S01]  /*3c70*/  @!PT LDS RZ, [RZ] ;  /* 0x00000000fffff984 */ /* 0x000fe20000000800 */
[----:B------:R3:W-:Y:S01]  /*3c80*/  LDGSTS.E.BYPASS.LTC128B.128 [R187+0x6100], [R8.64], !P5 ;  /* 0x0610000008bb7fae */ /* 0x0007e2000e901d46 */
[----:B------:R-:W-:-:S03]  /*3c90*/  SEL R4, RZ, 0x10, P5 ;  /* 0x00000010ff047807 */ /* 0x000fc60002800000 */
[----:B------:R4:W-:Y:S04]  /*3ca0*/  LDGSTS.E.BYPASS.LTC128B.128 [R187+0x8100], [R6.64], !P4 ;  /* 0x0810000006bb7fae */ /* 0x0009e8000e101d46 */
[----:B------:R4:W-:Y:S04]  /*3cb0*/  LDGSTS.E.BYPASS.LTC128B.128 [R187+0xa100], [R2.64], !P3 ;  /* 0x0a10000002bb7fae */ /* 0x0009e8000d901d46 */
[----:B---3--:R3:W1:Y:S01]  /*3cc0*/  SHFL.IDX PT, R8, R5, 0x1, 0x181f ;  /* 0x00381f0005087f89 */ /* 0x00866200000e0000 */
[----:B------:R-:W-:Y:S01]  /*3cd0*/  IMAD.MOV.U32 R9, RZ, RZ, R11 ;  /* 0x000000ffff097224 */ /* 0x000fe200078e000b */
[----:B-1-3--:R-:W-:-:S02]  /*3ce0*/  SEL R5, RZ, 0x10, P4 ;  /* 0x00000010ff057807 */ /* 0x00afc40002000000 */
.L_x_133:
[----:B--2-4-:R-:W-:Y:S02]  /*3cf0*/  IADD3 R2, -R4, 0x10, RZ ;  /* 0x0000001004027810 */ /* 0x014fe40007ffe1ff */
[----:B------:R-:W-:-:S02]  /*3d00*/  IADD3 R3, -R5, 0x10, RZ ;  /* 0x0000001005037810 */ /* 0x000fc40007ffe1ff */
[----:B------:R-:W-:Y:S02]  /*3d10*/  LOP3.LUT R2, R2, 0xf, RZ, 0xc0, !PT ;  /* 0x0000000f02027812 */ /* 0x000fe400078ec0ff */
[----:B------:R-:W-:Y:S02]  /*3d20*/  IADD3 R7, -R9, 0x10, RZ ;  /* 0x0000001009077810 */ /* 0x000fe40007ffe1ff */
[----:B------:R-:W-:Y:S02]  /*3d30*/  IADD3 R6, P3, P2, R2, R0, R118 ;  /* 0x0000000002067210 */ /* 0x000fe40007a7e076 */
[----:B------:R-:W-:Y:S02]  /*3d40*/  LOP3.LUT R3, R3, 0xf, RZ, 0xc0, !PT ;  /* 0x0000000f03037812 */ /* 0x000fe400078ec0ff */
[----:B------:R-:W-:Y:S02]  /*3d50*/  LOP3.LUT R2, R7, 0xf, RZ, 0xc0, !PT ;  /* 0x0000000f07027812 */ /* 0x000fe400078ec0ff */
[----:B------:R-:W-:-:S02]  /*3d60*/  ISETP.NE.U32.AND P4, PT, R4, RZ, PT ;  /* 0x000000ff0400720c */ /* 0x000fc40003f85070 */
[----:B------:R-:W-:Y:S02]  /*3d70*/  IADD3.X R7, RZ, R8, R112, P3, P2 ;  /* 0x00000008ff077210 */ /* 0x000fe40001fe4470 */
[----:B------:R-:W-:Y:S02]  /*3d80*/  IADD3 R4, P1, P0, R3, R0, R119 ;  /* 0x0000000003047210 */ /* 0x000fe4000783e077 */
[----:B------:R-:W-:Y:S02]  /*3d90*/  ISETP.NE.U32.AND P3, PT, R5, RZ, PT ;  /* 0x000000ff0500720c */ /* 0x000fe40003f65070 */
[----:B------:R-:W-:Y:S02]  /*3da0*/  ISETP.NE.U32.AND P2, PT, R9, RZ, PT ;  /* 0x000000ff0900720c */ /* 0x000fe40003f45070 */
[----:B------:R-:W-:Y:S02]  /*3db0*/  IADD3.X R5, RZ, R8, R113, P1, P0 ;  /* 0x00000008ff057210 */ /* 0x000fe40000fe0471 */
[----:B------:R-:W-:Y:S01]  /*3dc0*/  IADD3 R2, P1, P0, R2, R0, R120 ;  /* 0x0000000002027210 */ /* 0x000fe2000783e078 */
[----:B------:R-:W-:Y:S01]  /*3dd0*/  @!PT LDS RZ, [RZ] ;  /* 0x00000000fffff984 */ /* 0x000fe20000000800 */
[----:B------:R-:W-:Y:S01]  /*3de0*/  @!PT LDS RZ, [RZ] ;  /* 0x00000000fffff984 */ /* 0x000fe20000000800 */
[----:B------:R-:W-:Y:S01]  /*3df0*/  @!PT LDS RZ, [RZ] ;  /* 0x00000000fffff984 */ /* 0x000fe20000000800 */
[----:B------:R1:W-:Y:S03]  /*3e00*/  LDGSTS.E.BYPASS.LTC128B.128.ZFILL [R187+0x7100], [R6.64], P4 ;  /* 0x0710000006bb7fae */ /* 0x0003e6000a141d46 */
[----:B------:R-:W-:-:S03]  /*3e10*/  IADD3.X R3, RZ, R8, R114, P1, P0 ;  /* 0x00000008ff037210 */ /* 0x000fc60000fe0472 */
[----:B------:R1:W-:Y:S04]  /*3e20*/  LDGSTS.E.BYPASS.LTC128B.128.ZFILL [R187+0x9100], [R4.64], P3 ;  /* 0x0910000004bb7fae */ /* 0x0003e80009941d46 */
[----:B------:R1:W-:Y:S02]  /*3e30*/  LDGSTS.E.BYPASS.LTC128B.128.ZFILL [R187+0xb100], [R2.64], P2 ;  /* 0x0b10000002bb7fae */ /* 0x0003e40009141d46 */
.L_x_50:
[----:B------:R-:W-:Y:S05]  /*3e40*/  BSYNC B0 ;  /* 0x0000000000007941 */ /* 0x000fea0003800000 */
.L_x_49:
[----:B------:R-:W-:Y:S01]  /*3e50*/  IMAD.IADD R0, R117, 0x1, -R222 ;  /* 0x0000000175007824 */ /* 0x000fe200078e0ade */
[----:B------:R-:W0:Y:S04]  /*3e60*/  LDGDEPBAR ;  /* 0x00000000000079af */ /* 0x000e280000000000 */
[C---:B------:R-:W-:Y:S02]  /*3e70*/  ISETP.GT.AND P3, PT, R0.reuse, RZ, PT ;  /* 0x000000ff0000720c */ /* 0x040fe40003f64270 */
[----:B------:R-:W-:-:S02]  /*3e80*/  ISETP.GT.AND P2, PT, R0, 0x1, PT ;  /* 0x000000010000780c */ /* 0x000fc40003f44270 */
[----:B------:R-:W-:Y:S02]  /*3e90*/  ISETP.GT.AND P1, PT, R0, 0x8, PT ;  /* 0x000000080000780c */ /* 0x000fe40003f24270 */
[----:B-1----:R-:W-:Y:S02]  /*3ea0*/  FSEL R6, R40, -INF , P3 ;  /* 0xff80000028067808 */ /* 0x002fe40001800000 */
[----:B------:R-:W-:Y:S02]  /*3eb0*/  FSEL R7, R41, -INF , P2 ;  /* 0xff80000029077808 */ /* 0x000fe40001000000 */
[----:B------:R-:W-:Y:S02]  /*3ec0*/  FSEL R10, R42, -INF , P3 ;  /* 0xff8000002a0a7808 */ /* 0x000fe40001800000 */
[----:B------:R-:W-:Y:S02]  /*3ed0*/  FSEL R11, R43, -INF , P2 ;  /* 0xff8000002b0b7808 */ /* 0x000fe40001000000 */
[----:B------:R-:W-:-:S02]  /*3ee0*/  ISETP.GT.AND P0, PT, R0, 0x9, PT ;  /* 0x000000090000780c */ /* 0x000fc40003f04270 */
[----:B------:R-:W-:Y:S02]  /*3ef0*/  FSEL R8, R56, -INF , P1 ;  /* 0xff80000038087808 */ /* 0x000fe40000800000 */
[----:B------:R-:W-:Y:S02]  /*3f00*/  FMNMX.FTZ R2, R6, R7, !PT ;  /* 0x0000000706027209 */ /* 0x000fe40007810000 */
[----:B------:R-:W-:Y:S02]  /*3f10*/  FSEL R13, R58, -INF , P1 ;  /* 0xff8000003a0d7808 */ /* 0x000fe40000800000 */
[----:B------:R-:W-:Y:S02]  /*3f20*/  FMNMX.FTZ R3, R10, R11, !PT ;  /* 0x0000000b0a037209 */ /* 0x000fe40007810000 */
[----:B------:R-:W-:Y:S02]  /*3f30*/  FSEL R9, R57, -INF , P0 ;  /* 0xff80000039097808 */ /* 0x000fe40000000000 */
[----:B------:R-:W-:-:S02]  /*3f40*/  ISETP.GT.AND P3, PT, R0, 0x10, PT ;  /* 0x000000100000780c */ /* 0x000fc40003f64270 */
[----:B------:R-:W-:Y:S02]  /*3f50*/  FMNMX.FTZ R2, R8, R2, !PT ;  /* 0x0000000208027209 */ /* 0x000fe40007810000 */
[----:B------:R-:W-:Y:S02]  /*3f60*/  FSEL R14, R59, -INF , P0 ;  /* 0xff8000003b0e7808 */ /* 0x000fe40000000000 */
[----:B------:R-:W-:Y:S02]  /*3f70*/  FMNMX.FTZ R3, R13, R3, !PT ;  /* 0x000000030d037209 */ /* 0x000fe40007810000 */
[----:B------:R-:W-:Y:S02]  /*3f80*/  ISETP.GT.AND P2, PT, R0, 0x11, PT ;  /* 0x000000110000780c */ /* 0x000fe40003f44270 */
[----:B------:R-:W-:Y:S02]  /*3f90*/  FSEL R15, R32, -INF , P3 ;  /* 0xff800000200f7808 */ /* 0x000fe40001800000 */
[----:B------:R-:W-:-:S02]  /*3fa0*/  FMNMX.FTZ R2, R9, R2, !PT ;  /* 0x0000000209027209 */ /* 0x000fc40007810000 */
[----:B------:R-:W-:Y:S02]  /*3fb0*/  FSEL R23, R34, -INF , P3 ;  /* 0xff80000022177808 */ /* 0x000fe40001800000 */
[----:B------:R-:W-:Y:S02]  /*3fc0*/  FMNMX.FTZ R3, R14, R3, !PT ;  /* 0x000000030e037209 */ /* 0x000fe40007810000 */
[----:B------:R-:W-:Y:S02]  /*3fd0*/  ISETP.GT.AND P1, PT, R0, 0x18, PT ;  /* 0x000000180000780c */ /* 0x000fe40003f24270 */
[----:B------:R-:W-:Y:S02]  /*3fe0*/  FSEL R20, R33, -INF , P2 ;  /* 0xff80000021147808 */ /* 0x000fe40001000000 */
[----:B------:R-:W-:Y:S02]  /*3ff0*/  FMNMX.FTZ R2, R15, R2, !PT ;  /* 0x000000020f027209 */ /* 0x000fe40007810000 */
[----:B------:R-:W-:-:S02]  /*4000*/  FSEL R24, R35, -INF , P2 ;  /* 0xff80000023187808 */ /* 0x000fc40001000000 */
[----:B------:R-:W-:Y:S02]  /*4010*/  FMNMX.FTZ R3, R23, R3, !PT ;  /* 0x0000000317037209 */ /* 0x000fe40007810000 */
[----:B------:R-:W-:Y:S02]  /*4020*/  ISETP.GT.AND P0, PT, R0, 0x19, PT ;  /* 0x000000190000780c */ /* 0x000fe40003f04270 */
[----:B------:R-:W-:Y:S02]  /*4030*/  FSEL R21, R28, -INF , P1 ;  /* 0xff8000001c157808 */ /* 0x000fe40000800000 */
[----:B------:R-:W-:Y:S02]  /*4040*/  FMNMX.FTZ R2, R20, R2, !PT ;  /* 0x0000000214027209 */ /* 0x000fe40007810000 */
[----:B------:R-:W-:Y:S02]  /*4050*/  FSEL R25, R30, -INF , P1 ;  /* 0xff8000001e197808 */ /* 0x000fe40000800000 */
[----:B------:R-:W-:-:S02]  /*4060*/  FMNMX.FTZ R3, R24, R3, !PT ;  /* 0x0000000318037209 */ /* 0x000fc40007810000 */
[----:B------:R-:W-:Y:S02]  /*4070*/  FSEL R26, R31, -INF , P0 ;  /* 0xff8000001f1a7808 */ /* 0x000fe40000000000 */
[----:B------:R-:W-:Y:S02]  /*4080*/  FSEL R22, R29, -INF , P0 ;  /* 0xff8000001d167808 */ /* 0x000fe40000000000 */
[C---:B------:R-:W-:Y:S02]  /*4090*/  ISETP.GT.AND P1, PT, R0.reuse, 0x20, PT ;  /* 0x000000200000780c */ /* 0x040fe40003f24270 */
[----:B------:R-:W-:Y:S02]  /*40a0*/  FMNMX.FTZ R2, R21, R2, !PT ;  /* 0x0000000215027209 */ /* 0x000fe40007810000 */
[----:B------:R-:W-:Y:S02]  /*40b0*/  ISETP.GT.AND P0, PT, R0, 0x21, PT ;  /* 0x000000210000780c */ /* 0x000fe40003f04270 */
[----:B------:R-:W-:-:S02]  /*40c0*/  FMNMX.FTZ R3, R25, R3, !PT ;  /* 0x0000000319037209 */ /* 0x000fc40007810000 */
[----:B------:R-:W-:Y:S02]  /*40d0*/  FSEL R81, R36, -INF , P1 ;  /* 0xff80000024517808 */ /* 0x000fe40000800000 */
[----:B------:R-:W-:Y:S02]  /*40e0*/  FMNMX.FTZ R2, R22, R2, !PT ;  /* 0x0000000216027209 */ /* 0x000fe40007810000 */
[----:B------:R-:W-:Y:S02]  /*40f0*/  FSEL R83, R38, -INF , P1 ;  /* 0xff80000026537808 */ /* 0x000fe40000800000 */
[----:B------:R-:W-:Y:S02]  /*4100*/  FSEL R82, R39, -INF , P0 ;  /* 0xff80000027527808 */ /* 0x000fe40000000000 */
[----:B------:R-:W-:Y:S02]  /*4110*/  FSEL R79, R37, -INF , P0 ;  /* 0xff800000254f7808 */ /* 0x000fe40000000000 */
[----:B------:R-:W-:-:S02]  /*4120*/  FMNMX.FTZ R3, R26, R3, !PT ;  /* 0x000000031a037209 */ /* 0x000fc40007810000 */
[----:B------:R-:W-:Y:S02]  /*4130*/  ISETP.GT.AND P0, PT, R0, 0x28, PT ;  /* 0x000000280000780c */ /* 0x000fe40003f04270 */
[----:B------:R-:W-:Y:S02]  /*4140*/  FMNMX.FTZ R2, R81, R2, !PT ;  /* 0x0000000251027209 */ /* 0x000fe40007810000 */
[----:B------:R-:W-:Y:S02]  /*4150*/  FMNMX.FTZ R3, R83, R3, !PT ;  /* 0x0000000353037209 */ /* 0x000fe40007810000 */
[----:B------:R-:W-:Y:S02]  /*4160*/  FSEL R80, R50, -INF , P0 ;  /* 0xff80000032507808 */ /* 0x000fe40000000000 */
[----:B------:R-:W-:Y:S02]  /*4170*/  FSEL R77, R48, -INF , P0 ;  /* 0xff800000304d7808 */ /* 0x000fe40000000000 */
[----:B------:R-:W-:-:S02]  /*4180*/  ISETP.GT.AND P4, PT, R0, 0x29, PT ;  /* 0x000000290000780c */ /* 0x000fc40003f84270 */
[C---:B------:R-:W-:Y:S02]  /*4190*/  ISETP.GT.AND P3, PT, R0.reuse, 0x30, PT ;  /* 0x000000300000780c */ /* 0x040fe40003f64270 */
[C---:B------:R-:W-:Y:S02]  /*41a0*/  ISETP.GT.AND P2, PT, R0.reuse, 0x31, PT ;  /* 0x000000310000780c */ /* 0x040fe40003f44270 */
[C---:B------:R-:W-:Y:S02]  /*41b0*/  ISETP.GT.AND P1, PT, R0.reuse, 0x38, PT ;  /* 0x000000380000780c */ /* 0x040fe40003f24270 */
[----:B------:R-:W-:Y:S02]  /*41c0*/  ISETP.GT.AND P0, PT, R0, 0x39, PT ;  /* 0x000000390000780c */ /* 0x000fe40003f04270 */
[----:B------:R-:W-:Y:S02]  /*41d0*/  FMNMX.FTZ R0, R79, R2, !PT ;  /* 0x000000024f007209 */ /* 0x000fe40007810000 */
[----:B------:R-:W-:-:S02]  /*41e0*/  FMNMX.FTZ R2, R82, R3, !PT ;  /* 0x0000000352027209 */ /* 0x000fc40007810000 */
[----:B------:R-:W-:Y:S02]  /*41f0*/  FSEL R78, R51, -INF , P4 ;  /* 0xff800000334e7808 */ /* 0x000fe40002000000 */
[----:B------:R-:W-:Y:S02]  /*4200*/  FSEL R76, R49, -INF , P4 ;  /* 0xff800000314c7808 */ /* 0x000fe40002000000 */
[----:B------:R-:W-:Y:S02]  /*4210*/  FMNMX.FTZ R0, R77, R0, !PT ;  /* 0x000000004d007209 */ /* 0x000fe40007810000 */
[----:B------:R-:W-:Y:S02]  /*4220*/  FMNMX.FTZ R2, R80, R2, !PT ;  /* 0x0000000250027209 */ /* 0x000fe40007810000 */
[----:B------:R-:W-:Y:S02]  /*4230*/  FSEL R153, R18, -INF , P3 ;  /* 0xff80000012997808 */ /* 0x000fe40001800000 */
[----:B------:R-:W-:-:S02]  /*4240*/  FSEL R151, R16, -INF , P3 ;  /* 0xff80000010977808 */ /* 0x000fc40001800000 */
[----:B------:R-:W-:Y:S02]  /*4250*/  FMNMX.FTZ R0, R76, R0, !PT ;  /* 0x000000004c007209 */ /* 0x000fe40007810000 */
[----:B------:R-:W-:Y:S02]  /*4260*/  FMNMX.FTZ R2, R78, R2, !PT ;  /* 0x000000024e027209 */ /* 0x000fe40007810000 */
[----:B------:R-:W-:Y:S02]  /*4270*/  FSEL R152, R19, -INF , P2 ;  /* 0xff80000013987808 */ /* 0x000fe40001000000 */
[----:B------:R-:W-:Y:S02]  /*4280*/  FSEL R149, R17, -INF , P2 ;  /* 0xff80000011957808 */ /* 0x000fe40001000000 */
        /* <DEDUP_REMOVED lines=10> */
[----:B------:R-:W-:Y:S02]  /*4330*/  FMNMX.FTZ R4, R126, R0, !PT ;  /* 0x000000007e047209 */ /* 0x000fe40007810000 */
[----:B------:R-:W-:Y:S01]  /*4340*/  FMNMX.FTZ R5, R148, R2, !PT ;  /* 0x0000000294057209 */ /* 0x000fe20007810000 */
[----:B------:R-:W-:Y:S05]  /*4350*/  BRA.DIV ~URZ, `(.L_x_53) ;  /* 0x000090127f007947 */ /* 0x000fea000b800000 */
[----:B------:R-:W1:Y:S04]  /*4360*/  SHFL.BFLY PT, R0, R4, 0x2, 0x1f ;  /* 0x0c401f0004007f89 */ /* 0x000e6800000e0000 */
[----:B------:R-:W2:Y:S01]  /*4370*/  SHFL.BFLY PT, R3, R5, 0x2, 0x1f ;  /* 0x0c401f0005037f89 */ /* 0x000ea200000e0000 */
[----:B-1----:R-:W-:-:S02]  /*4380*/  FMNMX.FTZ R0, R4, R0, !PT ;  /* 0x0000000004007209 */ /* 0x002fc40007810000 */
[----:B--2---:R-:W-:-:S03]  /*4390*/  FMNMX.FTZ R5, R5, R3, !PT ;  /* 0x0000000305057209 */ /* 0x004fc60007810000 */
[----:B------:R-:W1:Y:S04]  /*43a0*/  SHFL.BFLY PT, R2, R0, 0x1, 0x1f ;  /* 0x0c201f0000027f89 */ /* 0x000e6800000e0000 */
[----:B------:R2:W3:Y:S01]  /*43b0*/  SHFL.BFLY PT, R3, R5, 0x1, 0x1f ;  /* 0x0c201f0005037f89 */ /* 0x0004e200000e0000 */
[----:B-1----:R-:W-:-:S05]  /*43c0*/  FMNMX.FTZ R125, R0, R2, !PT ;  /* 0x00000002007d7209 */ /* 0x002fca0007810000 */
.L_x_134:
[C---:B------:R-:W-:Y:S01]  /*43d0*/  FMUL.FTZ R2, R125.reuse, c[0x0][0x2d0] ;  /* 0x0000b4007d027a20 */ /* 0x040fe20000410000 */
[----:B------:R-:W-:Y:S01]  /*43e0*/  FSETP.NEU.FTZ.AND P0, PT, R125, -INF , PT ;  /* 0xff8000007d00780b */ /* 0x000fe20003f1d000 */
[----:B------:R-:W-:Y:S01]  /*43f0*/  WARPSYNC 0xffffffff ;  /* 0xffffffff00007948 */ /* 0x000fe20003800000 */
[----:B---3--:R-:W-:Y:S01]  /*4400*/  FMNMX.FTZ R12, R3, R5, !PT ;  /* 0x00000005030c7209 */ /* 0x008fe20007810000 */
[----:B------:R-:W-:Y:S01]  /*4410*/  LDSM.16.MT88.4 R16, [R178] ;  /* 0x00000000b210783b */ /* 0x000fe20000004200 */
[----:B------:R-:W-:-:S02]  /*4420*/  FSEL R2, R2, RZ, P0 ;  /* 0x000000ff02027208 */ /* 0x000fc40000000000 */
[----:B------:R-:W-:Y:S01]  /*4430*/  FSETP.NEU.FTZ.AND P0, PT, R12, -INF , PT ;  /* 0xff8000000c00780b */ /* 0x000fe20003f1d000 */
[----:B------:R-:W-:Y:S02]  /*4440*/  LDSM.16.MT88.4 R32, [R181] ;  /* 0x00000000b520783b */ /* 0x000fe40000004200 */
[--C-:B------:R-:W-:Y:S02]  /*4450*/  FFMA.FTZ R0, R6, c[0x0][0x2d0], -R2.reuse ;  /* 0x0000b40006007a23 */ /* 0x100fe40000010802 */
[--C-:B------:R-:W-:Y:S01]  /*4460*/  FFMA.FTZ R3, R8, c[0x0][0x2d0], -R2.reuse ;  /* 0x0000b40008037a23 */ /* 0x100fe20000010802 */
[----:B------:R-:W-:Y:S01]  /*4470*/  LDSM.16.MT88.4 R44, [R179+0x800] ;  /* 0x00080000b32c783b */ /* 0x000fe20000004200 */
[----:B------:R1:W-:Y:S03]  /*4480*/  MUFU.EX2 R164, R0 ;  /* 0x0000000000a47308 */ /* 0x0003e60000000800 */
[----:B------:R-:W-:Y:S04]  /*4490*/  LDSM.16.MT88.4 R48, [R178+0x800] ;  /* 0x00080000b230783b */ /* 0x000fe80000004200 */
[----:B------:R-:W-:Y:S01]  /*44a0*/  LDSM.16.MT88.4 R40, [R181+0x800] ;  /* 0x00080000b528783b */ /* 0x000fe20000004200 */
[----:B------:R3:W-:Y:S03]  /*44b0*/  MUFU.EX2 R168, R3 ;  /* 0x0000000300a87308 */ /* 0x0007e60000000800 */
[----:B------:R-:W-:Y:S04]  /*44c0*/  LDSM.16.MT88.4 R64, [R179+0x2000] ;  /* 0x00200000b340783b */ /* 0x000fe80000004200 */
[----:B------:R-:W-:Y:S01]  /*44d0*/  LDSM.16.MT88.4 R60, [R178+0x2000] ;  /* 0x00200000b23c783b */ /* 0x000fe20000004200 */
[----:B-1----:R-:W-:-:S03]  /*44e0*/  FFMA.FTZ R0, R7, c[0x0][0x2d0], -R2 ;  /* 0x0000b40007007a23 */ /* 0x002fc60000010802 */
[----:B--2---:R-:W1:Y:S01]  /*44f0*/  LDSM.16.MT88.4 R4, [R179] ;  /* 0x00000000b304783b */ /* 0x004e620000004200 */
[----:B------:R2:W4:Y:S03]  /*4500*/  MUFU.EX2 R163, R0 ;  /* 0x0000000000a37308 */ /* 0x0005260000000800 */
[----:B------:R-:W-:Y:S01]  /*4510*/  LDSM.16.MT88.4 R68, [R178+0x4000] ;  /* 0x00400000b244783b */ /* 0x000fe20000004200 */
[----:B---3--:R-:W-:-:S04]  /*4520*/  FFMA.FTZ R3, R9, c[0x0][0x2d0], -R2 ;  /* 0x0000b40009037a23 */ /* 0x008fc80000010802 */
[----:B------:R3:W5:Y:S01]  /*4530*/  MUFU.EX2 R167, R3 ;  /* 0x0000000300a77308 */ /* 0x0007620000000800 */
[----:B--2---:R-:W-:Y:S01]  /*4540*/  FMUL.FTZ R0, R12, c[0x0][0x2d0] ;  /* 0x0000b4000c007a20 */ /* 0x004fe20000410000 */
[----:B----4-:R-:W-:-:S04]  /*4550*/  F2FP.PACK_AB R8, R163, R164 ;  /* 0x000000a4a308723e */ /* 0x010fc800000000ff */
[----:B------:R-:W-:-:S05]  /*4560*/  FSEL R0, R0, RZ, P0 ;  /* 0x000000ff00007208 */ /* 0x000fca0000000000 */
[----:B---3--:R-:W-:Y:S01]  /*4570*/  FFMA.FTZ R3, R10, c[0x0][0x2d0], -R0 ;  /* 0x0000b4000a037a23 */ /* 0x008fe20000010800 */
[----:B-----5:R-:W-:-:S03]  /*4580*/  F2FP.PACK_AB R10, R167, R168 ;  /* 0x000000a8a70a723e */ /* 0x020fc600000000ff */
[----:B------:R2:W-:Y:S02]  /*4590*/  MUFU.EX2 R162, R3 ;  /* 0x0000000300a27308 */ /* 0x0005e40000000800 */
[----:B--2---:R-:W-:-:S06]  /*45a0*/  FFMA.FTZ R3, R11, c[0x0][0x2d0], -R0 ;  /* 0x0000b4000b037a23 */ /* 0x004fcc0000010800 */
[----:B------:R2:W3:Y:S02]  /*45b0*/  MUFU.EX2 R161, R3 ;  /* 0x0000000300a17308 */ /* 0x0004e40000000800 */
[----:B--2---:R-:W-:Y:S01]  /*45c0*/  FFMA.FTZ R3, R13, c[0x0][0x2d0], -R0 ;  /* 0x0000b4000d037a23 */ /* 0x004fe20000010800 */
[----:B---3--:R-:W-:-:S05]  /*45d0*/  F2FP.PACK_AB R9, R161, R162 ;  /* 0x000000a2a109723e */ /* 0x008fca00000000ff */
[----:B------:R2:W-:Y:S02]  /*45e0*/  MUFU.EX2 R166, R3 ;  /* 0x0000000300a67308 */ /* 0x0005e40000000800 */
[----:B--2---:R-:W-:-:S06]  /*45f0*/  FFMA.FTZ R3, R14, c[0x0][0x2d0], -R0 ;  /* 0x0000b4000e037a23 */ /* 0x004fcc0000010800 */
[----:B------:R2:W3:Y:S02]  /*4600*/  MUFU.EX2 R165, R3 ;  /* 0x0000000300a57308 */ /* 0x0004e40000000800 */
[----:B--2---:R-:W-:Y:S01]  /*4610*/  FFMA.FTZ R3, R15, c[0x0][0x2d0], -R2 ;  /* 0x0000b4000f037a23 */ /* 0x004fe20000010802 */
[----:B---3--:R-:W-:-:S05]  /*4620*/  F2FP.PACK_AB R11, R165, R166 ;  /* 0x000000a6a50b723e */ /* 0x008fca00000000ff */
[----:B------:R2:W-:Y:S02]  /*4630*/  MUFU.EX2 R173, R3 ;  /* 0x0000000300ad7308 */ /* 0x0005e40000000800 */
[C---:B-1----:R-:W-:Y:S08]  /*4640*/  HMMA.16816.F32 R36, R8.reuse, R4, RZ ;  /* 0x000000040824723c */ /* 0x042ff000000018ff */
[----:B------:R-:W-:Y:S01]  /*4650*/  HMMA.16816.F32 R56, R8, R16, RZ ;  /* 0x000000100838723c */ /* 0x000fe200000018ff */
[----:B--2---:R-:W-:-:S04]  /*4660*/  FFMA.FTZ R3, R20, c[0x0][0x2d0], -R2 ;  /* 0x0000b40014037a23 */ /* 0x004fc80000010802 */
[----:B------:R1:W2:Y:S03]  /*4670*/  MUFU.EX2 R175, R3 ;  /* 0x0000000300af7308 */ /* 0x0002a60000000800 */
[C---:B------:R-:W-:Y:S08]  /*4680*/  HMMA.16816.F32 R52, R8.reuse, R18, RZ ;  /* 0x000000120834723c */ /* 0x040ff000000018ff */
[----:B------:R-:W-:Y:S01]  /*4690*/  HMMA.16816.F32 R28, R8, R6, RZ ;  /* 0x00000006081c723c */ /* 0x000fe200000018ff */
[----:B-1----:R-:W-:-:S07]  /*46a0*/  FFMA.FTZ R3, R21, c[0x0][0x2d0], -R2 ;  /* 0x0000b40015037a23 */ /* 0x002fce0000010802 */
[----:B------:R-:W-:Y:S01]  /*46b0*/  HMMA.16816.F32 R16, R8, R34, RZ ;  /* 0x000000220810723c */ /* 0x000fe200000018ff */
[----:B--2---:R-:W-:Y:S01]  /*46c0*/  F2FP.PACK_AB R4, R175, R173 ;  /* 0x000000adaf04723e */ /* 0x004fe200000000ff */
[----:B------:R1:W-:Y:S02]  /*46d0*/  MUFU.EX2 R174, R3 ;  /* 0x0000000300ae7308 */ /* 0x0003e40000000800 */
[----:B-1----:R-:W-:-:S06]  /*46e0*/  FFMA.FTZ R3, R22, c[0x0][0x2d0], -R2 ;  /* 0x0000b40016037a23 */ /* 0x002fcc0000010802 */
[----:B------:R1:W2:Y:S02]  /*46f0*/  MUFU.EX2 R182, R3 ;  /* 0x0000000300b67308 */ /* 0x0002a40000000800 */
[--C-:B-1----:R-:W-:Y:S01]  /*4700*/  FFMA.FTZ R3, R23, c[0x0][0x2d0], -R0.reuse ;  /* 0x0000b40017037a23 */ /* 0x102fe20000010800 */
[----:B--2---:R-:W-:Y:S01]  /*4710*/  F2FP.PACK_AB R6, R182, R174 ;  /* 0x000000aeb606723e */ /* 0x004fe200000000ff */
[----:B------:R-:W-:Y:S04]  /*4720*/  HMMA.16816.F32 R20, R8, R32, RZ ;  /* 0x000000200814723c */ /* 0x000fe800000018ff */
[----:B------:R1:W-:Y:S02]  /*4730*/  MUFU.EX2 R170, R3 ;  /* 0x0000000300aa7308 */ /* 0x0003e40000000800 */
[----:B-1----:R-:W-:-:S06]  /*4740*/  FFMA.FTZ R3, R24, c[0x0][0x2d0], -R0 ;  /* 0x0000b40018037a23 */ /* 0x002fcc0000010800 */
[----:B------:R1:W2:Y:S02]  /*4750*/  MUFU.EX2 R172, R3 ;  /* 0x0000000300ac7308 */ /* 0x0002a40000000800 */
[----:B-1----:R-:W-:Y:S01]  /*4760*/  FFMA.FTZ R3, R25, c[0x0][0x2d0], -R0 ;  /* 0x0000b40019037a23 */ /* 0x002fe20000010800 */
[----:B--2---:R-:W-:-:S05]  /*4770*/  F2FP.PACK_AB R5, R172, R170 ;  /* 0x000000aaac05723e */ /* 0x004fca00000000ff */
[----:B------:R1:W-:Y:S02]  /*4780*/  MUFU.EX2 R169, R3 ;  /* 0x0000000300a97308 */ /* 0x0003e40000000800 */
[----:B-1----:R-:W-:Y:S02]  /*4790*/  FFMA.FTZ R3, R26, c[0x0][0x2d0], -R0 ;  /* 0x0000b4001a037a23 */ /* 0x002fe40000010800 */
[----:B------:R-:W1:Y:S04]  /*47a0*/  LDSM.16.MT88.4 R24, [R180] ;  /* 0x00000000b418783b */ /* 0x000e680000004200 */
[----:B------:R-:W2:Y:S02]  /*47b0*/  MUFU.EX2 R171, R3 ;  /* 0x0000000300ab7308 */ /* 0x000ea40000000800 */
[----:B--2---:R-:W-:Y:S01]  /*47c0*/  F2FP.PACK_AB R7, R171, R169 ;  /* 0x000000a9ab07723e */ /* 0x004fe200000000ff */
[----:B------:R-:W-:-:S05]  /*47d0*/  FFMA.FTZ R3, R81, c[0x0][0x2d0], -R2 ;  /* 0x0000b40051037a23 */ /* 0x000fca0000010802 */
[----:B------:R2:W-:Y:S01]  /*47e0*/  MUFU.EX2 R155, R3 ;  /* 0x00000003009b7308 */ /* 0x0005e20000000800 */
[C---:B------:R-:W-:Y:S01]  /*47f0*/  HMMA.16816.F32 R140, R4.reuse, R44, R36 ;  /* 0x0000002c048c723c */ /* 0x040fe20000001824 */
[----:B------:R-:W3:Y:S07]  /*4800*/  LDSM.16.MT88.4 R36, [R179+0x2800] ;  /* 0x00280000b324783b */ /* 0x000eee0000004200 */
[----:B------:R-:W-:Y:S01]  /*4810*/  HMMA.16816.F32 R132, R4, R48, R56 ;  /* 0x000000300484723c */ /* 0x000fe20000001838 */
[----:B------:R-:W4:Y:S01]  /*4820*/  LDSM.16.MT88.4 R56, [R180+0x2000] ;  /* 0x00200000b438783b */ /* 0x000f220000004200 */
[----:B--2---:R-:W-:-:S06]  /*4830*/  FFMA.FTZ R3, R79, c[0x0][0x2d0], -R2 ;  /* 0x0000b4004f037a23 */ /* 0x004fcc0000010802 */
[C---:B------:R-:W-:Y:S01]  /*4840*/  HMMA.16816.F32 R128, R4.reuse, R50, R52 ;  /* 0x000000320480723c */ /* 0x040fe20000001834 */
[----:B------:R-:W2:Y:S01]  /*4850*/  LDSM.16.MT88.4 R52, [R180+0x800] ;  /* 0x00080000b434783b */ /* 0x000ea20000004200 */
[----:B------:R5:W1:Y:S03]  /*4860*/  MUFU.EX2 R158, R3 ;  /* 0x00000003009e7308 */ /* 0x000a660000000800 */
[----:B------:R-:W-:Y:S03]  /*4870*/  LDSM.16.MT88.4 R48, [R181+0x2000] ;  /* 0x00200000b530783b */ /* 0x000fe60000004200 */
[----:B------:R-:W-:Y:S08]  /*4880*/  HMMA.16816.F32 R116, R4, R42, R16 ;  /* 0x0000002a0474723c */ /* 0x000ff00000001810 */
[----:B------:R-:W-:Y:S01]  /*4890*/  HMMA.16816.F32 R16, R8, R66, RZ ;  /* 0x000000420810723c */ /* 0x000fe200000018ff */
[----:B-----5:R-:W-:-:S04]  /*48a0*/  FFMA.FTZ R3, R77, c[0x0][0x2d0], -R2 ;  /* 0x0000b4004d037a23 */ /* 0x020fc80000010802 */
[----:B------:R5:W-:Y:S03]  /*48b0*/  MUFU.EX2 R157, R3 ;  /* 0x00000003009d7308 */ /* 0x000be60000000800 */
[----:B------:R-:W-:Y:S01]  /*48c0*/  HMMA.16816.F32 R136, R4, R40, R20 ;  /* 0x000000280488723c */ /* 0x000fe20000001814 */
[----:B------:R-:W2:Y:S07]  /*48d0*/  LDSM.16.MT88.4 R40, [R178+0x2800] ;  /* 0x00280000b228783b */ /* 0x000eae0000004200 */
[----:B------:R-:W-:Y:S01]  /*48e0*/  HMMA.16816.F32 R20, R8, R64, RZ ;  /* 0x000000400814723c */ /* 0x000fe200000018ff */
[----:B------:R-:W2:Y:S01]  /*48f0*/  LDSM.16.MT88.4 R64, [R180+0x2800] ;  /* 0x00280000b440783b */ /* 0x000ea20000004200 */
[----:B-----5:R-:W-:-:S06]  /*4900*/  FFMA.FTZ R3, R76, c[0x0][0x2d0], -R2 ;  /* 0x0000b4004c037a23 */ /* 0x020fcc0000010802 */
[----:B-1----:R-:W-:Y:S01]  /*4910*/  HMMA.16816.F32 R32, R8, R26, RZ ;  /* 0x0000001a0820723c */ /* 0x002fe200000018ff */
[----:B------:R1:W5:Y:S07]  /*4920*/  MUFU.EX2 R159, R3 ;  /* 0x00000003009f7308 */ /* 0x00036e0000000800 */
[----:B------:R-:W-:Y:S08]  /*4930*/  HMMA.16816.F32 R120, R4, R46, R28 ;  /* 0x0000002e0478723c */ /* 0x000ff0000000181c */
[----:B------:R-:W-:Y:S01]  /*4940*/  HMMA.16816.F32 R44, R8, R24, RZ ;  /* 0x00000018082c723c */ /* 0x000fe200000018ff */
[----:B-1----:R-:W-:-:S04]  /*4950*/  FFMA.FTZ R3, R83, c[0x0][0x2d0], -R0 ;  /* 0x0000b40053037a23 */ /* 0x002fc80000010800 */
[----:B------:R1:W-:Y:S03]  /*4960*/  MUFU.EX2 R15, R3 ;  /* 0x00000003000f7308 */ /* 0x0003e60000000800 */
[----:B------:R-:W-:Y:S08]  /*4970*/  HMMA.16816.F32 R24, R8, R62, RZ ;  /* 0x0000003e0818723c */ /* 0x000ff000000018ff */
[----:B---3--:R-:W-:Y:S01]  /*4980*/  HMMA.16816.F32 R88, R4, R38, R16 ;  /* 0x000000260458723c */ /* 0x008fe20000001810 */
[----:B-1----:R-:W-:-:S07]  /*4990*/  FFMA.FTZ R3, R82, c[0x0][0x2d0], -R0 ;  /* 0x0000b40052037a23 */ /* 0x002fce0000010800 */
[----:B----4-:R-:W-:Y:S01]  /*49a0*/  HMMA.16816.F32 R16, R8, R56, RZ ;  /* 0x000000380810723c */ /* 0x010fe200000018ff */
[----:B------:R1:W3:Y:S07]  /*49b0*/  MUFU.EX2 R154, R3 ;  /* 0x00000003009a7308 */ /* 0x0002ee0000000800 */
[----:B------:R-:W-:Y:S01]  /*49c0*/  HMMA.16816.F32 R108, R4, R36, R20 ;  /* 0x00000024046c723c */ /* 0x000fe20000001814 */
[----:B------:R-:W4:Y:S07]  /*49d0*/  LDSM.16.MT88.4 R36, [R178+0x4800] ;  /* 0x00480000b224783b */ /* 0x000f2e0000004200 */
[----:B------:R-:W-:Y:S01]  /*49e0*/  HMMA.16816.F32 R28, R8, R60, RZ ;  /* 0x0000003c081c723c */ /* 0x000fe200000018ff */
[----:B------:R-:W-:Y:S01]  /*49f0*/  LDSM.16.MT88.4 R60, [R181+0x2800] ;  /* 0x00280000b53c783b */ /* 0x000fe20000004200 */
[----:B-1----:R-:W-:-:S04]  /*4a00*/  FFMA.FTZ R3, R80, c[0x0][0x2d0], -R0 ;  /* 0x0000b40050037a23 */ /* 0x002fc80000010800 */
[----:B------:R1:W-:Y:S02]  /*4a10*/  MUFU.EX2 R124, R3 ;  /* 0x00000003007c7308 */ /* 0x0003e40000000800 */
[C---:B--2---:R-:W-:Y:S01]  /*4a20*/  HMMA.16816.F32 R104, R4.reuse, R54, R32 ;  /* 0x000000360468723c */ /* 0x044fe20000001820 */
[----:B------:R-:W2:Y:S07]  /*4a30*/  LDSM.16.MT88.4 R32, [R179+0x4000] ;  /* 0x00400000b320783b */ /* 0x000eae0000004200 */
[----:B------:R-:W-:Y:S01]  /*4a40*/  HMMA.16816.F32 R84, R4, R42, R24 ;  /* 0x0000002a0454723c */ /* 0x000fe20000001818 */
[----:B-1----:R-:W-:-:S07]  /*4a50*/  FFMA.FTZ R3, R78, c[0x0][0x2d0], -R0 ;  /* 0x0000b4004e037a23 */ /* 0x002fce0000010800 */
[----:B------:R-:W-:Y:S01]  /*4a60*/  HMMA.16816.F32 R24, R8, R58, RZ ;  /* 0x0000003a0818723c */ /* 0x000fe200000018ff */
[----:B------:R1:W1:Y:S07]  /*4a70*/  MUFU.EX2 R156, R3 ;  /* 0x00000003009c7308 */ /* 0x00026e0000000800 */
[----:B------:R-:W-:Y:S08]  /*4a80*/  HMMA.16816.F32 R92, R4, R64, R16 ;  /* 0x00000040045c723c */ /* 0x000ff00000001810 */
[----:B------:R-:W-:Y:S01]  /*4a90*/  HMMA.16816.F32 R16, R8, R68, RZ ;  /* 0x000000440810723c */ /* 0x000fe200000018ff */
[----:B-1----:R-:W-:-:S07]  /*4aa0*/  FFMA.FTZ R3, R151, c[0x0][0x2d0], -R2 ;  /* 0x0000b40097037a23 */ /* 0x002fce0000010802 */
[----:B------:R-:W-:Y:S01]  /*4ab0*/  HMMA.16816.F32 R112, R4, R40, R28 ;  /* 0x000000280470723c */ /* 0x000fe2000000181c */
[----:B------:R-:W1:Y:S07]  /*4ac0*/  LDSM.16.MT88.4 R28, [R179+0x4800] ;  /* 0x00480000b31c783b */ /* 0x000e6e0000004200 */
[----:B------:R-:W-:Y:S08]  /*4ad0*/  HMMA.16816.F32 R20, R8, R50, RZ ;  /* 0x000000320814723c */ /* 0x000ff000000018ff */
[C---:B------:R-:W-:Y:S08]  /*4ae0*/  HMMA.16816.F32 R72, R4.reuse, R66, R24 ;  /* 0x000000420448723c */ /* 0x040ff00000001818 */
[----:B----4-:R-:W-:Y:S08]  /*4af0*/  HMMA.16816.F32 R64, R4, R36, R16 ;  /* 0x000000240440723c */ /* 0x010ff00000001810 */
[----:B--2---:R-:W-:Y:S08]  /*4b00*/  HMMA.16816.F32 R16, R8, R34, RZ ;  /* 0x000000220810723c */ /* 0x004ff000000018ff */
[----:B------:R-:W-:Y:S08]  /*4b10*/  HMMA.16816.F32 R96, R4, R62, R20 ;  /* 0x0000003e0460723c */ /* 0x000ff00000001814 */
[----:B------:R-:W-:Y:S01]  /*4b20*/  HMMA.16816.F32 R20, R8, R32, RZ ;  /* 0x000000200814723c */ /* 0x000fe200000018ff */
[----:B------:R-:W2:Y:S07]  /*4b30*/  LDSM.16.MT88.4 R32, [R181+0x4000] ;  /* 0x00400000b520783b */ /* 0x000eae0000004200 */
[C---:B-1----:R-:W-:Y:S01]  /*4b40*/  HMMA.16816.F32 R40, R4.reuse, R30, R16 ;  /* 0x0000001e0428723c */ /* 0x042fe20000001810 */
[----:B------:R-:W1:Y:S07]  /*4b50*/  LDSM.16.MT88.4 R16, [R180+0x4000] ;  /* 0x00400000b410783b */ /* 0x000e6e0000004200 */
[----:B------:R-:W-:Y:S08]  /*4b60*/  HMMA.16816.F32 R144, R4, R52, R44 ;  /* 0x000000340490723c */ /* 0x000ff0000000182c */
[C---:B------:R-:W-:Y:S08]  /*4b70*/  HMMA.16816.F32 R44, R8.reuse, R48, RZ ;  /* 0x00000030082c723c */ /* 0x040ff000000018ff */
[----:B------:R-:W-:Y:S08]  /*4b80*/  HMMA.16816.F32 R24, R8, R70, RZ ;  /* 0x000000460818723c */ /* 0x000ff000000018ff */
[C---:B------:R-:W-:Y:S01]  /*4b90*/  HMMA.16816.F32 R48, R4.reuse, R28, R20 ;  /* 0x0000001c0430723c */ /* 0x040fe20000001814 */
[----:B------:R-:W4:Y:S07]  /*4ba0*/  LDSM.16.MT88.4 R28, [R181+0x4800] ;  /* 0x00480000b51c783b */ /* 0x000f2e0000004200 */
[C---:B------:R-:W-:Y:S08]  /*4bb0*/  HMMA.16816.F32 R100, R4.reuse, R60, R44 ;  /* 0x0000003c0464723c */ /* 0x040ff0000000182c */
[----:B------:R-:W-:Y:S08]  /*4bc0*/  HMMA.16816.F32 R60, R4, R38, R24 ;  /* 0x00000026043c723c */ /* 0x000ff00000001818 */
[C---:B--2---:R-:W-:Y:S08]  /*4bd0*/  HMMA.16816.F32 R24, R8.reuse, R32, RZ ;  /* 0x000000200818723c */ /* 0x044ff000000018ff */
[C---:B------:R-:W-:Y:S08]  /*4be0*/  HMMA.16816.F32 R20, R8.reuse, R34, RZ ;  /* 0x000000220814723c */ /* 0x040ff000000018ff */
[C---:B-1----:R-:W-:Y:S08]  /*4bf0*/  HMMA.16816.F32 R32, R8.reuse, R16, RZ ;  /* 0x000000100820723c */ /* 0x042ff000000018ff */
[----:B------:R-:W-:Y:S01]  /*4c00*/  HMMA.16816.F32 R8, R8, R18, RZ ;  /* 0x000000120808723c */ /* 0x000fe200000018ff */
[----:B------:R-:W1:Y:S07]  /*4c10*/  LDSM.16.MT88.4 R16, [R180+0x4800] ;  /* 0x00480000b410783b */ /* 0x000e6e0000004200 */
[C---:B----4-:R-:W-:Y:S08]  /*4c20*/  HMMA.16816.F32 R24, R4.reuse, R28, R24 ;  /* 0x0000001c0418723c */ /* 0x050ff00000001818 */
[C---:B------:R-:W-:Y:S08]  /*4c30*/  HMMA.16816.F32 R20, R4.reuse, R30, R20 ;  /* 0x0000001e0414723c */ /* 0x040ff00000001814 */
[C---:B-1----:R-:W-:Y:S08]  /*4c40*/  HMMA.16816.F32 R32, R4.reuse, R16, R32 ;  /* 0x000000100420723c */ /* 0x042ff00000001820 */
[----:B------:R-:W-:Y:S01]  /*4c50*/  HMMA.16816.F32 R16, R4, R18, R8 ;  /* 0x000000120410723c */ /* 0x000fe20000001808 */
[----:B------:R-:W1:Y:S06]  /*4c60*/  LDSM.16.MT88.4 R8, [R178+0x1000] ;  /* 0x00100000b208783b */ /* 0x000e6c0000004200 */
[----:B------:R-:W-:-:S02]  /*4c70*/  F2FP.PACK_AB R4, R158, R155 ;  /* 0x0000009b9e04723e */ /* 0x000fc400000000ff */
[----:B-----5:R-:W-:Y:S02]  /*4c80*/  F2FP.PACK_AB R6, R159, R157 ;  /* 0x0000009d9f06723e */ /* 0x020fe400000000ff */
[----:B---3--:R-:W-:Y:S02]  /*4c90*/  F2FP.PACK_AB R5, R154, R15 ;  /* 0x0000000f9a05723e */ /* 0x008fe400000000ff */
[----:B------:R-:W-:-:S07]  /*4ca0*/  F2FP.PACK_AB R7, R156, R124 ;  /* 0x0000007c9c07723e */ /* 0x000fce00000000ff */
[C---:B-1----:R-:W-:Y:S08]  /*4cb0*/  HMMA.16816.F32 R132, R4.reuse, R8, R132 ;  /* 0x000000080484723c */ /* 0x042ff00000001884 */
[C---:B------:R-:W-:Y:S01]  /*4cc0*/  HMMA.16816.F32 R28, R4.reuse, R10, R128 ;  /* 0x0000000a041c723c */ /* 0x040fe20000001880 */
[----:B------:R-:W1:Y:S04]  /*4cd0*/  LDSM.16.MT88.4 R8, [R179+0x1000] ;  /* 0x00100000b308783b */ /* 0x000e680000004200 */
[----:B------:R-:W-:Y:S03]  /*4ce0*/  LDSM.16.MT88.4 R128, [R178+0x1800] ;  /* 0x00180000b280783b */ /* 0x000fe60000004200 */
[C---:B-1----:R-:W-:Y:S08]  /*4cf0*/  HMMA.16816.F32 R36, R4.reuse, R8, R140 ;  /* 0x000000080424723c */ /* 0x042ff0000000188c */
[C---:B------:R-:W-:Y:S01]  /*4d00*/  HMMA.16816.F32 R44, R4.reuse, R10, R120 ;  /* 0x0000000a042c723c */ /* 0x040fe20000001878 */
[----:B------:R-:W1:Y:S07]  /*4d10*/  LDSM.16.MT88.4 R8, [R181+0x1000] ;  /* 0x00100000b508783b */ /* 0x000e6e0000004200 */
        /* <DEDUP_REMOVED lines=14> */
[----:B------:R-:W1:Y:S04]  /*4e00*/  LDSM.16.MT88.4 R8, [R180+0x3000] ;  /* 0x00300000b408783b */ /* 0x000e680000004200 */
[----:B------:R-:W-:Y:S03]  /*4e10*/  LDSM.16.MT88.4 R96, [R178+0x5800] ;  /* 0x00580000b260783b */ /* 0x000fe60000004200 */
[C---:B-1----:R-:W-:Y:S08]  /*4e20*/  HMMA.16816.F32 R104, R4.reuse, R8, R92 ;  /* 0x000000080468723c */ /* 0x042ff0000000185c */
[C---:B------:R-:W-:Y:S01]  /*4e30*/  HMMA.16816.F32 R100, R4.reuse, R10, R72 ;  /* 0x0000000a0464723c */ /* 0x040fe20000001848 */
[----:B------:R-:W1:Y:S04]  /*4e40*/  LDSM.16.MT88.4 R8, [R178+0x5000] ;  /* 0x00500000b208783b */ /* 0x000e680000004200 */
[----:B------:R-:W-:Y:S03]  /*4e50*/  LDSM.16.MT88.4 R72, [R179+0x3800] ;  /* 0x00380000b348783b */ /* 0x000fe60000004200 */
[C---:B-1----:R-:W-:Y:S01]  /*4e60*/  HMMA.16816.F32 R92, R4.reuse, R8, R64 ;  /* 0x00000008045c723c */ /* 0x042fe20000001840 */
[----:B------:R-:W-:Y:S07]  /*4e70*/  LDSM.16.MT88.4 R64, [R178+0x3800] ;  /* 0x00380000b240783b */ /* 0x000fee0000004200 */
[C---:B------:R-:W-:Y:S01]  /*4e80*/  HMMA.16816.F32 R116, R4.reuse, R10, R60 ;  /* 0x0000000a0474723c */ /* 0x040fe2000000183c */
[----:B------:R-:W1:Y:S07]  /*4e90*/  LDSM.16.MT88.4 R8, [R179+0x5000] ;  /* 0x00500000b308783b */ /* 0x000e6e0000004200 */
[C---:B-1----:R-:W-:Y:S01]  /*4ea0*/  HMMA.16816.F32 R136, R4.reuse, R8, R48 ;  /* 0x000000080488723c */ /* 0x042fe20000001830 */
[----:B------:R-:W-:Y:S07]  /*4eb0*/  LDSM.16.MT88.4 R48, [R181+0x1800] ;  /* 0x00180000b530783b */ /* 0x000fee0000004200 */
[C---:B------:R-:W-:Y:S01]  /*4ec0*/  HMMA.16816.F32 R108, R4.reuse, R10, R40 ;  /* 0x0000000a046c723c */ /* 0x040fe20000001828 */
[----:B------:R-:W1:Y:S04]  /*4ed0*/  LDSM.16.MT88.4 R8, [R181+0x5000] ;  /* 0x00500000b508783b */ /* 0x000e680000004200 */
[----:B------:R-:W-:Y:S03]  /*4ee0*/  LDSM.16.MT88.4 R40, [R179+0x1800] ;  /* 0x00180000b328783b */ /* 0x000fe60000004200 */
[C---:B-1----:R-:W-:Y:S08]  /*4ef0*/  HMMA.16816.F32 R24, R4.reuse, R8, R24 ;  /* 0x000000080418723c */ /* 0x042ff00000001818 */
[C---:B------:R-:W-:Y:S01]  /*4f00*/  HMMA.16816.F32 R20, R4.reuse, R10, R20 ;  /* 0x0000000a0414723c */ /* 0x040fe20000001814 */
[----:B------:R-:W1:Y:S07]  /*4f10*/  LDSM.16.MT88.4 R8, [R180+0x5000] ;  /* 0x00500000b408783b */ /* 0x000e6e0000004200 */
[C---:B-1----:R-:W-:Y:S01]  /*4f20*/  HMMA.16816.F32 R16, R4.reuse, R10, R16 ;  /* 0x0000000a0410723c */ /* 0x042fe20000001810 */
[----:B------:R1:W-:Y:S07]  /*4f30*/  MUFU.EX2 R11, R3 ;  /* 0x00000003000b7308 */ /* 0x0003ee0000000800 */
[----:B------:R-:W-:Y:S07]  /*4f40*/  HMMA.16816.F32 R32, R4, R8, R32 ;  /* 0x000000080420723c */ /* 0x000fee0000001820 */
[----:B------:R-:W-:-:S02]  /*4f50*/  FADD.FTZ R4, R162, R161 ;  /* 0x000000a1a2047221 */ /* 0x000fc40000010000 */
[----:B-1----:R-:W-:-:S04]  /*4f60*/  FFMA.FTZ R3, R149, c[0x0][0x2d0], -R2 ;  /* 0x0000b40095037a23 */ /* 0x002fc80000010802 */
[----:B------:R1:W2:Y:S02]  /*4f70*/  MUFU.EX2 R14, R3 ;  /* 0x00000003000e7308 */ /* 0x0002a40000000800 */
[--C-:B-1----:R-:W-:Y:S01]  /*4f80*/  FFMA.FTZ R3, R127, c[0x0][0x2d0], -R2.reuse ;  /* 0x0000b4007f037a23 */ /* 0x102fe20000010802 */
[----:B--2---:R-:W-:Y:S01]  /*4f90*/  F2FP.PACK_AB R120, R14, R11 ;  /* 0x0000000b0e78723e */ /* 0x004fe200000000ff */
[----:B------:R-:W-:-:S04]  /*4fa0*/  FFMA.FTZ R2, R126, c[0x0][0x2d0], -R2 ;  /* 0x0000b4007e027a23 */ /* 0x000fc80000010802 */
[----:B------:R1:W-:Y:S08]  /*4fb0*/  MUFU.EX2 R13, R3 ;  /* 0x00000003000d7308 */ /* 0x0003f00000000800 */
[----:B------:R2:W3:Y:S01]  /*4fc0*/  MUFU.EX2 R195, R2 ;  /* 0x0000000200c37308 */ /* 0x0004e20000000800 */
[----:B-1----:R-:W-:Y:S02]  /*4fd0*/  FADD.FTZ R3, R164, R163 ;  /* 0x000000a3a4037221 */ /* 0x002fe40000010000 */
[----:B--2---:R-:W-:Y:S01]  /*4fe0*/  FFMA.FTZ R2, R153, c[0x0][0x2d0], -R0 ;  /* 0x0000b40099027a23 */ /* 0x004fe20000010800 */
[----:B---3--:R-:W-:-:S04]  /*4ff0*/  F2FP.PACK_AB R122, R195, R13 ;  /* 0x0000000dc37a723e */ /* 0x008fc800000000ff */
[----:B------:R1:W-:Y:S02]  /*5000*/  MUFU.EX2 R9, R2 ;  /* 0x0000000200097308 */ /* 0x0003e40000000800 */
[----:B-1----:R-:W-:-:S06]  /*5010*/  FFMA.FTZ R2, R152, c[0x0][0x2d0], -R0 ;  /* 0x0000b40098027a23 */ /* 0x002fcc0000010800 */
[----:B------:R1:W2:Y:S02]  /*5020*/  MUFU.EX2 R10, R2 ;  /* 0x00000002000a7308 */ /* 0x0002a40000000800 */
[--C-:B-1----:R-:W-:Y:S01]  /*5030*/  FFMA.FTZ R2, R150, c[0x0][0x2d0], -R0.reuse ;  /* 0x0000b40096027a23 */ /* 0x102fe20000010800 */
[----:B--2---:R-:W-:Y:S01]  /*5040*/  F2FP.PACK_AB R121, R10, R9 ;  /* 0x000000090a79723e */ /* 0x004fe200000000ff */
[----:B------:R-:W-:-:S04]  /*5050*/  FFMA.FTZ R0, R148, c[0x0][0x2d0], -R0 ;  /* 0x0000b40094007a23 */ /* 0x000fc80000010800 */
[----:B------:R1:W-:Y:S08]  /*5060*/  MUFU.EX2 R8, R2 ;  /* 0x0000000200087308 */ /* 0x0003f00000000800 */
[----:B------:R-:W2:Y:S01]  /*5070*/  MUFU.EX2 R196, R0 ;  /* 0x0000000000c47308 */ /* 0x000ea20000000800 */
[----:B-1----:R-:W-:-:S04]  /*5080*/  FADD.FTZ R2, R168, R3 ;  /* 0x00000003a8027221 */ /* 0x002fc80000010000 */
[----:B------:R-:W-:Y:S01]  /*5090*/  FADD.FTZ R2, R167, R2 ;  /* 0x00000002a7027221 */ /* 0x000fe20000010000 */
[----:B--2---:R-:W-:Y:S01]  /*50a0*/  F2FP.PACK_AB R123, R196, R8 ;  /* 0x00000008c47b723e */ /* 0x004fe200000000ff */
[----:B------:R-:W-:Y:S02]  /*50b0*/  FADD.FTZ R0, R166, R4 ;  /* 0x00000004a6007221 */ /* 0x000fe40000010000 */
[----:B------:R-:W-:Y:S01]  /*50c0*/  FADD.FTZ R2, R173, R2 ;  /* 0x00000002ad027221 */ /* 0x000fe20000010000 */
[----:B------:R-:W-:Y:S01]  /*50d0*/  LDSM.16.MT88.4 R4, [R180+0x5800] ;  /* 0x00580000b404783b */ /* 0x000fe20000004200 */
[----:B------:R-:W-:Y:S02]  /*50e0*/  FADD.FTZ R0, R165, R0 ;  /* 0x00000000a5007221 */ /* 0x000fe40000010000 */
[----:B------:R-:W-:Y:S01]  /*50f0*/  HMMA.16816.F32 R36, R120, R40, R36 ;  /* 0x000000287824723c */ /* 0x000fe20000001824 */
[----:B------:R-:W-:Y:S02]  /*5100*/  FADD.FTZ R2, R175, R2 ;  /* 0x00000002af027221 */ /* 0x000fe40000010000 */
[----:B------:R-:W-:-:S02]  /*5110*/  FADD.FTZ R0, R170, R0 ;  /* 0x00000000aa007221 */ /* 0x000fc40000010000 */
[----:B------:R-:W-:Y:S02]  /*5120*/  FADD.FTZ R2, R174, R2 ;  /* 0x00000002ae027221 */ /* 0x000fe40000010000 */
[----:B------:R-:W-:Y:S01]  /*5130*/  FADD.FTZ R0, R172, R0 ;  /* 0x00000000ac007221 */ /* 0x000fe20000010000 */
[C---:B------:R-:W-:Y:S01]  /*5140*/  HMMA.16816.F32 R40, R120.reuse, R42, R44 ;  /* 0x0000002a7828723c */ /* 0x040fe2000000182c */
[----:B------:R-:W-:Y:S02]  /*5150*/  FADD.FTZ R2, R182, R2 ;  /* 0x00000002b6027221 */ /* 0x000fe40000010000 */
[----:B------:R-:W-:Y:S02]  /*5160*/  FADD.FTZ R0, R169, R0 ;  /* 0x00000000a9007221 */ /* 0x000fe40000010000 */
[----:B------:R-:W-:Y:S02]  /*5170*/  FADD.FTZ R2, R155, R2 ;  /* 0x000000029b027221 */ /* 0x000fe40000010000 */
[----:B------:R-:W-:Y:S01]  /*5180*/  FADD.FTZ R0, R171, R0 ;  /* 0x00000000ab007221 */ /* 0x000fe20000010000 */
[----:B------:R-:W-:Y:S01]  /*5190*/  HMMA.16816.F32 R44, R120, R48, R52 ;  /* 0x00000030782c723c */ /* 0x000fe20000001834 */
[----:B------:R-:W-:-:S02]  /*51a0*/  FADD.FTZ R2, R158, R2 ;  /* 0x000000029e027221 */ /* 0x000fc40000010000 */
[----:B------:R-:W-:Y:S02]  /*51b0*/  FADD.FTZ R0, R15, R0 ;  /* 0x000000000f007221 */ /* 0x000fe40000010000 */
[----:B------:R-:W-:Y:S02]  /*51c0*/  FADD.FTZ R2, R157, R2 ;  /* 0x000000029d027221 */ /* 0x000fe40000010000 */
[----:B------:R-:W-:Y:S01]  /*51d0*/  FADD.FTZ R0, R154, R0 ;  /* 0x000000009a007221 */ /* 0x000fe20000010000 */
[----:B------:R-:W-:Y:S01]  /*51e0*/  HMMA.16816.F32 R48, R120, R50, R56 ;  /* 0x000000327830723c */ /* 0x000fe20000001838 */
[----:B------:R-:W1:Y:S01]  /*51f0*/  LDSM.16.MT88.4 R56, [R180+0x1800] ;  /* 0x00180000b438783b */ /* 0x000e620000004200 */
[----:B------:R-:W-:Y:S02]  /*5200*/  FADD.FTZ R2, R159, R2 ;  /* 0x000000029f027221 */ /* 0x000fe40000010000 */
[----:B------:R-:W-:Y:S02]  /*5210*/  FADD.FTZ R0, R124, R0 ;  /* 0x000000007c007221 */ /* 0x000fe40000010000 */
[----:B------:R-:W-:-:S02]  /*5220*/  FADD.FTZ R3, R11, R2 ;  /* 0x000000020b037221 */ /* 0x000fc40000010000 */
[C---:B------:R-:W-:Y:S01]  /*5230*/  HMMA.16816.F32 R60, R120.reuse, R64, R76 ;  /* 0x00000040783c723c */ /* 0x040fe2000000184c */
[----:B------:R-:W-:Y:S02]  /*5240*/  FADD.FTZ R0, R156, R0 ;  /* 0x000000009c007221 */ /* 0x000fe40000010000 */
[----:B------:R-:W-:Y:S02]  /*5250*/  FADD.FTZ R3, R14, R3 ;  /* 0x000000030e037221 */ /* 0x000fe40000010000 */
[----:B------:R-:W-:Y:S01]  /*5260*/  FADD.FTZ R2, R9, R0 ;  /* 0x0000000009027221 */ /* 0x000fe20000010000 */
[----:B------:R-:W-:Y:S01]  /*5270*/  IADD3 R0, R160, -0x2, RZ ;  /* 0xfffffffea0007810 */ /* 0x000fe20007ffe0ff */
[----:B------:R-:W-:Y:S01]  /*5280*/  FADD.FTZ R3, R13, R3 ;  /* 0x000000030d037221 */ /* 0x000fe20000010000 */
[----:B------:R-:W-:Y:S01]  /*5290*/  HMMA.16816.F32 R64, R120, R66, R80 ;  /* 0x000000427840723c */ /* 0x000fe20000001850 */
[----:B------:R-:W2:Y:S01]  /*52a0*/  LDSM.16.MT88.4 R80, [R181+0x3800] ;  /* 0x00380000b550783b */ /* 0x000ea20000004200 */
[----:B------:R-:W-:Y:S01]  /*52b0*/  ISETP.GE.AND P0, PT, R0, R200, PT ;  /* 0x000000c80000720c */ /* 0x000fe20003f06270 */
[----:B------:R-:W-:-:S02]  /*52c0*/  FADD.FTZ R2, R10, R2 ;  /* 0x000000020a027221 */ /* 0x000fc40000010000 */
[----:B------:R-:W-:Y:S02]  /*52d0*/  FADD.FTZ R195, R195, R3 ;  /* 0x00000003c3c37221 */ /* 0x000fe40000010000 */
[----:B------:R-:W-:Y:S01]  /*52e0*/  FADD.FTZ R2, R8, R2 ;  /* 0x0000000208027221 */ /* 0x000fe20000010000 */
[----:B------:R-:W-:Y:S03]  /*52f0*/  HMMA.16816.F32 R92, R120, R96, R92 ;  /* 0x00000060785c723c */ /* 0x000fe6000000185c */
[----:B------:R-:W-:-:S05]  /*5300*/  FADD.FTZ R196, R196, R2 ;  /* 0x00000002c4c47221 */ /* 0x000fca0000010000 */
[C---:B------:R-:W-:Y:S08]  /*5310*/  HMMA.16816.F32 R132, R120.reuse, R128, R132 ;  /* 0x000000807884723c */ /* 0x040ff00000001884 */
[C---:B------:R-:W-:Y:S08]  /*5320*/  HMMA.16816.F32 R96, R120.reuse, R98, R116 ;  /* 0x000000627860723c */ /* 0x040ff00000001874 */
[C---:B-1----:R-:W-:Y:S08]  /*5330*/  HMMA.16816.F32 R52, R120.reuse, R56, R144 ;  /* 0x000000387834723c */ /* 0x042ff00000001890 */
[C---:B------:R-:W-:Y:S08]  /*5340*/  HMMA.16816.F32 R56, R120.reuse, R58, R68 ;  /* 0x0000003a7838723c */ /* 0x040ff00000001844 */
[C---:B------:R-:W-:Y:S08]  /*5350*/  HMMA.16816.F32 R68, R120.reuse, R72, R84 ;  /* 0x000000487844723c */ /* 0x040ff00000001854 */
[C---:B------:R-:W-:Y:S01]  /*5360*/  HMMA.16816.F32 R72, R120.reuse, R74, R88 ;  /* 0x0000004a7848723c */ /* 0x040fe20000001858 */
[----:B------:R-:W1:Y:S07]  /*5370*/  LDSM.16.MT88.4 R88, [R180+0x3800] ;  /* 0x00380000b458783b */ /* 0x000e6e0000004200 */
[C---:B--2---:R-:W-:Y:S08]  /*5380*/  HMMA.16816.F32 R76, R120.reuse, R80, R140 ;  /* 0x00000050784c723c */ /* 0x044ff0000000188c */
[C---:B------:R-:W-:Y:S01]  /*5390*/  HMMA.16816.F32 R80, R120.reuse, R82, R112 ;  /* 0x000000527850723c */ /* 0x040fe20000001870 */
[----:B------:R-:W-:Y:S07]  /*53a0*/  LDSM.16.MT88.4 R112, [R181+0x5800] ;  /* 0x00580000b570783b */ /* 0x000fee0000004200 */
[C---:B------:R-:W-:Y:S08]  /*53b0*/  HMMA.16816.F32 R128, R120.reuse, R130, R28 ;  /* 0x000000827880723c */ /* 0x040ff0000000181c */
[C---:B------:R-:W-:Y:S08]  /*53c0*/  HMMA.16816.F32 R116, R120.reuse, R4, R32 ;  /* 0x000000047874723c */ /* 0x040ff00000001820 */
[C---:B-1----:R-:W-:Y:S01]  /*53d0*/  HMMA.16816.F32 R84, R120.reuse, R88, R104 ;  /* 0x000000587854723c */ /* 0x042fe20000001868 */
[----:B------:R-:W1:Y:S07]  /*53e0*/  LDSM.16.MT88.4 R104, [R179+0x5800] ;  /* 0x00580000b368783b */ /* 0x000e6e0000004200 */
[C---:B------:R-:W-:Y:S08]  /*53f0*/  HMMA.16816.F32 R88, R120.reuse, R90, R100 ;  /* 0x0000005a7858723c */ /* 0x040ff00000001864 */
[C---:B-1----:R-:W-:Y:S08]  /*5400*/  HMMA.16816.F32 R100, R120.reuse, R104, R136 ;  /* 0x000000687864723c */ /* 0x042ff00000001888 */
[C---:B------:R-:W-:Y:S08]  /*5410*/  HMMA.16816.F32 R104, R120.reuse, R106, R108 ;  /* 0x0000006a7868723c */ /* 0x040ff0000000186c */
[C---:B------:R-:W-:Y:S08]  /*5420*/  HMMA.16816.F32 R108, R120.reuse, R112, R24 ;  /* 0x00000070786c723c */ /* 0x040ff00000001818 */
[C---:B------:R-:W-:Y:S08]  /*5430*/  HMMA.16816.F32 R112, R120.reuse, R114, R20 ;  /* 0x000000727870723c */ /* 0x040ff00000001814 */
[----:B------:R-:W-:Y:S01]  /*5440*/  HMMA.16816.F32 R120, R120, R6, R16 ;  /* 0x000000067878723c */ /* 0x000fe20000001810 */
[----:B------:R-:W-:Y:S07]  /*5450*/  @!UPT UIADD3 URZ, URZ, URZ, URZ ;  /* 0x0000003f3f3ff290 */ /* 0x000fee000fffe03f */
[----:B------:R-:W-:Y:S11]  /*5460*/  @!P0 BRA `(.L_x_54) ;  /* 0x00002e1000008947 */ /* 0x000ff60003800000 */
[----:B------:R-:W-:Y:S02]  /*5470*/  MOV R193, R0 ;  /* 0x0000000000c17202 */ /* 0x000fe40000000f00 */
[----:B------:R-:W-:-:S02]  /*5480*/  MOV R127, R12 ;  /* 0x0000000c007f7202 */ /* 0x000fc40000000f00 */
[----:B------:R-:W-:Y:S02]  /*5490*/  MOV R126, R125 ;  /* 0x0000007d007e7202 */ /* 0x000fe40000000f00 */
.L_x_61:
[----:B------:R-:W-:Y:S01]  /*54a0*/  SHF.R.S32.HI R0, RZ, 0x1f, R189 ;  /* 0x0000001fff007819 */ /* 0x000fe200000114bd */
[----:B------:R-:W-:Y:S04]  /*54b0*/  DEPBAR.LE SB0, 0x0 ;  /* 0x000080000000791a */ /* 0x000fe80000000000 */
[----:B------:R-:W-:Y:S01]  /*54c0*/  SHF.R.S32.HI R4, RZ, 0x1f, R188 ;  /* 0x0000001fff047819 */ /* 0x000fe200000114bc */
[----:B------:R-:W-:Y:S01]  /*54d0*/  WARPSYNC 0xffffffff ;  /* 0xffffffff00007948 */ /* 0x000fe20003800000 */
[----:B------:R-:W-:Y:S01]  /*54e0*/  R2P PR, R197, 0x6 ;  /* 0x00000006c5007804 */ /* 0x000fe20000000000 */
[----:B------:R-:W-:Y:S01]  /*54f0*/  BAR.SYNC.DEFER_BLOCKING 0x0 ;  /* 0x0000000000007b1d */ /* 0x000fe20000010000 */
[----:B------:R-:W-:Y:S01]  /*5500*/  SHF.R.S32.HI R5, RZ, 0x1f, R199 ;  /* 0x0000001fff057819 */ /* 0x000fe200000114c7 */
[----:B------:R-:W-:Y:S01]  /*5510*/  IMAD R0, R0, c[0x0][0x208], RZ ;  /* 0x0000820000007a24 */ /* 0x000fe200078e02ff */
[----:B------:R-:W-:Y:S01]  /*5520*/  IADD3 R124, R176, 0x40, RZ ;  /* 0x00000040b07c7810 */ /* 0x000fe20007ffe0ff */
[----:B------:R-:W-:Y:S01]  /*5530*/  IMAD.WIDE.U32 R2, R189, c[0x0][0x208], RZ ;  /* 0x00008200bd027a25 */ /* 0x000fe200078e00ff */
[----:B------:R-:W-:Y:S02]  /*5540*/  SHF.R.S32.HI R12, RZ, 0x1f, R198 ;  /* 0x0000001fff0c7819 */ /* 0x000fe400000114c6 */
[----:B------:R-:W-:Y:S01]  /*5550*/  SHF.L.U64.HI R22, R199, 0x1, R5 ;  /* 0x00000001c7167819 */ /* 0x000fe20000010205 */
[----:B------:R-:W-:Y:S01]  /*5560*/  IMAD R0, R189, c[0x0][0x20c], R0 ;  /* 0x00008300bd007a24 */ /* 0x000fe200078e0200 */
[----:B------:R-:W-:Y:S01]  /*5570*/  SHF.R.S32.HI R5, RZ, 0x1f, R194 ;  /* 0x0000001fff057819 */ /* 0x000fe200000114c2 */
[----:B------:R-:W-:Y:S01]  /*5580*/  IMAD R4, R4, c[0x0][0x218], RZ ;  /* 0x0000860004047a24 */ /* 0x000fe200078e02ff */
[----:B------:R-:W-:Y:S01]  /*5590*/  SHF.L.U64.HI R14, R198, 0x1, R12 ;  /* 0x00000001c60e7819 */ /* 0x000fe2000001020c */
[----:B------:R-:W-:Y:S01]  /*55a0*/  IMAD.IADD R3, R3, 0x1, R0 ;  /* 0x0000000103037824 */ /* 0x000fe200078e0200 */
[----:B------:R-:W-:Y:S01]  /*55b0*/  IADD3 R0, R176, 0x20, RZ ;  /* 0x00000020b0007810 */ /* 0x000fe20007ffe0ff */
[----:B------:R-:W-:Y:S01]  /*55c0*/  IMAD R4, R188, c[0x0][0x21c], R4 ;  /* 0x00008700bc047a24 */ /* 0x000fe200078e0204 */
[----:B------:R-:W-:Y:S01]  /*55d0*/  @P2 IADD3 R124, R176, -0x40, RZ ;  /* 0xffffffc0b07c2810 */ /* 0x000fe20007ffe0ff */
[----:B------:R-:W-:Y:S01]  /*55e0*/  IMAD.WIDE.U32 R2, R188, c[0x0][0x218], R2 ;  /* 0x00008600bc027a25 */ /* 0x000fe200078e0002 */
[----:B------:R-:W-:Y:S02]  /*55f0*/  @P1 IADD3 R0, R176, -0x20, RZ ;  /* 0xffffffe0b0001810 */ /* 0x000fe40007ffe0ff */
[C---:B------:R-:W-:Y:S01]  /*5600*/  ISETP.GE.AND P1, PT, R199.reuse, c[0x0][0x1d4], PT ;  /* 0x00007500c7007a0c */ /* 0x040fe20003f26270 */
[----:B------:R-:W-:Y:S01]  /*5610*/  IMAD.SHL.U32 R28, R199, 0x2, RZ ;  /* 0x00000002c71c7824 */ /* 0x000fe200078e00ff */
[----:B------:R-:W-:Y:S01]  /*5620*/  IADD3 R2, P0, R208, R2, RZ ;  /* 0x00000002d0027210 */ /* 0x000fe20007f1e0ff */
[----:B------:R-:W-:Y:S01]  /*5630*/  IMAD.SHL.U32 R15, R198, 0x2, RZ ;  /* 0x00000002c60f7824 */ /* 0x000fe200078e00ff */
[C---:B------:R-:W-:Y:S01]  /*5640*/  SHF.L.U64.HI R13, R194.reuse, 0x1, R5 ;  /* 0x00000001c20d7819 */ /* 0x040fe20000010205 */
[----:B------:R-:W1:Y:S01]  /*5650*/  LDSM.16.M88.4 R32, [R183] ;  /* 0x00000000b720783b */ /* 0x000e620000000200 */
[----:B------:R-:W-:Y:S01]  /*5660*/  IADD3.X R3, R211, R3, R4, P0, !PT ;  /* 0x00000003d3037210 */ /* 0x000fe200007fe404 */
[----:B------:R-:W-:Y:S01]  /*5670*/  IMAD.SHL.U32 R12, R194, 0x2, RZ ;  /* 0x00000002c20c7824 */ /* 0x000fe200078e00ff */
[----:B------:R-:W-:Y:S01]  /*5680*/  LEA R6, P0, R2, c[0x0][0x1f8], 0x1 ;  /* 0x00007e0002067a11 */ /* 0x000fe200078008ff */
[----:B------:R-:W2:Y:S01]  /*5690*/  LDSM.16.M88.4 R8, [R176] ;  /* 0x00000000b008783b */ /* 0x000ea20000000200 */
[----:B------:R-:W-:Y:S02]  /*56a0*/  IADD3 R172, R0, 0x5800, RZ ;  /* 0x0000580000ac7810 */ /* 0x000fe40007ffe0ff */
[----:B------:R-:W-:Y:S01]  /*56b0*/  LEA.HI.X R7, R2, c[0x0][0x1fc], R3, 0x1, P0 ;  /* 0x00007f0002077a11 */ /* 0x000fe200000f0c03 */
[----:B------:R-:W3:Y:S01]  /*56c0*/  LDSM.16.M88.4 R16, [R176+0x800] ;  /* 0x00080000b010783b */ /* 0x000ee20000000200 */
[----:B------:R-:W-:Y:S02]  /*56d0*/  ISETP.GE.AND P0, PT, R198, c[0x0][0x1d4], PT ;  /* 0x00007500c6007a0c */ /* 0x000fe40003f06270 */
[C---:B------:R-:W-:Y:S01]  /*56e0*/  IADD3 R171, R0.reuse, 0x5000, RZ ;  /* 0x0000500000ab7810 */ /* 0x040fe20007ffe0ff */
[----:B------:R-:W4:Y:S01]  /*56f0*/  LDSM.16.M88.4 R24, [R176+0x1000] ;  /* 0x00100000b018783b */ /* 0x000f220000000200 */
[C---:B------:R-:W-:Y:S02]  /*5700*/  IADD3 R170, R0.reuse, 0x4800, RZ ;  /* 0x0000480000aa7810 */ /* 0x040fe40007ffe0ff */
[C---:B------:R-:W-:Y:S01]  /*5710*/  IADD3 R169, R0.reuse, 0x4000, RZ ;  /* 0x0000400000a97810 */ /* 0x040fe20007ffe0ff */
[----:B------:R-:W1:Y:S01]  /*5720*/  LDSM.16.M88.4 R136, [R176+0x1800] ;  /* 0x00180000b088783b */ /* 0x000e620000000200 */
[C---:B------:R-:W-:Y:S02]  /*5730*/  IADD3 R164, R0.reuse, 0x3800, RZ ;  /* 0x0000380000a47810 */ /* 0x040fe40007ffe0ff */
[C---:B------:R-:W-:Y:S01]  /*5740*/  IADD3 R163, R0.reuse, 0x3000, RZ ;  /* 0x0000300000a37810 */ /* 0x040fe20007ffe0ff */
[----:B------:R-:W1:Y:S01]  /*5750*/  LDSM.16.M88.4 R140, [R184] ;  /* 0x00000000b88c783b */ /* 0x000e620000000200 */
[C---:B------:R-:W-:Y:S02]  /*5760*/  IADD3 R162, R0.reuse, 0x2800, RZ ;  /* 0x0000280000a27810 */ /* 0x040fe40007ffe0ff */
[----:B------:R-:W-:Y:S01]  /*5770*/  IADD3 R161, R0, 0x2000, RZ ;  /* 0x0000200000a17810 */ /* 0x000fe20007ffe0ff */
[----:B------:R-:W1:Y:S01]  /*5780*/  LDSM.16.M88.4 R144, [R0] ;  /* 0x000000000090783b */ /* 0x000e620000000200 */
[C---:B------:R-:W-:Y:S02]  /*5790*/  IADD3 R182, R124.reuse, 0x5800, RZ ;  /* 0x000058007cb67810 */ /* 0x040fe40007ffe0ff */
[C---:B------:R-:W-:Y:S01]  /*57a0*/  IADD3 R175, R124.reuse, 0x5000, RZ ;  /* 0x000050007caf7810 */ /* 0x040fe20007ffe0ff */
[----:B------:R-:W1:Y:S01]  /*57b0*/  LDSM.16.M88.4 R148, [R0+0x800] ;  /* 0x000800000094783b */ /* 0x000e620000000200 */
[C---:B------:R-:W-:Y:S02]  /*57c0*/  IADD3 R174, R124.reuse, 0x4800, RZ ;  /* 0x000048007cae7810 */ /* 0x040fe40007ffe0ff */
[C---:B------:R-:W-:Y:S01]  /*57d0*/  IADD3 R173, R124.reuse, 0x4000, RZ ;  /* 0x000040007cad7810 */ /* 0x040fe20007ffe0ff */
[----:B------:R-:W1:Y:S01]  /*57e0*/  LDSM.16.M88.4 R152, [R0+0x1000] ;  /* 0x001000000098783b */ /* 0x000e620000000200 */
[C---:B------:R-:W-:Y:S02]  /*57f0*/  IADD3 R168, R124.reuse, 0x3800, RZ ;  /* 0x000038007ca87810 */ /* 0x040fe40007ffe0ff */
[C---:B------:R-:W-:Y:S01]  /*5800*/  IADD3 R167, R124.reuse, 0x3000, RZ ;  /* 0x000030007ca77810 */ /* 0x040fe20007ffe0ff */
[----:B------:R5:W1:Y:S01]  /*5810*/  LDSM.16.M88.4 R156, [R0+0x1800] ;  /* 0x00180000009c783b */ /* 0x000a620000000200 */
[C---:B------:R-:W-:Y:S02]  /*5820*/  IADD3 R166, R124.reuse, 0x2800, RZ ;  /* 0x000028007ca67810 */ /* 0x040fe40007ffe0ff */
[C---:B------:R-:W-:Y:S02]  /*5830*/  IADD3 R165, R124.reuse, 0x2000, RZ ;  /* 0x000020007ca57810 */ /* 0x040fe40007ffe0ff */
[C---:B------:R-:W-:Y:S02]  /*5840*/  IADD3 R160, R124.reuse, 0x1800, RZ ;  /* 0x000018007ca07810 */ /* 0x040fe40007ffe0ff */
[C---:B------:R-:W-:Y:S02]  /*5850*/  IADD3 R125, R124.reuse, 0x1000, RZ ;  /* 0x000010007c7d7810 */ /* 0x040fe40007ffe0ff */
[----:B-----5:R-:W-:Y:S01]  /*5860*/  IADD3 R0, R124, 0x800, RZ ;  /* 0x000008007c007810 */ /* 0x020fe20007ffe0ff */
[----:B------:R-:W-:-:S05]  /*5870*/  BRA.DIV ~URZ, `(.L_x_55) ;  /* 0x00007c427f007947 */ /* 0x000fca000b800000 */
[----:B--234-:R2:W3:Y:S02]  /*5880*/  SHFL.IDX PT, R2, R7, RZ, 0x181f ;  /* 0x00181fff07027589 */ /* 0x01c4e400000e0000 */
.L_x_135:
[----:B------:R-:W4:Y:S01]  /*5890*/  SHFL.IDX PT, R3, R6, RZ, 0x181f ;  /* 0x00181fff06037589 */ /* 0x000f2200000e0000 */
[----:B------:R-:W-:Y:S01]  /*58a0*/  SEL R192, RZ, 0x10, P5 ;  /* 0x00000010ffc07807 */ /* 0x000fe20002800000 */
[----:B------:R-:W-:Y:S03]  /*58b0*/  BSSY B0, `(.L_x_56) ;  /* 0x0000102000007945 */ /* 0x000fe60003800000 */
[----:B------:R-:W5:Y:S05]  /*58c0*/  SHFL.IDX PT, R20, R6, 0x1, 0x181f ;  /* 0x00381f0006147f89 */ /* 0x000f6a00000e0000 */
[----:B------:R-:W2:Y:S01]  /*58d0*/  SHFL.IDX PT, R21, R7, 0x1, 0x181f ;  /* 0x00381f0007157f89 */ /* 0x000ea200000e0000 */
[C---:B----4-:R-:W-:Y:S05]  /*58e0*/  IADD3 R4, P2, R3.reuse, R12, RZ ;  /* 0x0000000c03047210 */ /* 0x050fea0007f5e0ff */
[C-C-:B---3--:R-:W-:Y:S05]  /*58f0*/  IMAD.X R5, R2.reuse, 0x1, R13.reuse, P2 ;  /* 0x0000000102057824 */ /* 0x148fea00010e060d */
[----:B------:R3:W-:Y:S02]  /*5900*/  LDGSTS.E.BYPASS.LTC128B.128 [R187+0x100], [R4.64], !P5 ;  /* 0x0010000004bb7fae */ /* 0x0007e4000e901d46 */
[C---:B---3--:R-:W-:Y:S05]  /*5910*/  IADD3 R4, P2, R3.reuse, R15, RZ ;  /* 0x0000000f03047210 */ /* 0x048fea0007f5e0ff */
[----:B------:R-:W-:Y:S05]  /*5920*/  IMAD.X R5, R2, 0x1, R14, P2 ;  /* 0x0000000102057824 */ /* 0x000fea00010e060e */
[----:B------:R3:W-:Y:S02]  /*5930*/  LDGSTS.E.BYPASS.LTC128B.128 [R187+0x2100], [R4.64], !P0 ;  /* 0x0210000004bb7fae */ /* 0x0007e4000c101d46 */
[----:B---3--:R-:W-:Y:S02]  /*5940*/  IADD3 R5, -R192, 0x10, RZ ;  /* 0x00000010c0057810 */ /* 0x008fe40007ffe1ff */
[----:B------:R-:W-:Y:S02]  /*5950*/  IADD3 R4, P3, R3, R28, RZ ;  /* 0x0000001c03047210 */ /* 0x000fe40007f7e0ff */
[----:B------:R-:W-:Y:S04]  /*5960*/  LOP3.LUT R5, R5, 0xf, RZ, 0xc0, !PT ;  /* 0x0000000f05057812 */ /* 0x000fe800078ec0ff */
[-C--:B-----5:R-:W-:Y:S01]  /*5970*/  IADD3 R12, P4, P2, R5, R20.reuse, R12 ;  /* 0x00000014050c7210 */ /* 0x0a0fe20007a9e00c */
[----:B------:R-:W-:Y:S01]  /*5980*/  IMAD.X R5, R2, 0x1, R22, P3 ;  /* 0x0000000102057824 */ /* 0x000fe200018e0616 */
[----:B------:R-:W-:Y:S02]  /*5990*/  ISETP.NE.U32.AND P3, PT, R192, RZ, PT ;  /* 0x000000ffc000720c */ /* 0x000fe40003f65070 */
[----:B------:R-:W-:Y:S02]  /*59a0*/  SEL R2, RZ, 0x10, P0 ;  /* 0x00000010ff027807 */ /* 0x000fe40000000000 */
[----:B------:R3:W-:Y:S01]  /*59b0*/  LDGSTS.E.BYPASS.LTC128B.128 [R187+0x4100], [R4.64], !P1 ;  /* 0x0410000004bb7fae */ /* 0x0007e2000c901d46 */
[-C--:B--2---:R-:W-:Y:S02]  /*59c0*/  IADD3.X R13, RZ, R21.reuse, R13, P4, P2 ;  /* 0x00000015ff0d7210 */ /* 0x084fe400027e440d */
[C---:B------:R-:W-:Y:S02]  /*59d0*/  ISETP.NE.U32.AND P2, PT, R2.reuse, RZ, PT ;  /* 0x000000ff0200720c */ /* 0x040fe40003f45070 */
[----:B------:R-:W-:Y:S04]  /*59e0*/  IADD3 R2, -R2, 0x10, RZ ;  /* 0x0000001002027810 */ /* 0x000fe80007ffe1ff */
[----:B------:R-:W-:Y:S01]  /*59f0*/  LOP3.LUT R2, R2, 0xf, RZ, 0xc0, !PT ;  /* 0x0000000f02027812 */ /* 0x000fe200078ec0ff */
[----:B------:R2:W-:Y:S03]  /*5a00*/  LDGSTS.E.BYPASS.LTC128B.128.ZFILL [R187+0x1100], [R12.64], P3 ;  /* 0x011000000cbb7fae */ /* 0x0005e60009941d46 */
[-C--:B------:R-:W-:Y:S04]  /*5a10*/  IADD3 R2, P4, P3, R2, R20.reuse, R15 ;  /* 0x0000001402027210 */ /* 0x080fe80007b9e00f */
[-C--:B------:R-:W-:Y:S05]  /*5a20*/  IADD3.X R3, RZ, R21.reuse, R14, P4, P3 ;  /* 0x00000015ff037210 */ /* 0x080fea00027e640e */
[----:B------:R4:W-:Y:S01]  /*5a30*/  LDGSTS.E.BYPASS.LTC128B.128.ZFILL [R187+0x3100], [R2.64], P2 ;  /* 0x0310000002bb7fae */ /* 0x0009e20009141d46 */
[C---:B-1-3--:R-:W-:Y:S08]  /*5a40*/  HMMA.16816.F32 R4, R32.reuse, R8, RZ ;  /* 0x000000082004723c */ /* 0x04aff000000018ff */
[C---:B------:R-:W-:Y:S01]  /*5a50*/  HMMA.16816.F32 R8, R32.reuse, R10, RZ ;  /* 0x0000000a2008723c */ /* 0x040fe200000018ff */
[----:B--2---:R-:W-:Y:S04]  /*5a60*/  SEL R12, RZ, 0x10, P1 ;  /* 0x00000010ff0c7807 */ /* 0x004fe80000800000 */
[C---:B------:R-:W-:Y:S02]  /*5a70*/  ISETP.NE.U32.AND P4, PT, R12.reuse, RZ, PT ;  /* 0x000000ff0c00720c */ /* 0x040fe40003f85070 */
[----:B------:R-:W-:Y:S02]  /*5a80*/  IADD3 R23, -R12, 0x10, RZ ;  /* 0x000000100c177810 */ /* 0x000fe40007ffe1ff */
[C---:B------:R-:W-:Y:S03]  /*5a90*/  HMMA.16816.F32 R12, R32.reuse, R16, RZ ;  /* 0x00000010200c723c */ /* 0x040fe600000018ff */
[----:B----4-:R-:W-:Y:S04]  /*5aa0*/  LOP3.LUT R2, R23, 0xf, RZ, 0xc0, !PT ;  /* 0x0000000f17027812 */ /* 0x010fe800078ec0ff */
[----:B------:R-:W-:Y:S01]  /*5ab0*/  IADD3 R2, P3, P2, R2, R20, R28 ;  /* 0x0000001402027210 */ /* 0x000fe20007a7e01c */
[C---:B------:R-:W-:Y:S04]  /*5ac0*/  HMMA.16816.F32 R16, R32.reuse, R18, RZ ;  /* 0x000000122010723c */ /* 0x040fe800000018ff */
[----:B------:R-:W-:Y:S02]  /*5ad0*/  IADD3.X R3, RZ, R21, R22, P3, P2 ;  /* 0x00000015ff037210 */ /* 0x000fe40001fe4416 */
[----:B------:R-:W-:Y:S02]  /*5ae0*/  ISETP.GT.AND P2, PT, R193, R200, PT ;  /* 0x000000c8c100720c */ /* 0x000fe40003f44270 */
[C---:B------:R-:W-:Y:S01]  /*5af0*/  HMMA.16816.F32 R20, R32.reuse, R24, RZ ;  /* 0x000000182014723c */ /* 0x040fe200000018ff */
[----:B------:R1:W-:Y:S05]  /*5b00*/  LDGSTS.E.BYPASS.LTC128B.128.ZFILL [R187+0x5100], [R2.64], P4 ;  /* 0x0510000002bb7fae */ /* 0x0003ea000a141d46 */
[----:B------:R-:W0:Y:S02]  /*5b10*/  LDGDEPBAR ;  /* 0x00000000000079af */ /* 0x000e240000000000 */
[C---:B------:R-:W-:Y:S08]  /*5b20*/  HMMA.16816.F32 R24, R32.reuse, R26, RZ ;  /* 0x0000001a2018723c */ /* 0x040ff000000018ff */
[C---:B------:R-:W-:Y:S08]  /*5b30*/  HMMA.16816.F32 R28, R32.reuse, R136, RZ ;  /* 0x00000088201c723c */ /* 0x040ff000000018ff */
[----:B------:R-:W-:Y:S01]  /*5b40*/  HMMA.16816.F32 R32, R32, R138, RZ ;  /* 0x0000008a2020723c */ /* 0x000fe200000018ff */
[----:B------:R-:W-:Y:S07]  /*5b50*/  LDSM.16.M88.4 R136, [R186] ;  /* 0x00000000ba88783b */ /* 0x000fee0000000200 */
[C---:B------:R-:W-:Y:S08]  /*5b60*/  HMMA.16816.F32 R4, R140.reuse, R144, R4 ;  /* 0x000000908c04723c */ /* 0x040ff00000001804 */
[C---:B------:R-:W-:Y:S01]  /*5b70*/  HMMA.16816.F32 R8, R140.reuse, R146, R8 ;  /* 0x000000928c08723c */ /* 0x040fe20000001808 */
[----:B------:R-:W2:Y:S07]  /*5b80*/  LDSM.16.M88.4 R144, [R124] ;  /* 0x000000007c90783b */ /* 0x000eae0000000200 */
[C---:B------:R-:W-:Y:S08]  /*5b90*/  HMMA.16816.F32 R12, R140.reuse, R148, R12 ;  /* 0x000000948c0c723c */ /* 0x040ff0000000180c */
[C---:B------:R-:W-:Y:S01]  /*5ba0*/  HMMA.16816.F32 R16, R140.reuse, R150, R16 ;  /* 0x000000968c10723c */ /* 0x040fe20000001810 */
[----:B------:R-:W3:Y:S07]  /*5bb0*/  LDSM.16.M88.4 R148, [R0] ;  /* 0x000000000094783b */ /* 0x000eee0000000200 */
[C---:B------:R-:W-:Y:S08]  /*5bc0*/  HMMA.16816.F32 R20, R140.reuse, R152, R20 ;  /* 0x000000988c14723c */ /* 0x040ff00000001814 */
[C---:B------:R-:W-:Y:S01]  /*5bd0*/  HMMA.16816.F32 R24, R140.reuse, R154, R24 ;  /* 0x0000009a8c18723c */ /* 0x040fe20000001818 */
[----:B------:R-:W4:Y:S07]  /*5be0*/  LDSM.16.M88.4 R152, [R125] ;  /* 0x000000007d98783b */ /* 0x000f2e0000000200 */
[C---:B------:R-:W-:Y:S08]  /*5bf0*/  HMMA.16816.F32 R28, R140.reuse, R156, R28 ;  /* 0x0000009c8c1c723c */ /* 0x040ff0000000181c */
[----:B------:R-:W-:Y:S01]  /*5c00*/  HMMA.16816.F32 R32, R140, R158, R32 ;  /* 0x0000009e8c20723c */ /* 0x000fe20000001820 */
[----:B------:R-:W5:Y:S05]  /*5c10*/  LDSM.16.M88.4 R140, [R160] ;  /* 0x00000000a08c783b */ /* 0x000f6a0000000200 */
[----:B------:R-:W-:Y:S02]  /*5c20*/  LDSM.16.M88.4 R156, [R177+-0x3800] ;  /* 0xffc80000b19c783b */ /* 0x000fe40000000200 */
[C---:B--2---:R-:W-:Y:S08]  /*5c30*/  HMMA.16816.F32 R4, R136.reuse, R144, R4 ;  /* 0x000000908804723c */ /* 0x044ff00000001804 */
[C---:B------:R-:W-:Y:S01]  /*5c40*/  HMMA.16816.F32 R8, R136.reuse, R146, R8 ;  /* 0x000000928808723c */ /* 0x040fe20000001808 */
[----:B------:R-:W-:Y:S07]  /*5c50*/  LDSM.16.M88.4 R144, [R185] ;  /* 0x00000000b990783b */ /* 0x000fee0000000200 */
[C---:B---3--:R-:W-:Y:S08]  /*5c60*/  HMMA.16816.F32 R12, R136.reuse, R148, R12 ;  /* 0x00000094880c723c */ /* 0x048ff0000000180c */
[C---:B------:R-:W-:Y:S01]  /*5c70*/  HMMA.16816.F32 R16, R136.reuse, R150, R16 ;  /* 0x000000968810723c */ /* 0x040fe20000001810 */
[----:B------:R-:W2:Y:S07]  /*5c80*/  LDSM.16.M88.4 R148, [R177+-0x4000] ;  /* 0xffc00000b194783b */ /* 0x000eae0000000200 */
[C---:B----4-:R-:W-:Y:S08]  /*5c90*/  HMMA.16816.F32 R20, R136.reuse, R152, R20 ;  /* 0x000000988814723c */ /* 0x050ff00000001814 */
[C---:B------:R-:W-:Y:S01]  /*5ca0*/  HMMA.16816.F32 R24, R136.reuse, R154, R24 ;  /* 0x0000009a8818723c */ /* 0x040fe20000001818 */
[----:B------:R-:W3:Y:S07]  /*5cb0*/  LDSM.16.M88.4 R152, [R177+-0x3000] ;  /* 0xffd00000b198783b */ /* 0x000eee0000000200 */
[C---:B-----5:R-:W-:Y:S08]  /*5cc0*/  HMMA.16816.F32 R28, R136.reuse, R140, R28 ;  /* 0x0000008c881c723c */ /* 0x060ff0000000181c */
[----:B------:R-:W-:Y:S01]  /*5cd0*/  HMMA.16816.F32 R32, R136, R142, R32 ;  /* 0x0000008e8820723c */ /* 0x000fe20000001820 */
[----:B------:R-:W4:Y:S05]  /*5ce0*/  LDSM.16.M88.4 R136, [R177+-0x2800] ;  /* 0xffd80000b188783b */ /* 0x000f2a0000000200 */
[----:B------:R-:W-:Y:S02]  /*5cf0*/  LDSM.16.M88.4 R140, [R183+0x4000] ;  /* 0x00400000b78c783b */ /* 0x000fe40000000200 */
[C---:B--2---:R-:W-:Y:S08]  /*5d00*/  HMMA.16816.F32 R4, R144.reuse, R148, R4 ;  /* 0x000000949004723c */ /* 0x044ff00000001804 */
[C---:B------:R-:W-:Y:S01]  /*5d10*/  HMMA.16816.F32 R8, R144.reuse, R150, R8 ;  /* 0x000000969008723c */ /* 0x040fe20000001808 */
[----:B------:R-:W2:Y:S07]  /*5d20*/  LDSM.16.M88.4 R148, [R176+0x2000] ;  /* 0x00200000b094783b */ /* 0x000eae0000000200 */
[C---:B------:R-:W-:Y:S08]  /*5d30*/  HMMA.16816.F32 R12, R144.reuse, R156, R12 ;  /* 0x0000009c900c723c */ /* 0x040ff0000000180c */
[C---:B------:R-:W-:Y:S01]  /*5d40*/  HMMA.16816.F32 R16, R144.reuse, R158, R16 ;  /* 0x0000009e9010723c */ /* 0x040fe20000001810 */
[----:B------:R-:W-:Y:S07]  /*5d50*/  LDSM.16.M88.4 R156, [R176+0x3000] ;  /* 0x00300000b09c783b */ /* 0x000fee0000000200 */
[C---:B---3--:R-:W-:Y:S08]  /*5d60*/  HMMA.16816.F32 R20, R144.reuse, R152, R20 ;  /* 0x000000989014723c */ /* 0x048ff00000001814 */
[C---:B------:R-:W-:Y:S01]  /*5d70*/  HMMA.16816.F32 R24, R144.reuse, R154, R24 ;  /* 0x0000009a9018723c */ /* 0x040fe20000001818 */
[----:B------:R-:W3:Y:S07]  /*5d80*/  LDSM.16.M88.4 R152, [R176+0x2800] ;  /* 0x00280000b098783b */ /* 0x000eee0000000200 */
[C---:B----4-:R-:W-:Y:S08]  /*5d90*/  HMMA.16816.F32 R28, R144.reuse, R136, R28 ;  /* 0x00000088901c723c */ /* 0x050ff0000000181c */
[----:B------:R-:W-:Y:S01]  /*5da0*/  HMMA.16816.F32 R32, R144, R138, R32 ;  /* 0x0000008a9020723c */ /* 0x000fe20000001820 */
[----:B------:R-:W4:Y:S05]  /*5db0*/  LDSM.16.M88.4 R136, [R176+0x3800] ;  /* 0x00380000b088783b */ /* 0x000f2a0000000200 */
[----:B------:R-:W-:Y:S02]  /*5dc0*/  LDSM.16.M88.4 R144, [R184+0x4000] ;  /* 0x00400000b890783b */ /* 0x000fe40000000200 */
[C---:B--2---:R-:W-:Y:S08]  /*5dd0*/  HMMA.16816.F32 R4, R140.reuse, R148, R4 ;  /* 0x000000948c04723c */ /* 0x044ff00000001804 */
[C---:B------:R-:W-:Y:S01]  /*5de0*/  HMMA.16816.F32 R8, R140.reuse, R150, R8 ;  /* 0x000000968c08723c */ /* 0x040fe20000001808 */
[----:B------:R-:W2:Y:S07]  /*5df0*/  LDSM.16.M88.4 R148, [R161] ;  /* 0x00000000a194783b */ /* 0x000eae0000000200 */
[C---:B---3--:R-:W-:Y:S08]  /*5e00*/  HMMA.16816.F32 R12, R140.reuse, R152, R12 ;  /* 0x000000988c0c723c */ /* 0x048ff0000000180c */
[C---:B------:R-:W-:Y:S01]  /*5e10*/  HMMA.16816.F32 R16, R140.reuse, R154, R16 ;  /* 0x0000009a8c10723c */ /* 0x040fe20000001810 */
[----:B------:R-:W3:Y:S05]  /*5e20*/  LDSM.16.M88.4 R152, [R162] ;  /* 0x00000000a298783b */ /* 0x000eea0000000200 */
[----:B------:R-:W5:Y:S02]  /*5e30*/  LDSM.16.M88.4 R160, [R163] ;  /* 0x00000000a3a0783b */ /* 0x000f640000000200 */
[C---:B------:R-:W-:Y:S08]  /*5e40*/  HMMA.16816.F32 R20, R140.reuse, R156, R20 ;  /* 0x0000009c8c14723c */ /* 0x040ff00000001814 */
[C---:B------:R-:W-:Y:S01]  /*5e50*/  HMMA.16816.F32 R24, R140.reuse, R158, R24 ;  /* 0x0000009e8c18723c */ /* 0x040fe20000001818 */
[----:B------:R-:W-:Y:S07]  /*5e60*/  LDSM.16.M88.4 R156, [R165] ;  /* 0x00000000a59c783b */ /* 0x000fee0000000200 */
[C---:B----4-:R-:W-:Y:S08]  /*5e70*/  HMMA.16816.F32 R28, R140.reuse, R136, R28 ;  /* 0x000000888c1c723c */ /* 0x050ff0000000181c */
[----:B------:R-:W-:Y:S01]  /*5e80*/  HMMA.16816.F32 R32, R140, R138, R32 ;  /* 0x0000008a8c20723c */ /* 0x000fe20000001820 */
[----:B------:R-:W4:Y:S05]  /*5e90*/  LDSM.16.M88.4 R136, [R164] ;  /* 0x00000000a488783b */ /* 0x000f2a0000000200 */
[----:B------:R-:W1:Y:S02]  /*5ea0*/  LDSM.16.M88.4 R140, [R186+0x4000] ;  /* 0x00400000ba8c783b */ /* 0x000e640000000200 */
[C---:B--2---:R-:W-:Y:S08]  /*5eb0*/  HMMA.16816.F32 R4, R144.reuse, R148, R4 ;  /* 0x000000949004723c */ /* 0x044ff00000001804 */
[C---:B------:R-:W-:Y:S01]  /*5ec0*/  HMMA.16816.F32 R8, R144.reuse, R150, R8 ;  /* 0x000000969008723c */ /* 0x040fe20000001808 */
[----:B------:R-:W2:Y:S07]  /*5ed0*/  LDSM.16.M88.4 R148, [R166] ;  /* 0x00000000a694783b */ /* 0x000eae0000000200 */
[C---:B---3--:R-:W-:Y:S08]  /*5ee0*/  HMMA.16816.F32 R12, R144.reuse, R152, R12 ;  /* 0x00000098900c723c */ /* 0x048ff0000000180c */
[C---:B------:R-:W-:Y:S01]  /*5ef0*/  HMMA.16816.F32 R16, R144.reuse, R154, R16 ;  /* 0x0000009a9010723c */ /* 0x040fe20000001810 */
[----:B------:R-:W3:Y:S05]  /*5f00*/  LDSM.16.M88.4 R152, [R167] ;  /* 0x00000000a798783b */ /* 0x000eea0000000200 */
[----:B------:R-:W2:Y:S02]  /*5f10*/  LDSM.16.M88.4 R164, [R168] ;  /* 0x00000000a8a4783b */ /* 0x000ea40000000200 */
[C---:B-----5:R-:W-:Y:S08]  /*5f20*/  HMMA.16816.F32 R20, R144.reuse, R160, R20 ;  /* 0x000000a09014723c */ /* 0x060ff00000001814 */
[C---:B------:R-:W-:Y:S01]  /*5f30*/  HMMA.16816.F32 R24, R144.reuse, R162, R24 ;  /* 0x000000a29018723c */ /* 0x040fe20000001818 */
[----:B------:R-:W-:Y:S07]  /*5f40*/  LDSM.16.M88.4 R160, [R177+-0x1000] ;  /* 0xfff00000b1a0783b */ /* 0x000fee0000000200 */
[C---:B----4-:R-:W-:Y:S08]  /*5f50*/  HMMA.16816.F32 R28, R144.reuse, R136, R28 ;  /* 0x00000088901c723c */ /* 0x050ff0000000181c */
[----:B------:R-:W-:Y:S01]  /*5f60*/  HMMA.16816.F32 R32, R144, R138, R32 ;  /* 0x0000008a9020723c */ /* 0x000fe20000001820 */
[----:B------:R-:W-:Y:S05]  /*5f70*/  LDSM.16.M88.4 R136, [R185+0x4000] ;  /* 0x00400000b988783b */ /* 0x000fea0000000200 */
[----:B------:R-:W4:Y:S02]  /*5f80*/  LDSM.16.M88.4 R144, [R177+-0x2000] ;  /* 0xffe00000b190783b */ /* 0x000f240000000200 */
[C---:B-1----:R-:W-:Y:S08]  /*5f90*/  HMMA.16816.F32 R4, R140.reuse, R156, R4 ;  /* 0x0000009c8c04723c */ /* 0x042ff00000001804 */
[C---:B------:R-:W-:Y:S01]  /*5fa0*/  HMMA.16816.F32 R8, R140.reuse, R158, R8 ;  /* 0x0000009e8c08723c */ /* 0x040fe20000001808 */
[----:B------:R-:W1:Y:S07]  /*5fb0*/  LDSM.16.M88.4 R156, [R177+-0x1800] ;  /* 0xffe80000b19c783b */ /* 0x000e6e0000000200 */
[C---:B--2---:R-:W-:Y:S08]  /*5fc0*/  HMMA.16816.F32 R12, R140.reuse, R148, R12 ;  /* 0x000000948c0c723c */ /* 0x044ff0000000180c */
[C---:B------:R-:W-:Y:S01]  /*5fd0*/  HMMA.16816.F32 R16, R140.reuse, R150, R16 ;  /* 0x000000968c10723c */ /* 0x040fe20000001810 */
[----:B------:R-:W-:Y:S07]  /*5fe0*/  LDSM.16.M88.4 R148, [R183+0x8000] ;  /* 0x00800000b794783b */ /* 0x000fee0000000200 */
[C---:B---3--:R-:W-:Y:S08]  /*5ff0*/  HMMA.16816.F32 R20, R140.reuse, R152, R20 ;  /* 0x000000988c14723c */ /* 0x048ff00000001814 */
[C---:B------:R-:W-:Y:S01]  /*6000*/  HMMA.16816.F32 R24, R140.reuse, R154, R24 ;  /* 0x0000009a8c18723c */ /* 0x040fe20000001818 */
[----:B------:R-:W-:Y:S07]  /*6010*/  LDSM.16.M88.4 R152, [R176+0x4000] ;  /* 0x00400000b098783b */ /* 0x000fee0000000200 */
[C---:B------:R-:W-:Y:S08]  /*6020*/  HMMA.16816.F32 R28, R140.reuse, R164, R28 ;  /* 0x000000a48c1c723c */ /* 0x040ff0000000181c */
[----:B------:R-:W-:Y:S01]  /*6030*/  HMMA.16816.F32 R32, R140, R166, R32 ;  /* 0x000000a68c20723c */ /* 0x000fe20000001820 */
[----:B------:R-:W2:Y:S05]  /*6040*/  LDSM.16.M88.4 R140, [R177+-0x800] ;  /* 0xfff80000b18c783b */ /* 0x000eaa0000000200 */
[----:B------:R-:W3:Y:S02]  /*6050*/  LDSM.16.M88.4 R164, [R176+0x4800] ;  /* 0x00480000b0a4783b */ /* 0x000ee40000000200 */
[C---:B----4-:R-:W-:Y:S08]  /*6060*/  HMMA.16816.F32 R4, R136.reuse, R144, R4 ;  /* 0x000000908804723c */ /* 0x050ff00000001804 */
[C---:B------:R-:W-:Y:S01]  /*6070*/  HMMA.16816.F32 R8, R136.reuse, R146, R8 ;  /* 0x000000928808723c */ /* 0x040fe20000001808 */
[----:B------:R-:W4:Y:S07]  /*6080*/  LDSM.16.M88.4 R144, [R176+0x5000] ;  /* 0x00500000b090783b */ /* 0x000f2e0000000200 */
[C---:B-1----:R-:W-:Y:S08]  /*6090*/  HMMA.16816.F32 R12, R136.reuse, R156, R12 ;  /* 0x0000009c880c723c */ /* 0x042ff0000000180c */
[C---:B------:R-:W-:Y:S01]  /*60a0*/  HMMA.16816.F32 R16, R136.reuse, R158, R16 ;  /* 0x0000009e8810723c */ /* 0x040fe20000001810 */
[----:B------:R-:W1:Y:S07]  /*60b0*/  LDSM.16.M88.4 R156, [R176+0x5800] ;  /* 0x00580000b09c783b */ /* 0x000e6e0000000200 */
[C---:B------:R-:W-:Y:S08]  /*60c0*/  HMMA.16816.F32 R20, R136.reuse, R160, R20 ;  /* 0x000000a08814723c */ /* 0x040ff00000001814 */
[C---:B------:R-:W-:Y:S01]  /*60d0*/  HMMA.16816.F32 R24, R136.reuse, R162, R24 ;  /* 0x000000a28818723c */ /* 0x040fe20000001818 */
[----:B------:R-:W-:Y:S07]  /*60e0*/  LDSM.16.M88.4 R160, [R171] ;  /* 0x00000000aba0783b */ /* 0x000fee0000000200 */
[C---:B--2---:R-:W-:Y:S08]  /*60f0*/  HMMA.16816.F32 R28, R136.reuse, R140, R28 ;  /* 0x0000008c881c723c */ /* 0x044ff0000000181c */
[----:B------:R-:W-:Y:S01]  /*6100*/  HMMA.16816.F32 R32, R136, R142, R32 ;  /* 0x0000008e8820723c */ /* 0x000fe20000001820 */
[----:B------:R-:W-:Y:S05]  /*6110*/  LDSM.16.M88.4 R140, [R169] ;  /* 0x00000000a98c783b */ /* 0x000fea0000000200 */
[----:B------:R-:W2:Y:S02]  /*6120*/  LDSM.16.M88.4 R136, [R184+0x8000] ;  /* 0x00800000b888783b */ /* 0x000ea40000000200 */
[C---:B------:R-:W-:Y:S08]  /*6130*/  HMMA.16816.F32 R4, R148.reuse, R152, R4 ;  /* 0x000000989404723c */ /* 0x040ff00000001804 */
[C---:B------:R-:W-:Y:S01]  /*6140*/  HMMA.16816.F32 R8, R148.reuse, R154, R8 ;  /* 0x0000009a9408723c */ /* 0x040fe20000001808 */
[----:B------:R-:W5:Y:S05]  /*6150*/  LDSM.16.M88.4 R152, [R170] ;  /* 0x00000000aa98783b */ /* 0x000f6a0000000200 */
[----:B------:R-:W2:Y:S02]  /*6160*/  LDSM.16.M88.4 R168, [R172] ;  /* 0x00000000aca8783b */ /* 0x000ea40000000200 */
[C---:B---3--:R-:W-:Y:S08]  /*6170*/  HMMA.16816.F32 R12, R148.reuse, R164, R12 ;  /* 0x000000a4940c723c */ /* 0x048ff0000000180c */
[C---:B------:R-:W-:Y:S01]  /*6180*/  HMMA.16816.F32 R16, R148.reuse, R166, R16 ;  /* 0x000000a69410723c */ /* 0x040fe20000001810 */
[----:B------:R-:W-:Y:S07]  /*6190*/  LDSM.16.M88.4 R164, [R173] ;  /* 0x00000000ada4783b */ /* 0x000fee0000000200 */
[C---:B----4-:R-:W-:Y:S08]  /*61a0*/  HMMA.16816.F32 R20, R148.reuse, R144, R20 ;  /* 0x000000909414723c */ /* 0x050ff00000001814 */
[C---:B------:R-:W-:Y:S01]  /*61b0*/  HMMA.16816.F32 R24, R148.reuse, R146, R24 ;  /* 0x000000929418723c */ /* 0x040fe20000001818 */
[----:B------:R-:W3:Y:S07]  /*61c0*/  LDSM.16.M88.4 R144, [R186+0x8000] ;  /* 0x00800000ba90783b */ /* 0x000eee0000000200 */
[C---:B-1----:R-:W-:Y:S08]  /*61d0*/  HMMA.16816.F32 R28, R148.reuse, R156, R28 ;  /* 0x0000009c941c723c */ /* 0x042ff0000000181c */
[----:B------:R-:W-:Y:S01]  /*61e0*/  HMMA.16816.F32 R32, R148, R158, R32 ;  /* 0x0000009e9420723c */ /* 0x000fe20000001820 */
[----:B------:R-:W1:Y:S05]  /*61f0*/  LDSM.16.M88.4 R148, [R174] ;  /* 0x00000000ae94783b */ /* 0x000e6a0000000200 */
[----:B------:R-:W4:Y:S02]  /*6200*/  LDSM.16.M88.4 R156, [R175] ;  /* 0x00000000af9c783b */ /* 0x000f240000000200 */
[C---:B--2---:R-:W-:Y:S03]  /*6210*/  HMMA.16816.F32 R4, R136.reuse, R140, R4 ;  /* 0x0000008c8804723c */ /* 0x044fe60000001804 */
[----:B------:R-:W2:Y:S05]  /*6220*/  LDSM.16.M88.4 R172, [R182] ;  /* 0x00000000b6ac783b */ /* 0x000eaa0000000200 */
[C---:B------:R-:W-:Y:S01]  /*6230*/  HMMA.16816.F32 R8, R136.reuse, R142, R8 ;  /* 0x0000008e8808723c */ /* 0x040fe20000001808 */
[----:B------:R-:W-:Y:S07]  /*6240*/  LDSM.16.M88.4 R140, [R185+0x8000] ;  /* 0x00800000b98c783b */ /* 0x000fee0000000200 */
[C---:B-----5:R-:W-:Y:S08]  /*6250*/  HMMA.16816.F32 R12, R136.reuse, R152, R12 ;  /* 0x00000098880c723c */ /* 0x060ff0000000180c */
[C---:B------:R-:W-:Y:S01]  /*6260*/  HMMA.16816.F32 R16, R136.reuse, R154, R16 ;  /* 0x0000009a8810723c */ /* 0x040fe20000001810 */
[----:B------:R-:W5:Y:S07]  /*6270*/  LDSM.16.M88.4 R152, [R177] ;  /* 0x00000000b198783b */ /* 0x000f6e0000000200 */
[C---:B------:R-:W-:Y:S08]  /*6280*/  HMMA.16816.F32 R20, R136.reuse, R160, R20 ;  /* 0x000000a08814723c */ /* 0x040ff00000001814 */
[C---:B------:R-:W-:Y:S01]  /*6290*/  HMMA.16816.F32 R24, R136.reuse, R162, R24 ;  /* 0x000000a28818723c */ /* 0x040fe20000001818 */
[----:B------:R-:W2:Y:S07]  /*62a0*/  LDSM.16.M88.4 R160, [R177+0x800] ;  /* 0x00080000b1a0783b */ /* 0x000eae0000000200 */
[C---:B------:R-:W-:Y:S08]  /*62b0*/  HMMA.16816.F32 R28, R136.reuse, R168, R28 ;  /* 0x000000a8881c723c */ /* 0x040ff0000000181c */
[----:B------:R-:W-:Y:S01]  /*62c0*/  HMMA.16816.F32 R32, R136, R170, R32 ;  /* 0x000000aa8820723c */ /* 0x000fe20000001820 */
[----:B------:R-:W2:Y:S05]  /*62d0*/  LDSM.16.M88.4 R136, [R177+0x1000] ;  /* 0x00100000b188783b */ /* 0x000eaa0000000200 */
[----:B------:R-:W2:Y:S02]  /*62e0*/  LDSM.16.M88.4 R168, [R177+0x1800] ;  /* 0x00180000b1a8783b */ /* 0x000ea40000000200 */
[C---:B---3--:R-:W-:Y:S01]  /*62f0*/  HMMA.16816.F32 R4, R144.reuse, R164, R4 ;  /* 0x000000a49004723c */ /* 0x048fe20000001804 */
[----:B------:R-:W-:Y:S04]  /*6300*/  DEPBAR.LE SB0, 0x0 ;  /* 0x000080000000791a */ /* 0x000fe80000000000 */
[----:B------:R-:W-:Y:S03]  /*6310*/  BAR.SYNC.DEFER_BLOCKING 0x0 ;  /* 0x0000000000007b1d */ /* 0x000fe60000010000 */
[C---:B------:R-:W-:Y:S08]  /*6320*/  HMMA.16816.F32 R8, R144.reuse, R166, R8 ;  /* 0x000000a69008723c */ /* 0x040ff00000001808 */
[C---:B-1----:R-:W-:Y:S08]  /*6330*/  HMMA.16816.F32 R12, R144.reuse, R148, R12 ;  /* 0x00000094900c723c */ /* 0x042ff0000000180c */
[C---:B------:R-:W-:Y:S08]  /*6340*/  HMMA.16816.F32 R16, R144.reuse, R150, R16 ;  /* 0x000000969010723c */ /* 0x040ff00000001810 */
[C---:B----4-:R-:W-:Y:S08]  /*6350*/  HMMA.16816.F32 R20, R144.reuse, R156, R20 ;  /* 0x0000009c9014723c */ /* 0x050ff00000001814 */
[C---:B------:R-:W-:Y:S08]  /*6360*/  HMMA.16816.F32 R24, R144.reuse, R158, R24 ;  /* 0x0000009e9018723c */ /* 0x040ff00000001818 */
[C---:B--2---:R-:W-:Y:S08]  /*6370*/  HMMA.16816.F32 R28, R144.reuse, R172, R28 ;  /* 0x000000ac901c723c */ /* 0x044ff0000000181c */
[----:B------:R-:W-:Y:S08]  /*6380*/  HMMA.16816.F32 R32, R144, R174, R32 ;  /* 0x000000ae9020723c */ /* 0x000ff00000001820 */
[C---:B-----5:R-:W-:Y:S08]  /*6390*/  HMMA.16816.F32 R4, R140.reuse, R152, R4 ;  /* 0x000000988c04723c */ /* 0x060ff00000001804 */
[C---:B------:R-:W-:Y:S08]  /*63a0*/  HMMA.16816.F32 R8, R140.reuse, R154, R8 ;  /* 0x0000009a8c08723c */ /* 0x040ff00000001808 */
[C---:B------:R-:W-:Y:S08]  /*63b0*/  HMMA.16816.F32 R12, R140.reuse, R160, R12 ;  /* 0x000000a08c0c723c */ /* 0x040ff0000000180c */
[C---:B------:R-:W-:Y:S08]  /*63c0*/  HMMA.16816.F32 R16, R140.reuse, R162, R16 ;  /* 0x000000a28c10723c */ /* 0x040ff00000001810 */
[C---:B------:R-:W-:Y:S08]  /*63d0*/  HMMA.16816.F32 R20, R140.reuse, R136, R20 ;  /* 0x000000888c14723c */ /* 0x040ff00000001814 */
[C---:B------:R-:W-:Y:S08]  /*63e0*/  HMMA.16816.F32 R24, R140.reuse, R138, R24 ;  /* 0x0000008a8c18723c */ /* 0x040ff00000001818 */
[C---:B------:R-:W-:Y:S08]  /*63f0*/  HMMA.16816.F32 R28, R140.reuse, R168, R28 ;  /* 0x000000a88c1c723c */ /* 0x040ff0000000181c */
[----:B------:R-:W-:Y:S01]  /*6400*/  HMMA.16816.F32 R32, R140, R170, R32 ;  /* 0x000000aa8c20723c */ /* 0x000fe20000001820 */
[----:B------:R-:W-:Y:S07]  /*6410*/  @!UPT UIADD3 URZ, URZ, URZ, URZ ;  /* 0x0000003f3f3ff290 */ /* 0x000fee000fffe03f */
[----:B------:R-:W-:-:S11]  /*6420*/  @!P2 BRA `(.L_x_57) ;  /* 0x000004a00000a947 */ /* 0x000fd60003800000 */
[----:B------:R-:W-:Y:S01]  /*6430*/  IMAD.MOV.U32 R0, RZ, RZ, 0x1 ;  /* 0x00000001ff007424 */ /* 0x000fe200078e00ff */
[----:B------:R-:W-:Y:S01]  /*6440*/  SHF.R.S32.HI R190, RZ, 0x1f, R199 ;  /* 0x0000001fffbe7819 */ /* 0x000fe200000114c7 */
[----:B------:R-:W-:Y:S01]  /*6450*/  IMAD R2, R193, 0x40, R202 ;  /* 0x00000040c1027824 */ /* 0x000fe200078e02ca */
[----:B------:R-:W-:Y:S01]  /*6460*/  SHF.R.S32.HI R191, RZ, 0x1f, R198 ;  /* 0x0000001fffbf7819 */ /* 0x000fe200000114c6 */
[----:B------:R-:W-:Y:S01]  /*6470*/  IMAD.MOV.U32 R188, RZ, RZ, RZ ;  /* 0x000000ffffbc7224 */ /* 0x000fe200078e00ff */
[----:B------:R-:W-:Y:S01]  /*6480*/  ISETP.NE.AND P2, PT, R0, c[0x0][0x2b8], PT ;  /* 0x0000ae0000007a0c */ /* 0x000fe20003f45270 */
[----:B------:R-:W-:Y:S01]  /*6490*/  IMAD R0, R197, 0x20, R201 ;  /* 0x00000020c5007824 */ /* 0x000fe200078e02c9 */
[C---:B------:R-:W-:Y:S01]  /*64a0*/  SHF.L.U64.HI R141, R199.reuse, 0x1, R190 ;  /* 0x00000001c78d7819 */ /* 0x040fe200000102be */
[----:B------:R-:W-:Y:S01]  /*64b0*/  IMAD.SHL.U32 R144, R199, 0x2, RZ ;  /* 0x00000002c7907824 */ /* 0x000fe200078e00ff */
[----:B------:R-:W-:Y:S01]  /*64c0*/  SHF.R.S32.HI R190, RZ, 0x1f, R194 ;  /* 0x0000001fffbe7819 */ /* 0x000fe200000114c2 */
[----:B------:R-:W-:Y:S01]  /*64d0*/  IMAD.SHL.U32 R143, R198, 0x2, RZ ;  /* 0x00000002c68f7824 */ /* 0x000fe200078e00ff */
[----:B------:R-:W-:Y:S01]  /*64e0*/  IADD3 R2, R2, -0x40, R0 ;  /* 0xffffffc002027810 */ /* 0x000fe20007ffe000 */
[----:B------:R-:W-:Y:S01]  /*64f0*/  IMAD.SHL.U32 R142, R194, 0x2, RZ ;  /* 0x00000002c28e7824 */ /* 0x000fe200078e00ff */
[----:B------:R-:W-:Y:S02]  /*6500*/  SHF.L.U64.HI R139, R198, 0x1, R191 ;  /* 0x00000001c68b7819 */ /* 0x000fe400000102bf */
[----:B------:R-:W-:Y:S01]  /*6510*/  SHF.L.U64.HI R140, R194, 0x1, R190 ;  /* 0x00000001c28c7819 */ /* 0x000fe200000102be */
[----:B------:R-:W-:Y:S02]  /*6520*/  IMAD.MOV.U32 R0, RZ, RZ, R2 ;  /* 0x000000ffff007224 */ /* 0x000fe400078e0002 */
[----:B------:R-:W-:Y:S05]  /*6530*/  @P2 IMAD.HI.U32 R3, R2, c[0x0][0x2bc], RZ ;  /* 0x0000af0002032a27 */ /* 0x000fea00078e00ff */
[----:B------:R-:W-:Y:S04]  /*6540*/  @P2 SHF.R.U32.HI R0, RZ, c[0x0][0x2c0], R3 ;  /* 0x0000b000ff002a19 */ /* 0x000fe80000011603 */
[C---:B------:R-:W-:Y:S04]  /*6550*/  @!P6 IADD3 R3, P2, R0.reuse, R206, RZ ;  /* 0x000000ce0003e210 */ /* 0x040fe80007f5e0ff */
[----:B------:R-:W-:Y:S01]  /*6560*/  @!P6 LEA.HI.X.SX32 R125, R0, R210, 0x1, P2 ;  /* 0x000000d2007de211 */ /* 0x000fe200010f0eff */
[----:B------:R-:W-:Y:S01]  /*6570*/  IMAD.MOV R0, RZ, RZ, -R0 ;  /* 0x000000ffff007224 */ /* 0x000fe200078e0a00 */
[C---:B------:R-:W-:Y:S03]  /*6580*/  @!P6 LEA R124, P2, R3.reuse, c[0x0][0x2a0], 0x2 ;  /* 0x0000a800037cea11 */ /* 0x040fe600078410ff */
[----:B------:R-:W-:Y:S01]  /*6590*/  IMAD R189, R0, c[0x0][0x2b8], R2 ;  /* 0x0000ae0000bd7a24 */ /* 0x000fe200078e0202 */
[----:B------:R-:W-:Y:S03]  /*65a0*/  @!P6 LEA.HI.X R125, R3, c[0x0][0x2a4], R125, 0x2, P2 ;  /* 0x0000a900037dea11 */ /* 0x000fe600010f147d */
[C---:B------:R-:W-:Y:S01]  /*65b0*/  IMAD.WIDE.U32 R2, R189.reuse, c[0x0][0x1e0], RZ ;  /* 0x00007800bd027a25 */ /* 0x040fe200078e00ff */
[----:B------:R-:W-:Y:S01]  /*65c0*/  SHF.R.S32.HI R0, RZ, 0x1f, R189 ;  /* 0x0000001fff007819 */ /* 0x000fe200000114bd */
[----:B------:R-:W2:Y:S04]  /*65d0*/  @!P6 LDG.E R188, [R124.64] ;  /* 0x000000067cbce981 */ /* 0x000ea8000c1e1900 */
[----:B------:R-:W-:Y:S04]  /*65e0*/  IMAD R0, R0, c[0x0][0x1e0], RZ ;  /* 0x0000780000007a24 */ /* 0x000fe800078e02ff */
[----:B------:R-:W-:Y:S04]  /*65f0*/  IMAD R0, R189, c[0x0][0x1e4], R0 ;  /* 0x00007900bd007a24 */ /* 0x000fe800078e0200 */
[----:B------:R-:W-:Y:S01]  /*6600*/  IMAD.IADD R3, R3, 0x1, R0 ;  /* 0x0000000103037824 */ /* 0x000fe200078e0200 */
[----:B--2---:R-:W-:Y:S03]  /*6610*/  SHF.R.S32.HI R0, RZ, 0x1f, R188 ;  /* 0x0000001fff007819 */ /* 0x004fe600000114bc */
[----:B------:R-:W-:Y:S04]  /*6620*/  IMAD.WIDE.U32 R2, R188, c[0x0][0x1f0], R2 ;  /* 0x00007c00bc027a25 */ /* 0x000fe800078e0002 */
[----:B------:R-:W-:Y:S01]  /*6630*/  IMAD R124, R0, c[0x0][0x1f0], RZ ;  /* 0x00007c00007c7a24 */ /* 0x000fe200078e02ff */
[----:B------:R-:W-:Y:S03]  /*6640*/  IADD3 R0, P2, R204, R2, RZ ;  /* 0x00000002cc007210 */ /* 0x000fe60007f5e0ff */
[----:B------:R-:W-:Y:S05]  /*6650*/  IMAD R124, R188, c[0x0][0x1f4], R124 ;  /* 0x00007d00bc7c7a24 */ /* 0x000fea00078e027c */
[----:B------:R-:W-:Y:S02]  /*6660*/  IADD3.X R2, R203, R3, R124, P2, !PT ;  /* 0x00000003cb027210 */ /* 0x000fe400017fe47c */
[C---:B------:R-:W-:Y:S04]  /*6670*/  LEA R138, P2, R0.reuse, c[0x0][0x1c8], 0x1 ;  /* 0x00007200008a7a11 */ /* 0x040fe800078408ff */
[----:B------:R-:W-:Y:S01]  /*6680*/  LEA.HI.X R125, R0, c[0x0][0x1cc], R2, 0x1, P2 ;  /* 0x00007300007d7a11 */ /* 0x000fe200010f0c02 */
[----:B------:R-:W-:-:S06]  /*6690*/  BRA.DIV ~URZ, `(.L_x_58) ;  /* 0x00006e927f007947 */ /* 0x000fcc000b800000 */
[----:B------:R1:W2:Y:S02]  /*66a0*/  SHFL.IDX PT, R124, R125, RZ, 0x181f ;  /* 0x00181fff7d7c7589 */ /* 0x0002a400000e0000 */
.L_x_136:
[----:B------:R-:W-:-:S05]  /*66b0*/  BRA.DIV ~URZ, `(.L_x_59) ;  /* 0x00006ee27f007947 */ /* 0x000fca000b800000 */
[----:B------:R-:W3:Y:S01]  /*66c0*/  SHFL.IDX PT, R0, R138, RZ, 0x181f ;  /* 0x00181fff8a007589 */ /* 0x000ee200000e0000 */
[C---:B------:R-:W-:Y:S02]  /*66d0*/  IADD3 R2, -R192.reuse, 0x10, RZ ;  /* 0x00000010c0027810 */ /* 0x040fe40007ffe1ff */
[----:B------:R-:W-:Y:S02]  /*66e0*/  ISETP.NE.U32.AND P2, PT, R192, RZ, PT ;  /* 0x000000ffc000720c */ /* 0x000fe40003f45070 */
[----:B------:R-:W-:Y:S04]  /*66f0*/  LOP3.LUT R2, R2, 0xf, RZ, 0xc0, !PT ;  /* 0x0000000f02027812 */ /* 0x000fe800078ec0ff */
[----:B---3--:R-:W-:Y:S04]  /*6700*/  IADD3 R2, P4, P3, R2, R0, R142 ;  /* 0x0000000002027210 */ /* 0x008fe80007b9e08e */
[----:B--2---:R-:W-:Y:S05]  /*6710*/  IADD3.X R3, RZ, R124, R140, P4, P3 ;  /* 0x0000007cff037210 */ /* 0x004fea00027e648c */
[----:B------:R-:W-:Y:S01]  /*6720*/  @!PT LDS RZ, [RZ] ;  /* 0x00000000fffff984 */ /* 0x000fe20000000800 */
[----:B------:R-:W-:Y:S01]  /*6730*/  @!PT LDS RZ, [RZ] ;  /* 0x00000000fffff984 */ /* 0x000fe20000000800 */
[----:B------:R2:W-:Y:S01]  /*6740*/  LDGSTS.E.BYPASS.LTC128B.128.ZFILL [R187+0x6100], [R2.64], P2 ;  /* 0x0610000002bb7fae */ /* 0x0005e20009141d46 */
[----:B------:R-:W-:Y:S05]  /*6750*/  IADD3 R136, P2, R0, R143, RZ ;  /* 0x0000008f00887210 */ /* 0x000fea0007f5e0ff */
[----:B------:R-:W-:Y:S05]  /*6760*/  IMAD.X R137, R124, 0x1, R139, P2 ;  /* 0x000000017c897824 */ /* 0x000fea00010e068b */
[----:B------:R3:W-:Y:S01]  /*6770*/  LDGSTS.E.BYPASS.LTC128B.128 [R187+0x8100], [R136.64], !P0 ;  /* 0x0810000088bb7fae */ /* 0x0007e2000c101d46 */
[----:B--2---:R-:W-:Y:S03]  /*6780*/  IADD3 R2, P2, R0, R144, RZ ;  /* 0x0000009000027210 */ /* 0x004fe60007f5e0ff */
[----:B------:R3:W2:Y:S02]  /*6790*/  SHFL.IDX PT, R0, R138, 0x1, 0x181f ;  /* 0x00381f008a007f89 */ /* 0x0006a400000e0000 */
[----:B------:R-:W-:Y:S02]  /*67a0*/  IMAD.X R3, R124, 0x1, R141, P2 ;  /* 0x000000017c037824 */ /* 0x000fe400010e068d */
[----:B------:R3:W4:Y:S04]  /*67b0*/  SHFL.IDX PT, R124, R125, 0x1, 0x181f ;  /* 0x00381f007d7c7f89 */ /* 0x00072800000e0000 */
[----:B------:R3:W-:Y:S02]  /*67c0*/  LDGSTS.E.BYPASS.LTC128B.128 [R187+0xa100], [R2.64], !P1 ;  /* 0x0a10000002bb7fae */ /* 0x0007e4000c901d46 */
.L_x_137:
[----:B---3--:R-:W-:Y:S02]  /*67d0*/  IADD3 R2, -R192, 0x10, RZ ;  /* 0x00000010c0027810 */ /* 0x008fe40007ffe1ff */
[----:B--2---:R-:W-:Y:S02]  /*67e0*/  IADD3 R136, P2, R0, R143, RZ ;  /* 0x0000008f00887210 */ /* 0x004fe40007f5e0ff */
[----:B------:R-:W-:Y:S03]  /*67f0*/  LOP3.LUT R2, R2, 0xf, RZ, 0xc0, !PT ;  /* 0x0000000f02027812 */ /* 0x000fe600078ec0ff */
[----:B----4-:R-:W-:Y:S01]  /*6800*/  IMAD.X R137, R124, 0x1, R139, P2 ;  /* 0x000000017c897824 */ /* 0x010fe200010e068b */
[----:B------:R-:W-:Y:S02]  /*6810*/  IADD3 R138, P4, P3, R2, R0, R142 ;  /* 0x00000000028a7210 */ /* 0x000fe40007b9e08e */
[----:B------:R-:W-:Y:S02]  /*6820*/  IADD3 R2, P2, R0, R144, RZ ;  /* 0x0000009000027210 */ /* 0x000fe40007f5e0ff */
[----:B------:R-:W-:Y:S03]  /*6830*/  IADD3.X R139, RZ, R124, R140, P4, P3 ;  /* 0x0000007cff8b7210 */ /* 0x000fe600027e648c */
[----:B------:R-:W-:Y:S01]  /*6840*/  IMAD.X R3, R124, 0x1, R141, P2 ;  /* 0x000000017c037824 */ /* 0x000fe200010e068d */
[----:B------:R-:W-:Y:S11]  /*6850*/  ISETP.NE.U32.AND P2, PT, R192, RZ, PT ;  /* 0x000000ffc000720c */ /* 0x000ff60003f45070 */
[----:B------:R-:W-:Y:S02]  /*6860*/  @!UPT UIADD3 URZ, URZ, URZ, URZ ;  /* 0x0000003f3f3ff290 */ /* 0x000fe4000fffe03f */
[----:B------:R-:W-:Y:S01]  /*6870*/  @!PT LDS RZ, [RZ] ;  /* 0x00000000fffff984 */ /* 0x000fe20000000800 */
[----:B------:R-:W-:Y:S01]  /*6880*/  @!PT LDS RZ, [RZ] ;  /* 0x00000000fffff984 */ /* 0x000fe20000000800 */
[----:B------:R-:W-:Y:S01]  /*6890*/  @!PT LDS RZ, [RZ] ;  /* 0x00000000fffff984 */ /* 0x000fe20000000800 */
[----:B------:R2:W-:Y:S04]  /*68a0*/  LDGSTS.E.BYPASS.LTC128B.128.ZFILL [R187+0x7100], [R138.64], P2 ;  /* 0x071000008abb7fae */ /* 0x0005e80009141d46 */
[----:B------:R2:W-:Y:S04]  /*68b0*/  LDGSTS.E.BYPASS.LTC128B.128 [R187+0x9100], [R136.64], !P0 ;  /* 0x0910000088bb7fae */ /* 0x0005e8000c101d46 */
[----:B------:R2:W-:Y:S02]  /*68c0*/  LDGSTS.E.BYPASS.LTC128B.128 [R187+0xb100], [R2.64], !P1 ;  /* 0x0b10000002bb7fae */ /* 0x0005e4000c901d46 */
.L_x_57:
[----:B------:R-:W-:Y:S05]  /*68d0*/  BSYNC B0 ;  /* 0x0000000000007941 */ /* 0x000fea0003800000 */
.L_x_56:
[----:B--2---:R-:W-:Y:S01]  /*68e0*/  FMNMX.FTZ R2, R4, R126, !PT ;  /* 0x0000007e04027209 */ /* 0x004fe20007810000 */
[----:B------:R-:W0:Y:S01]  /*68f0*/  LDGDEPBAR ;  /* 0x00000000000079af */ /* 0x000e220000000000 */
[----:B------:R-:W-:Y:S02]  /*6900*/  FMNMX.FTZ R0, R6, R127, !PT ;  /* 0x0000007f06007209 */ /* 0x000fe40007810000 */
        /* <DEDUP_REMOVED lines=29> */
[----:B------:R-:W-:Y:S01]  /*6ae0*/  FMNMX.FTZ R136, R35, R0, !PT ;  /* 0x0000000023887209 */ /* 0x000fe20007810000 */
[----:B------:R-:W-:-:S05]  /*6af0*/  BRA.DIV ~URZ, `(.L_x_60) ;  /* 0x00006cb27f007947 */ /* 0x000fca000b800000 */
[----:B------:R-:W2:Y:S04]  /*6b00*/  SHFL.BFLY PT, R2, R124, 0x2, 0x1f ;  /* 0x0c401f007c027f89 */ /* 0x000ea800000e0000 */
[----:B------:R-:W3:Y:S01]  /*6b10*/  SHFL.BFLY PT, R0, R136, 0x2, 0x1f ;  /* 0x0c401f0088007f89 */ /* 0x000ee200000e0000 */
[----:B--2---:R-:W-:Y:S02]  /*6b20*/  FMNMX.FTZ R2, R124, R2, !PT ;  /* 0x000000027c027209 */ /* 0x004fe40007810000 */
[----:B---3--:R-:W-:Y:S03]  /*6b30*/  FMNMX.FTZ R124, R136, R0, !PT ;  /* 0x00000000887c7209 */ /* 0x008fe60007810000 */
[----:B------:R-:W2:Y:S04]  /*6b40*/  SHFL.BFLY PT, R3, R2, 0x1, 0x1f ;  /* 0x0c201f0002037f89 */ /* 0x000ea800000e0000 */
[----:B------:R3:W4:Y:S01]  /*6b50*/  SHFL.BFLY PT, R0, R124, 0x1, 0x1f ;  /* 0x0c201f007c007f89 */ /* 0x00072200000e0000 */
[----:B-12---:R-:W-:Y:S05]  /*6b60*/  FMNMX.FTZ R125, R2, R3, !PT ;  /* 0x00000003027d7209 */ /* 0x006fea0007810000 */
.L_x_138:
[C---:B------:R-:W-:Y:S01]  /*6b70*/  FMUL.FTZ R144, R125.reuse, c[0x0][0x2d0] ;  /* 0x0000b4007d907a20 */ /* 0x040fe20000410000 */
[----:B------:R-:W-:Y:S01]  /*6b80*/  WARPSYNC 0xffffffff ;  /* 0xffffffff00007948 */ /* 0x000fe20003800000 */
[----:B------:R-:W-:Y:S01]  /*6b90*/  FADD.FTZ R2, -R125, R126 ;  /* 0x0000007e7d027221 */ /* 0x000fe20000010100 */
[----:B------:R-:W1:Y:S01]  /*6ba0*/  LDSM.16.MT88.4 R140, [R178] ;  /* 0x00000000b28c783b */ /* 0x000e620000004200 */
[--C-:B------:R-:W-:Y:S01]  /*6bb0*/  FFMA.FTZ R3, R4, c[0x0][0x2d0], -R144.reuse ;  /* 0x0000b40004037a23 */ /* 0x100fe20000010890 */
[----:B------:R-:W-:Y:S01]  /*6bc0*/  ISETP.GT.AND P0, PT, R193, R200, PT ;  /* 0x000000c8c100720c */ /* 0x000fe20003f04270 */
[----:B------:R-:W-:Y:S02]  /*6bd0*/  FMUL.FTZ R2, R2, c[0x0][0x2d0] ;  /* 0x0000b40002027a20 */ /* 0x000fe40000410000 */
[----:B------:R2:W-:Y:S01]  /*6be0*/  MUFU.EX2 R126, R3 ;  /* 0x00000003007e7308 */ /* 0x0005e20000000800 */
[--C-:B------:R-:W-:Y:S09]  /*6bf0*/  FFMA.FTZ R29, R29, c[0x0][0x2d0], -R144.reuse ;  /* 0x0000b4001d1d7a23 */ /* 0x100ff20000010890 */
[----:B------:R-:W-:Y:S01]  /*6c00*/  MUFU.EX2 R2, R2 ;  /* 0x0000000200027308 */ /* 0x000fe20000000800 */
[--C-:B--2---:R-:W-:Y:S09]  /*6c10*/  FFMA.FTZ R3, R5, c[0x0][0x2d0], -R144.reuse ;  /* 0x0000b40005037a23 */ /* 0x104ff20000010890 */
[----:B------:R2:W5:Y:S02]  /*6c20*/  MUFU.EX2 R147, R3 ;  /* 0x0000000300937308 */ /* 0x0005640000000800 */
[--C-:B--2---:R-:W-:Y:S01]  /*6c30*/  FFMA.FTZ R3, R8, c[0x0][0x2d0], -R144.reuse ;  /* 0x0000b40008037a23 */ /* 0x104fe20000010890 */
[----:B-----5:R-:W-:Y:S01]  /*6c40*/  F2FP.PACK_AB R136, R147, R126 ;  /* 0x0000007e9388723e */ /* 0x020fe200000000ff */
[C---:B------:R-:W-:Y:S06]  /*6c50*/  FMUL.FTZ R8, R2.reuse, R128 ;  /* 0x0000008002087220 */ /* 0x040fec0000410000 */
[----:B------:R2:W-:Y:S01]  /*6c60*/  MUFU.EX2 R153, R3 ;  /* 0x0000000300997308 */ /* 0x0005e20000000800 */
[C---:B------:R-:W-:Y:S02]  /*6c70*/  FMUL.FTZ R5, R2.reuse, R133 ;  /* 0x0000008502057220 */ /* 0x040fe40000410000 */
        /* <DEDUP_REMOVED lines=10> */
[----:B------:R-:W-:Y:S01]  /*6d20*/  FMUL.FTZ R56, R2, R56 ;  /* 0x0000003802387220 */ /* 0x000fe20000410000 */
[----:B--2-4-:R-:W-:Y:S01]  /*6d30*/  FMNMX.FTZ R3, R0, R124, !PT ;  /* 0x0000007c00037209 */ /* 0x014fe20007810000 */
[----:B------:R-:W-:Y:S02]  /*6d40*/  FFMA.FTZ R0, R9, c[0x0][0x2d0], -R144 ;  /* 0x0000b40009007a23 */ /* 0x000fe40000010890 */
[C---:B------:R-:W-:Y:S02]  /*6d50*/  FMUL.FTZ R9, R2.reuse, R129 ;  /* 0x0000008102097220 */ /* 0x040fe40000410000 */
[----:B------:R-:W2:Y:S01]  /*6d60*/  MUFU.EX2 R154, R0 ;  /* 0x00000000009a7308 */ /* 0x000ea20000000800 */
        /* <DEDUP_REMOVED lines=12> */
[----:B--2---:R-:W-:Y:S01]  /*6e30*/  F2FP.PACK_AB R138, R154, R153 ;  /* 0x000000999a8a723e */ /* 0x004fe200000000ff */
[C---:B------:R-:W-:Y:S02]  /*6e40*/  FADD.FTZ R0, -R3.reuse, R127 ;  /* 0x0000007f03007221 */ /* 0x040fe40000010100 */
[----:B------:R-:W-:Y:S02]  /*6e50*/  FMUL.FTZ R127, R3, c[0x0][0x2d0] ;  /* 0x0000b400037f7a20 */ /* 0x000fe40000410000 */
[----:B------:R-:W-:Y:S02]  /*6e60*/  FMUL.FTZ R0, R0, c[0x0][0x2d0] ;  /* 0x0000b40000007a20 */ /* 0x000fe40000410000 */
[--C-:B------:R-:W-:Y:S02]  /*6e70*/  FFMA.FTZ R4, R10, c[0x0][0x2d0], -R127.reuse ;  /* 0x0000b4000a047a23 */ /* 0x100fe4000001087f */
[--C-:B------:R-:W-:Y:S02]  /*6e80*/  FFMA.FTZ R6, R6, c[0x0][0x2d0], -R127.reuse ;  /* 0x0000b40006067a23 */ /* 0x100fe4000001087f */
[----:B------:R2:W-:Y:S01]  /*6e90*/  MUFU.EX2 R152, R4 ;  /* 0x0000000400987308 */ /* 0x0005e20000000800 */
[--C-:B------:R-:W-:Y:S02]  /*6ea0*/  FFMA.FTZ R7, R7, c[0x0][0x2d0], -R127.reuse ;  /* 0x0000b40007077a23 */ /* 0x100fe4000001087f */
[C---:B------:R-:W-:Y:S02]  /*6eb0*/  FMUL.FTZ R81, R2.reuse, R81 ;  /* 0x0000005102517220 */ /* 0x040fe40000410000 */
[C---:B------:R-:W-:Y:S02]  /*6ec0*/  FMUL.FTZ R84, R2.reuse, R84 ;  /* 0x0000005402547220 */ /* 0x040fe40000410000 */
[C---:B------:R-:W-:Y:S02]  /*6ed0*/  FMUL.FTZ R85, R2.reuse, R85 ;  /* 0x0000005502557220 */ /* 0x040fe40000410000 */
[C---:B------:R-:W-:Y:S01]  /*6ee0*/  FMUL.FTZ R88, R2.reuse, R88 ;  /* 0x0000005802587220 */ /* 0x040fe20000410000 */
[----:B------:R-:W4:Y:S01]  /*6ef0*/  MUFU.EX2 R0, R0 ;  /* 0x0000000000007308 */ /* 0x000f220000000800 */
[C---:B------:R-:W-:Y:S02]  /*6f00*/  FMUL.FTZ R89, R2.reuse, R89 ;  /* 0x0000005902597220 */ /* 0x040fe40000410000 */
[C---:B------:R-:W-:Y:S02]  /*6f10*/  FMUL.FTZ R92, R2.reuse, R92 ;  /* 0x0000005c025c7220 */ /* 0x040fe40000410000 */
[C---:B------:R-:W-:Y:S02]  /*6f20*/  FMUL.FTZ R93, R2.reuse, R93 ;  /* 0x0000005d025d7220 */ /* 0x040fe40000410000 */
[C---:B------:R-:W-:Y:S02]  /*6f30*/  FMUL.FTZ R96, R2.reuse, R96 ;  /* 0x0000006002607220 */ /* 0x040fe40000410000 */
[C---:B------:R-:W-:Y:S01]  /*6f40*/  FMUL.FTZ R97, R2.reuse, R97 ;  /* 0x0000006102617220 */ /* 0x040fe20000410000 */
[----:B------:R5:W-:Y:S01]  /*6f50*/  MUFU.EX2 R145, R6 ;  /* 0x0000000600917308 */ /* 0x000be20000000800 */
[C---:B------:R-:W-:Y:S02]  /*6f60*/  FMUL.FTZ R100, R2.reuse, R100 ;  /* 0x0000006402647220 */ /* 0x040fe40000410000 */
[C---:B------:R-:W-:Y:S02]  /*6f70*/  FMUL.FTZ R101, R2.reuse, R101 ;  /* 0x0000006502657220 */ /* 0x040fe40000410000 */
[--C-:B--2---:R-:W-:Y:S02]  /*6f80*/  FFMA.FTZ R4, R11, c[0x0][0x2d0], -R127.reuse ;  /* 0x0000b4000b047a23 */ /* 0x104fe4000001087f */
[C---:B------:R-:W-:Y:S02]  /*6f90*/  FMUL.FTZ R104, R2.reuse, R104 ;  /* 0x0000006802687220 */ /* 0x040fe40000410000 */
[C---:B------:R-:W-:Y:S01]  /*6fa0*/  FMUL.FTZ R105, R2.reuse, R105 ;  /* 0x0000006902697220 */ /* 0x040fe20000410000 */
[----:B------:R-:W2:Y:S01]  /*6fb0*/  MUFU.EX2 R146, R7 ;  /* 0x0000000700927308 */ /* 0x000ea20000000800 */
[C---:B------:R-:W-:Y:S02]  /*6fc0*/  FMUL.FTZ R108, R2.reuse, R108 ;  /* 0x0000006c026c7220 */ /* 0x040fe40000410000 */
[----:B------:R-:W-:Y:S02]  /*6fd0*/  FMUL.FTZ R109, R2, R109 ;  /* 0x0000006d026d7220 */ /* 0x000fe40000410000 */
[C---:B----4-:R-:W-:Y:S02]  /*6fe0*/  FMUL.FTZ R10, R0.reuse, R130 ;  /* 0x00000082000a7220 */ /* 0x050fe40000410000 */
[C---:B------:R-:W-:Y:S02]  /*6ff0*/  FMUL.FTZ R11, R0.reuse, R131 ;  /* 0x00000083000b7220 */ /* 0x040fe40000410000 */
[----:B------:R-:W4:Y:S01]  /*7000*/  LDSM.16.MT88.4 R128, [R179] ;  /* 0x00000000b380783b */ /* 0x000f220000004200 */
[----:B------:R-:W3:Y:S01]  /*7010*/  MUFU.EX2 R159, R4 ;  /* 0x00000004009f7308 */ /* 0x000ee20000000800 */
[C---:B------:R-:W-:Y:S02]  /*7020*/  FMUL.FTZ R38, R0.reuse, R38 ;  /* 0x0000002600267220 */ /* 0x040fe40000410000 */
[C---:B------:R-:W-:Y:S02]  /*7030*/  FMUL.FTZ R39, R0.reuse, R39 ;  /* 0x0000002700277220 */ /* 0x040fe40000410000 */
[C---:B-----5:R-:W-:Y:S02]  /*7040*/  FMUL.FTZ R6, R0.reuse, R134 ;  /* 0x0000008600067220 */ /* 0x060fe40000410000 */
[C---:B------:R-:W-:Y:S02]  /*7050*/  FMUL.FTZ R42, R0.reuse, R42 ;  /* 0x0000002a002a7220 */ /* 0x040fe40000410000 */
[C---:B------:R-:W-:Y:S02]  /*7060*/  FMUL.FTZ R43, R0.reuse, R43 ;  /* 0x0000002b002b7220 */ /* 0x040fe40000410000 */
[C---:B------:R-:W-:Y:S02]  /*7070*/  FMUL.FTZ R46, R0.reuse, R46 ;  /* 0x0000002e002e7220 */ /* 0x040fe40000410000 */
[----:B------:R-:W-:Y:S01]  /*7080*/  FMUL.FTZ R47, R0, R47 ;  /* 0x0000002f002f7220 */ /* 0x000fe20000410000 */
[----:B--2---:R-:W-:Y:S01]  /*7090*/  F2FP.PACK_AB R137, R146, R145 ;  /* 0x000000919289723e */ /* 0x004fe200000000ff */
[C---:B------:R-:W-:Y:S02]  /*70a0*/  FMUL.FTZ R7, R0.reuse, R135 ;  /* 0x0000008700077220 */ /* 0x040fe40000410000 */
[C---:B------:R-:W-:Y:S02]  /*70b0*/  FMUL.FTZ R50, R0.reuse, R50 ;  /* 0x0000003200327220 */ /* 0x040fe40000410000 */
[C---:B------:R-:W-:Y:S02]  /*70c0*/  FMUL.FTZ R51, R0.reuse, R51 ;  /* 0x0000003300337220 */ /* 0x040fe40000410000 */
[C---:B------:R-:W-:Y:S02]  /*70d0*/  FMUL.FTZ R54, R0.reuse, R54 ;  /* 0x0000003600367220 */ /* 0x040fe40000410000 */
[----:B------:R-:W-:Y:S01]  /*70e0*/  FMUL.FTZ R55, R0, R55 ;  /* 0x0000003700377220 */ /* 0x000fe20000410000 */
[----:B---3--:R-:W-:Y:S01]  /*70f0*/  F2FP.PACK_AB R139, R159, R152 ;  /* 0x000000989f8b723e */ /* 0x008fe200000000ff */
[----:B------:R-:W-:Y:S02]  /*7100*/  FMUL.FTZ R4, R2, R132 ;  /* 0x0000008402047220 */ /* 0x000fe40000410000 */
[----:B------:R-:W-:Y:S01]  /*7110*/  LDSM.16.MT88.4 R132, [R179+0x800] ;  /* 0x00080000b384783b */ /* 0x000fe20000004200 */
[C---:B------:R-:W-:Y:S02]  /*7120*/  FMUL.FTZ R58, R0.reuse, R58 ;  /* 0x0000003a003a7220 */ /* 0x040fe40000410000 */
[C---:B------:R-:W-:Y:S02]  /*7130*/  FMUL.FTZ R59, R0.reuse, R59 ;  /* 0x0000003b003b7220 */ /* 0x040fe40000410000 */
[C---:B-1----:R-:W-:Y:S05]  /*7140*/  HMMA.16816.F32 R4, R136.reuse, R140, R4 ;  /* 0x0000008c8804723c */ /* 0x042fea0000001804 */
[C---:B------:R-:W-:Y:S02]  /*7150*/  FMUL.FTZ R62, R0.reuse, R62 ;  /* 0x0000003e003e7220 */ /* 0x040fe40000410000 */
[C---:B------:R-:W-:Y:S01]  /*7160*/  FMUL.FTZ R63, R0.reuse, R63 ;  /* 0x0000003f003f7220 */ /* 0x040fe20000410000 */
[C---:B------:R-:W-:Y:S04]  /*7170*/  HMMA.16816.F32 R8, R136.reuse, R142, R8 ;  /* 0x0000008e8808723c */ /* 0x040fe80000001808 */
[C---:B------:R-:W-:Y:S02]  /*7180*/  FMUL.FTZ R66, R0.reuse, R66 ;  /* 0x0000004200427220 */ /* 0x040fe40000410000 */
[C---:B------:R-:W-:Y:S02]  /*7190*/  FMUL.FTZ R67, R0.reuse, R67 ;  /* 0x0000004300437220 */ /* 0x040fe40000410000 */
[C---:B----4-:R-:W-:Y:S04]  /*71a0*/  HMMA.16816.F32 R36, R136.reuse, R128, R36 ;  /* 0x000000808824723c */ /* 0x050fe80000001824 */
[C---:B------:R-:W-:Y:S02]  /*71b0*/  FMUL.FTZ R70, R0.reuse, R70 ;  /* 0x0000004600467220 */ /* 0x040fe40000410000 */
[C---:B------:R-:W-:Y:S02]  /*71c0*/  FMUL.FTZ R71, R0.reuse, R71 ;  /* 0x0000004700477220 */ /* 0x040fe40000410000 */
[C---:B------:R-:W-:Y:S01]  /*71d0*/  HMMA.16816.F32 R40, R136.reuse, R130, R40 ;  /* 0x000000828828723c */ /* 0x040fe20000001828 */
[----:B------:R-:W1:Y:S03]  /*71e0*/  LDSM.16.MT88.4 R128, [R181] ;  /* 0x00000000b580783b */ /* 0x000e660000004200 */
[C---:B------:R-:W-:Y:S02]  /*71f0*/  FMUL.FTZ R74, R0.reuse, R74 ;  /* 0x0000004a004a7220 */ /* 0x040fe40000410000 */
[C---:B------:R-:W-:Y:S02]  /*7200*/  FMUL.FTZ R75, R0.reuse, R75 ;  /* 0x0000004b004b7220 */ /* 0x040fe40000410000 */
[C---:B------:R-:W-:Y:S04]  /*7210*/  FMUL.FTZ R78, R0.reuse, R78 ;  /* 0x0000004e004e7220 */ /* 0x040fe80000410000 */
[C---:B------:R-:W-:Y:S02]  /*7220*/  FMUL.FTZ R79, R0.reuse, R79 ;  /* 0x0000004f004f7220 */ /* 0x040fe40000410000 */
[C---:B------:R-:W-:Y:S02]  /*7230*/  FMUL.FTZ R82, R0.reuse, R82 ;  /* 0x0000005200527220 */ /* 0x040fe40000410000 */
[C---:B------:R-:W-:Y:S02]  /*7240*/  FMUL.FTZ R83, R0.reuse, R83 ;  /* 0x0000005300537220 */ /* 0x040fe40000410000 */
[C---:B------:R-:W-:Y:S02]  /*7250*/  FMUL.FTZ R86, R0.reuse, R86 ;  /* 0x0000005600567220 */ /* 0x040fe40000410000 */
[C---:B------:R-:W-:Y:S02]  /*7260*/  FMUL.FTZ R87, R0.reuse, R87 ;  /* 0x0000005700577220 */ /* 0x040fe40000410000 */
[C---:B------:R-:W-:Y:S02]  /*7270*/  FMUL.FTZ R90, R0.reuse, R90 ;  /* 0x0000005a005a7220 */ /* 0x040fe40000410000 */
[----:B------:R-:W-:Y:S02]  /*7280*/  FMUL.FTZ R91, R0, R91 ;  /* 0x0000005b005b7220 */ /* 0x000fe40000410000 */
[C---:B------:R-:W-:Y:S02]  /*7290*/  FMUL.FTZ R112, R2.reuse, R112 ;  /* 0x0000007002707220 */ /* 0x040fe40000410000 */
[C---:B------:R-:W-:Y:S02]  /*72a0*/  FMUL.FTZ R113, R2.reuse, R113 ;  /* 0x0000007102717220 */ /* 0x040fe40000410000 */
[C---:B------:R-:W-:Y:S02]  /*72b0*/  FMUL.FTZ R116, R2.reuse, R116 ;  /* 0x0000007402747220 */ /* 0x040fe40000410000 */
[C---:B------:R-:W-:Y:S02]  /*72c0*/  FMUL.FTZ R117, R2.reuse, R117 ;  /* 0x0000007502757220 */ /* 0x040fe40000410000 */
[C---:B------:R-:W-:Y:S02]  /*72d0*/  FMUL.FTZ R120, R2.reuse, R120 ;  /* 0x0000007802787220 */ /* 0x040fe40000410000 */
[----:B------:R-:W-:Y:S02]  /*72e0*/  FMUL.FTZ R121, R2, R121 ;  /* 0x0000007902797220 */ /* 0x000fe40000410000 */
[C---:B------:R-:W-:Y:S02]  /*72f0*/  FMUL.FTZ R94, R0.reuse, R94 ;  /* 0x0000005e005e7220 */ /* 0x040fe40000410000 */
[C---:B------:R-:W-:Y:S01]  /*7300*/  FMUL.FTZ R95, R0.reuse, R95 ;  /* 0x0000005f005f7220 */ /* 0x040fe20000410000 */
[C---:B-1----:R-:W-:Y:S03]  /*7310*/  HMMA.16816.F32 R44, R136.reuse, R128, R44 ;  /* 0x00000080882c723c */ /* 0x042fe6000000182c */
[C---:B------:R-:W-:Y:S02]  /*7320*/  FMUL.FTZ R98, R0.reuse, R98 ;  /* 0x0000006200627220 */ /* 0x040fe40000410000 */
[C---:B------:R-:W-:Y:S02]  /*7330*/  FMUL.FTZ R99, R0.reuse, R99 ;  /* 0x0000006300637220 */ /* 0x040fe40000410000 */
[C---:B------:R-:W-:Y:S01]  /*7340*/  FMUL.FTZ R102, R0.reuse, R102 ;  /* 0x0000006600667220 */ /* 0x040fe20000410000 */
        /* <DEDUP_REMOVED lines=11> */
[C---:B------:R-:W-:Y:S02]  /*7400*/  FMUL.FTZ R122, R0.reuse, R122 ;  /* 0x0000007a007a7220 */ /* 0x040fe40000410000 */
[----:B------:R-:W-:Y:S02]  /*7410*/  FMUL.FTZ R123, R0, R123 ;  /* 0x0000007b007b7220 */ /* 0x000fe40000410000 */
[----:B------:R-:W-:Y:S02]  /*7420*/  FFMA.FTZ R124, R2, R195, R126 ;  /* 0x000000c3027c7223 */ /* 0x000fe4000001007e */
[----:B------:R-:W-:Y:S02]  /*7430*/  FFMA.FTZ R2, R12, c[0x0][0x2d0], -R144 ;  /* 0x0000b4000c027a23 */ /* 0x000fe40000010890 */
[----:B------:R-:W-:Y:S02]  /*7440*/  FADD.FTZ R124, R147, R124 ;  /* 0x0000007c937c7221 */ /* 0x000fe40000010000 */
[----:B------:R2:W-:Y:S01]  /*7450*/  MUFU.EX2 R149, R2 ;  /* 0x0000000200957308 */ /* 0x0005e20000000800 */
[C---:B-1----:R-:W-:Y:S08]  /*7460*/  HMMA.16816.F32 R52, R136.reuse, R128, R52 ;  /* 0x000000808834723c */ /* 0x042ff00000001834 */
[C---:B------:R-:W-:Y:S01]  /*7470*/  HMMA.16816.F32 R56, R136.reuse, R130, R56 ;  /* 0x000000828838723c */ /* 0x040fe20000001838 */
[----:B------:R-:W1:Y:S03]  /*7480*/  LDSM.16.MT88.4 R128, [R178+0x2000] ;  /* 0x00200000b280783b */ /* 0x000e660000004200 */
[--C-:B--2---:R-:W-:Y:S04]  /*7490*/  FFMA.FTZ R2, R13, c[0x0][0x2d0], -R144.reuse ;  /* 0x0000b4000d027a23 */ /* 0x104fe80000010890 */
[----:B------:R2:W3:Y:S04]  /*74a0*/  MUFU.EX2 R151, R2 ;  /* 0x0000000200977308 */ /* 0x0004e80000000800 */
[--C-:B--2---:R-:W-:Y:S01]  /*74b0*/  FFMA.FTZ R2, R16, c[0x0][0x2d0], -R144.reuse ;  /* 0x0000b40010027a23 */ /* 0x104fe20000010890 */
[----:B---3--:R-:W-:Y:S01]  /*74c0*/  F2FP.PACK_AB R12, R151, R149 ;  /* 0x00000095970c723e */ /* 0x008fe200000000ff */
[C---:B-1----:R-:W-:Y:S04]  /*74d0*/  HMMA.16816.F32 R60, R136.reuse, R128, R60 ;  /* 0x00000080883c723c */ /* 0x042fe8000000183c */
[----:B------:R1:W-:Y:S04]  /*74e0*/  MUFU.EX2 R157, R2 ;  /* 0x00000002009d7308 */ /* 0x0003e80000000800 */
[C---:B------:R-:W-:Y:S01]  /*74f0*/  HMMA.16816.F32 R64, R136.reuse, R130, R64 ;  /* 0x000000828840723c */ /* 0x040fe20000001840 */
[----:B------:R-:W2:Y:S03]  /*7500*/  LDSM.16.MT88.4 R128, [R179+0x2000] ;  /* 0x00200000b380783b */ /* 0x000ea60000004200 */
[----:B-1----:R-:W-:Y:S04]  /*7510*/  FFMA.FTZ R2, R17, c[0x0][0x2d0], -R144 ;  /* 0x0000b40011027a23 */ /* 0x002fe80000010890 */
[----:B------:R1:W3:Y:S01]  /*7520*/  MUFU.EX2 R158, R2 ;  /* 0x00000002009e7308 */ /* 0x0002e20000000800 */
[C---:B--2---:R-:W-:Y:S03]  /*7530*/  HMMA.16816.F32 R68, R136.reuse, R128, R68 ;  /* 0x000000808844723c */ /* 0x044fe60000001844 */
[--C-:B-1----:R-:W-:Y:S01]  /*7540*/  FFMA.FTZ R2, R14, c[0x0][0x2d0], -R127.reuse ;  /* 0x0000b4000e027a23 */ /* 0x102fe2000001087f */
[----:B---3--:R-:W-:Y:S04]  /*7550*/  F2FP.PACK_AB R14, R158, R157 ;  /* 0x0000009d9e0e723e */ /* 0x008fe800000000ff */
[C---:B------:R-:W-:Y:S01]  /*7560*/  HMMA.16816.F32 R72, R136.reuse, R130, R72 ;  /* 0x000000828848723c */ /* 0x040fe20000001848 */
[----:B------:R-:W1:Y:S01]  /*7570*/  LDSM.16.MT88.4 R128, [R181+0x2000] ;  /* 0x00200000b580783b */ /* 0x000e620000004200 */
[----:B------:R2:W-:Y:S02]  /*7580*/  MUFU.EX2 R148, R2 ;  /* 0x0000000200947308 */ /* 0x0005e40000000800 */
[--C-:B--2---:R-:W-:Y:S08]  /*7590*/  FFMA.FTZ R2, R15, c[0x0][0x2d0], -R127.reuse ;  /* 0x0000b4000f027a23 */ /* 0x104ff0000001087f */
[----:B------:R2:W3:Y:S01]  /*75a0*/  MUFU.EX2 R150, R2 ;  /* 0x0000000200967308 */ /* 0x0004e20000000800 */
[C---:B-1----:R-:W-:Y:S08]  /*75b0*/  HMMA.16816.F32 R76, R136.reuse, R128, R76 ;  /* 0x00000080884c723c */ /* 0x042ff0000000184c */
[C---:B------:R-:W-:Y:S01]  /*75c0*/  HMMA.16816.F32 R80, R136.reuse, R130, R80 ;  /* 0x000000828850723c */ /* 0x040fe20000001850 */
[----:B------:R-:W1:Y:S03]  /*75d0*/  LDSM.16.MT88.4 R128, [R180+0x2000] ;  /* 0x00200000b480783b */ /* 0x000e660000004200 */
[----:B--2---:R-:W-:Y:S01]  /*75e0*/  FFMA.FTZ R2, R18, c[0x0][0x2d0], -R127 ;  /* 0x0000b40012027a23 */ /* 0x004fe2000001087f */
[----:B---3--:R-:W-:Y:S03]  /*75f0*/  F2FP.PACK_AB R13, R150, R148 ;  /* 0x00000094960d723e */ /* 0x008fe600000000ff */
[----:B------:R2:W-:Y:S04]  /*7600*/  MUFU.EX2 R156, R2 ;  /* 0x00000002009c7308 */ /* 0x0005e80000000800 */
[----:B--2---:R-:W-:Y:S02]  /*7610*/  FFMA.FTZ R2, R0, R196, R145 ;  /* 0x000000c400027223 */ /* 0x004fe40000010091 */
[--C-:B------:R-:W-:Y:S02]  /*7620*/  FFMA.FTZ R0, R19, c[0x0][0x2d0], -R127.reuse ;  /* 0x0000b40013007a23 */ /* 0x100fe4000001087f */
[----:B------:R-:W-:Y:S01]  /*7630*/  LDSM.16.MT88.4 R16, [R181+0x800] ;  /* 0x00080000b510783b */ /* 0x000fe20000004200 */
[----:B------:R-:W-:Y:S01]  /*7640*/  FADD.FTZ R126, R146, R2 ;  /* 0x00000002927e7221 */ /* 0x000fe20000010000 */
[----:B------:R2:W3:Y:S01]  /*7650*/  MUFU.EX2 R155, R0 ;  /* 0x00000000009b7308 */ /* 0x0004e20000000800 */
[----:B------:R-:W-:Y:S01]  /*7660*/  FFMA.FTZ R2, R33, c[0x0][0x2d0], -R144 ;  /* 0x0000b40021027a23 */ /* 0x000fe20000010890 */
[C---:B-1----:R-:W-:Y:S03]  /*7670*/  HMMA.16816.F32 R84, R136.reuse, R128, R84 ;  /* 0x000000808854723c */ /* 0x042fe60000001854 */
[----:B------:R-:W-:Y:S05]  /*7680*/  FADD.FTZ R33, R152, R126 ;  /* 0x0000007e98217221 */ /* 0x000fea0000010000 */
[C---:B------:R-:W-:Y:S01]  /*7690*/  HMMA.16816.F32 R88, R136.reuse, R130, R88 ;  /* 0x000000828858723c */ /* 0x040fe20000001858 */
[----:B------:R-:W1:Y:S03]  /*76a0*/  LDSM.16.MT88.4 R128, [R178+0x4000] ;  /* 0x00400000b280783b */ /* 0x000e660000004200 */
[--C-:B--2---:R-:W-:Y:S01]  /*76b0*/  FFMA.FTZ R0, R20, c[0x0][0x2d0], -R144.reuse ;  /* 0x0000b40014007a23 */ /* 0x104fe20000010890 */
[----:B---3--:R-:W-:Y:S03]  /*76c0*/  F2FP.PACK_AB R15, R155, R156 ;  /* 0x0000009c9b0f723e */ /* 0x008fe600000000ff */
[----:B------:R2:W-:Y:S01]  /*76d0*/  MUFU.EX2 R143, R0 ;  /* 0x00000000008f7308 */ /* 0x0005e20000000800 */
[C---:B-1----:R-:W-:Y:S03]  /*76e0*/  HMMA.16816.F32 R92, R136.reuse, R128, R92 ;  /* 0x00000080885c723c */ /* 0x042fe6000000185c */
[--C-:B--2---:R-:W-:Y:S06]  /*76f0*/  FFMA.FTZ R0, R21, c[0x0][0x2d0], -R144.reuse ;  /* 0x0000b40015007a23 */ /* 0x104fec0000010890 */
[----:B------:R1:W-:Y:S01]  /*7700*/  MUFU.EX2 R146, R0 ;  /* 0x0000000000927308 */ /* 0x0003e20000000800 */
[C---:B------:R-:W-:Y:S01]  /*7710*/  HMMA.16816.F32 R96, R136.reuse, R130, R96 ;  /* 0x000000828860723c */ /* 0x040fe20000001860 */
[----:B------:R-:W2:Y:S02]  /*7720*/  LDSM.16.MT88.4 R128, [R179+0x4000] ;  /* 0x00400000b380783b */ /* 0x000ea40000004200 */
[--C-:B-1----:R-:W-:Y:S06]  /*7730*/  FFMA.FTZ R0, R24, c[0x0][0x2d0], -R144.reuse ;  /* 0x0000b40018007a23 */ /* 0x102fec0000010890 */
[----:B------:R1:W-:Y:S01]  /*7740*/  MUFU.EX2 R145, R0 ;  /* 0x0000000000917308 */ /* 0x0003e20000000800 */
[C---:B--2---:R-:W-:Y:S08]  /*7750*/  HMMA.16816.F32 R100, R136.reuse, R128, R100 ;  /* 0x000000808864723c */ /* 0x044ff00000001864 */
[C---:B------:R-:W-:Y:S01]  /*7760*/  HMMA.16816.F32 R104, R136.reuse, R130, R104 ;  /* 0x000000828868723c */ /* 0x040fe20000001868 */
[----:B------:R-:W2:Y:S03]  /*7770*/  LDSM.16.MT88.4 R128, [R181+0x4000] ;  /* 0x00400000b580783b */ /* 0x000ea60000004200 */
[----:B-1----:R-:W-:Y:S04]  /*7780*/  FFMA.FTZ R0, R25, c[0x0][0x2d0], -R144 ;  /* 0x0000b40019007a23 */ /* 0x002fe80000010890 */
[----:B------:R1:W-:Y:S04]  /*7790*/  MUFU.EX2 R147, R0 ;  /* 0x0000000000937308 */ /* 0x0003e80000000800 */
[--C-:B-1----:R-:W-:Y:S06]  /*77a0*/  FFMA.FTZ R0, R22, c[0x0][0x2d0], -R127.reuse ;  /* 0x0000b40016007a23 */ /* 0x102fec000001087f */
[----:B------:R1:W3:Y:S01]  /*77b0*/  MUFU.EX2 R142, R0 ;  /* 0x00000000008e7308 */ /* 0x0002e20000000800 */
[C---:B--2---:R-:W-:Y:S08]  /*77c0*/  HMMA.16816.F32 R108, R136.reuse, R128, R108 ;  /* 0x00000080886c723c */ /* 0x044ff0000000186c */
[C---:B------:R-:W-:Y:S01]  /*77d0*/  HMMA.16816.F32 R112, R136.reuse, R130, R112 ;  /* 0x000000828870723c */ /* 0x040fe20000001870 */
[----:B------:R-:W2:Y:S03]  /*77e0*/  LDSM.16.MT88.4 R128, [R180+0x4000] ;  /* 0x00400000b480783b */ /* 0x000ea60000004200 */
[--C-:B-1----:R-:W-:Y:S05]  /*77f0*/  FFMA.FTZ R0, R23, c[0x0][0x2d0], -R127.reuse ;  /* 0x0000b40017007a23 */ /* 0x102fea000001087f */
[----:B------:R-:W-:Y:S01]  /*7800*/  LDSM.16.MT88.4 R20, [R179+0x1000] ;  /* 0x00100000b314783b */ /* 0x000fe20000004200 */
[----:B------:R1:W4:Y:S02]  /*7810*/  MUFU.EX2 R141, R0 ;  /* 0x00000000008d7308 */ /* 0x0003240000000800 */
[--C-:B-1----:R-:W-:Y:S01]  /*7820*/  FFMA.FTZ R0, R26, c[0x0][0x2d0], -R127.reuse ;  /* 0x0000b4001a007a23 */ /* 0x102fe2000001087f */
[C---:B--2---:R-:W-:Y:S07]  /*7830*/  HMMA.16816.F32 R116, R136.reuse, R128, R116 ;  /* 0x000000808874723c */ /* 0x044fee0000001874 */
[----:B------:R1:W2:Y:S01]  /*7840*/  MUFU.EX2 R140, R0 ;  /* 0x00000000008c7308 */ /* 0x0002a20000000800 */
[----:B------:R-:W-:Y:S01]  /*7850*/  HMMA.16816.F32 R120, R136, R130, R120 ;  /* 0x000000828878723c */ /* 0x000fe20000001878 */
[----:B------:R-:W5:Y:S08]  /*7860*/  LDSM.16.MT88.4 R128, [R178+0x800] ;  /* 0x00080000b280783b */ /* 0x000f700000004200 */
[----:B------:R-:W-:Y:S10]  /*7870*/  MUFU.EX2 R136, R29 ;  /* 0x0000001d00887308 */ /* 0x000ff40000000800 */
[----:B------:R2:W-:Y:S01]  /*7880*/  MUFU.EX2 R138, R2 ;  /* 0x00000002008a7308 */ /* 0x0005e20000000800 */
[----:B-1----:R-:W-:Y:S02]  /*7890*/  FFMA.FTZ R0, R27, c[0x0][0x2d0], -R127 ;  /* 0x0000b4001b007a23 */ /* 0x002fe4000001087f */
[----:B------:R-:W-:Y:S07]  /*78a0*/  LDSM.16.MT88.4 R24, [R181+0x1000] ;  /* 0x00100000b518783b */ /* 0x000fee0000004200 */
[----:B------:R1:W1:Y:S01]  /*78b0*/  MUFU.EX2 R139, R0 ;  /* 0x00000000008b7308 */ /* 0x0002620000000800 */
[----:B--2---:R-:W-:Y:S01]  /*78c0*/  FADD.FTZ R2, R159, R33 ;  /* 0x000000219f027221 */ /* 0x004fe20000010000 */
[C---:B-----5:R-:W-:Y:S05]  /*78d0*/  HMMA.16816.F32 R4, R12.reuse, R128, R4 ;  /* 0x000000800c04723c */ /* 0x060fea0000001804 */
[----:B------:R-:W-:Y:S03]  /*78e0*/  FADD.FTZ R2, R148, R2 ;  /* 0x0000000294027221 */ /* 0x000fe60000010000 */
[C---:B------:R-:W-:Y:S01]  /*78f0*/  HMMA.16816.F32 R8, R12.reuse, R130, R8 ;  /* 0x000000820c08723c */ /* 0x040fe20000001808 */
[----:B------:R-:W2:Y:S03]  /*7900*/  LDSM.16.MT88.4 R128, [R180+0x800] ;  /* 0x00080000b480783b */ /* 0x000ea60000004200 */
[----:B-1----:R-:W-:Y:S02]  /*7910*/  FADD.FTZ R0, R153, R124 ;  /* 0x0000007c99007221 */ /* 0x002fe40000010000 */
[--C-:B------:R-:W-:Y:S02]  /*7920*/  FFMA.FTZ R124, R28, c[0x0][0x2d0], -R144.reuse ;  /* 0x0000b4001c7c7a23 */ /* 0x100fe40000010890 */
[C---:B------:R-:W-:Y:S02]  /*7930*/  HMMA.16816.F32 R36, R12.reuse, R132, R36 ;  /* 0x000000840c24723c */ /* 0x040fe40000001824 */
[----:B------:R-:W1:Y:S02]  /*7940*/  MUFU.EX2 R126, R124 ;  /* 0x0000007c007e7308 */ /* 0x000e640000000800 */
[----:B------:R-:W-:Y:S02]  /*7950*/  FFMA.FTZ R28, R32, c[0x0][0x2d0], -R144 ;  /* 0x0000b400201c7a23 */ /* 0x000fe40000010890 */
[----:B------:R-:W-:Y:S02]  /*7960*/  FADD.FTZ R32, R154, R0 ;  /* 0x000000009a207221 */ /* 0x000fe40000010000 */
[C---:B------:R-:W-:Y:S04]  /*7970*/  HMMA.16816.F32 R40, R12.reuse, R134, R40 ;  /* 0x000000860c28723c */ /* 0x040fe80000001828 */
[----:B------:R5:W1:Y:S01]  /*7980*/  MUFU.EX2 R137, R28 ;  /* 0x0000001c00897308 */ /* 0x000a620000000800 */
[--C-:B------:R-:W-:Y:S02]  /*7990*/  FFMA.FTZ R0, R30, c[0x0][0x2d0], -R127.reuse ;  /* 0x0000b4001e007a23 */ /* 0x100fe4000001087f */
[----:B------:R-:W-:Y:S01]  /*79a0*/  FADD.FTZ R29, R149, R32 ;  /* 0x00000020951d7221 */ /* 0x000fe20000010000 */
[C---:B------:R-:W-:Y:S04]  /*79b0*/  HMMA.16816.F32 R44, R12.reuse, R16, R44 ;  /* 0x000000100c2c723c */ /* 0x040fe8000000182c */
[----:B------:R-:W-:Y:S02]  /*79c0*/  FADD.FTZ R2, R150, R2 ;  /* 0x0000000296027221 */ /* 0x000fe40000010000 */
[----:B------:R1:W-:Y:S02]  /*79d0*/  MUFU.EX2 R124, R0 ;  /* 0x00000000007c7308 */ /* 0x0003e40000000800 */
[C---:B------:R-:W-:Y:S01]  /*79e0*/  HMMA.16816.F32 R48, R12.reuse, R18, R48 ;  /* 0x000000120c30723c */ /* 0x040fe20000001830 */
[----:B------:R-:W1:Y:S03]  /*79f0*/  LDSM.16.MT88.4 R16, [R178+0x2800] ;  /* 0x00280000b210783b */ /* 0x000e660000004200 */
[----:B------:R-:W-:Y:S04]  /*7a00*/  FADD.FTZ R2, R156, R2 ;  /* 0x000000029c027221 */ /* 0x000fe80000010000 */
[----:B------:R-:W-:Y:S01]  /*7a10*/  FADD.FTZ R2, R155, R2 ;  /* 0x000000029b027221 */ /* 0x000fe20000010000 */
[C---:B--2---:R-:W-:Y:S03]  /*7a20*/  HMMA.16816.F32 R52, R12.reuse, R128, R52 ;  /* 0x000000800c34723c */ /* 0x044fe60000001834 */
[--C-:B-----5:R-:W-:Y:S02]  /*7a30*/  FFMA.FTZ R28, R35, c[0x0][0x2d0], -R127.reuse ;  /* 0x0000b400231c7a23 */ /* 0x120fe4000001087f */
[----:B---3--:R-:W-:Y:S03]  /*7a40*/  FADD.FTZ R2, R142, R2 ;  /* 0x000000028e027221 */ /* 0x008fe60000010000 */
[C---:B------:R-:W-:Y:S01]  /*7a50*/  HMMA.16816.F32 R56, R12.reuse, R130, R56 ;  /* 0x000000820c38723c */ /* 0x040fe20000001838 */
[----:B------:R-:W2:Y:S01]  /*7a60*/  LDSM.16.MT88.4 R128, [R179+0x2800] ;  /* 0x00280000b380783b */ /* 0x000ea20000004200 */
[----:B------:R-:W-:Y:S02]  /*7a70*/  MUFU.EX2 R28, R28 ;  /* 0x0000001c001c7308 */ /* 0x000fe40000000800 */
[----:B----4-:R-:W-:Y:S02]  /*7a80*/  FADD.FTZ R2, R141, R2 ;  /* 0x000000028d027221 */ /* 0x010fe40000010000 */
[--C-:B-1----:R-:W-:Y:S02]  /*7a90*/  FFMA.FTZ R0, R31, c[0x0][0x2d0], -R127.reuse ;  /* 0x0000b4001f007a23 */ /* 0x102fe4000001087f */
[----:B------:R-:W-:Y:S04]  /*7aa0*/  FADD.FTZ R2, R140, R2 ;  /* 0x000000028c027221 */ /* 0x000fe80000010000 */
[----:B------:R1:W3:Y:S01]  /*7ab0*/  MUFU.EX2 R31, R0 ;  /* 0x00000000001f7308 */ /* 0x0002e20000000800 */
[C---:B------:R-:W-:Y:S08]  /*7ac0*/  HMMA.16816.F32 R60, R12.reuse, R16, R60 ;  /* 0x000000100c3c723c */ /* 0x040ff0000000183c */
[C---:B------:R-:W-:Y:S01]  /*7ad0*/  HMMA.16816.F32 R64, R12.reuse, R18, R64 ;  /* 0x000000120c40723c */ /* 0x040fe20000001840 */
[----:B------:R-:W4:Y:S03]  /*7ae0*/  LDSM.16.MT88.4 R16, [R181+0x2800] ;  /* 0x00280000b510783b */ /* 0x000f260000004200 */
[----:B-1----:R-:W-:Y:S01]  /*7af0*/  FFMA.FTZ R0, R34, c[0x0][0x2d0], -R127 ;  /* 0x0000b40022007a23 */ /* 0x002fe2000001087f */
[----:B------:R-:W-:Y:S03]  /*7b00*/  MOV R127, R3 ;  /* 0x00000003007f7202 */ /* 0x000fe60000000f00 */
[----:B------:R1:W5:Y:S01]  /*7b10*/  MUFU.EX2 R30, R0 ;  /* 0x00000000001e7308 */ /* 0x0003620000000800 */
[C---:B--2---:R-:W-:Y:S08]  /*7b20*/  HMMA.16816.F32 R68, R12.reuse, R128, R68 ;  /* 0x000000800c44723c */ /* 0x044ff00000001844 */
[C---:B------:R-:W-:Y:S01]  /*7b30*/  HMMA.16816.F32 R72, R12.reuse, R130, R72 ;  /* 0x000000820c48723c */ /* 0x040fe20000001848 */
[----:B------:R-:W2:Y:S03]  /*7b40*/  LDSM.16.MT88.4 R128, [R180+0x2800] ;  /* 0x00280000b480783b */ /* 0x000ea60000004200 */
[----:B-1----:R-:W-:Y:S04]  /*7b50*/  FADD.FTZ R0, R151, R29 ;  /* 0x0000001d97007221 */ /* 0x002fe80000010000 */
[----:B------:R-:W-:Y:S04]  /*7b60*/  FADD.FTZ R0, R157, R0 ;  /* 0x000000009d007221 */ /* 0x000fe80000010000 */
[----:B------:R-:W-:Y:S01]  /*7b70*/  FADD.FTZ R0, R158, R0 ;  /* 0x000000009e007221 */ /* 0x000fe20000010000 */
[C---:B----4-:R-:W-:Y:S03]  /*7b80*/  HMMA.16816.F32 R76, R12.reuse, R16, R76 ;  /* 0x000000100c4c723c */ /* 0x050fe6000000184c */
[----:B------:R-:W-:Y:S04]  /*7b90*/  FADD.FTZ R0, R143, R0 ;  /* 0x000000008f007221 */ /* 0x000fe80000010000 */
[C---:B------:R-:W-:Y:S01]  /*7ba0*/  FADD.FTZ R0, R146.reuse, R0 ;  /* 0x0000000092007221 */ /* 0x040fe20000010000 */
[C---:B------:R-:W-:Y:S01]  /*7bb0*/  HMMA.16816.F32 R80, R12.reuse, R18, R80 ;  /* 0x000000120c50723c */ /* 0x040fe20000001850 */
[----:B------:R-:W1:Y:S03]  /*7bc0*/  LDSM.16.MT88.4 R16, [R178+0x4800] ;  /* 0x00480000b210783b */ /* 0x000e660000004200 */
[----:B------:R-:W-:Y:S04]  /*7bd0*/  FADD.FTZ R0, R145, R0 ;  /* 0x0000000091007221 */ /* 0x000fe80000010000 */
[C---:B------:R-:W-:Y:S01]  /*7be0*/  FADD.FTZ R0, R147.reuse, R0 ;  /* 0x0000000093007221 */ /* 0x040fe20000010000 */
[C---:B--2---:R-:W-:Y:S08]  /*7bf0*/  HMMA.16816.F32 R84, R12.reuse, R128, R84 ;  /* 0x000000800c54723c */ /* 0x044ff00000001854 */
[C---:B------:R-:W-:Y:S01]  /*7c00*/  HMMA.16816.F32 R88, R12.reuse, R130, R88 ;  /* 0x000000820c58723c */ /* 0x040fe20000001858 */
[----:B------:R-:W2:Y:S07]  /*7c10*/  LDSM.16.MT88.4 R128, [R179+0x4800] ;  /* 0x00480000b380783b */ /* 0x000eae0000004200 */
[C---:B-1----:R-:W-:Y:S08]  /*7c20*/  HMMA.16816.F32 R92, R12.reuse, R16, R92 ;  /* 0x000000100c5c723c */ /* 0x042ff0000000185c */
[C---:B------:R-:W-:Y:S01]  /*7c30*/  HMMA.16816.F32 R96, R12.reuse, R18, R96 ;  /* 0x000000120c60723c */ /* 0x040fe20000001860 */
[----:B------:R-:W1:Y:S07]  /*7c40*/  LDSM.16.MT88.4 R16, [R181+0x4800] ;  /* 0x00480000b510783b */ /* 0x000e6e0000004200 */
[C---:B--2---:R-:W-:Y:S08]  /*7c50*/  HMMA.16816.F32 R100, R12.reuse, R128, R100 ;  /* 0x000000800c64723c */ /* 0x044ff00000001864 */
[C---:B------:R-:W-:Y:S01]  /*7c60*/  HMMA.16816.F32 R104, R12.reuse, R130, R104 ;  /* 0x000000820c68723c */ /* 0x040fe20000001868 */
[----:B------:R-:W2:Y:S07]  /*7c70*/  LDSM.16.MT88.4 R128, [R180+0x4800] ;  /* 0x00480000b480783b */ /* 0x000eae0000004200 */
[C---:B-1----:R-:W-:Y:S08]  /*7c80*/  HMMA.16816.F32 R108, R12.reuse, R16, R108 ;  /* 0x000000100c6c723c */ /* 0x042ff0000000186c */
[C---:B------:R-:W-:Y:S01]  /*7c90*/  HMMA.16816.F32 R112, R12.reuse, R18, R112 ;  /* 0x000000120c70723c */ /* 0x040fe20000001870 */
[----:B------:R-:W1:Y:S07]  /*7ca0*/  LDSM.16.MT88.4 R16, [R178+0x1000] ;  /* 0x00100000b210783b */ /* 0x000e6e0000004200 */
[C---:B--2---:R-:W-:Y:S08]  /*7cb0*/  HMMA.16816.F32 R116, R12.reuse, R128, R116 ;  /* 0x000000800c74723c */ /* 0x044ff00000001874 */
[----:B------:R-:W-:Y:S01]  /*7cc0*/  HMMA.16816.F32 R120, R12, R130, R120 ;  /* 0x000000820c78723c */ /* 0x000fe20000001878 */
[----:B------:R-:W-:Y:S06]  /*7cd0*/  LDSM.16.MT88.4 R128, [R178+0x1800] ;  /* 0x00180000b280783b */ /* 0x000fec0000004200 */
[----:B------:R-:W-:Y:S02]  /*7ce0*/  F2FP.PACK_AB R12, R146, R143 ;  /* 0x0000008f920c723e */ /* 0x000fe400000000ff */
[----:B------:R-:W-:Y:S03]  /*7cf0*/  F2FP.PACK_AB R14, R147, R145 ;  /* 0x00000091930e723e */ /* 0x000fe600000000ff */
[----:B------:R-:W-:Y:S02]  /*7d00*/  F2FP.PACK_AB R13, R141, R142 ;  /* 0x0000008e8d0d723e */ /* 0x000fe400000000ff */
[----:B------:R-:W-:Y:S07]  /*7d10*/  F2FP.PACK_AB R15, R139, R140 ;  /* 0x0000008c8b0f723e */ /* 0x000fee00000000ff */
[C---:B-1----:R-:W-:Y:S08]  /*7d20*/  HMMA.16816.F32 R4, R12.reuse, R16, R4 ;  /* 0x000000100c04723c */ /* 0x042ff00000001804 */
[C---:B------:R-:W-:Y:S01]  /*7d30*/  HMMA.16816.F32 R8, R12.reuse, R18, R8 ;  /* 0x000000120c08723c */ /* 0x040fe20000001808 */
[----:B------:R-:W1:Y:S07]  /*7d40*/  LDSM.16.MT88.4 R16, [R180+0x1000] ;  /* 0x00100000b410783b */ /* 0x000e6e0000004200 */
[C---:B------:R-:W-:Y:S08]  /*7d50*/  HMMA.16816.F32 R36, R12.reuse, R20, R36 ;  /* 0x000000140c24723c */ /* 0x040ff00000001824 */
[C---:B------:R-:W-:Y:S01]  /*7d60*/  HMMA.16816.F32 R40, R12.reuse, R22, R40 ;  /* 0x000000160c28723c */ /* 0x040fe20000001828 */
[----:B------:R-:W2:Y:S07]  /*7d70*/  LDSM.16.MT88.4 R20, [R178+0x3000] ;  /* 0x00300000b214783b */ /* 0x000eae0000004200 */
        /* <DEDUP_REMOVED lines=9> */
[C---:B----4-:R-:W-:Y:S08]  /*7e10*/  HMMA.16816.F32 R68, R12.reuse, R24, R68 ;  /* 0x000000180c44723c */ /* 0x050ff00000001844 */
        /* <DEDUP_REMOVED lines=18> */
[----:B------:R-:W-:Y:S01]  /*7f40*/  HMMA.16816.F32 R120, R12, R26, R120 ;  /* 0x0000001a0c78723c */ /* 0x000fe20000001878 */
[----:B------:R-:W4:Y:S06]  /*7f50*/  LDSM.16.MT88.4 R24, [R180+0x1800] ;  /* 0x00180000b418783b */ /* 0x000f2c0000004200 */
[----:B------:R-:W-:Y:S02]  /*7f60*/  F2FP.PACK_AB R12, R136, R126 ;  /* 0x0000007e880c723e */ /* 0x000fe400000000ff */
[----:B------:R-:W-:Y:S03]  /*7f70*/  F2FP.PACK_AB R14, R138, R137 ;  /* 0x000000898a0e723e */ /* 0x000fe600000000ff */
[----:B---3--:R-:W-:Y:S02]  /*7f80*/  F2FP.PACK_AB R13, R31, R124 ;  /* 0x0000007c1f0d723e */ /* 0x008fe400000000ff */
[----:B-----5:R-:W-:Y:S07]  /*7f90*/  F2FP.PACK_AB R15, R28, R30 ;  /* 0x0000001e1c0f723e */ /* 0x020fee00000000ff */
[C---:B------:R-:W-:Y:S01]  /*7fa0*/  HMMA.16816.F32 R132, R12.reuse, R128, R4 ;  /* 0x000000800c84723c */ /* 0x040fe20000001804 */
[----:B------:R-:W3:Y:S07]  /*7fb0*/  LDSM.16.MT88.4 R4, [R178+0x3800] ;  /* 0x00380000b204783b */ /* 0x000eee0000004200 */
[C---:B------:R-:W-:Y:S01]  /*7fc0*/  HMMA.16816.F32 R128, R12.reuse, R130, R8 ;  /* 0x000000820c80723c */ /* 0x040fe20000001808 */
[----:B------:R-:W5:Y:S07]  /*7fd0*/  LDSM.16.MT88.4 R8, [R179+0x3800] ;  /* 0x00380000b308783b */ /* 0x000f6e0000004200 */
[C---:B-1----:R-:W-:Y:S08]  /*7fe0*/  HMMA.16816.F32 R36, R12.reuse, R16, R36 ;  /* 0x000000100c24723c */ /* 0x042ff00000001824 */
[C---:B------:R-:W-:Y:S01]  /*7ff0*/  HMMA.16816.F32 R40, R12.reuse, R18, R40 ;  /* 0x000000120c28723c */ /* 0x040fe20000001828 */
[----:B------:R-:W1:Y:S07]  /*8000*/  LDSM.16.MT88.4 R16, [R181+0x3800] ;  /* 0x00380000b510783b */ /* 0x000e6e0000004200 */
[C---:B--2---:R-:W-:Y:S08]  /*8010*/  HMMA.16816.F32 R44, R12.reuse, R20, R44 ;  /* 0x000000140c2c723c */ /* 0x044ff0000000182c */
[C---:B------:R-:W-:Y:S01]  /*8020*/  HMMA.16816.F32 R48, R12.reuse, R22, R48 ;  /* 0x000000160c30723c */ /* 0x040fe20000001830 */
[----:B------:R-:W2:Y:S07]  /*8030*/  LDSM.16.MT88.4 R20, [R180+0x3800] ;  /* 0x00380000b414783b */ /* 0x000eae0000004200 */
[C---:B----4-:R-:W-:Y:S08]  /*8040*/  HMMA.16816.F32 R52, R12.reuse, R24, R52 ;  /* 0x000000180c34723c */ /* 0x050ff00000001834 */
[C---:B------:R-:W-:Y:S08]  /*8050*/  HMMA.16816.F32 R56, R12.reuse, R26, R56 ;  /* 0x0000001a0c38723c */ /* 0x040ff00000001838 */
[C---:B---3--:R-:W-:Y:S08]  /*8060*/  HMMA.16816.F32 R60, R12.reuse, R4, R60 ;  /* 0x000000040c3c723c */ /* 0x048ff0000000183c */
[C---:B------:R-:W-:Y:S01]  /*8070*/  HMMA.16816.F32 R64, R12.reuse, R6, R64 ;  /* 0x000000060c40723c */ /* 0x040fe20000001840 */
[----:B------:R-:W3:Y:S07]  /*8080*/  LDSM.16.MT88.4 R4, [R178+0x5800] ;  /* 0x00580000b204783b */ /* 0x000eee0000004200 */
[C---:B-----5:R-:W-:Y:S08]  /*8090*/  HMMA.16816.F32 R68, R12.reuse, R8, R68 ;  /* 0x000000080c44723c */ /* 0x060ff00000001844 */
        /* <DEDUP_REMOVED lines=8> */
[C---:B---3--:R-:W-:Y:S07]  /*8120*/  HMMA.16816.F32 R92, R12.reuse, R4, R92 ;  /* 0x000000040c5c723c */ /* 0x048fee000000185c */
[----:B------:R-:W-:Y:S01]  /*8130*/  FADD.FTZ R4, R139, R2 ;  /* 0x000000028b047221 */ /* 0x000fe20000010000 */
[C---:B------:R-:W-:Y:S04]  /*8140*/  HMMA.16816.F32 R96, R12.reuse, R6, R96 ;  /* 0x000000060c60723c */ /* 0x040fe80000001860 */
[----:B------:R-:W-:Y:S01]  /*8150*/  FADD.FTZ R2, R126, R0 ;  /* 0x000000007e027221 */ /* 0x000fe20000010000 */
[----:B------:R-:W-:Y:S01]  /*8160*/  MOV R126, R125 ;  /* 0x0000007d007e7202 */ /* 0x000fe20000000f00 */
[----:B------:R-:W-:Y:S02]  /*8170*/  FADD.FTZ R0, R124, R4 ;  /* 0x000000047c007221 */ /* 0x000fe40000010000 */
[C---:B----4-:R-:W-:Y:S04]  /*8180*/  HMMA.16816.F32 R100, R12.reuse, R8, R100 ;  /* 0x000000080c64723c */ /* 0x050fe80000001864 */
[----:B------:R-:W-:Y:S02]  /*8190*/  FADD.FTZ R2, R136, R2 ;  /* 0x0000000288027221 */ /* 0x000fe40000010000 */
[----:B------:R-:W-:Y:S02]  /*81a0*/  FADD.FTZ R0, R31, R0 ;  /* 0x000000001f007221 */ /* 0x000fe40000010000 */
[C---:B------:R-:W-:Y:S04]  /*81b0*/  HMMA.16816.F32 R104, R12.reuse, R10, R104 ;  /* 0x0000000a0c68723c */ /* 0x040fe80000001868 */
[----:B------:R-:W-:Y:S02]  /*81c0*/  FADD.FTZ R4, R137, R2 ;  /* 0x0000000289047221 */ /* 0x000fe40000010000 */
[----:B------:R-:W-:Y:S01]  /*81d0*/  FADD.FTZ R2, R30, R0 ;  /* 0x000000001e027221 */ /* 0x000fe20000010000 */
[----:B------:R-:W-:Y:S01]  /*81e0*/  IADD3 R0, R193, -0x1, RZ ;  /* 0xffffffffc1007810 */ /* 0x000fe20007ffe0ff */
[C---:B-1----:R-:W-:Y:S04]  /*81f0*/  HMMA.16816.F32 R108, R12.reuse, R16, R108 ;  /* 0x000000100c6c723c */ /* 0x042fe8000000186c */
[----:B------:R-:W-:Y:S01]  /*8200*/  FADD.FTZ R195, R138, R4 ;  /* 0x000000048ac37221 */ /* 0x000fe20000010000 */
[----:B------:R-:W-:Y:S01]  /*8210*/  MOV R193, R0 ;  /* 0x0000000000c17202 */ /* 0x000fe20000000f00 */
[----:B------:R-:W-:Y:S02]  /*8220*/  FADD.FTZ R196, R28, R2 ;  /* 0x000000021cc47221 */ /* 0x000fe40000010000 */
[C---:B------:R-:W-:Y:S08]  /*8230*/  HMMA.16816.F32 R112, R12.reuse, R18, R112 ;  /* 0x000000120c70723c */ /* 0x040ff00000001870 */
[C---:B--2---:R-:W-:Y:S08]  /*8240*/  HMMA.16816.F32 R116, R12.reuse, R20, R116 ;  /* 0x000000140c74723c */ /* 0x044ff00000001874 */
[----:B------:R-:W-:Y:S07]  /*8250*/  HMMA.16816.F32 R120, R12, R22, R120 ;  /* 0x000000160c78723c */ /* 0x000fee0000001878 */
[----:B------:R-:W-:Y:S01]  /*8260*/  MOV R12, R3 ;  /* 0x00000003000c7202 */ /* 0x000fe20000000f00 */
[----:B------:R-:W-:-:S11]  /*8270*/  @P0 BRA `(.L_x_61) ;  /* 0xffffd22000000947 */ /* 0x000fd6000383ffff */
.L_x_54:
[----:B------:R-:W-:Y:S05]  /*8280*/  BRA.DIV ~URZ, `(.L_x_62) ;  /* 0x000056327f007947 */ /* 0x000fea000b800000 */
[----:B------:R1:W2:Y:S02]  /*8290*/  SHFL.BFLY PT, R0, R195, 0x2, 0x1f ;  /* 0x0c401f00c3007f89 */ /* 0x0002a400000e0000 */
.L_x_139:
[----:B--2---:R-:W-:Y:S01]  /*82a0*/  FADD.FTZ R4, R0, R195 ;  /* 0x000000c300047221 */ /* 0x004fe20000010000 */
[----:B------:R-:W-:Y:S05]  /*82b0*/  BRA.DIV ~URZ, `(.L_x_63) ;  /* 0x000056527f007947 */ /* 0x000fea000b800000 */
[----:B------:R-:W2:Y:S04]  /*82c0*/  SHFL.BFLY PT, R0, R196, 0x2, 0x1f ;  /* 0x0c401f00c4007f89 */ /* 0x000ea800000e0000 */
[----:B------:R-:W3:Y:S01]  /*82d0*/  SHFL.BFLY PT, R2, R4, 0x1, 0x1f ;  /* 0x0c201f0004027f89 */ /* 0x000ee200000e0000 */
[----:B--2---:R-:W-:-:S02]  /*82e0*/  FADD.FTZ R5, R0, R196 ;  /* 0x000000c400057221 */ /* 0x004fc40000010000 */
[----:B---3--:R-:W-:-:S03]  /*82f0*/  FADD.FTZ R4, R4, R2 ;  /* 0x0000000204047221 */ /* 0x008fc60000010000 */
[----:B------:R2:W3:Y:S04]  /*8300*/  SHFL.BFLY PT, R3, R5, 0x1, 0x1f ;  /* 0x0c201f0005037f89 */ /* 0x0004e800000e0000 */
.L_x_140:
[----:B------:R-:W-:Y:S01]  /*8310*/  FSETP.NE.FTZ.AND P1, PT, R4, RZ, PT ;  /* 0x000000ff0400720b */ /* 0x000fe20003f35000 */
[----:B---3--:R-:W-:Y:S01]  /*8320*/  FADD.FTZ R3, R3, R5 ;  /* 0x0000000503037221 */ /* 0x008fe20000010000 */
[----:B------:R-:W-:Y:S02]  /*8330*/  MOV R2, RZ ;  /* 0x000000ff00027202 */ /* 0x000fe40000000f00 */
[----:B------:R-:W-:Y:S02]  /*8340*/  MOV R0, RZ ;  /* 0x000000ff00007202 */ /* 0x000fe40000000f00 */
[----:B------:R-:W-:Y:S02]  /*8350*/  FSETP.NE.FTZ.AND P0, PT, R3, RZ, PT ;  /* 0x000000ff0300720b */ /* 0x000fe40003f15000 */
[----:B------:R-:W-:Y:S02]  /*8360*/  MOV R23, 0xff800000 ;  /* 0xff80000000177802 */ /* 0x000fe40000000f00 */
[----:B------:R-:W-:-:S03]  /*8370*/  MOV R22, 0xff800000 ;  /* 0xff80000000167802 */ /* 0x000fc60000000f00 */
[----:B------:R-:W3:Y:S08]  /*8380*/  @P1 MUFU.RCP R2, R4 ;  /* 0x0000000400021308 */ /* 0x000ef00000001000 */
[----:B------:R4:W5:Y:S01]  /*8390*/  @P1 MUFU.LG2 R6, R4 ;  /* 0x0000000400061308 */ /* 0x0009620000000c00 */
[----:B---3--:R-:W-:-:S07]  /*83a0*/  FMUL.FTZ R30, R2, R36 ;  /* 0x00000024021e7220 */ /* 0x008fce0000410000 */
[----:B------:R-:W3:Y:S01]  /*83b0*/  @P0 MUFU.RCP R0, R3 ;  /* 0x0000000300000308 */ /* 0x000ee20000001000 */
[C---:B------:R-:W-:Y:S02]  /*83c0*/  FMUL.FTZ R31, R2.reuse, R37 ;  /* 0x00000025021f7220 */ /* 0x040fe40000410000 */
[C---:B------:R-:W-:Y:S02]  /*83d0*/  FMUL.FTZ R32, R2.reuse, R40 ;  /* 0x0000002802207220 */ /* 0x040fe40000410000 */
[----:B------:R-:W-:Y:S01]  /*83e0*/  FMUL.FTZ R33, R2, R41 ;  /* 0x0000002902217220 */ /* 0x000fe20000410000 */
[----:B----4-:R-:W-:Y:S01]  /*83f0*/  @P1 MOV R4, 0x3f317218 ;  /* 0x3f31721800041802 */ /* 0x010fe20000000f00 */
[----:B-----5:R-:W-:Y:S02]  /*8400*/  @P1 FMUL.FTZ R6, R6, 0.69314718246459960938 ;  /* 0x3f31721806061820 */ /* 0x020fe40000410000 */
[----:B------:R-:W-:Y:S02]  /*8410*/  FMUL.FTZ R36, R2, R48 ;  /* 0x0000003002247220 */ /* 0x000fe40000410000 */
[----:B------:R-:W-:-:S02]  /*8420*/  @P1 FMUL.FTZ R4, R4, c[0x0][0x2d0] ;  /* 0x0000b40004041a20 */ /* 0x000fc40000410000 */
        /* <DEDUP_REMOVED lines=18> */
[----:B------:R-:W-:Y:S02]  /*8550*/  FMUL.FTZ R73, R2, R85 ;  /* 0x0000005502497220 */ /* 0x000fe40000410000 */
[----:B------:R-:W-:Y:S01]  /*8560*/  @P1 FFMA.FTZ R23, R4, R125, R6 ;  /* 0x0000007d04171223 */ /* 0x000fe20000010006 */
[----:B------:R-:W-:Y:S01]  /*8570*/  MOV R4, 0x1 ;  /* 0x0000000100047802 */ /* 0x000fe20000000f00 */
        /* <DEDUP_REMOVED lines=24> */
[----:B------:R4:W5:Y:S01]  /*8700*/  @P0 MUFU.LG2 R2, R3 ;  /* 0x0000000300020308 */ /* 0x0009620000000c00 */
[C---:B---3--:R-:W-:Y:S02]  /*8710*/  FMUL.FTZ R104, R0.reuse, R134 ;  /* 0x0000008600687220 */ /* 0x048fe40000410000 */
[C---:B------:R-:W-:Y:S02]  /*8720*/  FMUL.FTZ R105, R0.reuse, R135 ;  /* 0x0000008700697220 */ /* 0x040fe40000410000 */
[C---:B------:R-:W-:Y:S02]  /*8730*/  FMUL.FTZ R96, R0.reuse, R130 ;  /* 0x0000008200607220 */ /* 0x040fe40000410000 */
[----:B------:R-:W-:-:S02]  /*8740*/  FMUL.FTZ R97, R0, R131 ;  /* 0x0000008300617220 */ /* 0x000fc40000410000 */
[C---:B------:R-:W-:Y:S02]  /*8750*/  FMUL.FTZ R130, R0.reuse, R50 ;  /* 0x0000003200827220 */ /* 0x040fe40000410000 */
[C---:B------:R-:W-:Y:S02]  /*8760*/  FMUL.FTZ R131, R0.reuse, R51 ;  /* 0x0000003300837220 */ /* 0x040fe40000410000 */
[C---:B------:R-:W-:Y:S02]  /*8770*/  FMUL.FTZ R134, R0.reuse, R74 ;  /* 0x0000004a00867220 */ /* 0x040fe40000410000 */
[----:B------:R-:W-:Y:S01]  /*8780*/  FMUL.FTZ R135, R0, R75 ;  /* 0x0000004b00877220 */ /* 0x000fe20000410000 */
[----:B----4-:R-:W-:Y:S01]  /*8790*/  @P0 MOV R3, 0x3f317218 ;  /* 0x3f31721800030802 */ /* 0x010fe20000000f00 */
[----:B-----5:R-:W-:Y:S02]  /*87a0*/  @P0 FMUL.FTZ R2, R2, 0.69314718246459960938 ;  /* 0x3f31721802020820 */ /* 0x020fe40000410000 */
[----:B------:R-:W-:-:S02]  /*87b0*/  FMUL.FTZ R112, R0, R54 ;  /* 0x0000003600707220 */ /* 0x000fc40000410000 */
[----:B------:R-:W-:Y:S02]  /*87c0*/  @P0 FMUL.FTZ R3, R3, c[0x0][0x2d0] ;  /* 0x0000b40003030a20 */ /* 0x000fe40000410000 */
        /* <DEDUP_REMOVED lines=38> */
[----:B------:R-:W-:Y:S01]  /*8a30*/  FMUL.FTZ R27, R0, R123 ;  /* 0x0000007b001b7220 */ /* 0x000fe20000410000 */
[----:B------:R-:W-:Y:S01]  /*8a40*/  PRMT R0, R4, 0x7610, R0 ;  /* 0x0000761004007816 */ /* 0x000fe20000000000 */
[----:B------:R-:W-:Y:S02]  /*8a50*/  @P0 FFMA.FTZ R22, R3, R12, R2 ;  /* 0x0000000c03160223 */ /* 0x000fe40000010002 */
.L_x_36:
[----:B------:R-:W3:Y:S01]  /*8a60*/  S2R R2, SR_TID.X ;  /* 0x0000000000027919 */ /* 0x000ee20000002100 */
[----:B------:R-:W-:Y:S01]  /*8a70*/  BSSY B0, `(.L_x_64) ;  /* 0x0000010000007945 */ /* 0x000fe20003800000 */
[----:B---3--:R-:W-:-:S13]  /*8a80*/  LOP3.LUT P0, RZ, R2, 0xff, RZ, 0xc0, !PT ;  /* 0x000000ff02ff7812 */ /* 0x008fda000780c0ff */
[----:B------:R-:W-:Y:S05]  /*8a90*/  @P0 BRA `(.L_x_65) ;  /* 0x000000d000000947 */ /* 0x000fea0003800000 */
[----:B------:R-:W3:Y:S01]  /*8aa0*/  S2R R4, SR_LANEID ;  /* 0x0000000000047919 */ /* 0x000ee20000000000 */
[----:B------:R-:W-:Y:S01]  /*8ab0*/  VOTEU.ANY UR4, UPT, PT ;  /* 0x0000000000047886 */ /* 0x000fe200038e0100 */
[----:B--2---:R-:W-:Y:S01]  /*8ac0*/  IMAD.MOV.U32 R5, RZ, RZ, c[0x0][0x564] ;  /* 0x00015900ff057624 */ /* 0x004fe200078e00ff */
[----:B------:R-:W3:Y:S08]  /*8ad0*/  FLO.U32 R3, UR4 ;  /* 0x0000000400037d00 */ /* 0x000ef000080e0000 */
[----:B------:R-:W2:Y:S01]  /*8ae0*/  POPC R2, UR4 ;  /* 0x0000000400027d09 */ /* 0x000ea20008000000 */
[----:B---3--:R-:W-:Y:S01]  /*8af0*/  ISETP.EQ.U32.AND P0, PT, R3, R4, PT ;  /* 0x000000040300720c */ /* 0x008fe20003f02070 */
[----:B------:R-:W-:-:S12]  /*8b00*/  IMAD.MOV.U32 R4, RZ, RZ, c[0x0][0x560] ;  /* 0x00015800ff047624 */ /* 0x000fd800078e00ff */
[----:B--2---:R2:W3:Y:S04]  /*8b10*/  @P0 ATOMG.E.ADD.STRONG.GPU PT, R2, [R4.64], R2 ;  /* 0x00000002040209a8 */ /* 0x0044e800081ee1c6 */
[----:B--2---:R-:W2:Y:S04]  /*8b20*/  S2R R4, SR_LTMASK ;  /* 0x0000000000047919 */ /* 0x004ea80000003900 */
[----:B---3--:R2:W3:Y:S02]  /*8b30*/  SHFL.IDX PT, R3, R2, R3, 0x1f ;  /* 0x00001f0302037589 */ /* 0x0084e400000e0000 */
[----:B--2---:R-:W-:-:S06]  /*8b40*/  LOP3.LUT R2, R4, UR4, RZ, 0xc0, !PT ;  /* 0x0000000404027c12 */ /* 0x004fcc000f8ec0ff */
[----:B------:R-:W3:Y:S02]  /*8b50*/  POPC R2, R2 ;  /* 0x0000000200027309 */ /* 0x000ee40000000000 */
[----:B---3--:R-:W-:-:S06]  /*8b60*/  IADD3 R212, R3, c[0x0][0xc], R2 ;  /* 0x0000030003d47a10 */ /* 0x008fcc0007ffe002 */
.L_x_65:
[----:B------:R-:W-:Y:S05]  /*8b70*/  BSYNC B0 ;  /* 0x0000000000007941 */ /* 0x000fea0003800000 */
.L_x_64:
[----:B------:R-:W-:Y:S01]  /*8b80*/  PRMT R0, R0, 0x9910, RZ ;  /* 0x0000991000007816 */ /* 0x000fe200000000ff */
[----:B------:R-:W-:Y:S01]  /*8b90*/  BSSY B1, `(.L_x_66) ;  /* 0x000032d000017945 */ /* 0x000fe20003800000 */
[----:B------:R-:W-:Y:S02]  /*8ba0*/  IMAD.MOV.U32 R94, RZ, RZ, R212 ;  /* 0x000000ffff5e7224 */ /* 0x000fe400078e00d4 */
[----:B------:R-:W-:-:S13]  /*8bb0*/  ISETP.NE.AND P0, PT, R0, RZ, PT ;  /* 0x000000ff0000720c */ /* 0x000fda0003f05270 */
[----:B------:R-:W-:Y:S05]  /*8bc0*/  @!P0 BRA `(.L_x_67) ;  /* 0x0000260000008947 */ /* 0x000fea0003800000 */
[----:B--2---:R-:W2:Y:S01]  /*8bd0*/  LDL R5, [R1] ;  /* 0x0000000001057983 */ /* 0x004ea20000100800 */
[----:B------:R-:W-:Y:S01]  /*8be0*/  WARPSYNC 0xffffffff ;  /* 0xffffffff00007948 */ /* 0x000fe20003800000 */
[----:B------:R-:W-:Y:S01]  /*8bf0*/  F2FP.PACK_AB R0, R125, R124 ;  /* 0x0000007c7d00723e */ /* 0x000fe200000000ff */
[----:B------:R-:W-:Y:S01]  /*8c00*/  IMAD.MOV.U32 R14, RZ, RZ, c[0x0][0x388] ;  /* 0x0000e200ff0e7624 */ /* 0x000fe200078e00ff */
[----:B------:R-:W-:Y:S01]  /*8c10*/  BAR.SYNC.DEFER_BLOCKING 0x1, 0x100 ;  /* 0x0044000000007b1d */ /* 0x000fe20000010000 */
[----:B------:R-:W-:Y:S02]  /*8c20*/  F2FP.PACK_AB R2, R105, R104 ;  /* 0x000000686902723e */ /* 0x000fe400000000ff */
[----:B------:R-:W-:Y:S02]  /*8c30*/  F2FP.PACK_AB R3, R29, R28 ;  /* 0x0000001c1d03723e */ /* 0x000fe400000000ff */
[----:B------:R-:W-:Y:S02]  /*8c40*/  F2FP.PACK_AB R4, R69, R68 ;  /* 0x000000444504723e */ /* 0x000fe400000000ff */
[----:B------:R-:W-:-:S02]  /*8c50*/  ISETP.NE.U32.AND P2, PT, RZ, c[0x0][0x500], PT ;  /* 0x00014000ff007a0c */ /* 0x000fc40003f45070 */
[----:B------:R-:W-:Y:S02]  /*8c60*/  ISETP.NE.U32.AND P3, PT, RZ, c[0x0][0x508], PT ;  /* 0x00014200ff007a0c */ /* 0x000fe40003f65070 */
[----:B------:R-:W-:Y:S02]  /*8c70*/  ISETP.NE.AND.EX P2, PT, RZ, c[0x0][0x504], PT, P2 ;  /* 0x00014100ff007a0c */ /* 0x000fe40003f45320 */
[----:B------:R-:W-:Y:S01]  /*8c80*/  ISETP.NE.AND.EX P3, PT, RZ, c[0x0][0x50c], PT, P3 ;  /* 0x00014300ff007a0c */ /* 0x000fe20003f65330 */
[----:B------:R3:W-:Y:S04]  /*8c90*/  STS [R223], R0 ;  /* 0x00000000df007388 */ /* 0x0007e80000000800 */
[----:B------:R4:W-:Y:S04]  /*8ca0*/  STS [R223+0x400], R2 ;  /* 0x00040002df007388 */ /* 0x0009e80000000800 */
[----:B------:R1:W-:Y:S01]  /*8cb0*/  STS [R224], R3 ;  /* 0x00000003e0007388 */ /* 0x0003e20000000800 */
[----:B---3--:R-:W-:-:S02]  /*8cc0*/  F2FP.PACK_AB R0, R97, R96 ;  /* 0x000000606100723e */ /* 0x008fc400000000ff */
[----:B----4-:R-:W-:-:S03]  /*8cd0*/  F2FP.PACK_AB R2, R31, R30 ;  /* 0x0000001e1f02723e */ /* 0x010fc600000000ff */
[----:B------:R3:W-:Y:S01]  /*8ce0*/  STS [R224+0x400], R0 ;  /* 0x00040000e0007388 */ /* 0x0007e20000000800 */
[----:B-1----:R-:W-:-:S03]  /*8cf0*/  F2FP.PACK_AB R3, R121, R120 ;  /* 0x000000787903723e */ /* 0x002fc600000000ff */
[----:B------:R1:W-:Y:S04]  /*8d00*/  STS [R226], R2 ;  /* 0x00000002e2007388 */ /* 0x0003e80000000800 */
[----:B------:R4:W-:Y:S01]  /*8d10*/  STS [R226+0x400], R3 ;  /* 0x00040003e2007388 */ /* 0x0009e20000000800 */
[----:B---3--:R-:W-:Y:S02]  /*8d20*/  F2FP.PACK_AB R0, R33, R32 ;  /* 0x000000202100723e */ /* 0x008fe400000000ff */
[----:B-1----:R-:W-:-:S03]  /*8d30*/  F2FP.PACK_AB R2, R109, R108 ;  /* 0x0000006c6d02723e */ /* 0x002fc600000000ff */
[----:B------:R1:W-:Y:S01]  /*8d40*/  STS [R225], R0 ;  /* 0x00000000e1007388 */ /* 0x0003e20000000800 */
[----:B----4-:R-:W-:-:S03]  /*8d50*/  F2FP.PACK_AB R3, R35, R34 ;  /* 0x000000222303723e */ /* 0x010fc600000000ff */
[----:B------:R3:W-:Y:S01]  /*8d60*/  STS [R225+0x400], R2 ;  /* 0x00040002e1007388 */ /* 0x0007e20000000800 */
[----:B-1----:R-:W-:Y:S02]  /*8d70*/  F2FP.PACK_AB R0, R47, R46 ;  /* 0x0000002e2f00723e */ /* 0x002fe400000000ff */
[----:B---3--:R-:W-:Y:S01]  /*8d80*/  F2FP.PACK_AB R2, R37, R36 ;  /* 0x000000242502723e */ /* 0x008fe200000000ff */
[----:B--2---:R1:W-:Y:S04]  /*8d90*/  STS [R5], R3 ;  /* 0x0000000305007388 */ /* 0x0043e80000000800 */
[----:B------:R2:W-:Y:S04]  /*8da0*/  STS [R5+0x400], R0 ;  /* 0x0004000005007388 */ /* 0x0005e80000000800 */
[----:B------:R3:W-:Y:S01]  /*8db0*/  STS [R251], R2 ;  /* 0x00000002fb007388 */ /* 0x0007e20000000800 */
[----:B-1----:R-:W-:-:S02]  /*8dc0*/  F2FP.PACK_AB R3, R131, R130 ;  /* 0x000000828303723e */ /* 0x002fc400000000ff */
[----:B--2---:R-:W-:-:S03]  /*8dd0*/  F2FP.PACK_AB R0, R41, R40 ;  /* 0x000000282900723e */ /* 0x004fc600000000ff */
[----:B------:R1:W-:Y:S01]  /*8de0*/  STS [R251+0x400], R3 ;  /* 0x00040003fb007388 */ /* 0x0003e20000000800 */
[----:B---3--:R-:W-:-:S03]  /*8df0*/  F2FP.PACK_AB R2, R113, R112 ;  /* 0x000000707102723e */ /* 0x008fc600000000ff */
[----:B------:R2:W-:Y:S04]  /*8e00*/  STS [R252], R0 ;  /* 0x00000000fc007388 */ /* 0x0005e80000000800 */
[----:B------:R3:W-:Y:S01]  /*8e10*/  STS [R252+0x400], R2 ;  /* 0x00040002fc007388 */ /* 0x0007e20000000800 */
[----:B-1----:R-:W-:Y:S02]  /*8e20*/  F2FP.PACK_AB R3, R45, R44 ;  /* 0x0000002c2d03723e */ /* 0x002fe400000000ff */
[----:B--2---:R-:W-:-:S03]  /*8e30*/  F2FP.PACK_AB R0, R51, R50 ;  /* 0x000000323300723e */ /* 0x004fc600000000ff */
[----:B------:R1:W-:Y:S01]  /*8e40*/  STS [R250], R3 ;  /* 0x00000003fa007388 */ /* 0x0003e20000000800 */
[----:B---3--:R-:W-:-:S03]  /*8e50*/  F2FP.PACK_AB R2, R49, R48 ;  /* 0x000000303102723e */ /* 0x008fc600000000ff */
[----:B------:R2:W-:Y:S04]  /*8e60*/  STS [R250+0x400], R0 ;  /* 0x00040000fa007388 */ /* 0x0005e80000000800 */
[----:B------:R3:W-:Y:S01]  /*8e70*/  STS [R223+0x4000], R2 ;  /* 0x00400002df007388 */ /* 0x0007e20000000800 */
[----:B-1----:R-:W-:Y:S02]  /*8e80*/  F2FP.PACK_AB R3, R133, R132 ;  /* 0x000000848503723e */ /* 0x002fe400000000ff */
[----:B--2---:R-:W-:-:S03]  /*8e90*/  F2FP.PACK_AB R0, R53, R52 ;  /* 0x000000343500723e */ /* 0x004fc600000000ff */
[----:B------:R1:W-:Y:S01]  /*8ea0*/  STS [R223+0x4400], R3 ;  /* 0x00440003df007388 */ /* 0x0003e20000000800 */
        /* <DEDUP_REMOVED lines=14> */
[----:B------:R3:W-:Y:S04]  /*8f90*/  STS [R5+0x4400], R2 ;  /* 0x0044000205007388 */ /* 0x0007e80000000800 */
[----:B------:R4:W-:Y:S01]  /*8fa0*/  STS [R251+0x4000], R4 ;  /* 0x00400004fb007388 */ /* 0x0009e20000000800 */
[----:B-1----:R-:W-:Y:S02]  /*8fb0*/  F2FP.PACK_AB R3, R73, R72 ;  /* 0x000000484903723e */ /* 0x002fe400000000ff */
[----:B--2---:R-:W-:-:S02]  /*8fc0*/  F2FP.PACK_AB R0, R59, R58 ;  /* 0x0000003a3b00723e */ /* 0x004fc400000000ff */
[----:B---3--:R-:W-:-:S03]  /*8fd0*/  F2FP.PACK_AB R2, R77, R76 ;  /* 0x0000004c4d02723e */ /* 0x008fc600000000ff */
[----:B------:R1:W-:Y:S01]  /*8fe0*/  STS [R251+0x4400], R0 ;  /* 0x00440000fb007388 */ /* 0x0003e20000000800 */
[----:B----4-:R-:W-:-:S03]  /*8ff0*/  F2FP.PACK_AB R4, R87, R86 ;  /* 0x000000565704723e */ /* 0x010fc600000000ff */
[----:B------:R2:W-:Y:S04]  /*9000*/  STS [R252+0x4000], R3 ;  /* 0x00400003fc007388 */ /* 0x0005e80000000800 */
[----:B------:R3:W-:Y:S04]  /*9010*/  STS [R252+0x4400], R4 ;  /* 0x00440004fc007388 */ /* 0x0007e80000000800 */
[----:B------:R4:W-:Y:S01]  /*9020*/  STS [R250+0x4000], R2 ;  /* 0x00400002fa007388 */ /* 0x0009e20000000800 */
[----:B-1----:R-:W-:Y:S02]  /*9030*/  F2FP.PACK_AB R0, R79, R78 ;  /* 0x0000004e4f00723e */ /* 0x002fe400000000ff */
[----:B--2---:R-:W-:-:S03]  /*9040*/  F2FP.PACK_AB R3, R39, R38 ;  /* 0x000000262703723e */ /* 0x004fc600000000ff */
[----:B------:R1:W-:Y:S01]  /*9050*/  STS [R250+0x4400], R0 ;  /* 0x00440000fa007388 */ /* 0x0003e20000000800 */
[----:B---3--:R-:W-:-:S03]  /*9060*/  F2FP.PACK_AB R4, R127, R126 ;  /* 0x0000007e7f04723e */ /* 0x008fc600000000ff */
[----:B------:R2:W-:Y:S01]  /*9070*/  STS [R223+0x8400], R3 ;  /* 0x00840003df007388 */ /* 0x0005e20000000800 */
[----:B----4-:R-:W-:-:S03]  /*9080*/  F2FP.PACK_AB R2, R81, R80 ;  /* 0x000000505102723e */ /* 0x010fc600000000ff */
        /* <DEDUP_REMOVED lines=13> */
[----:B---3--:R-:W-:Y:S02]  /*9160*/  F2FP.PACK_AB R4, R83, R82 ;  /* 0x000000525304723e */ /* 0x008fe400000000ff */
[----:B----4-:R-:W-:Y:S02]  /*9170*/  F2FP.PACK_AB R2, R71, R70 ;  /* 0x000000464702723e */ /* 0x010fe400000000ff */
[----:B-1----:R-:W-:-:S05]  /*9180*/  F2FP.PACK_AB R0, R129, R128 ;  /* 0x000000808100723e */ /* 0x002fca00000000ff */
[----:B------:R1:W-:Y:S04]  /*9190*/  STS [R5+0x8000], R0 ;  /* 0x0080000005007388 */ /* 0x0003e80000000800 */
[----:B------:R2:W-:Y:S04]  /*91a0*/  STS [R5+0x8400], R4 ;  /* 0x0084000405007388 */ /* 0x0005e80000000800 */
[----:B------:R3:W-:Y:S04]  /*91b0*/  STS [R251+0x8000], R3 ;  /* 0x00800003fb007388 */ /* 0x0007e80000000800 */
[----:B------:R4:W-:Y:S01]  /*91c0*/  STS [R251+0x8400], R2 ;  /* 0x00840002fb007388 */ /* 0x0009e20000000800 */
[----:B-1----:R-:W-:-:S02]  /*91d0*/  F2FP.PACK_AB R0, R93, R92 ;  /* 0x0000005c5d00723e */ /* 0x002fc400000000ff */
[----:B--2---:R-:W-:-:S03]  /*91e0*/  @P3 IADD3 R4, P0, R217, c[0x0][0x508], RZ ;  /* 0x00014200d9043a10 */ /* 0x004fc60007f1e0ff */
[----:B------:R1:W-:Y:S01]  /*91f0*/  STS [R252+0x8000], R0 ;  /* 0x00800000fc007388 */ /* 0x0003e20000000800 */
[----:B---3--:R-:W-:Y:S02]  /*9200*/  F2FP.PACK_AB R3, R27, R26 ;  /* 0x0000001a1b03723e */ /* 0x008fe400000000ff */
[----:B------:R-:W-:Y:S02]  /*9210*/  @P3 IADD3.X R5, R218, c[0x0][0x50c], RZ, P0, !PT ;  /* 0x00014300da053a10 */ /* 0x000fe400007fe4ff */
[----:B----4-:R-:W-:-:S05]  /*9220*/  F2FP.PACK_AB R2, R43, R42 ;  /* 0x0000002a2b02723e */ /* 0x010fca00000000ff */
[----:B------:R2:W-:Y:S04]  /*9230*/  STS [R252+0x8400], R2 ;  /* 0x00840002fc007388 */ /* 0x0005e80000000800 */
[----:B------:R3:W-:Y:S01]  /*9240*/  STS [R250+0x8400], R3 ;  /* 0x00840003fa007388 */ /* 0x0007e20000000800 */
[----:B-1----:R-:W-:-:S05]  /*9250*/  F2FP.PACK_AB R0, R25, R24 ;  /* 0x000000181900723e */ /* 0x002fca00000000ff */
[----:B------:R1:W-:Y:S04]  /*9260*/  STS [R250+0x8000], R0 ;  /* 0x00800000fa007388 */ /* 0x0003e80000000800 */
[----:B------:R-:W-:Y:S01]  /*9270*/  BAR.SYNC.DEFER_BLOCKING 0x1, 0x100 ;  /* 0x0044000000007b1d */ /* 0x000fe20000010000 */
[----:B--2---:R-:W-:-:S04]  /*9280*/  IADD3 R2, P1, R217, c[0x0][0x500], RZ ;  /* 0x00014000d9027a10 */ /* 0x004fc80007f3e0ff */
[----:B---3--:R-:W-:Y:S01]  /*9290*/  IADD3.X R3, R218, c[0x0][0x504], RZ, P1, !PT ;  /* 0x00014100da037a10 */ /* 0x008fe20000ffe4ff */
[----:B-1----:R-:W-:Y:S01]  /*92a0*/  IMAD.MOV.U32 R0, RZ, RZ, RZ ;  /* 0x000000ffff007224 */ /* 0x002fe200078e00ff */
[C---:B------:R-:W-:Y:S01]  /*92b0*/  ISETP.NE.AND P0, PT, R219.reuse, RZ, PT ;  /* 0x000000ffdb00720c */ /* 0x040fe20003f05270 */
[----:B------:R1:W5:Y:S04]  /*92c0*/  @P3 LDG.E R14, [R4.64] ;  /* 0x00000006040e3981 */ /* 0x000368000c1e1900 */
[----:B------:R2:W5:Y:S01]  /*92d0*/  @P2 LDG.E R0, [R2.64] ;  /* 0x0000000602002981 */ /* 0x000562000c1e1900 */
[----:B-1----:R-:W-:Y:S01]  /*92e0*/  SEL R5, R219, c[0x0][0x3d4], P0 ;  /* 0x0000f500db057a07 */ /* 0x002fe20000000000 */
[----:B------:R-:W-:Y:S05]  /*92f0*/  @P3 BRA `(.L_x_68) ;  /* 0x0000004000003947 */ /* 0x000fea0003800000 */
[----:B------:R-:W-:Y:S05]  /*9300*/  @!P2 BRA `(.L_x_68) ;  /* 0x000000300000a947 */ /* 0x000fea0003800000 */
[----:B------:R1:W3:Y:S04]  /*9310*/  LDG.E R4, [R2.64] ;  /* 0x0000000602047981 */ /* 0x0002e8000c1e1900 */
[----:B-12---:R-:W3:Y:S02]  /*9320*/  LDG.E R2, [R2.64+0x4] ;  /* 0x0000040602027981 */ /* 0x006ee4000c1e1900 */
[----:B---3-5:R-:W-:-:S02]  /*9330*/  IADD3 R14, -R4, R2, RZ ;  /* 0x00000002040e7210 */ /* 0x028fc40007ffe1ff */
.L_x_68:
[----:B--2---:R-:W2:Y:S01]  /*9340*/  LDL R3, [R1+0xc] ;  /* 0x00000c0001037983 */ /* 0x004ea20000100800 */
[----:B------:R-:W-:Y:S01]  /*9350*/  IMAD.MOV.U32 R9, RZ, RZ, 0x368 ;  /* 0x00000368ff097424 */ /* 0x000fe200078e00ff */
[----:B------:R-:W-:Y:S01]  /*9360*/  ISETP.GT.AND P3, PT, R5, 0x1, PT ;  /* 0x000000010500780c */ /* 0x000fe20003f64270 */
[----:B------:R-:W-:Y:S01]  /*9370*/  IMAD.MOV.U32 R2, RZ, RZ, c[0x0][0x4e8] ;  /* 0x00013a00ff027624 */ /* 0x000fe200078e00ff */
[----:B------:R-:W3:Y:S01]  /*9380*/  LDL R98, [R1+0x8] ;  /* 0x0000080001627983 */ /* 0x000ee20000100800 */
[----:B------:R-:W-:-:S02]  /*9390*/  ISETP.NE.U32.AND P0, PT, RZ, c[0x0][0x500], PT ;  /* 0x00014000ff007a0c */ /* 0x000fc40003f05070 */
[----:B------:R-:W-:Y:S02]  /*93a0*/  SEL R9, R9, 0x328, P3 ;  /* 0x0000032809097807 */ /* 0x000fe40001800000 */
[----:B------:R-:W-:Y:S02]  /*93b0*/  ISETP.NE.AND.EX P0, PT, RZ, c[0x0][0x504], PT, P0 ;  /* 0x00014100ff007a0c */ /* 0x000fe40003f05300 */
[----:B------:R-:W1:Y:S01]  /*93c0*/  LDC.64 R4, c[0x0][R9+0x170] ;  /* 0x00005c0009047b82 */ /* 0x000e620000000a00 */
[----:B------:R-:W-:Y:S02]  /*93d0*/  ISETP.NE.AND P2, PT, R2, 0x1, PT ;  /* 0x000000010200780c */ /* 0x000fe40003f45270 */
[----:B------:R-:W-:-:S05]  /*93e0*/  SEL R8, R216, RZ, !P0 ;  /* 0x000000ffd8087207 */ /* 0x000fca0004000000 */
[----:B------:R-:W4:Y:S08]  /*93f0*/  LDC.64 R16, c[0x0][R9+0x168] ;  /* 0x00005a0009107b82 */ /* 0x000f300000000a00 */
[----:B------:R1:W2:Y:S08]  /*9400*/  LDC.64 R18, c[0x0][R9+0x178] ;  /* 0x00005e0009127b82 */ /* 0x0002b00000000a00 */
[----:B------:R1:W2:Y:S01]  /*9410*/  LDC.64 R20, c[0x0][R9+0x160] ;  /* 0x0000580009147b82 */ /* 0x0002a20000000a00 */
[----:B------:R-:W-:Y:S01]  /*9420*/  LOP3.LUT R10, R214, 0xffff, RZ, 0xc0, !PT ;  /* 0x0000ffffd60a7812 */ /* 0x000fe200078ec0ff */
[----:B------:R-:W4:Y:S01]  /*9430*/  S2R R99, SR_TID.X ;  /* 0x0000000000637919 */ /* 0x000f220000002100 */
[----:B-1----:R-:W-:-:S03]  /*9440*/  IMAD R2, R5, R8, RZ ;  /* 0x0000000805027224 */ /* 0x002fc600078e02ff */
[----:B----4-:R-:W-:-:S04]  /*9450*/  IMAD.WIDE.U32 R6, R16, R10, RZ ;  /* 0x0000000a10067225 */ /* 0x010fc800078e00ff */
[----:B------:R-:W-:Y:S01]  /*9460*/  IMAD R9, R17, R10, RZ ;  /* 0x0000000a11097224 */ /* 0x000fe200078e02ff */
[----:B------:R-:W-:-:S04]  /*9470*/  SHF.R.S32.HI R95, RZ, 0x1f, R99 ;  /* 0x0000001fff5f7819 */ /* 0x000fc80000011463 */
[----:B------:R-:W-:-:S04]  /*9480*/  LEA.HI R95, R95, R99, RZ, 0x5 ;  /* 0x000000635f5f7211 */ /* 0x000fc800078f28ff */
[----:B------:R-:W-:-:S05]  /*9490*/  LOP3.LUT R95, R95, 0xffffffe0, RZ, 0xc0, !PT ;  /* 0xffffffe05f5f7812 */ /* 0x000fca00078ec0ff */
[----:B------:R-:W-:Y:S02]  /*94a0*/  IMAD.IADD R95, R99, 0x1, -R95 ;  /* 0x00000001635f7824 */ /* 0x000fe400078e0a5f */
[----:B--2---:R-:W-:Y:S01]  /*94b0*/  IMAD R12, R213, 0x80, R3 ;  /* 0x00000080d50c7824 */ /* 0x004fe200078e0203 */
[----:B------:R-:W-:-:S05]  /*94c0*/  SEL R3, R220, RZ, !P0 ;  /* 0x000000ffdc037207 */ /* 0x000fca0004000000 */
[----:B------:R-:W-:Y:S02]  /*94d0*/  IMAD R11, R4, R3, R2 ;  /* 0x00000003040b7224 */ /* 0x000fe400078e0202 */
[----:B------:R-:W-:-:S04]  /*94e0*/  @P2 IMAD.HI.U32 R3, R12, c[0x0][0x4ec], RZ ;  /* 0x00013b000c032a27 */ /* 0x000fc800078e00ff */
[----:B------:R-:W-:-:S04]  /*94f0*/  IMAD.WIDE.U32 R4, R4, R8, RZ ;  /* 0x0000000804047225 */ /* 0x000fc800078e00ff */
[----:B------:R-:W-:Y:S01]  /*9500*/  IMAD.MOV.U32 R2, RZ, RZ, R12 ;  /* 0x000000ffff027224 */ /* 0x000fe200078e000c */
[----:B------:R-:W-:Y:S02]  /*9510*/  @P2 SHF.R.U32.HI R2, RZ, c[0x0][0x4f0], R3 ;  /* 0x00013c00ff022a19 */ /* 0x000fe40000011603 */
[----:B------:R-:W-:Y:S02]  /*9520*/  SEL R3, R221, RZ, P3 ;  /* 0x000000ffdd037207 */ /* 0x000fe40001800000 */
[--C-:B-----5:R-:W-:Y:S01]  /*9530*/  IADD3 R15, P1, P0, R4, R6, R0.reuse ;  /* 0x00000006040f7210 */ /* 0x120fe2000783e000 */
[----:B------:R-:W-:Y:S01]  /*9540*/  IMAD.IADD R6, R7, 0x1, R9 ;  /* 0x0000000107067824 */ /* 0x000fe200078e0209 */
[----:B------:R-:W-:Y:S01]  /*9550*/  SHF.R.S32.HI R9, RZ, 0x1f, R0 ;  /* 0x0000001fff097819 */ /* 0x000fe20000011400 */
[----:B------:R-:W-:Y:S02]  /*9560*/  IMAD.IADD R13, R5, 0x1, R11 ;  /* 0x00000001050d7824 */ /* 0x000fe400078e020b */
[----:B------:R-:W-:-:S02]  /*9570*/  IMAD.MOV R7, RZ, RZ, -R2 ;  /* 0x000000ffff077224 */ /* 0x000fc400078e0a02 */
[-C--:B------:R-:W-:Y:S02]  /*9580*/  IMAD R11, R19, R3.reuse, RZ ;  /* 0x00000003130b7224 */ /* 0x080fe400078e02ff */
[----:B------:R-:W-:Y:S01]  /*9590*/  IMAD.WIDE.U32 R4, R18, R3, RZ ;  /* 0x0000000312047225 */ /* 0x000fe200078e00ff */
[----:B------:R-:W-:-:S03]  /*95a0*/  IADD3.X R13, R13, R6, R9, P1, P0 ;  /* 0x000000060d0d7210 */ /* 0x000fc60000fe0409 */
[----:B------:R-:W-:Y:S01]  /*95b0*/  IMAD R3, R7, c[0x0][0x4e8], R12 ;  /* 0x00013a0007037a24 */ /* 0x000fe200078e020c */
[----:B------:R-:W-:Y:S01]  /*95c0*/  IADD3 R4, P1, P0, R2, R15, R4 ;  /* 0x0000000f02047210 */ /* 0x000fe2000783e004 */
[----:B------:R-:W-:Y:S01]  /*95d0*/  IMAD.IADD R11, R5, 0x1, R11 ;  /* 0x00000001050b7824 */ /* 0x000fe200078e020b */
[----:B------:R-:W-:Y:S01]  /*95e0*/  SHF.R.S32.HI R5, RZ, 0x1f, R2 ;  /* 0x0000001fff057819 */ /* 0x000fe20000011402 */
[----:B------:R-:W-:Y:S01]  /*95f0*/  IMAD R2, R21, R3, RZ ;  /* 0x0000000315027224 */ /* 0x000fe200078e02ff */
[----:B------:R-:W-:Y:S02]  /*9600*/  SHF.R.S32.HI R6, RZ, 0x1f, R3 ;  /* 0x0000001fff067819 */ /* 0x000fe40000011403 */
[----:B------:R-:W-:Y:S01]  /*9610*/  IADD3.X R5, R5, R13, R11, P1, P0 ;  /* 0x0000000d05057210 */ /* 0x000fe20000fe040b */
[----:B------:R-:W-:Y:S02]  /*9620*/  IMAD.MOV.U32 R7, RZ, RZ, c[0x0][0x4a8] ;  /* 0x00012a00ff077624 */ /* 0x000fe400078e00ff */
[----:B------:R-:W-:-:S02]  /*9630*/  IMAD R6, R20, R6, R2 ;  /* 0x0000000614067224 */ /* 0x000fc400078e0202 */
[----:B------:R-:W-:Y:S01]  /*9640*/  IMAD.WIDE.U32 R2, R20, R3, R4 ;  /* 0x0000000314027225 */ /* 0x000fe200078e0004 */
[----:B------:R-:W-:-:S03]  /*9650*/  SEL R4, R7, c[0x0][0x450], P3 ;  /* 0x0001140007047a07 */ /* 0x000fc60001800000 */
[----:B------:R-:W-:Y:S01]  /*9660*/  IMAD.MOV.U32 R5, RZ, RZ, c[0x0][0x4ac] ;  /* 0x00012b00ff057624 */ /* 0x000fe200078e00ff */
[----:B------:R-:W-:Y:S01]  /*9670*/  LEA R4, P0, R2, R4, 0x2 ;  /* 0x0000000402047211 */ /* 0x000fe200078010ff */
[----:B------:R-:W-:-:S03]  /*9680*/  IMAD.IADD R3, R3, 0x1, R6 ;  /* 0x0000000103037824 */ /* 0x000fc600078e0206 */
[----:B------:R-:W-:-:S04]  /*9690*/  SEL R5, R5, c[0x0][0x454], P3 ;  /* 0x0001150005057a07 */ /* 0x000fc80001800000 */
[----:B------:R-:W-:Y:S01]  /*96a0*/  LEA.HI.X R2, R2, R5, R3, 0x2, P0 ;  /* 0x0000000502027211 */ /* 0x000fe200000f1403 */
[----:B------:R-:W-:Y:S04]  /*96b0*/  SHFL.IDX PT, R6, R4, RZ, 0x1c1f ;  /* 0x001c1fff04067589 */ /* 0x000fe800000e0000 */
[----:B------:R-:W1:Y:S04]  /*96c0*/  SHFL.IDX PT, R7, R2, RZ, 0x1c1f ;  /* 0x001c1fff02077589 */ /* 0x000e6800000e0000 */
[----:B------:R-:W-:Y:S04]  /*96d0*/  SHFL.IDX PT, R4, R4, 0x1, 0x1c1f ;  /* 0x003c1f0004047f89 */ /* 0x000fe800000e0000 */
[----:B------:R3:W2:Y:S01]  /*96e0*/  SHFL.IDX PT, R5, R2, 0x1, 0x1c1f ;  /* 0x003c1f0002057f89 */ /* 0x0006a200000e0000 */
[----:B------:R-:W-:Y:S01]  /*96f0*/  IMAD R11, R14, c[0x0][0x4e8], RZ ;  /* 0x00013a000e0b7a24 */ /* 0x000fe200078e02ff */
[----:B------:R-:W-:Y:S01]  /*9700*/  LOP3.LUT P0, RZ, R95, 0x3, RZ, 0xc0, !PT ;  /* 0x000000035fff7812 */ /* 0x000fe2000780c0ff */
[----:B---3--:R-:W-:-:S05]  /*9710*/  IMAD R2, R213, 0x80, R98 ;  /* 0x00000080d5027824 */ /* 0x008fca00078e0262 */
[C---:B------:R-:W-:Y:S02]  /*9720*/  IADD3 R3, R2.reuse, 0x8, RZ ;  /* 0x0000000802037810 */ /* 0x040fe40007ffe0ff */
[-C--:B------:R-:W-:Y:S02]  /*9730*/  ISETP.GE.OR P1, PT, R2, R11.reuse, P0 ;  /* 0x0000000b0200720c */ /* 0x080fe40000726670 */
[----:B------:R-:W-:-:S11]  /*9740*/  ISETP.GE.OR P0, PT, R3, R11, P0 ;  /* 0x0000000b0300720c */ /* 0x000fd60000706670 */
[----:B-1----:R1:W-:Y:S01]  /*9750*/  @!P1 ST.E [R6.64], R23 ;  /* 0x0000001706009985 */ /* 0x0023e2000c101906 */
[----:B------:R-:W-:-:S03]  /*9760*/  ISETP.GE.AND P1, PT, R2, R11, PT ;  /* 0x0000000b0200720c */ /* 0x000fc60003f26270 */
[----:B--2---:R1:W-:Y:S01]  /*9770*/  @!P0 ST.E [R4.64], R22 ;  /* 0x0000001604008985 */ /* 0x0043e2000c101906 */
[----:B------:R-:W-:Y:S01]  /*9780*/  ISETP.GE.AND P0, PT, R3, R11, PT ;  /* 0x0000000b0300720c */ /* 0x000fe20003f06270 */
[----:B------:R-:W-:Y:S05]  /*9790*/  @P3 BRA `(.L_x_69) ;  /* 0x0000088000003947 */ /* 0x000fea0003800000 */
[----:B-1----:R-:W-:Y:S01]  /*97a0*/  IMAD R4, R9, c[0x0][0x3a0], RZ ;  /* 0x0000e80009047a24 */ /* 0x002fe200078e02ff */
[----:B------:R-:W-:Y:S01]  /*97b0*/  SHF.R.S32.HI R5, RZ, 0x1f, R8 ;  /* 0x0000001fff057819 */ /* 0x000fe20000011408 */
[C---:B------:R-:W-:Y:S01]  /*97c0*/  IMAD.WIDE.U32 R2, R0.reuse, c[0x0][0x3a0], RZ ;  /* 0x0000e80000027a25 */ /* 0x040fe200078e00ff */
[----:B------:R1:W2:Y:S03]  /*97d0*/  LDS.128 R24, [R187+0x80] ;  /* 0x00008000bb187984 */ /* 0x0002a60000000c00 */
[----:B------:R-:W-:Y:S01]  /*97e0*/  IMAD R0, R0, c[0x0][0x3a4], R4 ;  /* 0x0000e90000007a24 */ /* 0x000fe200078e0204 */
[----:B------:R-:W-:Y:S01]  /*97f0*/  LEA R4, R197, R201, 0x5 ;  /* 0x000000c9c5047211 */ /* 0x000fe200078e28ff */
[----:B------:R1:W3:Y:S01]  /*9800*/  LDS.128 R36, [R187+0x1080] ;  /* 0x00108000bb247984 */ /* 0x0002e20000000c00 */
[----:B------:R-:W-:-:S02]  /*9810*/  IMAD R5, R5, c[0x0][0x3f0], RZ ;  /* 0x0000fc0005057a24 */ /* 0x000fc400078e02ff */
[----:B------:R-:W-:Y:S01]  /*9820*/  IADD3 R3, R3, R0, RZ ;  /* 0x0000000003037210 */ /* 0x000fe20007ffe0ff */
[----:B------:R1:W4:Y:S01]  /*9830*/  LDS.128 R48, [R187+0x2080] ;  /* 0x00208000bb307984 */ /* 0x0003220000000c00 */
[----:B------:R-:W-:Y:S01]  /*9840*/  LEA R4, R213, R4, 0x7 ;  /* 0x00000004d5047211 */ /* 0x000fe200078e38ff */
[----:B------:R-:W-:Y:S02]  /*9850*/  IMAD R7, R8, c[0x0][0x3f4], R5 ;  /* 0x0000fd0008077a24 */ /* 0x000fe400078e0205 */
[----:B------:R-:W-:Y:S01]  /*9860*/  IMAD.WIDE.U32 R2, R10, c[0x0][0x3e8], R2 ;  /* 0x0000fa000a027a25 */ /* 0x000fe200078e0002 */
[----:B------:R1:W1:Y:S01]  /*9870*/  LDS.128 R56, [R187+0x3080] ;  /* 0x00308000bb387984 */ /* 0x0002620000000c00 */
[----:B------:R-:W-:Y:S02]  /*9880*/  MOV R0, R4 ;  /* 0x0000000400007202 */ /* 0x000fe40000000f00 */
[----:B------:R-:W-:Y:S01]  /*9890*/  @P2 IMAD.HI.U32 R6, R4, c[0x0][0x4ec], RZ ;  /* 0x00013b0004062a27 */ /* 0x000fe200078e00ff */
[----:B------:R1:W1:Y:S03]  /*98a0*/  LDS.128 R20, [R187+0x4080] ;  /* 0x00408000bb147984 */ /* 0x0002660000000c00 */
[----:B------:R-:W-:Y:S01]  /*98b0*/  IMAD R3, R10, c[0x0][0x3ec], R3 ;  /* 0x0000fb000a037a24 */ /* 0x000fe200078e0203 */
[----:B------:R1:W1:Y:S01]  /*98c0*/  LDS.128 R32, [R187+0x5080] ;  /* 0x00508000bb207984 */ /* 0x0002620000000c00 */
[----:B------:R-:W-:-:S02]  /*98d0*/  @P2 SHF.R.U32.HI R0, RZ, c[0x0][0x4f0], R6 ;  /* 0x00013c00ff002a19 */ /* 0x000fc40000011606 */
[----:B------:R-:W-:Y:S01]  /*98e0*/  IMAD.WIDE.U32 R2, R8, c[0x0][0x3f0], R2 ;  /* 0x0000fc0008027a25 */ /* 0x000fe200078e0002 */
[----:B------:R1:W1:Y:S01]  /*98f0*/  LDS.128 R44, [R187+0x6080] ;  /* 0x00608000bb2c7984 */ /* 0x0002620000000c00 */
[----:B------:R-:W-:Y:S02]  /*9900*/  SHF.R.S32.HI R6, RZ, 0x1f, R0 ;  /* 0x0000001fff067819 */ /* 0x000fe40000011400 */
[----:B------:R-:W-:Y:S01]  /*9910*/  IADD3 R5, -R0, RZ, RZ ;  /* 0x000000ff00057210 */ /* 0x000fe20007ffe1ff */
[----:B------:R1:W1:Y:S01]  /*9920*/  LDS.128 R52, [R187+0x7080] ;  /* 0x00708000bb347984 */ /* 0x0002620000000c00 */
[----:B------:R-:W-:Y:S01]  /*9930*/  IADD3 R3, R3, R7, RZ ;  /* 0x0000000703037210 */ /* 0x000fe20007ffe0ff */
[----:B------:R-:W-:Y:S02]  /*9940*/  IMAD R6, R6, c[0x0][0x3e0], RZ ;  /* 0x0000f80006067a24 */ /* 0x000fe400078e02ff */
[----:B------:R1:W1:Y:S01]  /*9950*/  LDS.128 R16, [R187+0x8080] ;  /* 0x00808000bb107984 */ /* 0x0002620000000c00 */
[----:B------:R-:W-:-:S02]  /*9960*/  IMAD R4, R5, c[0x0][0x4e8], R4 ;  /* 0x00013a0005047a24 */ /* 0x000fc400078e0204 */
[C---:B------:R-:W-:Y:S01]  /*9970*/  IMAD R5, R0.reuse, c[0x0][0x3e4], R6 ;  /* 0x0000f90000057a24 */ /* 0x040fe200078e0206 */
[----:B------:R1:W1:Y:S01]  /*9980*/  LDS.128 R28, [R187+0x9080] ;  /* 0x00908000bb1c7984 */ /* 0x0002620000000c00 */
[----:B------:R-:W-:Y:S01]  /*9990*/  IMAD.WIDE.U32 R2, R0, c[0x0][0x3e0], R2 ;  /* 0x0000f80000027a25 */ /* 0x000fe200078e0002 */
[----:B------:R-:W-:Y:S02]  /*99a0*/  SHF.R.S32.HI R0, RZ, 0x1f, R4 ;  /* 0x0000001fff007819 */ /* 0x000fe40000011404 */
[----:B------:R1:W1:Y:S02]  /*99b0*/  LDS.128 R40, [R187+0xa080] ;  /* 0x00a08000bb287984 */ /* 0x0002640000000c00 */
[----:B------:R-:W-:Y:S01]  /*99c0*/  IADD3 R3, R3, R5, RZ ;  /* 0x0000000503037210 */ /* 0x000fe20007ffe0ff */
[----:B------:R-:W-:Y:S01]  /*99d0*/  IMAD R0, R0, c[0x0][0x3d8], RZ ;  /* 0x0000f60000007a24 */ /* 0x000fe200078e02ff */
[----:B------:R1:W1:Y:S03]  /*99e0*/  LDS.128 R60, [R187+0xb080] ;  /* 0x00b08000bb3c7984 */ /* 0x0002660000000c00 */
[----:B------:R-:W-:-:S04]  /*99f0*/  IMAD.WIDE.U32 R2, R4, c[0x0][0x3d8], R2 ;  /* 0x0000f60004027a25 */ /* 0x000fc800078e0002 */
[----:B------:R-:W-:Y:S01]  /*9a00*/  IMAD R0, R4, c[0x0][0x3dc], R0 ;  /* 0x0000f70004007a24 */ /* 0x000fe200078e0200 */
[----:B------:R-:W-:-:S04]  /*9a10*/  LEA R12, P0, R2, c[0x0][0x380], 0x1 ;  /* 0x0000e000020c7a11 */ /* 0x000fc800078008ff */
[----:B------:R-:W-:-:S04]  /*9a20*/  IADD3 R0, R3, R0, RZ ;  /* 0x0000000003007210 */ /* 0x000fc80007ffe0ff */
[----:B------:R-:W-:Y:S01]  /*9a30*/  LEA.HI.X R9, R2, c[0x0][0x384], R0, 0x1, P0 ;  /* 0x0000e10002097a11 */ /* 0x000fe200000f0c00 */
[----:B------:R-:W-:Y:S05]  /*9a40*/  BRA.DIV ~URZ, `(.L_x_70) ;  /* 0x00003fc27f007947 */ /* 0x000fea000b800000 */
[----:B--234-:R2:W3:Y:S02]  /*9a50*/  SHFL.IDX PT, R8, R9, RZ, 0x181f ;  /* 0x00181fff09087589 */ /* 0x01c4e400000e0000 */
.L_x_141:
[----:B------:R-:W-:Y:S05]  /*9a60*/  BRA.DIV ~URZ, `(.L_x_71) ;  /* 0x000040127f007947 */ /* 0x000fea000b800000 */
[----:B------:R4:W2:Y:S02]  /*9a70*/  SHFL.IDX PT, R0, R12, RZ, 0x181f ;  /* 0x00181fff0c007589 */ /* 0x0008a400000e0000 */
.L_x_142:
[----:B------:R-:W-:Y:S01]  /*9a80*/  LEA R10, R213, R201, 0x7 ;  /* 0x000000c9d50a7211 */ /* 0x000fe200078e38ff */
[----:B------:R-:W-:Y:S03]  /*9a90*/  BSSY B0, `(.L_x_72) ;  /* 0x0000012000007945 */ /* 0x000fe60003800000 */
[----:B------:R-:W-:-:S13]  /*9aa0*/  ISETP.GE.AND P0, PT, R10, R11, PT ;  /* 0x0000000b0a00720c */ /* 0x000fda0003f06270 */
[----:B------:R-:W-:Y:S05]  /*9ab0*/  @P0 BRA `(.L_x_73) ;  /* 0x000000f000000947 */ /* 0x000fea0003800000 */
[----:B------:R-:W-:Y:S02]  /*9ac0*/  ISETP.GE.AND P5, PT, R194, c[0x0][0x3c8], PT ;  /* 0x0000f200c2007a0c */ /* 0x000fe40003fa6270 */
[----:B------:R-:W-:Y:S02]  /*9ad0*/  ISETP.GE.AND P4, PT, R198, c[0x0][0x3c8], PT ;  /* 0x0000f200c6007a0c */ /* 0x000fe40003f86270 */
[----:B------:R-:W-:Y:S02]  /*9ae0*/  ISETP.GE.AND P3, PT, R199, c[0x0][0x3c8], PT ;  /* 0x0000f200c7007a0c */ /* 0x000fe40003f66270 */
[----:B------:R-:W-:Y:S02]  /*9af0*/  SHF.R.S32.HI R15, RZ, 0x1f, R194 ;  /* 0x0000001fff0f7819 */ /* 0x000fe400000114c2 */
[----:B------:R-:W-:Y:S02]  /*9b00*/  SHF.R.S32.HI R14, RZ, 0x1f, R198 ;  /* 0x0000001fff0e7819 */ /* 0x000fe400000114c6 */
[----:B------:R-:W-:-:S03]  /*9b10*/  SHF.R.S32.HI R13, RZ, 0x1f, R199 ;  /* 0x0000001fff0d7819 */ /* 0x000fc600000114c7 */
[-C--:B--2---:R-:W-:Y:S02]  /*9b20*/  @!P5 LEA R6, P2, R194, R0.reuse, 0x1 ;  /* 0x00000000c206d211 */ /* 0x084fe400078408ff */
[-C--:B------:R-:W-:Y:S02]  /*9b30*/  @!P4 LEA R4, P1, R198, R0.reuse, 0x1 ;  /* 0x00000000c604c211 */ /* 0x080fe400078208ff */
[C---:B------:R-:W-:Y:S02]  /*9b40*/  @!P3 LEA R2, P0, R199.reuse, R0, 0x1 ;  /* 0x00000000c702b211 */ /* 0x040fe400078008ff */
[-C--:B---3--:R-:W-:Y:S02]  /*9b50*/  @!P5 LEA.HI.X R7, R194, R8.reuse, R15, 0x1, P2 ;  /* 0x00000008c207d211 */ /* 0x088fe400010f0c0f */
[-C--:B------:R-:W-:Y:S02]  /*9b60*/  @!P4 LEA.HI.X R5, R198, R8.reuse, R14, 0x1, P1 ;  /* 0x00000008c605c211 */ /* 0x080fe400008f0c0e */
[----:B------:R-:W-:Y:S01]  /*9b70*/  @!P3 LEA.HI.X R3, R199, R8, R13, 0x1, P0 ;  /* 0x00000008c703b211 */ /* 0x000fe200000f0c0d */
[----:B------:R2:W-:Y:S04]  /*9b80*/  @!P5 ST.E.128 [R6.64], R24 ;  /* 0x000000180600d985 */ /* 0x0005e8000c101d06 */
[----:B-1----:R2:W-:Y:S04]  /*9b90*/  @!P4 ST.E.128 [R4.64], R20 ;  /* 0x000000140400c985 */ /* 0x0025e8000c101d06 */
[----:B------:R2:W-:Y:S02]  /*9ba0*/  @!P3 ST.E.128 [R2.64], R16 ;  /* 0x000000100200b985 */ /* 0x0005e4000c101d06 */
.L_x_73:
[----:B------:R-:W-:Y:S05]  /*9bb0*/  BSYNC B0 ;  /* 0x0000000000007941 */ /* 0x000fea0003800000 */
.L_x_72:
[----:B------:R-:W-:Y:S05]  /*9bc0*/  BRA.DIV ~URZ, `(.L_x_74) ;  /* 0x00003f227f007947 */ /* 0x000fea000b800000 */
[----:B---3--:R3:W4:Y:S04]  /*9bd0*/  SHFL.IDX PT, R8, R9, 0x1, 0x181f ;  /* 0x00381f0009087f89 */ /* 0x00872800000e0000 */
[----:B--2---:R3:W2:Y:S02]  /*9be0*/  SHFL.IDX PT, R0, R12, 0x1, 0x181f ;  /* 0x00381f000c007f89 */ /* 0x0046a400000e0000 */
.L_x_143:
[----:B------:R-:W-:Y:S01]  /*9bf0*/  IADD3 R2, R10, 0x20, RZ ;  /* 0x000000200a027810 */ /* 0x000fe20007ffe0ff */
        /* <DEDUP_REMOVED lines=12> */
[-C--:B----4-:R-:W-:Y:S02]  /*9cc0*/  @!P2 LEA.HI.X R7, R194, R8.reuse, R15, 0x1, P5 ;  /* 0x00000008c207a211 */ /* 0x090fe400028f0c0f */
[-C--:B------:R-:W-:Y:S02]  /*9cd0*/  @!P1 LEA.HI.X R5, R198, R8.reuse, R14, 0x1, P4 ;  /* 0x00000008c6059211 */ /* 0x080fe400020f0c0e */
[----:B------:R-:W-:Y:S01]  /*9ce0*/  @!P0 LEA.HI.X R3, R199, R8, R13, 0x1, P3 ;  /* 0x00000008c7038211 */ /* 0x000fe200018f0c0d */
[----:B------:R2:W-:Y:S04]  /*9cf0*/  @!P2 ST.E.128 [R6.64], R36 ;  /* 0x000000240600a985 */ /* 0x0005e8000c101d06 */
[----:B-1----:R2:W-:Y:S04]  /*9d00*/  @!P1 ST.E.128 [R4.64], R32 ;  /* 0x0000002004009985 */ /* 0x0025e8000c101d06 */
[----:B------:R2:W-:Y:S02]  /*9d10*/  @!P0 ST.E.128 [R2.64], R28 ;  /* 0x0000001c02008985 */ /* 0x0005e4000c101d06 */
.L_x_76:
[----:B------:R-:W-:Y:S05]  /*9d20*/  BSYNC B0 ;  /* 0x0000000000007941 */ /* 0x000fea0003800000 */
.L_x_75:
[----:B------:R-:W-:Y:S05]  /*9d30*/  BRA.DIV ~URZ, `(.L_x_77) ;  /* 0x00003e827f007947 */ /* 0x000fea000b800000 */
[----:B----4-:R4:W3:Y:S02]  /*9d40*/  SHFL.IDX PT, R8, R9, 0x2, 0x181f ;  /* 0x00581f0009087f89 */ /* 0x0108e400000e0000 */
.L_x_144:
[----:B------:R-:W-:Y:S05]  /*9d50*/  BRA.DIV ~URZ, `(.L_x_78) ;  /* 0x00003ed27f007947 */ /* 0x000fea000b800000 */
[----:B--2---:R2:W4:Y:S02]  /*9d60*/  SHFL.IDX PT, R0, R12, 0x2, 0x181f ;  /* 0x00581f000c007f89 */ /* 0x00452400000e0000 */
.L_x_145:
        /* <DEDUP_REMOVED lines=10> */
[-C--:B----4-:R-:W-:Y:S02]  /*9e10*/  @!P2 LEA R6, P5, R194, R0.reuse, 0x1 ;  /* 0x00000000c206a211 */ /* 0x090fe400078a08ff */
        /* <DEDUP_REMOVED lines=8> */
.L_x_80:
[----:B------:R-:W-:Y:S05]  /*9ea0*/  BSYNC B0 ;  /* 0x0000000000007941 */ /* 0x000fea0003800000 */
.L_x_79:
[----:B------:R-:W-:Y:S05]  /*9eb0*/  BRA.DIV ~URZ, `(.L_x_81) ;  /* 0x00003de27f007947 */ /* 0x000fea000b800000 */
[----:B---3--:R3:W2:Y:S04]  /*9ec0*/  SHFL.IDX PT, R6, R9, 0x3, 0x181f ;  /* 0x00781f0009067f89 */ /* 0x0086a800000e0000 */
[----:B----4-:R3:W4:Y:S02]  /*9ed0*/  SHFL.IDX PT, R0, R12, 0x3, 0x181f ;  /* 0x00781f000c007f89 */ /* 0x01072400000e0000 */
.L_x_146:
[----:B------:R-:W-:-:S04]  /*9ee0*/  IADD3 R2, R10, 0x60, RZ ;  /* 0x000000600a027810 */ /* 0x000fc80007ffe0ff */
[----:B------:R-:W-:-:S13]  /*9ef0*/  ISETP.GE.AND P0, PT, R2, R11, PT ;  /* 0x0000000b0200720c */ /* 0x000fda0003f06270 */
[----:B------:R-:W-:Y:S05]  /*9f00*/  @P0 BRA `(.L_x_82) ;  /* 0x00001f5000000947 */ /* 0x000fea0003800000 */
[----:B------:R-:W-:Y:S02]  /*9f10*/  ISETP.GE.AND P1, PT, R194, c[0x0][0x3c8], PT ;  /* 0x0000f200c2007a0c */ /* 0x000fe40003f26270 */
[----:B------:R-:W-:Y:S02]  /*9f20*/  ISETP.GE.AND P0, PT, R198, c[0x0][0x3c8], PT ;  /* 0x0000f200c6007a0c */ /* 0x000fe40003f06270 */
[----:B------:R-:W-:Y:S02]  /*9f30*/  SHF.R.S32.HI R8, RZ, 0x1f, R194 ;  /* 0x0000001fff087819 */ /* 0x000fe400000114c2 */
[----:B------:R-:W-:-:S07]  /*9f40*/  SHF.R.S32.HI R7, RZ, 0x1f, R198 ;  /* 0x0000001fff077819 */ /* 0x000fce00000114c6 */
[-C--:B----4-:R-:W-:Y:S02]  /*9f50*/  @!P1 LEA R4, P3, R194, R0.reuse, 0x1 ;  /* 0x00000000c2049211 */ /* 0x090fe400078608ff */
[----:B------:R-:W-:Y:S02]  /*9f60*/  @!P0 LEA R2, P2, R198, R0, 0x1 ;  /* 0x00000000c6028211 */ /* 0x000fe400078408ff */
[-C--:B--2---:R-:W-:Y:S02]  /*9f70*/  @!P1 LEA.HI.X R5, R194, R6.reuse, R8, 0x1, P3 ;  /* 0x00000006c2059211 */ /* 0x084fe400018f0c08 */
[----:B------:R-:W-:-:S03]  /*9f80*/  @!P0 LEA.HI.X R3, R198, R6, R7, 0x1, P2 ;  /* 0x00000006c6038211 */ /* 0x000fc600010f0c07 */
[----:B-1----:R1:W-:Y:S04]  /*9f90*/  @!P1 ST.E.128 [R4.64], R56 ;  /* 0x0000003804009985 */ /* 0x0023e8000c101d06 */
[----:B------:R1:W-:Y:S01]  /*9fa0*/  @!P0 ST.E.128 [R2.64], R52 ;  /* 0x0000003402008985 */ /* 0x0003e2000c101d06 */
[----:B------:R-:W-:-:S13]  /*9fb0*/  ISETP.GE.AND P0, PT, R199, c[0x0][0x3c8], PT ;  /* 0x0000f200c7007a0c */ /* 0x000fda0003f06270 */
[----:B------:R-:W-:Y:S05]  /*9fc0*/  @P0 BRA `(.L_x_82) ;  /* 0x00001e9000000947 */ /* 0x000fea0003800000 */
[----:B------:R-:W-:Y:S02]  /*9fd0*/  SHF.R.S32.HI R7, RZ, 0x1f, R199 ;  /* 0x0000001fff077819 */ /* 0x000fe400000114c7 */
[----:B-1----:R-:W-:-:S04]  /*9fe0*/  LEA R2, P0, R199, R0, 0x1 ;  /* 0x00000000c7027211 */ /* 0x002fc800078008ff */
[----:B------:R-:W-:-:S05]  /*9ff0*/  LEA.HI.X R3, R199, R6, R7, 0x1, P0 ;  /* 0x00000006c7037211 */ /* 0x000fca00000f0c07 */
[----:B------:R1:W-:Y:S01]  /*a000*/  ST.E.128 [R2.64], R60 ;  /* 0x0000003c02007985 */ /* 0x0003e2000c101d06 */
[----:B------:R-:W-:Y:S05]  /*a010*/  BRA `(.L_x_82) ;  /* 0x00001e4000007947 */ /* 0x000fea0003800000 */
.L_x_69:
[----:B-1----:R-:W-:Y:S02]  /*a020*/  IMAD R4, R9, c[0x0][0x408], RZ ;  /* 0x0001020009047a24 */ /* 0x002fe400078e02ff */
[----:B------:R-:W-:-:S04]  /*a030*/  IMAD.WIDE.U32 R2, R0, c[0x0][0x408], RZ ;  /* 0x0001020000027a25 */ /* 0x000fc800078e00ff */
[----:B------:R-:W-:Y:S02]  /*a040*/  IMAD R0, R0, c[0x0][0x40c], R4 ;  /* 0x0001030000007a24 */ /* 0x000fe400078e0204 */
[----:B------:R-:W-:-:S03]  /*a050*/  @P2 IMAD.HI.U32 R5, R12, c[0x0][0x4ec], RZ ;  /* 0x00013b000c052a27 */ /* 0x000fc600078e00ff */
[----:B------:R-:W-:Y:S02]  /*a060*/  IADD3 R3, R3, R0, RZ ;  /* 0x0000000003037210 */ /* 0x000fe40007ffe0ff */
[----:B------:R-:W-:-:S03]  /*a070*/  SHF.R.S32.HI R0, RZ, 0x1f, R8 ;  /* 0x0000001fff007819 */ /* 0x000fc60000011408 */
[----:B------:R-:W-:-:S04]  /*a080*/  IMAD.WIDE.U32 R2, R10, c[0x0][0x438], R2 ;  /* 0x00010e000a027a25 */ /* 0x000fc800078e0002 */
[----:B------:R-:W-:Y:S02]  /*a090*/  IMAD R0, R0, c[0x0][0x440], RZ ;  /* 0x0001100000007a24 */ /* 0x000fe400078e02ff */
[----:B------:R-:W-:Y:S02]  /*a0a0*/  IMAD R3, R10, c[0x0][0x43c], R3 ;  /* 0x00010f000a037a24 */ /* 0x000fe400078e0203 */
[C---:B------:R-:W-:Y:S01]  /*a0b0*/  IMAD R4, R8.reuse, c[0x0][0x444], R0 ;  /* 0x0001110008047a24 */ /* 0x040fe200078e0200 */
[----:B------:R-:W-:Y:S01]  /*a0c0*/  MOV R0, R12 ;  /* 0x0000000c00007202 */ /* 0x000fe20000000f00 */
[----:B------:R-:W-:Y:S01]  /*a0d0*/  IMAD.WIDE.U32 R2, R8, c[0x0][0x440], R2 ;  /* 0x0001100008027a25 */ /* 0x000fe200078e0002 */
[----:B------:R-:W-:-:S04]  /*a0e0*/  @P2 SHF.R.U32.HI R0, RZ, c[0x0][0x4f0], R5 ;  /* 0x00013c00ff002a19 */ /* 0x000fc80000011605 */
[----:B------:R-:W-:Y:S02]  /*a0f0*/  IADD3 R3, R3, R4, RZ ;  /* 0x0000000403037210 */ /* 0x000fe40007ffe0ff */
[----:B------:R-:W-:Y:S02]  /*a100*/  SHF.R.S32.HI R5, RZ, 0x1f, R0 ;  /* 0x0000001fff057819 */ /* 0x000fe40000011400 */
[----:B------:R-:W-:Y:S01]  /*a110*/  IADD3 R4, -R0, RZ, RZ ;  /* 0x000000ff00047210 */ /* 0x000fe20007ffe1ff */
[----:B------:R-:W-:-:S04]  /*a120*/  IMAD.WIDE.U32 R2, R221, c[0x0][0x448], R2 ;  /* 0x00011200dd027a25 */ /* 0x000fc800078e0002 */
[----:B------:R-:W-:Y:S02]  /*a130*/  IMAD R5, R5, c[0x0][0x430], RZ ;  /* 0x00010c0005057a24 */ /* 0x000fe400078e02ff */
[----:B------:R-:W-:Y:S02]  /*a140*/  IMAD R3, R221, c[0x0][0x44c], R3 ;  /* 0x00011300dd037a24 */ /* 0x000fe400078e0203 */
[----:B------:R-:W-:Y:S02]  /*a150*/  IMAD R4, R4, c[0x0][0x4e8], R12 ;  /* 0x00013a0004047a24 */ /* 0x000fe400078e020c */
[C---:B------:R-:W-:Y:S02]  /*a160*/  IMAD R5, R0.reuse, c[0x0][0x434], R5 ;  /* 0x00010d0000057a24 */ /* 0x040fe400078e0205 */
[----:B------:R-:W-:Y:S01]  /*a170*/  IMAD.WIDE.U32 R2, R0, c[0x0][0x430], R2 ;  /* 0x00010c0000027a25 */ /* 0x000fe200078e0002 */
[----:B------:R-:W-:-:S04]  /*a180*/  SHF.R.S32.HI R0, RZ, 0x1f, R4 ;  /* 0x0000001fff007819 */ /* 0x000fc80000011404 */
[----:B------:R-:W-:Y:S01]  /*a190*/  IADD3 R3, R3, R5, RZ ;  /* 0x0000000503037210 */ /* 0x000fe20007ffe0ff */
[----:B------:R-:W-:-:S04]  /*a1a0*/  IMAD R0, R0, c[0x0][0x428], RZ ;  /* 0x00010a0000007a24 */ /* 0x000fc800078e02ff */
[----:B------:R-:W-:-:S04]  /*a1b0*/  IMAD.WIDE.U32 R2, R4, c[0x0][0x428], R2 ;  /* 0x00010a0004027a25 */ /* 0x000fc800078e0002 */
[----:B------:R-:W-:Y:S01]  /*a1c0*/  IMAD R4, R4, c[0x0][0x42c], R0 ;  /* 0x00010b0004047a24 */ /* 0x000fe200078e0200 */
[----:B------:R-:W-:-:S04]  /*a1d0*/  LEA R12, P2, R2, c[0x0][0x400], 0x2 ;  /* 0x00010000020c7a11 */ /* 0x000fc800078410ff */
[----:B------:R-:W-:-:S04]  /*a1e0*/  IADD3 R4, R3, R4, RZ ;  /* 0x0000000403047210 */ /* 0x000fc80007ffe0ff */
[----:B------:R-:W-:Y:S01]  /*a1f0*/  LEA.HI.X R5, R2, c[0x0][0x404], R4, 0x2, P2 ;  /* 0x0001010002057a11 */ /* 0x000fe200010f1404 */
[----:B------:R-:W-:Y:S05]  /*a200*/  BRA.DIV ~URZ, `(.L_x_83) ;  /* 0x00003b627f007947 */ /* 0x000fea000b800000 */
[----:B------:R1:W2:Y:S02]  /*a210*/  SHFL.IDX PT, R4, R5, RZ, 0x1c1f ;  /* 0x001c1fff05047589 */ /* 0x0002a400000e0000 */
.L_x_147:
[----:B------:R-:W-:Y:S05]  /*a220*/  BRA.DIV ~URZ, `(.L_x_84) ;  /* 0x00003bb27f007947 */ /* 0x000fea000b800000 */
[----:B------:R3:W4:Y:S02]  /*a230*/  SHFL.IDX PT, R0, R12, RZ, 0x1c1f ;  /* 0x001c1fff0c007589 */ /* 0x00072400000e0000 */
.L_x_148:
[----:B------:R-:W-:Y:S01]  /*a240*/  BSSY B0, `(.L_x_85) ;  /* 0x000007a000007945 */ /* 0x000fe20003800000 */
[----:B------:R-:W-:Y:S05]  /*a250*/  @P1 BRA `(.L_x_86) ;  /* 0x0000078000001947 */ /* 0x000fea0003800000 */
[----:B------:R-:W-:Y:S02]  /*a260*/  ISETP.GE.AND P4, PT, R222, c[0x0][0x3c8], PT ;  /* 0x0000f200de007a0c */ /* 0x000fe40003f86270 */
[----:B------:R-:W-:Y:S02]  /*a270*/  ISETP.GE.AND P2, PT, R249, c[0x0][0x3c8], PT ;  /* 0x0000f200f9007a0c */ /* 0x000fe40003f46270 */
[----:B------:R-:W-:Y:S02]  /*a280*/  ISETP.GE.AND P5, PT, R248, c[0x0][0x3c8], PT ;  /* 0x0000f200f8007a0c */ /* 0x000fe40003fa6270 */
[----:B------:R-:W-:Y:S02]  /*a290*/  ISETP.GE.AND P1, PT, R247, c[0x0][0x3c8], PT ;  /* 0x0000f200f7007a0c */ /* 0x000fe40003f26270 */
[----:B------:R-:W-:-:S02]  /*a2a0*/  SHF.R.S32.HI R8, RZ, 0x1f, R249 ;  /* 0x0000001fff087819 */ /* 0x000fc400000114f9 */
[----:B------:R-:W-:Y:S02]  /*a2b0*/  ISETP.GE.AND P6, PT, R246, c[0x0][0x3c8], PT ;  /* 0x0000f200f6007a0c */ /* 0x000fe40003fc6270 */
[----:B------:R-:W-:Y:S01]  /*a2c0*/  SHF.R.S32.HI R9, RZ, 0x1f, R248 ;  /* 0x0000001fff097819 */ /* 0x000fe200000114f8 */
[----:B----4-:R-:W-:Y:S01]  /*a2d0*/  @!P4 IMAD.MOV.U32 R6, RZ, RZ, R0 ;  /* 0x000000ffff06c224 */ /* 0x010fe200078e0000 */
[----:B------:R-:W-:Y:S01]  /*a2e0*/  SHF.R.S32.HI R10, RZ, 0x1f, R234 ;  /* 0x0000001fff0a7819 */ /* 0x000fe200000114ea */
[----:B--2---:R-:W-:Y:S01]  /*a2f0*/  @!P4 IMAD.MOV.U32 R7, RZ, RZ, R4 ;  /* 0x000000ffff07c224 */ /* 0x004fe200078e0004 */
[C---:B------:R-:W-:Y:S02]  /*a300*/  @!P2 LEA R2, P3, R249.reuse, R0, 0x2 ;  /* 0x00000000f902a211 */ /* 0x040fe400078610ff */
[----:B------:R-:W-:Y:S01]  /*a310*/  SHF.R.S32.HI R11, RZ, 0x1f, R233 ;  /* 0x0000001fff0b7819 */ /* 0x000fe200000114e9 */
[----:B------:R-:W-:Y:S01]  /*a320*/  @!P4 IMAD.WIDE R6, R222, 0x4, R6 ;  /* 0x00000004de06c825 */ /* 0x000fe200078e0206 */
[----:B------:R-:W-:-:S02]  /*a330*/  @!P2 LEA.HI.X R3, R249, R4, R8, 0x2, P3 ;  /* 0x00000004f903a211 */ /* 0x000fc400018f1408 */
[----:B------:R-:W-:Y:S02]  /*a340*/  SHF.R.S32.HI R8, RZ, 0x1f, R247 ;  /* 0x0000001fff087819 */ /* 0x000fe400000114f7 */
[----:B------:R2:W-:Y:S01]  /*a350*/  @!P4 ST.E.64 [R6.64], R124 ;  /* 0x0000007c0600c985 */ /* 0x0005e2000c101b06 */
[----:B------:R-:W-:Y:S02]  /*a360*/  SHF.R.S32.HI R13, RZ, 0x1f, R230 ;  /* 0x0000001fff0d7819 */ /* 0x000fe400000114e6 */
[----:B------:R-:W-:Y:S01]  /*a370*/  SHF.R.S32.HI R15, RZ, 0x1f, R229 ;  /* 0x0000001fff0f7819 */ /* 0x000fe200000114e5 */
[----:B------:R4:W-:Y:S01]  /*a380*/  @!P2 ST.E.64 [R2.64], R28 ;  /* 0x0000001c0200a985 */ /* 0x0009e2000c101b06 */
[----:B------:R-:W-:Y:S02]  /*a390*/  ISETP.GE.AND P2, PT, R245, c[0x0][0x3c8], PT ;  /* 0x0000f200f5007a0c */ /* 0x000fe40003f46270 */
[----:B------:R-:W-:Y:S02]  /*a3a0*/  SHF.R.S32.HI R14, RZ, 0x1f, R228 ;  /* 0x0000001fff0e7819 */ /* 0x000fe400000114e4 */
[----:B--2---:R-:W-:-:S02]  /*a3b0*/  @!P5 LEA R6, P4, R248, R0, 0x2 ;  /* 0x00000000f806d211 */ /* 0x004fc400078810ff */
[C---:B----4-:R-:W-:Y:S02]  /*a3c0*/  @!P1 LEA R2, P3, R247.reuse, R0, 0x2 ;  /* 0x00000000f7029211 */ /* 0x050fe400078610ff */
[-C--:B------:R-:W-:Y:S02]  /*a3d0*/  @!P5 LEA.HI.X R7, R248, R4.reuse, R9, 0x2, P4 ;  /* 0x00000004f807d211 */ /* 0x080fe400020f1409 */
[----:B------:R-:W-:Y:S02]  /*a3e0*/  @!P1 LEA.HI.X R3, R247, R4, R8, 0x2, P3 ;  /* 0x00000004f7039211 */ /* 0x000fe400018f1408 */
[----:B------:R-:W-:Y:S01]  /*a3f0*/  SHF.R.S32.HI R9, RZ, 0x1f, R246 ;  /* 0x0000001fff097819 */ /* 0x000fe200000114f6 */
[----:B------:R2:W-:Y:S01]  /*a400*/  @!P5 ST.E.64 [R6.64], R30 ;  /* 0x0000001e0600d985 */ /* 0x0005e2000c101b06 */
[----:B------:R-:W-:Y:S02]  /*a410*/  ISETP.GE.AND P5, PT, R244, c[0x0][0x3c8], PT ;  /* 0x0000f200f4007a0c */ /* 0x000fe40003fa6270 */
[----:B------:R-:W-:Y:S01]  /*a420*/  SHF.R.S32.HI R8, RZ, 0x1f, R245 ;  /* 0x0000001fff087819 */ /* 0x000fe200000114f5 */
[----:B------:R4:W-:Y:S01]  /*a430*/  @!P1 ST.E.64 [R2.64], R32 ;  /* 0x0000002002009985 */ /* 0x0009e2000c101b06 */
[----:B------:R-:W-:-:S02]  /*a440*/  ISETP.GE.AND P1, PT, R243, c[0x0][0x3c8], PT ;  /* 0x0000f200f3007a0c */ /* 0x000fc40003f26270 */
[CC--:B--2---:R-:W-:Y:S02]  /*a450*/  @!P6 LEA R6, P4, R246.reuse, R0.reuse, 0x2 ;  /* 0x00000000f606e211 */ /* 0x0c4fe400078810ff */
[C---:B----4-:R-:W-:Y:S02]  /*a460*/  @!P2 LEA R2, P3, R245.reuse, R0, 0x2 ;  /* 0x00000000f502a211 */ /* 0x050fe400078610ff */
[-C--:B------:R-:W-:Y:S02]  /*a470*/  @!P6 LEA.HI.X R7, R246, R4.reuse, R9, 0x2, P4 ;  /* 0x00000004f607e211 */ /* 0x080fe400020f1409 */
[----:B------:R-:W-:Y:S02]  /*a480*/  @!P2 LEA.HI.X R3, R245, R4, R8, 0x2, P3 ;  /* 0x00000004f503a211 */ /* 0x000fe400018f1408 */
[----:B------:R-:W-:Y:S01]  /*a490*/  SHF.R.S32.HI R9, RZ, 0x1f, R244 ;  /* 0x0000001fff097819 */ /* 0x000fe200000114f4 */
[----:B------:R2:W-:Y:S01]  /*a4a0*/  @!P6 ST.E.64 [R6.64], R34 ;  /* 0x000000220600e985 */ /* 0x0005e2000c101b06 */
[----:B------:R-:W-:-:S02]  /*a4b0*/  ISETP.GE.AND P6, PT, R242, c[0x0][0x3c8], PT ;  /* 0x0000f200f2007a0c */ /* 0x000fc40003fc6270 */
[----:B------:R-:W-:Y:S01]  /*a4c0*/  SHF.R.S32.HI R8, RZ, 0x1f, R243 ;  /* 0x0000001fff087819 */ /* 0x000fe200000114f3 */
[----:B------:R4:W-:Y:S01]  /*a4d0*/  @!P2 ST.E.64 [R2.64], R36 ;  /* 0x000000240200a985 */ /* 0x0009e2000c101b06 */
[----:B------:R-:W-:Y:S02]  /*a4e0*/  ISETP.GE.AND P2, PT, R241, c[0x0][0x3c8], PT ;  /* 0x0000f200f1007a0c */ /* 0x000fe40003f46270 */
[CC--:B--2---:R-:W-:Y:S02]  /*a4f0*/  @!P5 LEA R6, P4, R244.reuse, R0.reuse, 0x2 ;  /* 0x00000000f406d211 */ /* 0x0c4fe400078810ff */
[C---:B----4-:R-:W-:Y:S02]  /*a500*/  @!P1 LEA R2, P3, R243.reuse, R0, 0x2 ;  /* 0x00000000f3029211 */ /* 0x050fe400078610ff */
[-C--:B------:R-:W-:Y:S02]  /*a510*/  @!P5 LEA.HI.X R7, R244, R4.reuse, R9, 0x2, P4 ;  /* 0x00000004f407d211 */ /* 0x080fe400020f1409 */
[----:B------:R-:W-:-:S02]  /*a520*/  @!P1 LEA.HI.X R3, R243, R4, R8, 0x2, P3 ;  /* 0x00000004f3039211 */ /* 0x000fc400018f1408 */
[----:B------:R-:W-:Y:S01]  /*a530*/  SHF.R.S32.HI R9, RZ, 0x1f, R242 ;  /* 0x0000001fff097819 */ /* 0x000fe200000114f2 */
[----:B------:R2:W-:Y:S01]  /*a540*/  @!P5 ST.E.64 [R6.64], R40 ;  /* 0x000000280600d985 */ /* 0x0005e2000c101b06 */
[----:B------:R-:W-:Y:S02]  /*a550*/  ISETP.GE.AND P5, PT, R240, c[0x0][0x3c8], PT ;  /* 0x0000f200f0007a0c */ /* 0x000fe40003fa6270 */
[----:B------:R-:W-:Y:S01]  /*a560*/  SHF.R.S32.HI R8, RZ, 0x1f, R241 ;  /* 0x0000001fff087819 */ /* 0x000fe200000114f1 */
[----:B------:R4:W-:Y:S01]  /*a570*/  @!P1 ST.E.64 [R2.64], R44 ;  /* 0x0000002c02009985 */ /* 0x0009e2000c101b06 */
[----:B------:R-:W-:Y:S02]  /*a580*/  ISETP.GE.AND P1, PT, R239, c[0x0][0x3c8], PT ;  /* 0x0000f200ef007a0c */ /* 0x000fe40003f26270 */
[-C--:B--2---:R-:W-:Y:S02]  /*a590*/  @!P6 LEA R6, P4, R242, R0.reuse, 0x2 ;  /* 0x00000000f206e211 */ /* 0x084fe400078810ff */
[----:B----4-:R-:W-:-:S02]  /*a5a0*/  @!P2 LEA R2, P3, R241, R0, 0x2 ;  /* 0x00000000f102a211 */ /* 0x010fc400078610ff */
        /* <DEDUP_REMOVED lines=25> */
[----:B------:R-:W-:Y:S01]  /*a740*/  ISETP.GE.AND P4, PT, R233, c[0x0][0x3c8], PT ;  /* 0x0000f200e9007a0c */ /* 0x000fe20003f86270 */
[----:B------:R4:W-:Y:S01]  /*a750*/  @!P2 ST.E.64 [R2.64], R68 ;  /* 0x000000440200a985 */ /* 0x0009e2000c101b06 */
[----:B------:R-:W-:Y:S02]  /*a760*/  SHF.R.S32.HI R8, RZ, 0x1f, R235 ;  /* 0x0000001fff087819 */ /* 0x000fe400000114eb */
[-C--:B--2---:R-:W-:Y:S02]  /*a770*/  @!P5 LEA R6, P3, R236, R0.reuse, 0x2 ;  /* 0x00000000ec06d211 */ /* 0x084fe400078610ff */
[----:B----4-:R-:W-:-:S02]  /*a780*/  @!P1 LEA R2, P2, R235, R0, 0x2 ;  /* 0x00000000eb029211 */ /* 0x010fc400078410ff */
[-C--:B------:R-:W-:Y:S02]  /*a790*/  @!P5 LEA.HI.X R7, R236, R4.reuse, R9, 0x2, P3 ;  /* 0x00000004ec07d211 */ /* 0x080fe400018f1409 */
[----:B------:R-:W-:Y:S02]  /*a7a0*/  ISETP.GE.AND P3, PT, R232, c[0x0][0x3c8], PT ;  /* 0x0000f200e8007a0c */ /* 0x000fe40003f66270 */
[----:B------:R-:W-:Y:S01]  /*a7b0*/  @!P1 LEA.HI.X R3, R235, R4, R8, 0x2, P2 ;  /* 0x00000004eb039211 */ /* 0x000fe200010f1408 */
[----:B------:R2:W-:Y:S01]  /*a7c0*/  @!P5 ST.E.64 [R6.64], R72 ;  /* 0x000000480600d985 */ /* 0x0005e2000c101b06 */
[----:B------:R-:W-:-:S03]  /*a7d0*/  @!P6 LEA R8, P2, R234, R0, 0x2 ;  /* 0x00000000ea08e211 */ /* 0x000fc600078410ff */
[----:B------:R4:W-:Y:S01]  /*a7e0*/  @!P1 ST.E.64 [R2.64], R76 ;  /* 0x0000004c02009985 */ /* 0x0009e2000c101b06 */
[----:B------:R-:W-:Y:S02]  /*a7f0*/  ISETP.GE.AND P1, PT, R231, c[0x0][0x3c8], PT ;  /* 0x0000f200e7007a0c */ /* 0x000fe40003f26270 */
[----:B------:R-:W-:Y:S02]  /*a800*/  @!P6 LEA.HI.X R9, R234, R4, R10, 0x2, P2 ;  /* 0x00000004ea09e211 */ /* 0x000fe400010f140a */
[----:B------:R-:W-:-:S03]  /*a810*/  SHF.R.S32.HI R10, RZ, 0x1f, R232 ;  /* 0x0000001fff0a7819 */ /* 0x000fc600000114e8 */
[----:B------:R-:W-:Y:S01]  /*a820*/  @!P6 ST.E.64 [R8.64], R126 ;  /* 0x0000007e0800e985 */ /* 0x000fe2000c101b06 */
[----:B------:R-:W-:Y:S02]  /*a830*/  ISETP.GE.AND P6, PT, R230, c[0x0][0x3c8], PT ;  /* 0x0000f200e6007a0c */ /* 0x000fe40003fc6270 */
[CC--:B--2---:R-:W-:Y:S02]  /*a840*/  @!P3 LEA R6, P2, R232.reuse, R0.reuse, 0x2 ;  /* 0x00000000e806b211 */ /* 0x0c4fe400078410ff */
[C---:B----4-:R-:W-:Y:S02]  /*a850*/  @!P4 LEA R2, P5, R233.reuse, R0, 0x2 ;  /* 0x00000000e902c211 */ /* 0x050fe400078a10ff */
[-C--:B------:R-:W-:Y:S02]  /*a860*/  @!P3 LEA.HI.X R7, R232, R4.reuse, R10, 0x2, P2 ;  /* 0x00000004e807b211 */ /* 0x080fe400010f140a */
[----:B------:R-:W-:Y:S02]  /*a870*/  @!P4 LEA.HI.X R3, R233, R4, R11, 0x2, P5 ;  /* 0x00000004e903c211 */ /* 0x000fe400028f140b */
[----:B------:R-:W-:-:S02]  /*a880*/  ISETP.GE.AND P5, PT, R229, c[0x0][0x3c8], PT ;  /* 0x0000f200e5007a0c */ /* 0x000fc40003fa6270 */
[----:B------:R-:W-:Y:S01]  /*a890*/  SHF.R.S32.HI R10, RZ, 0x1f, R231 ;  /* 0x0000001fff0a7819 */ /* 0x000fe200000114e7 */
[----:B------:R2:W-:Y:S01]  /*a8a0*/  @!P4 ST.E.64 [R2.64], R80 ;  /* 0x000000500200c985 */ /* 0x0005e2000c101b06 */
[----:B------:R-:W-:-:S03]  /*a8b0*/  ISETP.GE.AND P4, PT, R228, c[0x0][0x3c8], PT ;  /* 0x0000f200e4007a0c */ /* 0x000fc60003f86270 */
[----:B------:R4:W-:Y:S01]  /*a8c0*/  @!P3 ST.E.64 [R6.64], R84 ;  /* 0x000000540600b985 */ /* 0x0009e2000c101b06 */
[----:B------:R-:W-:Y:S02]  /*a8d0*/  ISETP.GE.AND P3, PT, R227, c[0x0][0x3c8], PT ;  /* 0x0000f200e3007a0c */ /* 0x000fe40003f66270 */
[----:B--2---:R-:W-:-:S04]  /*a8e0*/  @!P1 LEA R2, P2, R231, R0, 0x2 ;  /* 0x00000000e7029211 */ /* 0x004fc800078410ff */
[----:B------:R-:W-:Y:S02]  /*a8f0*/  @!P1 LEA.HI.X R3, R231, R4, R10, 0x2, P2 ;  /* 0x00000004e7039211 */ /* 0x000fe400010f140a */
[----:B------:R-:W-:-:S03]  /*a900*/  @!P6 LEA R10, P2, R230, R0, 0x2 ;  /* 0x00000000e60ae211 */ /* 0x000fc600078410ff */
[----:B------:R2:W-:Y:S01]  /*a910*/  @!P1 ST.E.64 [R2.64], R88 ;  /* 0x0000005802009985 */ /* 0x0005e2000c101b06 */
[C---:B------:R-:W-:Y:S02]  /*a920*/  @!P5 LEA R8, P1, R229.reuse, R0, 0x2 ;  /* 0x00000000e508d211 */ /* 0x040fe400078210ff */
[----:B------:R-:W-:Y:S02]  /*a930*/  @!P6 LEA.HI.X R11, R230, R4, R13, 0x2, P2 ;  /* 0x00000004e60be211 */ /* 0x000fe400010f140d */
[C---:B----4-:R-:W-:Y:S02]  /*a940*/  @!P4 LEA R6, P2, R228.reuse, R0, 0x2 ;  /* 0x00000000e406c211 */ /* 0x050fe400078410ff */
[-C--:B------:R-:W-:Y:S01]  /*a950*/  @!P5 LEA.HI.X R9, R229, R4.reuse, R15, 0x2, P1 ;  /* 0x00000004e509d211 */ /* 0x080fe200008f140f */
[----:B------:R4:W-:Y:S01]  /*a960*/  @!P6 ST.E.64 [R10.64], R128 ;  /* 0x000000800a00e985 */ /* 0x0009e2000c101b06 */
[----:B------:R-:W-:Y:S02]  /*a970*/  SHF.R.S32.HI R13, RZ, 0x1f, R227 ;  /* 0x0000001fff0d7819 */ /* 0x000fe400000114e3 */
[----:B------:R-:W-:Y:S01]  /*a980*/  @!P4 LEA.HI.X R7, R228, R4, R14, 0x2, P2 ;  /* 0x00000004e407c211 */ /* 0x000fe200010f140e */
[----:B------:R4:W-:Y:S04]  /*a990*/  @!P5 ST.E.64 [R8.64], R100 ;  /* 0x000000640800d985 */ /* 0x0009e8000c101b06 */
[----:B------:R4:W-:Y:S01]  /*a9a0*/  @!P4 ST.E.64 [R6.64], R92 ;  /* 0x0000005c0600c985 */ /* 0x0009e2000c101b06 */
[----:B--2---:R-:W-:-:S04]  /*a9b0*/  @!P3 LEA R2, P1, R227, R0, 0x2 ;  /* 0x00000000e302b211 */ /* 0x004fc800078210ff */
[----:B------:R-:W-:-:S05]  /*a9c0*/  @!P3 LEA.HI.X R3, R227, R4, R13, 0x2, P1 ;  /* 0x00000004e303b211 */ /* 0x000fca00008f140d */
[----:B------:R4:W-:Y:S04]  /*a9d0*/  @!P3 ST.E.64 [R2.64], R24 ;  /* 0x000000180200b985 */ /* 0x0009e8000c101b06 */
.L_x_86:
[----:B------:R-:W-:Y:S05]  /*a9e0*/  BSYNC B0 ;  /* 0x0000000000007941 */ /* 0x000fea0003800000 */
.L_x_85:
[----:B------:R-:W-:Y:S05]  /*a9f0*/  BRA.DIV ~URZ, `(.L_x_87) ;  /* 0x000034527f007947 */ /* 0x000fea000b800000 */
[----:B--2---:R2:W1:Y:S04]  /*aa00*/  SHFL.IDX PT, R4, R5, 0x1, 0x1c1f ;  /* 0x003c1f0005047f89 */ /* 0x00446800000e0000 */
[----:B----4-:R2:W4:Y:S02]  /*aa10*/  SHFL.IDX PT, R0, R12, 0x1, 0x1c1f ;  /* 0x003c1f000c007f89 */ /* 0x01052400000e0000 */
.L_x_149:
[----:B------:R-:W-:Y:S05]  /*aa20*/  @P0 BRA `(.L_x_82) ;  /* 0x0000143000000947 */ /* 0x000fea0003800000 */
[----:B------:R-:W-:Y:S02]  /*aa30*/  ISETP.GE.AND P4, PT, R222, c[0x0][0x3c8], PT ;  /* 0x0000f200de007a0c */ /* 0x000fe40003f86270 */
[----:B------:R-:W-:Y:S02]  /*aa40*/  ISETP.GE.AND P3, PT, R249, c[0x0][0x3c8], PT ;  /* 0x0000f200f9007a0c */ /* 0x000fe40003f66270 */
[----:B------:R-:W-:Y:S02]  /*aa50*/  ISETP.GE.AND P2, PT, R248, c[0x0][0x3c8], PT ;  /* 0x0000f200f8007a0c */ /* 0x000fe40003f46270 */
[----:B------:R-:W-:-:S02]  /*aa60*/  ISETP.GE.AND P1, PT, R247, c[0x0][0x3c8], PT ;  /* 0x0000f200f7007a0c */ /* 0x000fc40003f26270 */
[----:B------:R-:W-:Y:S02]  /*aa70*/  ISETP.GE.AND P0, PT, R246, c[0x0][0x3c8], PT ;  /* 0x0000f200f6007a0c */ /* 0x000fe40003f06270 */
[----:B-12---:R-:W-:Y:S02]  /*aa80*/  SHF.R.S32.HI R5, RZ, 0x1f, R249 ;  /* 0x0000001fff057819 */ /* 0x006fe400000114f9 */
[----:B------:R-:W-:Y:S01]  /*aa90*/  SHF.R.S32.HI R10, RZ, 0x1f, R247 ;  /* 0x0000001fff0a7819 */ /* 0x000fe200000114f7 */
[----:B----4-:R-:W-:Y:S01]  /*aaa0*/  @!P4 IMAD.MOV.U32 R6, RZ, RZ, R0 ;  /* 0x000000ffff06c224 */ /* 0x010fe200078e0000 */
[----:B------:R-:W-:Y:S01]  /*aab0*/  SHF.R.S32.HI R11, RZ, 0x1f, R236 ;  /* 0x0000001fff0b7819 */ /* 0x000fe200000114ec */
[----:B------:R-:W-:Y:S01]  /*aac0*/  @!P4 IMAD.MOV.U32 R7, RZ, RZ, R4 ;  /* 0x000000ffff07c224 */ /* 0x000fe200078e0004 */
[CC--:B------:R-:W-:Y:S02]  /*aad0*/  @!P3 LEA R2, P5, R249.reuse, R0.reuse, 0x2 ;  /* 0x00000000f902b211 */ /* 0x0c0fe400078a10ff */
[----:B------:R-:W-:Y:S01]  /*aae0*/  @!P2 LEA R8, P6, R248, R0, 0x2 ;  /* 0x00000000f808a211 */ /* 0x000fe200078c10ff */
[----:B------:R-:W-:Y:S01]  /*aaf0*/  @!P4 IMAD.WIDE R6, R222, 0x4, R6 ;  /* 0x00000004de06c825 */ /* 0x000fe200078e0206 */
[----:B------:R-:W-:-:S02]  /*ab00*/  @!P3 LEA.HI.X R3, R249, R4, R5, 0x2, P5 ;  /* 0x00000004f903b211 */ /* 0x000fc400028f1405 */
[----:B------:R-:W-:Y:S02]  /*ab10*/  SHF.R.S32.HI R5, RZ, 0x1f, R248 ;  /* 0x0000001fff057819 */ /* 0x000fe400000114f8 */
[----:B------:R1:W-:Y:S01]  /*ab20*/  @!P4 ST.E.64 [R6.64], R104 ;  /* 0x000000680600c985 */ /* 0x0003e2000c101b06 */
[----:B------:R-:W-:Y:S02]  /*ab30*/  ISETP.GE.AND P5, PT, R245, c[0x0][0x3c8], PT ;  /* 0x0000f200f5007a0c */ /* 0x000fe40003fa6270 */
[----:B------:R-:W-:Y:S01]  /*ab40*/  ISETP.GE.AND P4, PT, R244, c[0x0][0x3c8], PT ;  /* 0x0000f200f4007a0c */ /* 0x000fe20003f86270 */
[----:B------:R2:W-:Y:S01]  /*ab50*/  @!P3 ST.E.64 [R2.64], R96 ;  /* 0x000000600200b985 */ /* 0x0005e2000c101b06 */
[----:B------:R-:W-:Y:S02]  /*ab60*/  @!P2 LEA.HI.X R9, R248, R4, R5, 0x2, P6 ;  /* 0x00000004f809a211 */ /* 0x000fe400030f1405 */
[----:B------:R-:W-:Y:S02]  /*ab70*/  SHF.R.S32.HI R5, RZ, 0x1f, R246 ;  /* 0x0000001fff057819 */ /* 0x000fe400000114f6 */
[----:B------:R-:W-:Y:S01]  /*ab80*/  SHF.R.S32.HI R13, RZ, 0x1f, R230 ;  /* 0x0000001fff0d7819 */ /* 0x000fe200000114e6 */
[----:B------:R4:W-:Y:S01]  /*ab90*/  @!P2 ST.E.64 [R8.64], R120 ;  /* 0x000000780800a985 */ /* 0x0009e2000c101b06 */
[----:B------:R-:W-:-:S02]  /*aba0*/  ISETP.GE.AND P2, PT, R242, c[0x0][0x3c8], PT ;  /* 0x0000f200f2007a0c */ /* 0x000fc40003f46270 */
[----:B---3--:R-:W-:Y:S02]  /*abb0*/  SHF.R.S32.HI R12, RZ, 0x1f, R229 ;  /* 0x0000001fff0c7819 */ /* 0x008fe400000114e5 */
[CC--:B-1----:R-:W-:Y:S02]  /*abc0*/  @!P1 LEA R6, P3, R247.reuse, R0.reuse, 0x2 ;  /* 0x00000000f7069211 */ /* 0x0c2fe400078610ff */
[C---:B--2---:R-:W-:Y:S02]  /*abd0*/  @!P0 LEA R2, P6, R246.reuse, R0, 0x2 ;  /* 0x00000000f6028211 */ /* 0x044fe400078c10ff */
[-C--:B------:R-:W-:Y:S02]  /*abe0*/  @!P1 LEA.HI.X R7, R247, R4.reuse, R10, 0x2, P3 ;  /* 0x00000004f7079211 */ /* 0x080fe400018f140a */
[----:B------:R-:W-:Y:S02]  /*abf0*/  ISETP.GE.AND P3, PT, R243, c[0x0][0x3c8], PT ;  /* 0x0000f200f3007a0c */ /* 0x000fe40003f66270 */
[----:B------:R-:W-:Y:S01]  /*ac00*/  @!P0 LEA.HI.X R3, R246, R4, R5, 0x2, P6 ;  /* 0x00000004f6038211 */ /* 0x000fe200030f1405 */
[----:B------:R1:W-:Y:S01]  /*ac10*/  @!P1 ST.E.64 [R6.64], R108 ;  /* 0x0000006c06009985 */ /* 0x0003e2000c101b06 */
[----:B----4-:R-:W-:-:S02]  /*ac20*/  @!P5 LEA R8, P1, R245, R0, 0x2 ;  /* 0x00000000f508d211 */ /* 0x010fc400078210ff */
[----:B------:R-:W-:Y:S01]  /*ac30*/  SHF.R.S32.HI R5, RZ, 0x1f, R245 ;  /* 0x0000001fff057819 */ /* 0x000fe200000114f5 */
[----:B------:R2:W-:Y:S01]  /*ac40*/  @!P0 ST.E.64 [R2.64], R46 ;  /* 0x0000002e02008985 */ /* 0x0005e2000c101b06 */
[----:B------:R-:W-:Y:S02]  /*ac50*/  SHF.R.S32.HI R10, RZ, 0x1f, R244 ;  /* 0x0000001fff0a7819 */ /* 0x000fe400000114f4 */
[----:B------:R-:W-:Y:S02]  /*ac60*/  @!P5 LEA.HI.X R9, R245, R4, R5, 0x2, P1 ;  /* 0x00000004f509d211 */ /* 0x000fe400008f1405 */
[----:B------:R-:W-:Y:S02]  /*ac70*/  ISETP.GE.AND P1, PT, R241, c[0x0][0x3c8], PT ;  /* 0x0000f200f1007a0c */ /* 0x000fe40003f26270 */
[----:B------:R-:W-:Y:S01]  /*ac80*/  SHF.R.S32.HI R5, RZ, 0x1f, R243 ;  /* 0x0000001fff057819 */ /* 0x000fe200000114f3 */
[----:B------:R3:W-:Y:S01]  /*ac90*/  @!P5 ST.E.64 [R8.64], R130 ;  /* 0x000000820800d985 */ /* 0x0007e2000c101b06 */
[----:B------:R-:W-:-:S02]  /*aca0*/  ISETP.GE.AND P5, PT, R239, c[0x0][0x3c8], PT ;  /* 0x0000f200ef007a0c */ /* 0x000fc40003fa6270 */
[----:B-1----:R-:W-:-:S04]  /*acb0*/  @!P4 LEA R6, P0, R244, R0, 0x2 ;  /* 0x00000000f406c211 */ /* 0x002fc800078010ff */
[----:B------:R-:W-:Y:S02]  /*acc0*/  @!P4 LEA.HI.X R7, R244, R4, R10, 0x2, P0 ;  /* 0x00000004f407c211 */ /* 0x000fe400000f140a */
[----:B------:R-:W-:Y:S02]  /*acd0*/  ISETP.GE.AND P0, PT, R240, c[0x0][0x3c8], PT ;  /* 0x0000f200f0007a0c */ /* 0x000fe40003f06270 */
[C---:B--2---:R-:W-:Y:S01]  /*ace0*/  @!P3 LEA R2, P6, R243.reuse, R0, 0x2 ;  /* 0x00000000f302b211 */ /* 0x044fe200078c10ff */
[----:B------:R1:W-:Y:S01]  /*acf0*/  @!P4 ST.E.64 [R6.64], R112 ;  /* 0x000000700600c985 */ /* 0x0003e2000c101b06 */
[----:B------:R-:W-:Y:S02]  /*ad00*/  ISETP.GE.AND P4, PT, R238, c[0x0][0x3c8], PT ;  /* 0x0000f200ee007a0c */ /* 0x000fe40003f86270 */
[----:B------:R-:W-:Y:S02]  /*ad10*/  @!P3 LEA.HI.X R3, R243, R4, R5, 0x2, P6 ;  /* 0x00000004f303b211 */ /* 0x000fe400030f1405 */
[----:B---3--:R-:W-:-:S02]  /*ad20*/  @!P2 LEA R8, P6, R242, R0, 0x2 ;  /* 0x00000000f208a211 */ /* 0x008fc400078c10ff */
[----:B------:R-:W-:Y:S01]  /*ad30*/  SHF.R.S32.HI R5, RZ, 0x1f, R242 ;  /* 0x0000001fff057819 */ /* 0x000fe200000114f2 */
[----:B------:R2:W-:Y:S01]  /*ad40*/  @!P3 ST.E.64 [R2.64], R50 ;  /* 0x000000320200b985 */ /* 0x0005e2000c101b06 */
[----:B------:R-:W-:Y:S02]  /*ad50*/  SHF.R.S32.HI R10, RZ, 0x1f, R241 ;  /* 0x0000001fff0a7819 */ /* 0x000fe400000114f1 */
[----:B------:R-:W-:Y:S02]  /*ad60*/  @!P2 LEA.HI.X R9, R242, R4, R5, 0x2, P6 ;  /* 0x00000004f209a211 */ /* 0x000fe400030f1405 */
[----:B------:R-:W-:-:S03]  /*ad70*/  SHF.R.S32.HI R5, RZ, 0x1f, R240 ;  /* 0x0000001fff057819 */ /* 0x000fc600000114f0 */
[----:B------:R3:W-:Y:S01]  /*ad80*/  @!P2 ST.E.64 [R8.64], R132 ;  /* 0x000000840800a985 */ /* 0x0007e2000c101b06 */
[----:B------:R-:W-:Y:S02]  /*ad90*/  ISETP.GE.AND P2, PT, R236, c[0x0][0x3c8], PT ;  /* 0x0000f200ec007a0c */ /* 0x000fe40003f46270 */
[----:B-1----:R-:W-:-:S04]  /*ada0*/  @!P1 LEA R6, P3, R241, R0, 0x2 ;  /* 0x00000000f1069211 */ /* 0x002fc800078610ff */
[----:B------:R-:W-:Y:S02]  /*adb0*/  @!P1 LEA.HI.X R7, R241, R4, R10, 0x2, P3 ;  /* 0x00000004f1079211 */ /* 0x000fe400018f140a */
[----:B------:R-:W-:Y:S02]  /*adc0*/  ISETP.GE.AND P3, PT, R237, c[0x0][0x3c8], PT ;  /* 0x0000f200ed007a0c */ /* 0x000fe40003f66270 */
[C---:B--2---:R-:W-:Y:S01]  /*add0*/  @!P0 LEA R2, P6, R240.reuse, R0, 0x2 ;  /* 0x00000000f0028211 */ /* 0x044fe200078c10ff */
[----:B------:R1:W-:Y:S01]  /*ade0*/  @!P1 ST.E.64 [R6.64], R116 ;  /* 0x0000007406009985 */ /* 0x0003e2000c101b06 */
[----:B------:R-:W-:Y:S02]  /*adf0*/  SHF.R.S32.HI R10, RZ, 0x1f, R238 ;  /* 0x0000001fff0a7819 */ /* 0x000fe400000114ee */
[----:B------:R-:W-:Y:S02]  /*ae00*/  @!P0 LEA.HI.X R3, R240, R4, R5, 0x2, P6 ;  /* 0x00000004f0038211 */ /* 0x000fe400030f1405 */
[----:B------:R-:W-:-:S02]  /*ae10*/  SHF.R.S32.HI R5, RZ, 0x1f, R239 ;  /* 0x0000001fff057819 */ /* 0x000fc400000114ef */
[----:B---3--:R-:W-:Y:S01]  /*ae20*/  @!P5 LEA R8, P6, R239, R0, 0x2 ;  /* 0x00000000ef08d211 */ /* 0x008fe200078c10ff */
[----:B------:R2:W-:Y:S01]  /*ae30*/  @!P0 ST.E.64 [R2.64], R54 ;  /* 0x0000003602008985 */ /* 0x0005e2000c101b06 */
[----:B------:R-:W-:Y:S02]  /*ae40*/  ISETP.GE.AND P1, PT, R235, c[0x0][0x3c8], PT ;  /* 0x0000f200eb007a0c */ /* 0x000fe40003f26270 */
[----:B------:R-:W-:Y:S02]  /*ae50*/  @!P5 LEA.HI.X R9, R239, R4, R5, 0x2, P6 ;  /* 0x00000004ef09d211 */ /* 0x000fe400030f1405 */
[----:B------:R-:W-:-:S03]  /*ae60*/  SHF.R.S32.HI R5, RZ, 0x1f, R237 ;  /* 0x0000001fff057819 */ /* 0x000fc600000114ed */
[----:B------:R3:W-:Y:S01]  /*ae70*/  @!P5 ST.E.64 [R8.64], R134 ;  /* 0x000000860800d985 */ /* 0x0007e2000c101b06 */
[----:B-1----:R-:W-:-:S04]  /*ae80*/  @!P4 LEA R6, P0, R238, R0, 0x2 ;  /* 0x00000000ee06c211 */ /* 0x002fc800078010ff */
[----:B------:R-:W-:Y:S02]  /*ae90*/  @!P4 LEA.HI.X R7, R238, R4, R10, 0x2, P0 ;  /* 0x00000004ee07c211 */ /* 0x000fe400000f140a */
[----:B------:R-:W-:Y:S02]  /*aea0*/  ISETP.GE.AND P0, PT, R234, c[0x0][0x3c8], PT ;  /* 0x0000f200ea007a0c */ /* 0x000fe40003f06270 */
[----:B--2---:R-:W-:Y:S01]  /*aeb0*/  @!P3 LEA R2, P6, R237, R0, 0x2 ;  /* 0x00000000ed02b211 */ /* 0x004fe200078c10ff */
[----:B------:R1:W-:Y:S01]  /*aec0*/  @!P4 ST.E.64 [R6.64], R74 ;  /* 0x0000004a0600c985 */ /* 0x0003e2000c101b06 */
[----:B------:R-:W-:Y:S02]  /*aed0*/  ISETP.GE.AND P4, PT, R233, c[0x0][0x3c8], PT ;  /* 0x0000f200e9007a0c */ /* 0x000fe40003f86270 */
[----:B------:R-:W-:Y:S02]  /*aee0*/  @!P3 LEA.HI.X R3, R237, R4, R5, 0x2, P6 ;  /* 0x00000004ed03b211 */ /* 0x000fe400030f1405 */
[----:B------:R-:W-:-:S02]  /*aef0*/  SHF.R.S32.HI R10, RZ, 0x1f, R235 ;  /* 0x0000001fff0a7819 */ /* 0x000fc400000114eb */
[C---:B---3--:R-:W-:Y:S01]  /*af00*/  @!P2 LEA R8, P5, R236.reuse, R0, 0x2 ;  /* 0x00000000ec08a211 */ /* 0x048fe200078a10ff */
[----:B------:R2:W-:Y:S01]  /*af10*/  @!P3 ST.E.64 [R2.64], R58 ;  /* 0x0000003a0200b985 */ /* 0x0005e2000c101b06 */
[----:B------:R-:W-:Y:S02]  /*af20*/  SHF.R.S32.HI R5, RZ, 0x1f, R234 ;  /* 0x0000001fff057819 */ /* 0x000fe400000114ea */
[----:B------:R-:W-:Y:S02]  /*af30*/  @!P2 LEA.HI.X R9, R236, R4, R11, 0x2, P5 ;  /* 0x00000004ec09a211 */ /* 0x000fe400028f140b */
[----:B------:R-:W-:-:S03]  /*af40*/  ISETP.GE.AND P5, PT, R232, c[0x0][0x3c8], PT ;  /* 0x0000f200e8007a0c */ /* 0x000fc60003fa6270 */
[----:B------:R-:W-:Y:S01]  /*af50*/  @!P2 ST.E.64 [R8.64], R86 ;  /* 0x000000560800a985 */ /* 0x000fe2000c101b06 */
[----:B------:R-:W-:Y:S02]  /*af60*/  ISETP.GE.AND P2, PT, R230, c[0x0][0x3c8], PT ;  /* 0x0000f200e6007a0c */ /* 0x000fe40003f46270 */
[----:B-1----:R-:W-:-:S04]  /*af70*/  @!P1 LEA R6, P6, R235, R0, 0x2 ;  /* 0x00000000eb069211 */ /* 0x002fc800078c10ff */
[----:B------:R-:W-:Y:S02]  /*af80*/  @!P1 LEA.HI.X R7, R235, R4, R10, 0x2, P6 ;  /* 0x00000004eb079211 */ /* 0x000fe400030f140a */
[----:B------:R-:W-:Y:S02]  /*af90*/  SHF.R.S32.HI R10, RZ, 0x1f, R233 ;  /* 0x0000001fff0a7819 */ /* 0x000fe400000114e9 */
[C---:B--2---:R-:W-:Y:S01]  /*afa0*/  @!P0 LEA R2, P3, R234.reuse, R0, 0x2 ;  /* 0x00000000ea028211 */ /* 0x044fe200078610ff */
[----:B------:R1:W-:Y:S01]  /*afb0*/  @!P1 ST.E.64 [R6.64], R78 ;  /* 0x0000004e06009985 */ /* 0x0003e2000c101b06 */
[----:B------:R-:W-:Y:S02]  /*afc0*/  ISETP.GE.AND P1, PT, R229, c[0x0][0x3c8], PT ;  /* 0x0000f200e5007a0c */ /* 0x000fe40003f26270 */
[----:B------:R-:W-:Y:S02]  /*afd0*/  @!P0 LEA.HI.X R3, R234, R4, R5, 0x2, P3 ;  /* 0x00000004ea038211 */ /* 0x000fe400018f1405 */
[----:B------:R-:W-:-:S02]  /*afe0*/  ISETP.GE.AND P3, PT, R231, c[0x0][0x3c8], PT ;  /* 0x0000f200e7007a0c */ /* 0x000fc40003f66270 */
[----:B------:R-:W-:Y:S01]  /*aff0*/  SHF.R.S32.HI R5, RZ, 0x1f, R232 ;  /* 0x0000001fff057819 */ /* 0x000fe200000114e8 */
[----:B------:R2:W-:Y:S01]  /*b000*/  @!P0 ST.E.64 [R2.64], R38 ;  /* 0x0000002602008985 */ /* 0x0005e2000c101b06 */
[----:B-1----:R-:W-:-:S04]  /*b010*/  @!P4 LEA R6, P0, R233, R0, 0x2 ;  /* 0x00000000e906c211 */ /* 0x002fc800078010ff */
[----:B------:R-:W-:Y:S02]  /*b020*/  @!P4 LEA.HI.X R7, R233, R4, R10, 0x2, P0 ;  /* 0x00000004e907c211 */ /* 0x000fe400000f140a */
[----:B------:R-:W-:Y:S02]  /*b030*/  ISETP.GE.AND P0, PT, R228, c[0x0][0x3c8], PT ;  /* 0x0000f200e4007a0c */ /* 0x000fe40003f06270 */
[CC--:B--2---:R-:W-:Y:S01]  /*b040*/  @!P5 LEA R2, P6, R232.reuse, R0.reuse, 0x2 ;  /* 0x00000000e802d211 */ /* 0x0c4fe200078c10ff */
[----:B------:R1:W-:Y:S01]  /*b050*/  @!P4 ST.E.64 [R6.64], R62 ;  /* 0x0000003e0600c985 */ /* 0x0003e2000c101b06 */
[----:B------:R-:W-:Y:S02]  /*b060*/  @!P3 LEA R10, P4, R231, R0, 0x2 ;  /* 0x00000000e70ab211 */ /* 0x000fe400078810ff */
[----:B------:R-:W-:Y:S02]  /*b070*/  @!P5 LEA.HI.X R3, R232, R4, R5, 0x2, P6 ;  /* 0x00000004e803d211 */ /* 0x000fe400030f1405 */
[----:B------:R-:W-:-:S02]  /*b080*/  SHF.R.S32.HI R5, RZ, 0x1f, R231 ;  /* 0x0000001fff057819 */ /* 0x000fc400000114e7 */
[C---:B------:R-:W-:Y:S01]  /*b090*/  @!P2 LEA R8, P6, R230.reuse, R0, 0x2 ;  /* 0x00000000e608a211 */ /* 0x040fe200078c10ff */
[----:B------:R2:W-:Y:S01]  /*b0a0*/  @!P5 ST.E.64 [R2.64], R66 ;  /* 0x000000420200d985 */ /* 0x0005e2000c101b06 */
[-C--:B------:R-:W-:Y:S02]  /*b0b0*/  @!P3 LEA.HI.X R11, R231, R4.reuse, R5, 0x2, P4 ;  /* 0x00000004e70bb211 */ /* 0x080fe400020f1405 */
[----:B------:R-:W-:Y:S02]  /*b0c0*/  SHF.R.S32.HI R5, RZ, 0x1f, R228 ;  /* 0x0000001fff057819 */ /* 0x000fe400000114e4 */
[----:B------:R-:W-:Y:S01]  /*b0d0*/  @!P2 LEA.HI.X R9, R230, R4, R13, 0x2, P6 ;  /* 0x00000004e609a211 */ /* 0x000fe200030f140d */
[----:B------:R3:W-:Y:S04]  /*b0e0*/  @!P3 ST.E.64 [R10.64], R90 ;  /* 0x0000005a0a00b985 */ /* 0x0007e8000c101b06 */
[----:B------:R3:W-:Y:S01]  /*b0f0*/  @!P2 ST.E.64 [R8.64], R82 ;  /* 0x000000520800a985 */ /* 0x0007e2000c101b06 */
[----:B-1----:R-:W-:-:S04]  /*b100*/  @!P1 LEA R6, P5, R229, R0, 0x2 ;  /* 0x00000000e5069211 */ /* 0x002fc800078a10ff */
[----:B------:R-:W-:Y:S02]  /*b110*/  @!P1 LEA.HI.X R7, R229, R4, R12, 0x2, P5 ;  /* 0x00000004e5079211 */ /* 0x000fe400028f140c */
[----:B--2---:R-:W-:-:S03]  /*b120*/  @!P0 LEA R2, P4, R228, R0, 0x2 ;  /* 0x00000000e4028211 */ /* 0x004fc600078810ff */
[----:B------:R3:W-:Y:S01]  /*b130*/  @!P1 ST.E.64 [R6.64], R70 ;  /* 0x0000004606009985 */ /* 0x0007e2000c101b06 */
[----:B------:R-:W-:-:S05]  /*b140*/  @!P0 LEA.HI.X R3, R228, R4, R5, 0x2, P4 ;  /* 0x00000004e4038211 */ /* 0x000fca00020f1405 */
[----:B------:R3:W-:Y:S01]  /*b150*/  @!P0 ST.E.64 [R2.64], R42 ;  /* 0x0000002a02008985 */ /* 0x0007e2000c101b06 */
[----:B------:R-:W-:-:S13]  /*b160*/  ISETP.GE.AND P0, PT, R227, c[0x0][0x3c8], PT ;  /* 0x0000f200e3007a0c */ /* 0x000fda0003f06270 */
[----:B------:R-:W-:Y:S05]  /*b170*/  @P0 BRA `(.L_x_82) ;  /* 0x00000ce000000947 */ /* 0x000fea0003800000 */
[----:B------:R-:W-:Y:S02]  /*b180*/  SHF.R.S32.HI R5, RZ, 0x1f, R227 ;  /* 0x0000001fff057819 */ /* 0x000fe400000114e3 */
[----:B---3--:R-:W-:-:S04]  /*b190*/  LEA R2, P0, R227, R0, 0x2 ;  /* 0x00000000e3027211 */ /* 0x008fc800078010ff */
[----:B------:R-:W-:-:S05]  /*b1a0*/  LEA.HI.X R3, R227, R4, R5, 0x2, P0 ;  /* 0x00000004e3037211 */ /* 0x000fca00000f1405 */
[----:B------:R1:W-:Y:S01]  /*b1b0*/  ST.E.64 [R2.64], R26 ;  /* 0x0000001a02007985 */ /* 0x0003e2000c101b06 */
[----:B------:R-:W-:Y:S05]  /*b1c0*/  BRA `(.L_x_82) ;  /* 0x00000c9000007947 */ /* 0x000fea0003800000 */
.L_x_67:
[----:B------:R-:W-:Y:S01]  /*b1d0*/  ISETP.NE.U32.AND P1, PT, RZ, c[0x0][0x508], PT ;  /* 0x00014200ff007a0c */ /* 0x000fe20003f25070 */
[----:B------:R-:W-:Y:S01]  /*b1e0*/  IMAD.MOV.U32 R8, RZ, RZ, RZ ;  /* 0x000000ffff087224 */ /* 0x000fe200078e00ff */
[----:B------:R-:W-:Y:S01]  /*b1f0*/  ISETP.NE.U32.AND P3, PT, RZ, c[0x0][0x500], PT ;  /* 0x00014000ff007a0c */ /* 0x000fe20003f65070 */
[----:B------:R-:W-:Y:S01]  /*b200*/  IMAD.MOV.U32 R20, RZ, RZ, c[0x0][0x388] ;  /* 0x0000e200ff147624 */ /* 0x000fe200078e00ff */
[----:B------:R-:W-:Y:S02]  /*b210*/  ISETP.NE.AND.EX P1, PT, RZ, c[0x0][0x50c], PT, P1 ;  /* 0x00014300ff007a0c */ /* 0x000fe40003f25310 */
[----:B------:R-:W-:Y:S02]  /*b220*/  ISETP.NE.AND.EX P3, PT, RZ, c[0x0][0x504], PT, P3 ;  /* 0x00014100ff007a0c */ /* 0x000fe40003f65330 */
[----:B------:R-:W-:-:S04]  /*b230*/  IADD3 R2, P2, R217, c[0x0][0x500], RZ ;  /* 0x00014000d9027a10 */ /* 0x000fc80007f5e0ff */
[----:B------:R-:W-:-:S05]  /*b240*/  IADD3.X R3, R218, c[0x0][0x504], RZ, P2, !PT ;  /* 0x00014100da037a10 */ /* 0x000fca00017fe4ff */
[----:B------:R-:W-:Y:S02]  /*b250*/  @P1 IADD3 R4, P0, R217, c[0x0][0x508], RZ ;  /* 0x00014200d9041a10 */ /* 0x000fe40007f1e0ff */
[----:B------:R3:W5:Y:S02]  /*b260*/  @P3 LDG.E R8, [R2.64] ;  /* 0x0000000602083981 */ /* 0x000764000c1e1900 */
[----:B--2---:R-:W-:-:S05]  /*b270*/  @P1 IADD3.X R5, R218, c[0x0][0x50c], RZ, P0, !PT ;  /* 0x00014300da051a10 */ /* 0x004fca00007fe4ff */
[----:B------:R3:W5:Y:S01]  /*b280*/  @P1 LDG.E R20, [R4.64] ;  /* 0x0000000604141981 */ /* 0x000762000c1e1900 */
[----:B------:R-:W-:-:S04]  /*b290*/  ISETP.NE.AND P0, PT, R219, RZ, PT ;  /* 0x000000ffdb00720c */ /* 0x000fc80003f05270 */
[----:B------:R-:W-:Y:S01]  /*b2a0*/  SEL R19, R219, c[0x0][0x3d4], P0 ;  /* 0x0000f500db137a07 */ /* 0x000fe20000000000 */
[----:B------:R-:W-:Y:S05]  /*b2b0*/  @P1 BRA `(.L_x_88) ;  /* 0x0000004000001947 */ /* 0x000fea0003800000 */
[----:B------:R-:W-:Y:S05]  /*b2c0*/  @!P3 BRA `(.L_x_88) ;  /* 0x000000300000b947 */ /* 0x000fea0003800000 */
[----:B------:R2:W4:Y:S04]  /*b2d0*/  LDG.E R0, [R2.64] ;  /* 0x0000000602007981 */ /* 0x000528000c1e1900 */
[----:B--23--:R-:W4:Y:S02]  /*b2e0*/  LDG.E R2, [R2.64+0x4] ;  /* 0x0000040602027981 */ /* 0x00cf24000c1e1900 */
[----:B----45:R-:W-:Y:S02]  /*b2f0*/  IADD3 R20, -R0, R2, RZ ;  /* 0x0000000200147210 */ /* 0x030fe40007ffe1ff */
.L_x_88:
[----:B---3--:R-:W2:Y:S01]  /*b300*/  S2R R2, SR_TID.X ;  /* 0x0000000000027919 */ /* 0x008ea20000002100 */
[----:B------:R-:W-:Y:S01]  /*b310*/  BSSY B0, `(.L_x_89) ;  /* 0x0000036000007945 */ /* 0x000fe20003800000 */
[----:B------:R-:W-:Y:S02]  /*b320*/  LOP3.LUT R14, R214, 0xffff, RZ, 0xc0, !PT ;  /* 0x0000ffffd60e7812 */ /* 0x000fe400078ec0ff */
[----:B------:R-:W-:-:S02]  /*b330*/  SEL R15, R216, RZ, !P3 ;  /* 0x000000ffd80f7207 */ /* 0x000fc40005800000 */
[----:B------:R-:W-:Y:S02]  /*b340*/  SEL R21, R220, RZ, !P3 ;  /* 0x000000ffdc157207 */ /* 0x000fe40005800000 */
[----:B-----5:R-:W-:Y:S02]  /*b350*/  SHF.R.S32.HI R18, RZ, 0x1f, R8 ;  /* 0x0000001fff127819 */ /* 0x020fe40000011408 */
[----:B--2---:R-:W-:-:S13]  /*b360*/  ISETP.GT.AND P0, PT, R2, 0x7f, PT ;  /* 0x0000007f0200780c */ /* 0x004fda0003f04270 */
[----:B------:R-:W-:Y:S05]  /*b370*/  @P0 BRA `(.L_x_90) ;  /* 0x000002f000000947 */ /* 0x000fea0003800000 */
[----:B------:R-:W-:Y:S01]  /*b380*/  IMAD R0, R20, c[0x0][0x4e8], RZ ;  /* 0x00013a0014007a24 */ /* 0x000fe200078e02ff */
[----:B------:R-:W-:-:S04]  /*b390*/  LEA R9, R213, R2, 0x7 ;  /* 0x00000002d5097211 */ /* 0x000fc800078e38ff */
[----:B------:R-:W-:-:S13]  /*b3a0*/  ISETP.GE.AND P0, PT, R9, R0, PT ;  /* 0x000000000900720c */ /* 0x000fda0003f06270 */
[----:B------:R-:W-:Y:S05]  /*b3b0*/  @P0 BRA `(.L_x_90) ;  /* 0x000002b000000947 */ /* 0x000fea0003800000 */
[----:B------:R-:W-:Y:S01]  /*b3c0*/  IMAD.MOV.U32 R0, RZ, RZ, 0x368 ;  /* 0x00000368ff007424 */ /* 0x000fe200078e00ff */
[----:B------:R-:W-:-:S04]  /*b3d0*/  ISETP.GT.AND P2, PT, R19, 0x1, PT ;  /* 0x000000011300780c */ /* 0x000fc80003f44270 */
[----:B------:R-:W-:-:S04]  /*b3e0*/  SEL R0, R0, 0x328, P2 ;  /* 0x0000032800007807 */ /* 0x000fc80001000000 */
[----:B------:R2:W3:Y:S08]  /*b3f0*/  LDC.64 R6, c[0x0][R0+0x170] ;  /* 0x00005c0000067b82 */ /* 0x0004f00000000a00 */
[----:B------:R2:W4:Y:S08]  /*b400*/  LDC.64 R4, c[0x0][R0+0x168] ;  /* 0x00005a0000047b82 */ /* 0x0005300000000a00 */
[----:B------:R2:W5:Y:S08]  /*b410*/  LDC.64 R12, c[0x0][R0+0x178] ;  /* 0x00005e00000c7b82 */ /* 0x0005700000000a00 */
[----:B------:R2:W1:Y:S02]  /*b420*/  LDC.64 R10, c[0x0][R0+0x160] ;  /* 0x00005800000a7b82 */ /* 0x0004640000000a00 */
[----:B--2---:R-:W-:-:S02]  /*b430*/  IMAD.MOV.U32 R0, RZ, RZ, c[0x0][0x4e8] ;  /* 0x00013a00ff007624 */ /* 0x004fc400078e00ff */
[-C--:B---3--:R-:W-:Y:S02]  /*b440*/  IMAD R7, R7, R15.reuse, RZ ;  /* 0x0000000f07077224 */ /* 0x088fe400078e02ff */
[----:B------:R-:W-:Y:S01]  /*b450*/  IMAD.WIDE.U32 R2, R6, R15, RZ ;  /* 0x0000000f06027225 */ /* 0x000fe200078e00ff */
[----:B------:R-:W-:Y:S02]  /*b460*/  ISETP.NE.AND P0, PT, R0, 0x1, PT ;  /* 0x000000010000780c */ /* 0x000fe40003f05270 */
[----:B------:R-:W-:Y:S01]  /*b470*/  MOV R0, R9 ;  /* 0x0000000900007202 */ /* 0x000fe20000000f00 */
[----:B------:R-:W-:Y:S01]  /*b480*/  IMAD R7, R6, R21, R7 ;  /* 0x0000001506077224 */ /* 0x000fe200078e0207 */
[----:B------:R-:W-:Y:S01]  /*b490*/  SEL R6, R221, RZ, P2 ;  /* 0x000000ffdd067207 */ /* 0x000fe20001000000 */
[-C--:B----4-:R-:W-:Y:S02]  /*b4a0*/  IMAD R16, R5, R14.reuse, RZ ;  /* 0x0000000e05107224 */ /* 0x090fe400078e02ff */
[----:B------:R-:W-:Y:S01]  /*b4b0*/  IMAD.WIDE.U32 R4, R4, R14, RZ ;  /* 0x0000000e04047225 */ /* 0x000fe200078e00ff */
[----:B------:R-:W-:-:S03]  /*b4c0*/  IADD3 R3, R3, R7, RZ ;  /* 0x0000000703037210 */ /* 0x000fc60007ffe0ff */
[----:B------:R-:W-:Y:S02]  /*b4d0*/  IMAD.IADD R16, R5, 0x1, R16 ;  /* 0x0000000105107824 */ /* 0x000fe400078e0210 */
[----:B------:R-:W-:-:S04]  /*b4e0*/  @P0 IMAD.HI.U32 R17, R9, c[0x0][0x4ec], RZ ;  /* 0x00013b0009110a27 */ /* 0x000fc800078e00ff */
[----:B-----5:R-:W-:Y:S01]  /*b4f0*/  IMAD R7, R13, R6, RZ ;  /* 0x000000060d077224 */ /* 0x020fe200078e02ff */
[----:B------:R-:W-:Y:S02]  /*b500*/  @P0 SHF.R.U32.HI R0, RZ, c[0x0][0x4f0], R17 ;  /* 0x00013c00ff000a19 */ /* 0x000fe40000011611 */
[----:B------:R-:W-:Y:S01]  /*b510*/  IADD3 R17, P1, P0, R2, R4, R8 ;  /* 0x0000000402117210 */ /* 0x000fe2000783e008 */
[----:B------:R-:W-:-:S04]  /*b520*/  IMAD.WIDE.U32 R4, R12, R6, RZ ;  /* 0x000000060c047225 */ /* 0x000fc800078e00ff */
[----:B------:R-:W-:Y:S01]  /*b530*/  IMAD.MOV R2, RZ, RZ, -R0 ;  /* 0x000000ffff027224 */ /* 0x000fe200078e0a00 */
[----:B------:R-:W-:Y:S01]  /*b540*/  IADD3 R5, R5, R7, RZ ;  /* 0x0000000705057210 */ /* 0x000fe20007ffe0ff */
[----:B------:R-:W-:Y:S02]  /*b550*/  IMAD.MOV.U32 R7, RZ, RZ, c[0x0][0x4a8] ;  /* 0x00012a00ff077624 */ /* 0x000fe400078e00ff */
[----:B------:R-:W-:Y:S01]  /*b560*/  IMAD R2, R2, c[0x0][0x4e8], R9 ;  /* 0x00013a0002027a24 */ /* 0x000fe200078e0209 */
[----:B------:R-:W-:Y:S02]  /*b570*/  IADD3.X R9, R3, R16, R18, P1, P0 ;  /* 0x0000001003097210 */ /* 0x000fe40000fe0412 */
[----:B------:R-:W-:Y:S02]  /*b580*/  IADD3 R4, P1, P0, R0, R17, R4 ;  /* 0x0000001100047210 */ /* 0x000fe4000783e004 */
[----:B------:R-:W-:Y:S01]  /*b590*/  SHF.R.S32.HI R3, RZ, 0x1f, R0 ;  /* 0x0000001fff037819 */ /* 0x000fe20000011400 */
[----:B-1----:R-:W-:Y:S01]  /*b5a0*/  IMAD R0, R11, R2, RZ ;  /* 0x000000020b007224 */ /* 0x002fe200078e02ff */
[----:B------:R-:W-:-:S02]  /*b5b0*/  SHF.R.S32.HI R6, RZ, 0x1f, R2 ;  /* 0x0000001fff067819 */ /* 0x000fc40000011402 */
[----:B------:R-:W-:-:S03]  /*b5c0*/  IADD3.X R5, R3, R9, R5, P1, P0 ;  /* 0x0000000903057210 */ /* 0x000fc60000fe0405 */
[C---:B------:R-:W-:Y:S02]  /*b5d0*/  IMAD R0, R10.reuse, R6, R0 ;  /* 0x000000060a007224 */ /* 0x040fe400078e0200 */
[----:B------:R-:W-:Y:S01]  /*b5e0*/  IMAD.WIDE.U32 R2, R10, R2, R4 ;  /* 0x000000020a027225 */ /* 0x000fe200078e0004 */
[----:B------:R-:W-:Y:S02]  /*b5f0*/  MOV R5, c[0x0][0x4ac] ;  /* 0x00012b0000057a02 */ /* 0x000fe40000000f00 */
[----:B------:R-:W-:Y:S01]  /*b600*/  SEL R4, R7, c[0x0][0x450], P2 ;  /* 0x0001140007047a07 */ /* 0x000fe20001000000 */
[----:B------:R-:W-:Y:S01]  /*b610*/  IMAD.IADD R0, R3, 0x1, R0 ;  /* 0x0000000103007824 */ /* 0x000fe200078e0200 */
[----:B------:R-:W-:Y:S02]  /*b620*/  SEL R5, R5, c[0x0][0x454], P2 ;  /* 0x0001150005057a07 */ /* 0x000fe40001000000 */
[----:B------:R-:W-:-:S04]  /*b630*/  LEA R4, P0, R2, R4, 0x2 ;  /* 0x0000000402047211 */ /* 0x000fc800078010ff */
[----:B------:R-:W-:Y:S02]  /*b640*/  LEA.HI.X R5, R2, R5, R0, 0x2, P0 ;  /* 0x0000000502057211 */ /* 0x000fe400000f1400 */
[----:B------:R-:W-:-:S05]  /*b650*/  MOV R0, 0xff800000 ;  /* 0xff80000000007802 */ /* 0x000fca0000000f00 */
[----:B------:R1:W-:Y:S02]  /*b660*/  STG.E [R4.64], R0 ;  /* 0x0000000004007986 */ /* 0x0003e4000c101906 */
.L_x_90:
[----:B------:R-:W-:Y:S05]  /*b670*/  BSYNC B0 ;  /* 0x0000000000007941 */ /* 0x000fea0003800000 */
.L_x_89:
[----:B------:R-:W-:-:S13]  /*b680*/  ISETP.GT.AND P0, PT, R19, 0x1, PT ;  /* 0x000000011300780c */ /* 0x000fda0003f04270 */
[----:B------:R-:W-:Y:S05]  /*b690*/  @P0 BRA `(.L_x_82) ;  /* 0x000007c000000947 */ /* 0x000fea0003800000 */
[----:B------:R-:W-:Y:S01]  /*b6a0*/  MOV R2, c[0x0][0x4e8] ;  /* 0x00013a0000027a02 */ /* 0x000fe20000000f00 */
[----:B-1----:R-:W-:Y:S01]  /*b6b0*/  IMAD R0, R18, c[0x0][0x3a0], RZ ;  /* 0x0000e80012007a24 */ /* 0x002fe200078e02ff */
[----:B------:R-:W-:Y:S01]  /*b6c0*/  LEA R4, R197, R201, 0x5 ;  /* 0x000000c9c5047211 */ /* 0x000fe200078e28ff */
[----:B------:R-:W-:Y:S01]  /*b6d0*/  IMAD R5, R21, c[0x0][0x3f0], RZ ;  /* 0x0000fc0015057a24 */ /* 0x000fe200078e02ff */
[----:B------:R-:W-:Y:S01]  /*b6e0*/  ISETP.NE.AND P0, PT, R2, 0x1, PT ;  /* 0x000000010200780c */ /* 0x000fe20003f05270 */
[----:B------:R-:W-:Y:S01]  /*b6f0*/  IMAD.WIDE.U32 R2, R8, c[0x0][0x3a0], RZ ;  /* 0x0000e80008027a25 */ /* 0x000fe200078e00ff */
[----:B------:R-:W-:-:S03]  /*b700*/  LEA R4, R213, R4, 0x7 ;  /* 0x00000004d5047211 */ /* 0x000fc600078e38ff */
[----:B------:R-:W-:Y:S02]  /*b710*/  IMAD R0, R8, c[0x0][0x3a4], R0 ;  /* 0x0000e90008007a24 */ /* 0x000fe400078e0200 */
[----:B------:R-:W-:-:S03]  /*b720*/  IMAD R7, R15, c[0x0][0x3f4], R5 ;  /* 0x0000fd000f077a24 */ /* 0x000fc600078e0205 */
[----:B------:R-:W-:Y:S02]  /*b730*/  IADD3 R3, R3, R0, RZ ;  /* 0x0000000003037210 */ /* 0x000fe40007ffe0ff */
[----:B------:R-:W-:Y:S01]  /*b740*/  MOV R0, R4 ;  /* 0x0000000400007202 */ /* 0x000fe20000000f00 */
[----:B------:R-:W-:-:S04]  /*b750*/  @P0 IMAD.HI.U32 R6, R4, c[0x0][0x4ec], RZ ;  /* 0x00013b0004060a27 */ /* 0x000fc800078e00ff */
[----:B------:R-:W-:Y:S01]  /*b760*/  IMAD.WIDE.U32 R2, R14, c[0x0][0x3e8], R2 ;  /* 0x0000fa000e027a25 */ /* 0x000fe200078e0002 */
[----:B------:R-:W-:-:S03]  /*b770*/  @P0 SHF.R.U32.HI R0, RZ, c[0x0][0x4f0], R6 ;  /* 0x00013c00ff000a19 */ /* 0x000fc60000011606 */
[----:B------:R-:W-:Y:S01]  /*b780*/  IMAD R3, R14, c[0x0][0x3ec], R3 ;  /* 0x0000fb000e037a24 */ /* 0x000fe200078e0203 */
[----:B------:R-:W-:Y:S02]  /*b790*/  SHF.R.S32.HI R6, RZ, 0x1f, R0 ;  /* 0x0000001fff067819 */ /* 0x000fe40000011400 */
[----:B------:R-:W-:Y:S01]  /*b7a0*/  IADD3 R5, -R0, RZ, RZ ;  /* 0x000000ff00057210 */ /* 0x000fe20007ffe1ff */
[----:B------:R-:W-:-:S04]  /*b7b0*/  IMAD.WIDE.U32 R2, R15, c[0x0][0x3f0], R2 ;  /* 0x0000fc000f027a25 */ /* 0x000fc800078e0002 */
[----:B------:R-:W-:Y:S01]  /*b7c0*/  IMAD R6, R6, c[0x0][0x3e0], RZ ;  /* 0x0000f80006067a24 */ /* 0x000fe200078e02ff */
[----:B------:R-:W-:Y:S01]  /*b7d0*/  IADD3 R3, R3, R7, RZ ;  /* 0x0000000703037210 */ /* 0x000fe20007ffe0ff */
        /* <DEDUP_REMOVED lines=13> */
.L_x_150:
[----:B------:R-:W-:Y:S05]  /*b8b0*/  BRA.DIV ~URZ, `(.L_x_92) ;  /* 0x000026d27f007947 */ /* 0x000fea000b800000 */
[----:B------:R3:W4:Y:S02]  /*b8c0*/  SHFL.IDX PT, R0, R12, RZ, 0x181f ;  /* 0x00181fff0c007589 */ /* 0x00072400000e0000 */
.L_x_151:
[----:B------:R-:W-:Y:S01]  /*b8d0*/  IMAD R11, R20, c[0x0][0x4e8], RZ ;  /* 0x00013a00140b7a24 */ /* 0x000fe200078e02ff */
        /* <DEDUP_REMOVED lines=13> */
[-C--:B--2---:R-:W-:Y:S02]  /*b9b0*/  @!P2 LEA.HI.X R7, R194, R8.reuse, R15, 0x1, P5 ;  /* 0x00000008c207a211 */ /* 0x084fe400028f0c0f */
[-C--:B------:R-:W-:Y:S02]  /*b9c0*/  @!P1 LEA.HI.X R5, R198, R8.reuse, R14, 0x1, P4 ;  /* 0x00000008c6059211 */ /* 0x080fe400020f0c0e */
[----:B------:R-:W-:Y:S01]  /*b9d0*/  @!P0 LEA.HI.X R3, R199, R8, R13, 0x1, P3 ;  /* 0x00000008c7038211 */ /* 0x000fe200018f0c0d */
[----:B------:R2:W-:Y:S04]  /*b9e0*/  @!P2 ST.E.128 [R6.64], RZ ;  /* 0x000000ff0600a985 */ /* 0x0005e8000c101d06 */
[----:B------:R2:W-:Y:S04]  /*b9f0*/  @!P1 ST.E.128 [R4.64], RZ ;  /* 0x000000ff04009985 */ /* 0x0005e8000c101d06 */
[----:B------:R2:W-:Y:S02]  /*ba00*/  @!P0 ST.E.128 [R2.64], RZ ;  /* 0x000000ff02008985 */ /* 0x0005e4000c101d06 */
.L_x_94:
[----:B------:R-:W-:Y:S05]  /*ba10*/  BSYNC B0 ;  /* 0x0000000000007941 */ /* 0x000fea0003800000 */
.L_x_93:
[----:B------:R-:W-:Y:S05]  /*ba20*/  BRA.DIV ~URZ, `(.L_x_95) ;  /* 0x000025d27f007947 */ /* 0x000fea000b800000 */
[----:B--2---:R2:W1:Y:S04]  /*ba30*/  SHFL.IDX PT, R8, R9, 0x1, 0x181f ;  /* 0x00381f0009087f89 */ /* 0x00446800000e0000 */
[----:B----4-:R2:W4:Y:S02]  /*ba40*/  SHFL.IDX PT, R0, R12, 0x1, 0x181f ;  /* 0x00381f000c007f89 */ /* 0x01052400000e0000 */
.L_x_152:
        /* <DEDUP_REMOVED lines=13> */
[-C--:B-1----:R-:W-:Y:S02]  /*bb20*/  @!P2 LEA.HI.X R7, R194, R8.reuse, R15, 0x1, P5 ;  /* 0x00000008c207a211 */ /* 0x082fe400028f0c0f */
[-C--:B------:R-:W-:Y:S02]  /*bb30*/  @!P1 LEA.HI.X R5, R198, R8.reuse, R14, 0x1, P4 ;  /* 0x00000008c6059211 */ /* 0x080fe400020f0c0e */
[----:B------:R-:W-:Y:S01]  /*bb40*/  @!P0 LEA.HI.X R3, R199, R8, R13, 0x1, P3 ;  /* 0x00000008c7038211 */ /* 0x000fe200018f0c0d */
[----:B------:R1:W-:Y:S04]  /*bb50*/  @!P2 ST.E.128 [R6.64], RZ ;  /* 0x000000ff0600a985 */ /* 0x0003e8000c101d06 */
[----:B------:R1:W-:Y:S04]  /*bb60*/  @!P1 ST.E.128 [R4.64], RZ ;  /* 0x000000ff04009985 */ /* 0x0003e8000c101d06 */
[----:B------:R1:W-:Y:S02]  /*bb70*/  @!P0 ST.E.128 [R2.64], RZ ;  /* 0x000000ff02008985 */ /* 0x0003e4000c101d06 */
.L_x_97:
[----:B------:R-:W-:Y:S05]  /*bb80*/  BSYNC B0 ;  /* 0x0000000000007941 */ /* 0x000fea0003800000 */
.L_x_96:
[----:B------:R-:W-:Y:S05]  /*bb90*/  BRA.DIV ~URZ, `(.L_x_98) ;  /* 0x000025327f007947 */ /* 0x000fea000b800000 */
[----:B-1----:R1:W2:Y:S02]  /*bba0*/  SHFL.IDX PT, R8, R9, 0x2, 0x181f ;  /* 0x00581f0009087f89 */ /* 0x0022a400000e0000 */
.L_x_153:
[----:B------:R-:W-:Y:S05]  /*bbb0*/  BRA.DIV ~URZ, `(.L_x_99) ;  /* 0x000025827f007947 */ /* 0x000fea000b800000 */
[----:B----4-:R4:W1:Y:S02]  /*bbc0*/  SHFL.IDX PT, R0, R12, 0x2, 0x181f ;  /* 0x00581f000c007f89 */ /* 0x01086400000e0000 */
.L_x_154:
        /* <DEDUP_REMOVED lines=10> */
[-C--:B-1----:R-:W-:Y:S02]  /*bc70*/  @!P2 LEA R6, P5, R194, R0.reuse, 0x1 ;  /* 0x00000000c206a211 */ /* 0x082fe400078a08ff */
        /* <DEDUP_REMOVED lines=8> */
.L_x_101:
[----:B------:R-:W-:Y:S05]  /*bd00*/  BSYNC B0 ;  /* 0x0000000000007941 */ /* 0x000fea0003800000 */
.L_x_100:
[----:B------:R-:W-:Y:S05]  /*bd10*/  BRA.DIV ~URZ, `(.L_x_102) ;  /* 0x000024927f007947 */ /* 0x000fea000b800000 */
[----:B--2---:R2:W3:Y:S04]  /*bd20*/  SHFL.IDX PT, R8, R9, 0x3, 0x181f ;  /* 0x00781f0009087f89 */ /* 0x0044e800000e0000 */
[----:B-1----:R2:W1:Y:S02]  /*bd30*/  SHFL.IDX PT, R0, R12, 0x3, 0x181f ;  /* 0x00781f000c007f89 */ /* 0x00246400000e0000 */
.L_x_155:
[----:B------:R-:W-:-:S04]  /*bd40*/  IADD3 R2, R10, 0x60, RZ ;  /* 0x000000600a027810 */ /* 0x000fc80007ffe0ff */
[----:B------:R-:W-:-:S13]  /*bd50*/  ISETP.GE.AND P0, PT, R2, R11, PT ;  /* 0x0000000b0200720c */ /* 0x000fda0003f06270 */
[----:B------:R-:W-:Y:S05]  /*bd60*/  @P0 BRA `(.L_x_82) ;  /* 0x000000f000000947 */ /* 0x000fea0003800000 */
[----:B------:R-:W-:Y:S02]  /*bd70*/  ISETP.GE.AND P2, PT, R194, c[0x0][0x3c8], PT ;  /* 0x0000f200c2007a0c */ /* 0x000fe40003f46270 */
[----:B------:R-:W-:Y:S02]  /*bd80*/  ISETP.GE.AND P1, PT, R198, c[0x0][0x3c8], PT ;  /* 0x0000f200c6007a0c */ /* 0x000fe40003f26270 */
[----:B------:R-:W-:Y:S02]  /*bd90*/  ISETP.GE.AND P0, PT, R199, c[0x0][0x3c8], PT ;  /* 0x0000f200c7007a0c */ /* 0x000fe40003f06270 */
[----:B------:R-:W-:Y:S02]  /*bda0*/  SHF.R.S32.HI R13, RZ, 0x1f, R194 ;  /* 0x0000001fff0d7819 */ /* 0x000fe400000114c2 */
[----:B--234-:R-:W-:Y:S02]  /*bdb0*/  SHF.R.S32.HI R12, RZ, 0x1f, R198 ;  /* 0x0000001fff0c7819 */ /* 0x01cfe400000114c6 */
[----:B------:R-:W-:-:S03]  /*bdc0*/  SHF.R.S32.HI R9, RZ, 0x1f, R199 ;  /* 0x0000001fff097819 */ /* 0x000fc600000114c7 */
[-C--:B-1----:R-:W-:Y:S02]  /*bdd0*/  @!P2 LEA R6, P5, R194, R0.reuse, 0x1 ;  /* 0x00000000c206a211 */ /* 0x082fe400078a08ff */
[-C--:B------:R-:W-:Y:S02]  /*bde0*/  @!P1 LEA R4, P4, R198, R0.reuse, 0x1 ;  /* 0x00000000c6049211 */ /* 0x080fe400078808ff */
[C---:B------:R-:W-:Y:S02]  /*bdf0*/  @!P0 LEA R2, P3, R199.reuse, R0, 0x1 ;  /* 0x00000000c7028211 */ /* 0x040fe400078608ff */
[-C--:B------:R-:W-:Y:S02]  /*be00*/  @!P2 LEA.HI.X R7, R194, R8.reuse, R13, 0x1, P5 ;  /* 0x00000008c207a211 */ /* 0x080fe400028f0c0d */
[-C--:B------:R-:W-:Y:S02]  /*be10*/  @!P1 LEA.HI.X R5, R198, R8.reuse, R12, 0x1, P4 ;  /* 0x00000008c6059211 */ /* 0x080fe400020f0c0c */
[----:B------:R-:W-:Y:S01]  /*be20*/  @!P0 LEA.HI.X R3, R199, R8, R9, 0x1, P3 ;  /* 0x00000008c7038211 */ /* 0x000fe200018f0c09 */
[----:B------:R1:W-:Y:S04]  /*be30*/  @!P2 ST.E.128 [R6.64], RZ ;  /* 0x000000ff0600a985 */ /* 0x0003e8000c101d06 */
[----:B------:R1:W-:Y:S04]  /*be40*/  @!P1 ST.E.128 [R4.64], RZ ;  /* 0x000000ff04009985 */ /* 0x0003e8000c101d06 */
[----:B------:R1:W-:Y:S02]  /*be50*/  @!P0 ST.E.128 [R2.64], RZ ;  /* 0x000000ff02008985 */ /* 0x0003e4000c101d06 */
.L_x_82:
[----:B------:R-:W-:Y:S05]  /*be60*/  BSYNC B1 ;  /* 0x0000000000017941 */ /* 0x000fea0003800000 */
.L_x_66:
[----:B-1--4-:R-:W4:Y:S02]  /*be70*/  LDL R0, [R1+0x4] ;  /* 0x0000040001007983 */ /* 0x012f240000100800 */
[----:B----4-:R-:W-:-:S13]  /*be80*/  ISETP.NE.AND P0, PT, R0, RZ, PT ;  /* 0x000000ff0000720c */ /* 0x010fda0003f05270 */
[----:B------:R-:W-:Y:S01]  /*be90*/  @P0 WARPSYNC 0xffffffff ;  /* 0xffffffff00000948 */ /* 0x000fe20003800000 */
[----:B------:R-:W-:Y:S06]  /*bea0*/  @P0 BAR.SYNC.DEFER_BLOCKING 0x5, 0x100 ;  /* 0x0144000000000b1d */ /* 0x000fec0000010000 */
[----:B------:R-:W1:Y:S04]  /*beb0*/  @P0 LDS.128 R212, [0x18100] ;  /* 0x01810000ffd40984 */ /* 0x000e680000000c00 */
[----:B------:R-:W-:Y:S06]  /*bec0*/  @P0 BAR.ARV 0x4, 0x100 ;  /* 0x0104000000000b1d */ /* 0x000fec0000002000 */
[----:B------:R-:W-:Y:S05]  /*bed0*/  @P0 BRA `(.L_x_103) ;  /* 0x00000ad000000947 */ /* 0x000fea0003800000 */
[----:B------:R-:W4:Y:S01]  /*bee0*/  S2R R0, SR_TID.X ;  /* 0x0000000000007919 */ /* 0x000f220000002100 */
[----:B---3--:R-:W-:Y:S01]  /*bef0*/  IMAD.MOV.U32 R7, RZ, RZ, RZ ;  /* 0x000000ffff077224 */ /* 0x008fe200078e00ff */
[----:B----4-:R-:W-:-:S04]  /*bf00*/  LOP3.LUT R13, R0, 0x1f, RZ, 0xc0, !PT ;  /* 0x0000001f000d7812 */ /* 0x010fc800078ec0ff */
[----:B------:R-:W-:Y:S01]  /*bf10*/  ISETP.NE.AND P5, PT, R13, 0x1f, PT ;  /* 0x0000001f0d00780c */ /* 0x000fe20003fa5270 */
[----:B------:R-:W-:Y:S10]  /*bf20*/  BRA.DIV ~URZ, `(.L_x_104) ;  /* 0x000023527f007947 */ /* 0x000ff4000b800000 */
[----:B--2---:R2:W3:Y:S02]  /*bf30*/  SHFL.IDX PT, R9, R94, RZ, 0x1f ;  /* 0x00001fff5e097589 */ /* 0x0044e400000e0000 */
.L_x_156:
[----:B------:R-:W-:Y:S05]  /*bf40*/  BRA.DIV ~URZ, `(.L_x_105) ;  /* 0x000023a27f007947 */ /* 0x000fea000b800000 */
[----:B------:R4:W2:Y:S02]  /*bf50*/  SHFL.IDX PT, R8, R94, 0x1, 0x1f ;  /* 0x00201f005e087f89 */ /* 0x0008a400000e0000 */
.L_x_157:
[----:B-1----:R-:W-:Y:S02]  /*bf60*/  IMAD.IADD R0, R215, 0x1, R13 ;  /* 0x00000001d7007824 */ /* 0x002fe400078e020d */
[----:B------:R-:W-:-:S03]  /*bf70*/  IMAD.MOV.U32 R6, RZ, RZ, RZ ;  /* 0x000000ffff067224 */ /* 0x000fc600078e00ff */
[----:B------:R-:W-:-:S13]  /*bf80*/  ISETP.GE.OR P0, PT, R0, c[0x0][0x53c], !P5 ;  /* 0x00014f0000007a0c */ /* 0x000fda0006f06670 */
[----:B------:R-:W-:Y:S01]  /*bf90*/  @!P0 IMAD.MOV.U32 R2, RZ, RZ, 0x4 ;  /* 0x00000004ff028424 */ /* 0x000fe200078e00ff */
[----:B------:R-:W-:-:S03]  /*bfa0*/  @!P0 MOV R3, 0x4 ;  /* 0x0000000400038802 */ /* 0x000fc60000000f00 */
[----:B------:R-:W-:-:S04]  /*bfb0*/  @!P0 IMAD.WIDE R4, R0, R2, c[0x0][0x580] ;  /* 0x0001600000048625 */ /* 0x000fc800078e0202 */
[----:B------:R-:W-:Y:S01]  /*bfc0*/  @!P0 IMAD.WIDE R2, R0, R3, c[0x0][0x578] ;  /* 0x00015e0000028625 */ /* 0x000fe200078e0203 */
[----:B------:R-:W5:Y:S04]  /*bfd0*/  @!P0 LDG.E R6, [R4.64] ;  /* 0x0000000604068981 */ /* 0x000f68000c1e1900 */
[----:B------:R-:W5:Y:S01]  /*bfe0*/  @!P0 LDG.E R7, [R2.64] ;  /* 0x0000000602078981 */ /* 0x000f62000c1e1900 */
[C---:B------:R-:W-:Y:S02]  /*bff0*/  ISETP.GE.U32.AND P4, PT, R13.reuse, 0x10, PT ;  /* 0x000000100d00780c */ /* 0x040fe40003f86070 */
[C---:B------:R-:W-:Y:S02]  /*c000*/  ISETP.GE.U32.AND P3, PT, R13.reuse, 0x8, PT ;  /* 0x000000080d00780c */ /* 0x040fe40003f66070 */
[----:B------:R-:W-:-:S02]  /*c010*/  ISETP.GE.U32.AND P2, PT, R13, 0x4, PT ;  /* 0x000000040d00780c */ /* 0x000fc40003f46070 */
[C---:B------:R-:W-:Y:S02]  /*c020*/  ISETP.GE.U32.AND P1, PT, R13.reuse, 0x2, PT ;  /* 0x000000020d00780c */ /* 0x040fe40003f26070 */
[----:B------:R-:W-:Y:S02]  /*c030*/  ISETP.NE.AND P0, PT, R13, RZ, PT ;  /* 0x000000ff0d00720c */ /* 0x000fe40003f05270 */
[----:B------:R-:W-:Y:S01]  /*c040*/  MOV R10, RZ ;  /* 0x000000ff000a7202 */ /* 0x000fe20000000f00 */
[----:B-----5:R-:W-:Y:S01]  /*c050*/  IMAD R0, R7, R6, RZ ;  /* 0x0000000607007224 */ /* 0x020fe200078e02ff */
[----:B------:R-:W-:Y:S07]  /*c060*/  BRA.DIV ~URZ, `(.L_x_106) ;  /* 0x000022f27f007947 */ /* 0x000fee000b800000 */
[----:B------:R1:W4:Y:S02]  /*c070*/  SHFL.UP PT, R4, R0, 0x1, RZ ;  /* 0x0420000000047989 */ /* 0x00032400000e00ff */
.L_x_158:
[----:B----4-:R-:W-:-:S04]  /*c080*/  SEL R4, R4, RZ, P0 ;  /* 0x000000ff04047207 */ /* 0x010fc80000000000 */
        /* <DEDUP_REMOVED lines=14> */
[----:B------:R1:W4:Y:S02]  /*c170*/  SHFL.IDX PT, R0, R4, 0x1f, 0x1f ;  /* 0x03e01f0004007f89 */ /* 0x00032400000e0000 */
.L_x_159:
[----:B----4-:R-:W-:Y:S01]  /*c180*/  IMAD R0, R0, c[0x0][0x538], RZ ;  /* 0x00014e0000007a24 */ /* 0x010fe200078e02ff */
[----:B------:R-:W-:Y:S04]  /*c190*/  BSSY B1, `(.L_x_108) ;  /* 0x000007c000017945 */ /* 0x000fe80003800000 */
[----:B--2---:R-:W-:-:S04]  /*c1a0*/  IADD3 R8, R0, R8, RZ ;  /* 0x0000000800087210 */ /* 0x004fc80007ffe0ff */
[----:B---3--:R-:W-:-:S13]  /*c1b0*/  ISETP.GT.AND P6, PT, R8, R9, PT ;  /* 0x000000090800720c */ /* 0x008fda0003fc4270 */
[----:B------:R-:W-:Y:S05]  /*c1c0*/  @P6 BRA `(.L_x_109) ;  /* 0x0000024000006947 */ /* 0x000fea0003800000 */
.L_x_113:
[----:B------:R-:W-:-:S04]  /*c1d0*/  IADD3 R0, R215, 0x1f, RZ ;  /* 0x0000001fd7007810 */ /* 0x000fc80007ffe0ff */
[----:B------:R-:W-:-:S13]  /*c1e0*/  ISETP.GE.AND P6, PT, R0, c[0x0][0x53c], PT ;  /* 0x00014f0000007a0c */ /* 0x000fda0003fc6270 */
[----:B------:R-:W-:Y:S05]  /*c1f0*/  @P6 BRA `(.L_x_110) ;  /* 0x0000071000006947 */ /* 0x000fea0003800000 */
[----:B------:R-:W-:Y:S01]  /*c200*/  MOV R215, R0 ;  /* 0x0000000000d77202 */ /* 0x000fe20000000f00 */
[----:B------:R-:W-:-:S03]  /*c210*/  CS2R R6, SRZ ;  /* 0x0000000000067805 */ /* 0x000fc6000001ff00 */
[----:B------:R-:W-:-:S04]  /*c220*/  IADD3 R0, R215, R13, RZ ;  /* 0x0000000dd7007210 */ /* 0x000fc80007ffe0ff */
[----:B------:R-:W-:-:S13]  /*c230*/  ISETP.GE.OR P6, PT, R0, c[0x0][0x53c], !P5 ;  /* 0x00014f0000007a0c */ /* 0x000fda0006fc6670 */
[----:B------:R-:W-:Y:S02]  /*c240*/  @!P6 MOV R2, 0x4 ;  /* 0x000000040002e802 */ /* 0x000fe40000000f00 */
[----:B------:R-:W-:-:S03]  /*c250*/  @!P6 MOV R3, 0x4 ;  /* 0x000000040003e802 */ /* 0x000fc60000000f00 */
[----:B-1----:R-:W-:-:S04]  /*c260*/  @!P6 IMAD.WIDE R4, R0, R2, c[0x0][0x580] ;  /* 0x000160000004e625 */ /* 0x002fc800078e0202 */
[----:B------:R-:W-:Y:S01]  /*c270*/  @!P6 IMAD.WIDE R2, R0, R3, c[0x0][0x578] ;  /* 0x00015e000002e625 */ /* 0x000fe200078e0203 */
[----:B------:R-:W2:Y:S04]  /*c280*/  @!P6 LDG.E R6, [R4.64] ;  /* 0x000000060406e981 */ /* 0x000ea8000c1e1900 */
[----:B------:R-:W2:Y:S02]  /*c290*/  @!P6 LDG.E R7, [R2.64] ;  /* 0x000000060207e981 */ /* 0x000ea4000c1e1900 */
[----:B--2---:R-:W-:Y:S01]  /*c2a0*/  IMAD R0, R7, R6, RZ ;  /* 0x0000000607007224 */ /* 0x004fe200078e02ff */
[----:B------:R-:W-:Y:S05]  /*c2b0*/  BRA.DIV ~URZ, `(.L_x_111) ;  /* 0x000022927f007947 */ /* 0x000fea000b800000 */
[----:B------:R1:W2:Y:S02]  /*c2c0*/  SHFL.UP PT, R2, R0, 0x1, RZ ;  /* 0x0420000000027989 */ /* 0x0002a400000e00ff */
.L_x_160:
[----:B--2---:R-:W-:-:S04]  /*c2d0*/  SEL R2, R2, RZ, P0 ;  /* 0x000000ff02027207 */ /* 0x004fc80000000000 */
        /* <DEDUP_REMOVED lines=14> */
[----:B------:R1:W2:Y:S02]  /*c3c0*/  SHFL.IDX PT, R0, R4, 0x1f, 0x1f ;  /* 0x03e01f0004007f89 */ /* 0x0002a400000e0000 */
.L_x_161:
[----:B--2---:R-:W-:-:S05]  /*c3d0*/  IMAD R0, R0, c[0x0][0x538], RZ ;  /* 0x00014e0000007a24 */ /* 0x004fca00078e02ff */
[----:B------:R-:W-:-:S04]  /*c3e0*/  IADD3 R8, R0, R8, RZ ;  /* 0x0000000800087210 */ /* 0x000fc80007ffe0ff */
[----:B------:R-:W-:-:S13]  /*c3f0*/  ISETP.GT.AND P6, PT, R8, R9, PT ;  /* 0x000000090800720c */ /* 0x000fda0003fc4270 */
[----:B-1----:R-:W-:Y:S05]  /*c400*/  @!P6 BRA `(.L_x_113) ;  /* 0xfffffdc00000e947 */ /* 0x002fea000383ffff */
.L_x_109:
[----:B------:R-:W-:-:S05]  /*c410*/  IADD3 R8, -R0, R8, RZ ;  /* 0x0000000800087210 */ /* 0x000fca0007ffe1ff */
[----:B------:R-:W-:-:S05]  /*c420*/  IMAD R0, R4, c[0x0][0x538], R8 ;  /* 0x00014e0004007a24 */ /* 0x000fca00078e0208 */
[----:B------:R-:W-:Y:S01]  /*c430*/  ISETP.GT.AND P0, PT, R0, R9, PT ;  /* 0x000000090000720c */ /* 0x000fe20003f04270 */
[----:B------:R-:W-:-:S12]  /*c440*/  BRA.DIV ~URZ, `(.L_x_114) ;  /* 0x000023027f007947 */ /* 0x000fd8000b800000 */
[----:B------:R-:W-:-:S04]  /*c450*/  VOTE.ANY R0, PT, !P0 ;  /* 0x0000000000007806 */ /* 0x000fc800040e0100 */
.L_x_162:
[----:B------:R2:W3:Y:S01]  /*c460*/  POPC R11, R0 ;  /* 0x00000000000b7309 */ /* 0x0004e20000000000 */
[----:B------:R-:W-:Y:S05]  /*c470*/  BRA.DIV ~URZ, `(.L_x_115) ;  /* 0x000023127f007947 */ /* 0x000fea000b800000 */
[----:B---3--:R3:W4:Y:S04]  /*c480*/  SHFL.IDX PT, R6, R6, R11, 0x1f ;  /* 0x00001f0b06067589 */ /* 0x00872800000e0000 */
[----:B------:R3:W1:Y:S02]  /*c490*/  SHFL.IDX PT, R7, R7, R11, 0x1f ;  /* 0x00001f0b07077589 */ /* 0x00066400000e0000 */
.L_x_163:
[----:B------:R-:W-:Y:S01]  /*c4a0*/  ISETP.NE.AND P0, PT, R0, RZ, PT ;  /* 0x000000ff0000720c */ /* 0x000fe20003f05270 */
[----:B------:R-:W-:-:S12]  /*c4b0*/  BSSY B0, `(.L_x_116) ;  /* 0x0000005000007945 */ /* 0x000fd80003800000 */
[----:B------:R-:W-:Y:S05]  /*c4c0*/  @!P0 BRA `(.L_x_117) ;  /* 0x0000003000008947 */ /* 0x000fea0003800000 */
[----:B--2---:R-:W-:Y:S01]  /*c4d0*/  IADD3 R0, R11, -0x1, RZ ;  /* 0xffffffff0b007810 */ /* 0x004fe20007ffe0ff */
[----:B------:R-:W-:Y:S05]  /*c4e0*/  BRA.DIV ~URZ, `(.L_x_118) ;  /* 0x000023727f007947 */ /* 0x000fea000b800000 */
[----:B------:R2:W3:Y:S02]  /*c4f0*/  SHFL.IDX PT, R10, R4, R0, 0x1f ;  /* 0x00001f00040a7589 */ /* 0x0004e400000e0000 */
.L_x_117:
[----:B------:R-:W-:Y:S05]  /*c500*/  BSYNC B0 ;  /* 0x0000000000007941 */ /* 0x000fea0003800000 */
.L_x_116:
[-C--:B-12-4-:R-:W-:Y:S01]  /*c510*/  IABS R4, R6.reuse ;  /* 0x0000000600047213 */ /* 0x096fe20000000000 */
[----:B---3--:R-:W-:Y:S01]  /*c520*/  IMAD R212, R10, c[0x0][0x538], R8 ;  /* 0x00014e000ad47a24 */ /* 0x008fe200078e0208 */
[----:B------:R-:W-:Y:S01]  /*c530*/  IABS R0, R7 ;  /* 0x0000000700007213 */ /* 0x000fe20000000000 */
[----:B------:R-:W-:Y:S01]  /*c540*/  IMAD.IADD R215, R11, 0x1, R215 ;  /* 0x000000010bd77824 */ /* 0x000fe200078e02d7 */
[----:B------:R-:W1:Y:S01]  /*c550*/  I2F.RP R2, R4 ;  /* 0x0000000400027306 */ /* 0x000e620000209400 */
[----:B------:R-:W-:Y:S02]  /*c560*/  IMAD.IADD R10, R9, 0x1, -R212 ;  /* 0x00000001090a7824 */ /* 0x000fe400078e0ad4 */
[----:B------:R-:W-:Y:S01]  /*c570*/  IMAD.MOV.U32 R5, RZ, RZ, R0 ;  /* 0x000000ffff057224 */ /* 0x000fe200078e0000 */
[----:B------:R-:W-:Y:S02]  /*c580*/  IABS R0, R6 ;  /* 0x0000000600007213 */ /* 0x000fe40000000000 */
[----:B------:R-:W-:-:S02]  /*c590*/  IABS R9, R10 ;  /* 0x0000000a00097213 */ /* 0x000fc40000000000 */
[----:B------:R-:W-:Y:S01]  /*c5a0*/  I2F.RP R12, R5 ;  /* 0x00000005000c7306 */ /* 0x000fe20000209400 */
[----:B------:R-:W-:-:S07]  /*c5b0*/  IMAD.MOV R0, RZ, RZ, -R0 ;  /* 0x000000ffff007224 */ /* 0x000fce00078e0a00 */
[----:B-1----:R-:W1:Y:S02]  /*c5c0*/  MUFU.RCP R2, R2 ;  /* 0x0000000200027308 */ /* 0x002e640000001000 */
[----:B-1----:R-:W-:-:S06]  /*c5d0*/  IADD3 R2, R2, 0xffffffe, RZ ;  /* 0x0ffffffe02027810 */ /* 0x002fcc0007ffe0ff */
[----:B------:R-:W1:Y:S02]  /*c5e0*/  F2I.FTZ.U32.TRUNC.NTZ R3, R2 ;  /* 0x0000000200037305 */ /* 0x000e64000021f000 */
[----:B-1----:R-:W-:-:S04]  /*c5f0*/  IMAD.MOV R2, RZ, RZ, -R3 ;  /* 0x000000ffff027224 */ /* 0x002fc800078e0a03 */
[----:B------:R-:W-:Y:S01]  /*c600*/  IMAD R8, R2, R4, RZ ;  /* 0x0000000402087224 */ /* 0x000fe200078e02ff */
[----:B------:R-:W-:-:S05]  /*c610*/  MOV R2, RZ ;  /* 0x000000ff00027202 */ /* 0x000fca0000000f00 */
[----:B------:R-:W-:-:S04]  /*c620*/  IMAD.HI.U32 R8, R3, R8, R2 ;  /* 0x0000000803087227 */ /* 0x000fc800078e0002 */
[----:B------:R-:W-:Y:S02]  /*c630*/  IMAD.MOV.U32 R2, RZ, RZ, R9 ;  /* 0x000000ffff027224 */ /* 0x000fe400078e0009 */
[----:B------:R-:W-:Y:S02]  /*c640*/  IMAD.MOV.U32 R3, RZ, RZ, R0 ;  /* 0x000000ffff037224 */ /* 0x000fe400078e0000 */
[----:B------:R-:W-:-:S04]  /*c650*/  IMAD.HI.U32 R0, R8, R2, RZ ;  /* 0x0000000208007227 */ /* 0x000fc800078e00ff */
[----:B------:R-:W-:Y:S02]  /*c660*/  IMAD R2, R0, R3, R2 ;  /* 0x0000000300027224 */ /* 0x000fe400078e0202 */
[----:B------:R-:W1:Y:S03]  /*c670*/  MUFU.RCP R3, R12 ;  /* 0x0000000c00037308 */ /* 0x000e660000001000 */
[----:B------:R-:W-:Y:S02]  /*c680*/  ISETP.GT.U32.AND P1, PT, R4, R2, PT ;  /* 0x000000020400720c */ /* 0x000fe40003f24070 */
[----:B-1----:R-:W-:-:S11]  /*c690*/  IADD3 R3, R3, 0xffffffe, RZ ;  /* 0x0ffffffe03037810 */ /* 0x002fd60007ffe0ff */
[-C--:B------:R-:W-:Y:S02]  /*c6a0*/  @!P1 IADD3 R2, R2, -R4.reuse, RZ ;  /* 0x8000000402029210 */ /* 0x080fe40007ffe0ff */
[----:B------:R-:W-:Y:S01]  /*c6b0*/  @!P1 IADD3 R0, R0, 0x1, RZ ;  /* 0x0000000100009810 */ /* 0x000fe20007ffe0ff */
[----:B------:R-:W1:Y:S01]  /*c6c0*/  F2I.FTZ.U32.TRUNC.NTZ R3, R3 ;  /* 0x0000000300037305 */ /* 0x000e62000021f000 */
[----:B------:R-:W-:Y:S02]  /*c6d0*/  ISETP.GE.U32.AND P2, PT, R2, R4, PT ;  /* 0x000000040200720c */ /* 0x000fe40003f46070 */
[----:B------:R-:W-:Y:S02]  /*c6e0*/  LOP3.LUT R2, R10, R6, RZ, 0x3c, !PT ;  /* 0x000000060a027212 */ /* 0x000fe400078e3cff */
[----:B------:R-:W-:Y:S02]  /*c6f0*/  ISETP.NE.AND P1, PT, R6, RZ, PT ;  /* 0x000000ff0600720c */ /* 0x000fe40003f25270 */
[----:B------:R-:W-:-:S07]  /*c700*/  ISETP.GE.AND P0, PT, R2, RZ, PT ;  /* 0x000000ff0200720c */ /* 0x000fce0003f06270 */
[----:B------:R-:W-:Y:S01]  /*c710*/  @P2 IADD3 R0, R0, 0x1, RZ ;  /* 0x0000000100002810 */ /* 0x000fe20007ffe0ff */
[----:B-1----:R-:W-:-:S04]  /*c720*/  IMAD.MOV R2, RZ, RZ, -R3 ;  /* 0x000000ffff027224 */ /* 0x002fc800078e0a03 */
[----:B------:R-:W-:Y:S01]  /*c730*/  IMAD.MOV.U32 R4, RZ, RZ, R2 ;  /* 0x000000ffff047224 */ /* 0x000fe200078e0002 */
[----:B------:R-:W-:Y:S01]  /*c740*/  IABS R2, R7 ;  /* 0x0000000700027213 */ /* 0x000fe20000000000 */
[----:B------:R-:W-:Y:S01]  /*c750*/  @!P0 IMAD.MOV R0, RZ, RZ, -R0 ;  /* 0x000000ffff008224 */ /* 0x000fe200078e0a00 */
[----:B------:R-:W-:Y:S01]  /*c760*/  @!P1 LOP3.LUT R0, RZ, R6, RZ, 0x33, !PT ;  /* 0x00000006ff009212 */ /* 0x000fe200078e33ff */
[----:B------:R-:W-:Y:S01]  /*c770*/  IMAD R4, R4, R5, RZ ;  /* 0x0000000504047224 */ /* 0x000fe200078e02ff */
[----:B------:R-:W-:Y:S01]  /*c780*/  IADD3 R8, RZ, -R2, RZ ;  /* 0x80000002ff087210 */ /* 0x000fe20007ffe0ff */
[----:B------:R-:W-:Y:S01]  /*c790*/  IMAD.MOV.U32 R2, RZ, RZ, RZ ;  /* 0x000000ffff027224 */ /* 0x000fe200078e00ff */
[----:B------:R-:W-:Y:S01]  /*c7a0*/  IABS R9, R0 ;  /* 0x0000000000097213 */ /* 0x000fe20000000000 */
[----:B------:R-:W-:Y:S02]  /*c7b0*/  IMAD R6, R0, R6, RZ ;  /* 0x0000000600067224 */ /* 0x000fe400078e02ff */
[----:B------:R-:W-:Y:S01]  /*c7c0*/  IMAD.HI.U32 R2, R3, R4, R2 ;  /* 0x0000000403027227 */ /* 0x000fe200078e0002 */
[----:B------:R-:W-:-:S02]  /*c7d0*/  MOV R4, R8 ;  /* 0x0000000800047202 */ /* 0x000fc40000000f00 */
[----:B------:R-:W-:Y:S01]  /*c7e0*/  IADD3 R213, R10, -R6, RZ ;  /* 0x800000060ad57210 */ /* 0x000fe20007ffe0ff */
[----:B------:R-:W-:-:S04]  /*c7f0*/  IMAD.MOV.U32 R3, RZ, RZ, R9 ;  /* 0x000000ffff037224 */ /* 0x000fc800078e0009 */
        /* <DEDUP_REMOVED lines=11> */
[----:B------:R-:W-:-:S04]  /*c8b0*/  @!P1 LOP3.LUT R2, RZ, R7, RZ, 0x33, !PT ;  /* 0x00000007ff029212 */ /* 0x000fc800078e33ff */
[----:B------:R-:W-:Y:S01]  /*c8c0*/  IADD3 R3, -R2, RZ, RZ ;  /* 0x000000ff02037210 */ /* 0x000fe20007ffe1ff */
[----:B------:R-:W-:-:S04]  /*c8d0*/  IMAD R2, R7, 0x1000000, R2 ;  /* 0x0100000007027824 */ /* 0x000fc800078e0202 */
[----:B------:R-:W-:-:S04]  /*c8e0*/  IMAD R0, R7, R3, R0 ;  /* 0x0000000307007224 */ /* 0x000fc800078e0200 */
[----:B------:R-:W-:Y:S01]  /*c8f0*/  IMAD R214, R0, 0x10000, R2 ;  /* 0x0001000000d67824 */ /* 0x000fe200078e0202 */
[----:B------:R-:W-:Y:S05]  /*c900*/  BRA `(.L_x_119) ;  /* 0x0000004000007947 */ /* 0x000fea0003800000 */
.L_x_110:
[----:B------:R-:W-:Y:S01]  /*c910*/  IMAD.MOV.U32 R212, RZ, RZ, R9 ;  /* 0x000000ffffd47224 */ /* 0x000fe200078e0009 */
[----:B------:R-:W-:Y:S01]  /*c920*/  MOV R214, RZ ;  /* 0x000000ff00d67202 */ /* 0x000fe20000000f00 */
[----:B------:R-:W-:Y:S01]  /*c930*/  IMAD.MOV.U32 R213, RZ, RZ, RZ ;  /* 0x000000ffffd57224 */ /* 0x000fe200078e00ff */
[----:B------:R-:W-:Y:S02]  /*c940*/  MOV R215, c[0x0][0x53c] ;  /* 0x00014f0000d77a02 */ /* 0x000fe40000000f00 */
.L_x_119:
[----:B------:R-:W-:Y:S05]  /*c950*/  BSYNC B1 ;  /* 0x0000000000017941 */ /* 0x000fea0003800000 */
.L_x_108:
[----:B------:R-:W-:Y:S01]  /*c960*/  WARPSYNC 0xffffffff ;  /* 0xffffffff00007948 */ /* 0x000fe20003800000 */
[----:B------:R-:W-:Y:S01]  /*c970*/  BAR.SYNC.DEFER_BLOCKING 0x4, 0x100 ;  /* 0x0104000000007b1d */ /* 0x000fe20000010000 */
[----:B------:R-:W-:-:S13]  /*c980*/  ISETP.NE.AND P0, PT, R13, RZ, PT ;  /* 0x000000ff0d00720c */ /* 0x000fda0003f05270 */
[----:B------:R2:W-:Y:S04]  /*c990*/  @!P0 STS.128 [0x18100], R212 ;  /* 0x018100d4ff008388 */ /* 0x0005e80000000c00 */
[----:B------:R-:W-:Y:S06]  /*c9a0*/  BAR.ARV 0x5, 0x100 ;  /* 0x0144000000007b1d */ /* 0x000fec0000002000 */
.L_x_103:
[----:B-1----:R-:W-:-:S13]  /*c9b0*/  ISETP.GE.AND P0, PT, R215, c[0x0][0x53c], PT ;  /* 0x00014f00d7007a0c */ /* 0x002fda0003f06270 */
[----:B--23--:R-:W-:Y:S01]  /*c9c0*/  @P0 CALL.REL.NOINC `(.L_x_120) ;  /* 0x0000001000000944 */ /* 0x00cfe20003c00000 */
[----:B------:R-:W-:Y:S05]  /*c9d0*/  BRA `(.L_x_121) ;  /* 0xffff4b9000007947 */ /* 0x000fea000383ffff */
.L_x_120:
[----:B------:R-:W-:Y:S05]  /*c9e0*/  EXIT ;  /* 0x000000000000794d */ /* 0x000fea0003800000 */
.L_x_22:
[----:B------:R-:W-:Y:S01]  /*c9f0*/  IMAD.MOV.U32 R0, RZ, RZ, R5 ;  /* 0x000000ffff007224 */ /* 0x000fe200078e0005 */
[----:B------:R-:W-:Y:S02]  /*ca00*/  MOV R2, 0x1 ;  /* 0x0000000100027802 */ /* 0x000fe40000000f00 */
[----:B------:R-:W-:Y:S02]  /*ca10*/  MOV R3, 0xca30 ;  /* 0x0000ca3000037802 */ /* 0x000fe40000000f00 */
[----:B--2---:R-:W-:Y:S05]  /*ca20*/  CALL.REL.NOINC `($__internal_2_$__cuda_sm70_shflsync_up_p) ;  /* 0x00001f7000007944 */ /* 0x004fea0003c00000 */
[----:B------:R-:W-:Y:S01]  /*ca30*/  MOV R0, R4 ;  /* 0x0000000400007202 */ /* 0x000fe20000000f00 */
[----:B------:R-:W-:Y:S05]  /*ca40*/  BRA `(.L_x_122) ;  /* 0xffff3a0000007947 */ /* 0x000fea000383ffff */
.L_x_23:
[----:B------:R-:W-:Y:S01]  /*ca50*/  IMAD.MOV.U32 R0, RZ, RZ, R5 ;  /* 0x000000ffff007224 */ /* 0x000fe200078e0005 */
[----:B------:R-:W-:Y:S02]  /*ca60*/  MOV R2, 0x2 ;  /* 0x0000000200027802 */ /* 0x000fe40000000f00 */
[----:B------:R-:W-:Y:S02]  /*ca70*/  MOV R3, 0xca90 ;  /* 0x0000ca9000037802 */ /* 0x000fe40000000f00 */
[----:B--2---:R-:W-:Y:S05]  /*ca80*/  CALL.REL.NOINC `($__internal_2_$__cuda_sm70_shflsync_up_p) ;  /* 0x00001f1000007944 */ /* 0x004fea0003c00000 */
[----:B------:R-:W-:Y:S01]  /*ca90*/  SEL R0, R4, RZ, P4 ;  /* 0x000000ff04007207 */ /* 0x000fe20002000000 */
[----:B------:R-:W-:Y:S01]  /*caa0*/  IMAD.MOV.U32 R2, RZ, RZ, 0x4 ;  /* 0x00000004ff027424 */ /* 0x000fe200078e00ff */
[----:B------:R-:W-:-:S03]  /*cab0*/  MOV R3, 0xcae0 ;  /* 0x0000cae000037802 */ /* 0x000fc60000000f00 */
[----:B------:R-:W-:Y:S02]  /*cac0*/  IMAD.IADD R0, R5, 0x1, R0 ;  /* 0x0000000105007824 */ /* 0x000fe400078e0200 */
[----:B------:R-:W-:Y:S05]  /*cad0*/  CALL.REL.NOINC `($__internal_2_$__cuda_sm70_shflsync_up_p) ;  /* 0x00001ec000007944 */ /* 0x000fea0003c00000 */
        /* <DEDUP_REMOVED lines=12> */
[----:B------:R-:W-:Y:S02]  /*cba0*/  MOV R3, 0x1f ;  /* 0x0000001f00037802 */ /* 0x000fe40000000f00 */
[----:B------:R-:W-:Y:S01]  /*cbb0*/  MOV R2, 0xcbf0 ;  /* 0x0000cbf000027802 */ /* 0x000fe20000000f00 */
[----:B------:R-:W-:-:S04]  /*cbc0*/  IMAD.IADD R4, R0, 0x1, R4 ;  /* 0x0000000100047824 */ /* 0x000fc800078e0204 */
[----:B------:R-:W-:Y:S02]  /*cbd0*/  IMAD.MOV.U32 R191, RZ, RZ, R4 ;  /* 0x000000ffffbf7224 */ /* 0x000fe400078e0004 */
[----:B------:R-:W-:Y:S05]  /*cbe0*/  CALL.REL.NOINC `($__internal_1_$__cuda_sm70_shflsync_idx_p) ;  /* 0x00001d4000007944 */ /* 0x000fea0003c00000 */
[----:B-----5:R-:W-:Y:S01]  /*cbf0*/  MOV R0, R191 ;  /* 0x000000bf00007202 */ /* 0x020fe20000000f00 */
[----:B-1----:R-:W-:Y:S05]  /*cc00*/  BRA `(.L_x_123) ;  /* 0xffff394000007947 */ /* 0x002fea000383ffff */
.L_x_25:
[----:B------:R-:W-:Y:S02]  /*cc10*/  SEL R0, RZ, 0x1, P0 ;  /* 0x00000001ff007807 */ /* 0x000fe40000000000 */
[----:B------:R-:W-:Y:S02]  /*cc20*/  MOV R2, 0xcc40 ;  /* 0x0000cc4000027802 */ /* 0x000fe40000000f00 */
[----:B------:R-:W-:Y:S05]  /*cc30*/  CALL.REL.NOINC `($__internal_3_$__cuda_sm70_votesync_ballot) ;  /* 0x00001dd000007944 */ /* 0x000fea0003c00000 */
[----:B------:R-:W-:Y:S05]  /*cc40*/  BRA `(.L_x_124) ;  /* 0xffff399000007947 */ /* 0x000fea000383ffff */
.L_x_26:
[----:B------:R-:W-:Y:S01]  /*cc50*/  IMAD.MOV.U32 R191, RZ, RZ, R8 ;  /* 0x000000ffffbf7224 */ /* 0x000fe200078e0008 */
[----:B--2---:R-:W-:Y:S01]  /*cc60*/  MOV R190, R215 ;  /* 0x000000d700be7202 */ /* 0x004fe20000000f00 */
[----:B------:R-:W-:Y:S01]  /*cc70*/  IMAD.MOV.U32 R3, RZ, RZ, 0x1f ;  /* 0x0000001fff037424 */ /* 0x000fe200078e00ff */
[----:B------:R-:W-:Y:S02]  /*cc80*/  MOV R2, 0xcca0 ;  /* 0x0000cca000027802 */ /* 0x000fe40000000f00 */
[----:B-1----:R-:W-:Y:S05]  /*cc90*/  CALL.REL.NOINC `($__internal_1_$__cuda_sm70_shflsync_idx_p) ;  /* 0x00001c9000007944 */ /* 0x002fea0003c00000 */
[----:B------:R-:W-:Y:S01]  /*cca0*/  IMAD.MOV.U32 R11, RZ, RZ, R191 ;  /* 0x000000ffff0b7224 */ /* 0x000fe200078e00bf */
[----:B------:R-:W-:Y:S01]  /*ccb0*/  MOV R191, R7 ;  /* 0x0000000700bf7202 */ /* 0x000fe20000000f00 */
[----:B------:R-:W-:Y:S01]  /*ccc0*/  IMAD.MOV.U32 R6, RZ, RZ, RZ ;  /* 0x000000ffff067224 */ /* 0x000fe200078e00ff */
[----:B------:R-:W-:Y:S01]  /*ccd0*/  MOV R190, R215 ;  /* 0x000000d700be7202 */ /* 0x000fe20000000f00 */
[----:B------:R-:W-:Y:S01]  /*cce0*/  IMAD.MOV.U32 R3, RZ, RZ, 0x1f ;  /* 0x0000001fff037424 */ /* 0x000fe200078e00ff */
[----:B------:R-:W-:-:S02]  /*ccf0*/  MOV R2, 0xcd10 ;  /* 0x0000cd1000027802 */ /* 0x000fc40000000f00 */
[----:B-1---5:R-:W-:Y:S05]  /*cd00*/  CALL.REL.NOINC `($__internal_1_$__cuda_sm70_shflsync_idx_p) ;  /* 0x00001c2000007944 */ /* 0x022fea0003c00000 */
[----:B------:R-:W-:Y:S01]  /*cd10*/  MOV R10, R191 ;  /* 0x000000bf000a7202 */ /* 0x000fe20000000f00 */
[----:B-1---5:R-:W-:Y:S05]  /*cd20*/  BRA `(.L_x_125) ;  /* 0xffff390000007947 */ /* 0x022fea000383ffff */
.L_x_29:
[----:B------:R-:W-:Y:S01]  /*cd30*/  IMAD.MOV.U32 R191, RZ, RZ, R4 ;  /* 0x000000ffffbf7224 */ /* 0x000fe200078e0004 */
[----:B------:R-:W-:-:S02]  /*cd40*/  MOV R3, 0x1f ;  /* 0x0000001f00037802 */ /* 0x000fc40000000f00 */
[----:B------:R-:W-:Y:S02]  /*cd50*/  MOV R2, 0xcd70 ;  /* 0x0000cd7000027802 */ /* 0x000fe40000000f00 */
[----:B-1234-:R-:W-:Y:S05]  /*cd60*/  CALL.REL.NOINC `($__internal_1_$__cuda_sm70_shflsync_idx_p) ;  /* 0x00001bc000007944 */ /* 0x01efea0003c00000 */
[----:B------:R-:W-:Y:S01]  /*cd70*/  MOV R6, R191 ;  /* 0x000000bf00067202 */ /* 0x000fe20000000f00 */
[----:B-1---5:R-:W-:Y:S05]  /*cd80*/  BRA `(.L_x_28) ;  /* 0xffff390000007947 */ /* 0x022fea000383ffff */
.L_x_37:
[----:B------:R-:W-:Y:S01]  /*cd90*/  IMAD.MOV.U32 R191, RZ, RZ, R9 ;  /* 0x000000ffffbf7224 */ /* 0x000fe200078e0009 */
[----:B------:R-:W-:Y:S01]  /*cda0*/  MOV R190, RZ ;  /* 0x000000ff00be7202 */ /* 0x000fe20000000f00 */
[----:B------:R-:W-:Y:S01]  /*cdb0*/  IMAD.MOV.U32 R3, RZ, RZ, 0x181f ;  /* 0x0000181fff037424 */ /* 0x000fe200078e00ff */
[----:B------:R-:W-:Y:S02]  /*cdc0*/  MOV R2, 0xcde0 ;  /* 0x0000cde000027802 */ /* 0x000fe40000000f00 */
[----:B-----5:R-:W-:Y:S05]  /*cdd0*/  CALL.REL.NOINC `($__internal_1_$__cuda_sm70_shflsync_idx_p) ;  /* 0x00001b5000007944 */ /* 0x020fea0003c00000 */
[----:B------:R-:W-:Y:S01]  /*cde0*/  MOV R8, R191 ;  /* 0x000000bf00087202 */ /* 0x000fe20000000f00 */
[----:B-1---5:R-:W-:Y:S05]  /*cdf0*/  BRA `(.L_x_126) ;  /* 0xffff538000007947 */ /* 0x022fea000383ffff */
.L_x_38:
[----:B------:R-:W-:Y:S01]  /*ce00*/  IMAD.MOV.U32 R191, RZ, RZ, R12 ;  /* 0x000000ffffbf7224 */ /* 0x000fe200078e000c */
[----:B------:R-:W-:Y:S01]  /*ce10*/  MOV R190, RZ ;  /* 0x000000ff00be7202 */ /* 0x000fe20000000f00 */
[----:B------:R-:W-:Y:S01]  /*ce20*/  IMAD.MOV.U32 R3, RZ, RZ, 0x181f ;  /* 0x0000181fff037424 */ /* 0x000fe200078e00ff */
[----:B------:R-:W-:Y:S02]  /*ce30*/  MOV R2, 0xce50 ;  /* 0x0000ce5000027802 */ /* 0x000fe40000000f00 */
[----:B-12--5:R-:W-:Y:S05]  /*ce40*/  CALL.REL.NOINC `($__internal_1_$__cuda_sm70_shflsync_idx_p) ;  /* 0x00001ae000007944 */ /* 0x026fea0003c00000 */
[----:B-----5:R-:W-:Y:S01]  /*ce50*/  MOV R0, R191 ;  /* 0x000000bf00007202 */ /* 0x020fe20000000f00 */
[----:B-1----:R-:W-:Y:S05]  /*ce60*/  BRA `(.L_x_127) ;  /* 0xffff533000007947 */ /* 0x002fea000383ffff */
.L_x_41:
[----:B------:R-:W-:Y:S01]  /*ce70*/  IMAD.MOV.U32 R191, RZ, RZ, R9 ;  /* 0x000000ffffbf7224 */ /* 0x000fe200078e0009 */
[----:B------:R-:W-:Y:S01]  /*ce80*/  MOV R190, 0x1 ;  /* 0x0000000100be7802 */ /* 0x000fe20000000f00 */
[----:B--2---:R-:W-:Y:S01]  /*ce90*/  IMAD.MOV.U32 R3, RZ, RZ, 0x181f ;  /* 0x0000181fff037424 */ /* 0x004fe200078e00ff */
[----:B------:R-:W-:-:S02]  /*cea0*/  MOV R2, 0xcec0 ;  /* 0x0000cec000027802 */ /* 0x000fc40000000f00 */
[----:B-1-345:R-:W-:Y:S05]  /*ceb0*/  CALL.REL.NOINC `($__internal_1_$__cuda_sm70_shflsync_idx_p) ;  /* 0x00001a7000007944 */ /* 0x03afea0003c00000 */
[----:B------:R-:W-:Y:S01]  /*cec0*/  IMAD.MOV.U32 R8, RZ, RZ, R191 ;  /* 0x000000ffff087224 */ /* 0x000fe200078e00bf */
[----:B------:R-:W-:Y:S01]  /*ced0*/  MOV R190, 0x1 ;  /* 0x0000000100be7802 */ /* 0x000fe20000000f00 */
[----:B------:R-:W-:Y:S01]  /*cee0*/  IMAD.MOV.U32 R191, RZ, RZ, R12 ;  /* 0x000000ffffbf7224 */ /* 0x000fe200078e000c */
[----:B------:R-:W-:-:S02]  /*cef0*/  MOV R3, 0x181f ;  /* 0x0000181f00037802 */ /* 0x000fc40000000f00 */
[----:B------:R-:W-:Y:S02]  /*cf00*/  MOV R2, 0xcf20 ;  /* 0x0000cf2000027802 */ /* 0x000fe40000000f00 */
[----:B-1---5:R-:W-:Y:S05]  /*cf10*/  CALL.REL.NOINC `($__internal_1_$__cuda_sm70_shflsync_idx_p) ;  /* 0x00001a1000007944 */ /* 0x022fea0003c00000 */
[----:B-----5:R-:W-:Y:S01]  /*cf20*/  MOV R0, R191 ;  /* 0x000000bf00007202 */ /* 0x020fe20000000f00 */
[----:B-1----:R-:W-:Y:S05]  /*cf30*/  BRA `(.L_x_128) ;  /* 0xffff53e000007947 */ /* 0x002fea000383ffff */
.L_x_44:
[----:B------:R-:W-:Y:S01]  /*cf40*/  IMAD.MOV.U32 R191, RZ, RZ, R9 ;  /* 0x000000ffffbf7224 */ /* 0x000fe200078e0009 */
[----:B------:R-:W-:Y:S01]  /*cf50*/  MOV R190, 0x2 ;  /* 0x0000000200be7802 */ /* 0x000fe20000000f00 */
[----:B-1----:R-:W-:Y:S01]  /*cf60*/  IMAD.MOV.U32 R3, RZ, RZ, 0x181f ;  /* 0x0000181fff037424 */ /* 0x002fe200078e00ff */
[----:B------:R-:W-:Y:S02]  /*cf70*/  MOV R2, 0xcf90 ;  /* 0x0000cf9000027802 */ /* 0x000fe40000000f00 */
[----:B--2345:R-:W-:Y:S05]  /*cf80*/  CALL.REL.NOINC `($__internal_1_$__cuda_sm70_shflsync_idx_p) ;  /* 0x000019a000007944 */ /* 0x03cfea0003c00000 */
[----:B------:R-:W-:Y:S01]  /*cf90*/  MOV R8, R191 ;  /* 0x000000bf00087202 */ /* 0x000fe20000000f00 */
[----:B-1---5:R-:W-:Y:S05]  /*cfa0*/  BRA `(.L_x_129) ;  /* 0xffff54d000007947 */ /* 0x022fea000383ffff */
.L_x_45:
[----:B------:R-:W-:Y:S01]  /*cfb0*/  IMAD.MOV.U32 R191, RZ, RZ, R12 ;  /* 0x000000ffffbf7224 */ /* 0x000fe200078e000c */
[----:B------:R-:W-:Y:S01]  /*cfc0*/  MOV R190, 0x2 ;  /* 0x0000000200be7802 */ /* 0x000fe20000000f00 */
[----:B------:R-:W-:Y:S01]  /*cfd0*/  IMAD.MOV.U32 R3, RZ, RZ, 0x181f ;  /* 0x0000181fff037424 */ /* 0x000fe200078e00ff */
[----:B------:R-:W-:Y:S02]  /*cfe0*/  MOV R2, 0xd000 ;  /* 0x0000d00000027802 */ /* 0x000fe40000000f00 */
[----:B-12345:R-:W-:Y:S05]  /*cff0*/  CALL.REL.NOINC `($__internal_1_$__cuda_sm70_shflsync_idx_p) ;  /* 0x0000193000007944 */ /* 0x03efea0003c00000 */
[----:B-----5:R-:W-:Y:S01]  /*d000*/  MOV R0, R191 ;  /* 0x000000bf00007202 */ /* 0x020fe20000000f00 */
[----:B-1----:R-:W-:Y:S05]  /*d010*/  BRA `(.L_x_130) ;  /* 0xffff548000007947 */ /* 0x002fea000383ffff */
.L_x_48:
[----:B------:R-:W-:Y:S01]  /*d020*/  IMAD.MOV.U32 R191, RZ, RZ, R9 ;  /* 0x000000ffffbf7224 */ /* 0x000fe200078e0009 */
[----:B------:R-:W-:Y:S01]  /*d030*/  MOV R190, 0x3 ;  /* 0x0000000300be7802 */ /* 0x000fe20000000f00 */
[----:B-1----:R-:W-:Y:S01]  /*d040*/  IMAD.MOV.U32 R3, RZ, RZ, 0x181f ;  /* 0x0000181fff037424 */ /* 0x002fe200078e00ff */
[----:B------:R-:W-:-:S02]  /*d050*/  MOV R2, 0xd070 ;  /* 0x0000d07000027802 */ /* 0x000fc40000000f00 */
[----:B--2345:R-:W-:Y:S05]  /*d060*/  CALL.REL.NOINC `($__internal_1_$__cuda_sm70_shflsync_idx_p) ;  /* 0x000018c000007944 */ /* 0x03cfea0003c00000 */
        /* <DEDUP_REMOVED lines=8> */
.L_x_51:
[----:B------:R-:W-:Y:S01]  /*d0f0*/  IMAD.MOV.U32 R191, RZ, RZ, R5 ;  /* 0x000000ffffbf7224 */ /* 0x000fe200078e0005 */
[----:B------:R-:W-:Y:S01]  /*d100*/  MOV R190, RZ ;  /* 0x000000ff00be7202 */ /* 0x000fe20000000f00 */
[----:B------:R-:W-:Y:S01]  /*d110*/  IMAD.MOV.U32 R3, RZ, RZ, 0x181f ;  /* 0x0000181fff037424 */ /* 0x000fe200078e00ff */
[----:B------:R-:W-:Y:S02]  /*d120*/  MOV R2, 0xd140 ;  /* 0x0000d14000027802 */ /* 0x000fe40000000f00 */
[----:B------:R-:W-:Y:S05]  /*d130*/  CALL.REL.NOINC `($__internal_1_$__cuda_sm70_shflsync_idx_p) ;  /* 0x000017f000007944 */ /* 0x000fea0003c00000 */
[----:B------:R-:W-:Y:S01]  /*d140*/  MOV R4, R191 ;  /* 0x000000bf00047202 */ /* 0x000fe20000000f00 */
[----:B-1---5:R-:W-:Y:S05]  /*d150*/  BRA `(.L_x_132) ;  /* 0xffff6a8000007947 */ /* 0x022fea000383ffff */
.L_x_52:
[----:B------:R-:W-:Y:S01]  /*d160*/  IMAD.MOV.U32 R191, RZ, RZ, R10 ;  /* 0x000000ffffbf7224 */ /* 0x000fe200078e000a */
[----:B------:R-:W-:Y:S01]  /*d170*/  MOV R190, RZ ;  /* 0x000000ff00be7202 */ /* 0x000fe20000000f00 */
[----:B------:R-:W-:Y:S01]  /*d180*/  IMAD.MOV.U32 R3, RZ, RZ, 0x181f ;  /* 0x0000181fff037424 */ /* 0x000fe200078e00ff */
[----:B------:R-:W-:Y:S02]  /*d190*/  MOV R2, 0xd1b0 ;  /* 0x0000d1b000027802 */ /* 0x000fe40000000f00 */
[----:B-12---:R-:W-:Y:S05]  /*d1a0*/  CALL.REL.NOINC `($__internal_1_$__cuda_sm70_shflsync_idx_p) ;  /* 0x0000178000007944 */ /* 0x006fea0003c00000 */
[C---:B------:R-:W-:Y:S01]  /*d1b0*/  IADD3 R12, P2, R191.reuse, R118, RZ ;  /* 0x00000076bf0c7210 */ /* 0x040fe20007f5e0ff */
[----:B------:R-:W-:Y:S01]  /*d1c0*/  IMAD.MOV.U32 R190, RZ, RZ, 0x1 ;  /* 0x00000001ffbe7424 */ /* 0x000fe200078e00ff */
[----:B------:R-:W-:-:S02]  /*d1d0*/  IADD3 R6, P1, R191, R119, RZ ;  /* 0x00000077bf067210 */ /* 0x000fc40007f3e0ff */
[----:B------:R-:W-:Y:S01]  /*d1e0*/  IADD3 R2, P0, R191, R120, RZ ;  /* 0x00000078bf027210 */ /* 0x000fe20007f1e0ff */
[C---:B------:R-:W-:Y:S01]  /*d1f0*/  IMAD.X R13, R4.reuse, 0x1, R112, P2 ;  /* 0x00000001040d7824 */ /* 0x040fe200010e0670 */
[----:B------:R-:W-:Y:S01]  /*d200*/  MOV R9, R11 ;  /* 0x0000000b00097202 */ /* 0x000fe20000000f00 */
[C---:B------:R-:W-:Y:S02]  /*d210*/  IMAD.X R7, R4.reuse, 0x1, R113, P1 ;  /* 0x0000000104077824 */ /* 0x040fe400008e0671 */
[----:B------:R-:W-:Y:S01]  /*d220*/  IMAD.X R3, R4, 0x1, R114, P0 ;  /* 0x0000000104037824 */ /* 0x000fe200000e0672 */
[----:B------:R-:W-:Y:S01]  /*d230*/  @!PT LDS RZ, [RZ] ;  /* 0x00000000fffff984 */ /* 0x000fe20000000800 */
[----:B------:R-:W-:Y:S01]  /*d240*/  @!PT LDS RZ, [RZ] ;  /* 0x00000000fffff984 */ /* 0x000fe20000000800 */
[----:B------:R-:W-:Y:S01]  /*d250*/  @!PT LDS RZ, [RZ] ;  /* 0x00000000fffff984 */ /* 0x000fe20000000800 */
[----:B------:R2:W-:Y:S01]  /*d260*/  LDGSTS.E.BYPASS.LTC128B.128 [R187+0x6100], [R12.64], !P5 ;  /* 0x061000000cbb7fae */ /* 0x0005e2000e901d46 */
[----:B------:R-:W-:Y:S01]  /*d270*/  IMAD.MOV.U32 R191, RZ, RZ, R5 ;  /* 0x000000ffffbf7224 */ /* 0x000fe200078e0005 */
[----:B------:R-:W-:Y:S02]  /*d280*/  SEL R5, RZ, 0x10, P4 ;  /* 0x00000010ff057807 */ /* 0x000fe40002000000 */
[----:B------:R2:W-:Y:S01]  /*d290*/  LDGSTS.E.BYPASS.LTC128B.128 [R187+0x8100], [R6.64], !P4 ;  /* 0x0810000006bb7fae */ /* 0x0005e2000e101d46 */
[----:B------:R-:W-:-:S03]  /*d2a0*/  SEL R4, RZ, 0x10, P5 ;  /* 0x00000010ff047807 */ /* 0x000fc60002800000 */
[----:B------:R3:W-:Y:S02]  /*d2b0*/  LDGSTS.E.BYPASS.LTC128B.128 [R187+0xa100], [R2.64], !P3 ;  /* 0x0a10000002bb7fae */ /* 0x0007e4000d901d46 */
[----:B---3--:R-:W-:Y:S02]  /*d2c0*/  MOV R3, 0x181f ;  /* 0x0000181f00037802 */ /* 0x008fe40000000f00 */
[----:B------:R-:W-:Y:S02]  /*d2d0*/  MOV R2, 0xd2f0 ;  /* 0x0000d2f000027802 */ /* 0x000fe40000000f00 */
[----:B-12--5:R-:W-:Y:S05]  /*d2e0*/  CALL.REL.NOINC `($__internal_1_$__cuda_sm70_shflsync_idx_p) ;  /* 0x0000164000007944 */ /* 0x026fea0003c00000 */
[----:B------:R-:W-:Y:S01]  /*d2f0*/  IMAD.MOV.U32 R8, RZ, RZ, R191 ;  /* 0x000000ffff087224 */ /* 0x000fe200078e00bf */
[----:B------:R-:W-:Y:S01]  /*d300*/  MOV R190, 0x1 ;  /* 0x0000000100be7802 */ /* 0x000fe20000000f00 */
[----:B------:R-:W-:Y:S01]  /*d310*/  IMAD.MOV.U32 R191, RZ, RZ, R10 ;  /* 0x000000ffffbf7224 */ /* 0x000fe200078e000a */
[----:B------:R-:W-:Y:S02]  /*d320*/  MOV R3, 0x181f ;  /* 0x0000181f00037802 */ /* 0x000fe40000000f00 */
[----:B------:R-:W-:Y:S02]  /*d330*/  MOV R2, 0xd350 ;  /* 0x0000d35000027802 */ /* 0x000fe40000000f00 */
[----:B-1---5:R-:W-:Y:S05]  /*d340*/  CALL.REL.NOINC `($__internal_1_$__cuda_sm70_shflsync_idx_p) ;  /* 0x000015e000007944 */ /* 0x022fea0003c00000 */
[----:B-----5:R-:W-:Y:S01]  /*d350*/  MOV R0, R191 ;  /* 0x000000bf00007202 */ /* 0x020fe20000000f00 */
[----:B-1----:R-:W-:Y:S05]  /*d360*/  BRA `(.L_x_133) ;  /* 0xffff698000007947 */ /* 0x002fea000383ffff */
.L_x_53:
[----:B------:R-:W-:Y:S01]  /*d370*/  IMAD.MOV.U32 R124, RZ, RZ, R4 ;  /* 0x000000ffff7c7224 */ /* 0x000fe200078e0004 */
[----:B------:R-:W-:-:S02]  /*d380*/  MOV R0, 0x2 ;  /* 0x0000000200007802 */ /* 0x000fc40000000f00 */
[----:B------:R-:W-:Y:S02]  /*d390*/  MOV R2, 0xd3b0 ;  /* 0x0000d3b000027802 */ /* 0x000fe40000000f00 */
[----:B------:R-:W-:Y:S05]  /*d3a0*/  CALL.REL.NOINC `($__internal_0_$__cuda_sm70_shflsync_bfly_p) ;  /* 0x0000152000007944 */ /* 0x000fea0003c00000 */
[----:B------:R-:W-:Y:S01]  /*d3b0*/  FMNMX.FTZ R4, R4, R0, !PT ;  /* 0x0000000004047209 */ /* 0x000fe20007810000 */
[----:B------:R-:W-:Y:S01]  /*d3c0*/  IMAD.MOV.U32 R0, RZ, RZ, 0x1 ;  /* 0x00000001ff007424 */ /* 0x000fe200078e00ff */
[----:B------:R-:W-:-:S03]  /*d3d0*/  MOV R2, 0xd400 ;  /* 0x0000d40000027802 */ /* 0x000fc60000000f00 */
[----:B------:R-:W-:Y:S02]  /*d3e0*/  IMAD.MOV.U32 R124, RZ, RZ, R4 ;  /* 0x000000ffff7c7224 */ /* 0x000fe400078e0004 */
[----:B------:R-:W-:Y:S05]  /*d3f0*/  CALL.REL.NOINC `($__internal_0_$__cuda_sm70_shflsync_bfly_p) ;  /* 0x000014d000007944 */ /* 0x000fea0003c00000 */
[----:B------:R-:W-:Y:S01]  /*d400*/  FMNMX.FTZ R125, R4, R0, !PT ;  /* 0x00000000047d7209 */ /* 0x000fe20007810000 */
[----:B------:R-:W-:Y:S01]  /*d410*/  IMAD.MOV.U32 R124, RZ, RZ, R5 ;  /* 0x000000ffff7c7224 */ /* 0x000fe200078e0005 */
[----:B------:R-:W-:Y:S01]  /*d420*/  MOV R2, 0xd450 ;  /* 0x0000d45000027802 */ /* 0x000fe20000000f00 */
[----:B------:R-:W-:Y:S02]  /*d430*/  IMAD.MOV.U32 R0, RZ, RZ, 0x2 ;  /* 0x00000002ff007424 */ /* 0x000fe400078e00ff */
[----:B------:R-:W-:Y:S05]  /*d440*/  CALL.REL.NOINC `($__internal_0_$__cuda_sm70_shflsync_bfly_p) ;  /* 0x0000148000007944 */ /* 0x000fea0003c00000 */
[----:B------:R-:W-:Y:S01]  /*d450*/  FMNMX.FTZ R5, R5, R0, !PT ;  /* 0x0000000005057209 */ /* 0x000fe20007810000 */
[----:B------:R-:W-:Y:S01]  /*d460*/  IMAD.MOV.U32 R0, RZ, RZ, 0x1 ;  /* 0x00000001ff007424 */ /* 0x000fe200078e00ff */
[----:B------:R-:W-:-:S03]  /*d470*/  MOV R2, 0xd4a0 ;  /* 0x0000d4a000027802 */ /* 0x000fc60000000f00 */
[----:B------:R-:W-:Y:S02]  /*d480*/  IMAD.MOV.U32 R124, RZ, RZ, R5 ;  /* 0x000000ffff7c7224 */ /* 0x000fe400078e0005 */
[----:B------:R-:W-:Y:S05]  /*d490*/  CALL.REL.NOINC `($__internal_0_$__cuda_sm70_shflsync_bfly_p) ;  /* 0x0000143000007944 */ /* 0x000fea0003c00000 */
[----:B------:R-:W-:Y:S01]  /*d4a0*/  MOV R3, R0 ;  /* 0x0000000000037202 */ /* 0x000fe20000000f00 */
[----:B------:R-:W-:Y:S05]  /*d4b0*/  BRA `(.L_x_134) ;  /* 0xffff6f1000007947 */ /* 0x000fea000383ffff */
.L_x_55:
[----:B--234-:R-:W-:Y:S01]  /*d4c0*/  MOV R190, RZ ;  /* 0x000000ff00be7202 */ /* 0x01cfe20000000f00 */
[----:B------:R-:W-:Y:S01]  /*d4d0*/  IMAD.MOV.U32 R191, RZ, RZ, R7 ;  /* 0x000000ffffbf7224 */ /* 0x000fe200078e0007 */
[----:B------:R-:W-:Y:S01]  /*d4e0*/  MOV R2, 0xd510 ;  /* 0x0000d51000027802 */ /* 0x000fe20000000f00 */
[----:B------:R-:W-:Y:S02]  /*d4f0*/  IMAD.MOV.U32 R3, RZ, RZ, 0x181f ;  /* 0x0000181fff037424 */ /* 0x000fe400078e00ff */
[----:B-1----:R-:W-:Y:S05]  /*d500*/  CALL.REL.NOINC `($__internal_1_$__cuda_sm70_shflsync_idx_p) ;  /* 0x0000142000007944 */ /* 0x002fea0003c00000 */
[----:B------:R-:W-:Y:S01]  /*d510*/  MOV R2, R191 ;  /* 0x000000bf00027202 */ /* 0x000fe20000000f00 */
[----:B-1---5:R-:W-:-:S05]  /*d520*/  BRA `(.L_x_135) ;  /* 0xffff836000007947 */ /* 0x022fca000383ffff */
.L_x_58:
[----:B------:R-:W-:Y:S01]  /*d530*/  MOV R190, RZ ;  /* 0x000000ff00be7202 */ /* 0x000fe20000000f00 */
[----:B------:R-:W-:Y:S01]  /*d540*/  IMAD.MOV.U32 R191, RZ, RZ, R125 ;  /* 0x000000ffffbf7224 */ /* 0x000fe200078e007d */
[----:B------:R-:W-:Y:S01]  /*d550*/  MOV R2, 0xd580 ;  /* 0x0000d58000027802 */ /* 0x000fe20000000f00 */
[----:B------:R-:W-:Y:S02]  /*d560*/  IMAD.MOV.U32 R3, RZ, RZ, 0x181f ;  /* 0x0000181fff037424 */ /* 0x000fe400078e00ff */
[----:B------:R-:W-:Y:S05]  /*d570*/  CALL.REL.NOINC `($__internal_1_$__cuda_sm70_shflsync_idx_p) ;  /* 0x000013b000007944 */ /* 0x000fea0003c00000 */
[----:B------:R-:W-:Y:S01]  /*d580*/  MOV R124, R191 ;  /* 0x000000bf007c7202 */ /* 0x000fe20000000f00 */
[----:B-1---5:R-:W-:-:S05]  /*d590*/  BRA `(.L_x_136) ;  /* 0xffff911000007947 */ /* 0x022fca000383ffff */
.L_x_59:
[----:B------:R-:W-:Y:S01]  /*d5a0*/  MOV R190, RZ ;  /* 0x000000ff00be7202 */ /* 0x000fe20000000f00 */
[----:B------:R-:W-:Y:S01]  /*d5b0*/  IMAD.MOV.U32 R191, RZ, RZ, R138 ;  /* 0x000000ffffbf7224 */ /* 0x000fe200078e008a */
[----:B------:R-:W-:Y:S01]  /*d5c0*/  MOV R2, 0xd5f0 ;  /* 0x0000d5f000027802 */ /* 0x000fe20000000f00 */
[----:B------:R-:W-:Y:S02]  /*d5d0*/  IMAD.MOV.U32 R3, RZ, RZ, 0x181f ;  /* 0x0000181fff037424 */ /* 0x000fe400078e00ff */
[----:B-12---:R-:W-:Y:S05]  /*d5e0*/  CALL.REL.NOINC `($__internal_1_$__cuda_sm70_shflsync_idx_p) ;  /* 0x0000134000007944 */ /* 0x006fea0003c00000 */
[C---:B------:R-:W-:Y:S01]  /*d5f0*/  IADD3 R2, -R192.reuse, 0x10, RZ ;  /* 0x00000010c0027810 */ /* 0x040fe20007ffe1ff */
[----:B------:R-:W-:Y:S01]  /*d600*/  IMAD.MOV.U32 R190, RZ, RZ, 0x1 ;  /* 0x00000001ffbe7424 */ /* 0x000fe200078e00ff */
[----:B------:R-:W-:Y:S02]  /*d610*/  ISETP.NE.U32.AND P2, PT, R192, RZ, PT ;  /* 0x000000ffc000720c */ /* 0x000fe40003f45070 */
[----:B------:R-:W-:Y:S04]  /*d620*/  LOP3.LUT R2, R2, 0xf, RZ, 0xc0, !PT ;  /* 0x0000000f02027812 */ /* 0x000fe800078ec0ff */
[----:B------:R-:W-:Y:S04]  /*d630*/  IADD3 R2, P4, P3, R2, R191, R142 ;  /* 0x000000bf02027210 */ /* 0x000fe80007b9e08e */
[----:B------:R-:W-:Y:S05]  /*d640*/  IADD3.X R3, RZ, R124, R140, P4, P3 ;  /* 0x0000007cff037210 */ /* 0x000fea00027e648c */
[----:B------:R-:W-:Y:S01]  /*d650*/  @!PT LDS RZ, [RZ] ;  /* 0x00000000fffff984 */ /* 0x000fe20000000800 */
[----:B------:R-:W-:Y:S01]  /*d660*/  @!PT LDS RZ, [RZ] ;  /* 0x00000000fffff984 */ /* 0x000fe20000000800 */
[----:B------:R-:W-:Y:S01]  /*d670*/  @!PT LDS RZ, [RZ] ;  /* 0x00000000fffff984 */ /* 0x000fe20000000800 */
[----:B------:R2:W-:Y:S01]  /*d680*/  LDGSTS.E.BYPASS.LTC128B.128.ZFILL [R187+0x6100], [R2.64], P2 ;  /* 0x0610000002bb7fae */ /* 0x0005e20009141d46 */
[C---:B------:R-:W-:Y:S05]  /*d690*/  IADD3 R136, P2, R191.reuse, R143, RZ ;  /* 0x0000008fbf887210 */ /* 0x040fea0007f5e0ff */
[C---:B------:R-:W-:Y:S05]  /*d6a0*/  IMAD.X R137, R124.reuse, 0x1, R139, P2 ;  /* 0x000000017c897824 */ /* 0x040fea00010e068b */
[----:B------:R3:W-:Y:S01]  /*d6b0*/  LDGSTS.E.BYPASS.LTC128B.128 [R187+0x8100], [R136.64], !P0 ;  /* 0x0810000088bb7fae */ /* 0x0007e2000c101d46 */
[----:B--2---:R-:W-:Y:S01]  /*d6c0*/  IADD3 R2, P2, R191, R144, RZ ;  /* 0x00000090bf027210 */ /* 0x004fe20007f5e0ff */
[----:B------:R-:W-:Y:S04]  /*d6d0*/  IMAD.MOV.U32 R191, RZ, RZ, R125 ;  /* 0x000000ffffbf7224 */ /* 0x000fe800078e007d */
[----:B------:R-:W-:Y:S05]  /*d6e0*/  IMAD.X R3, R124, 0x1, R141, P2 ;  /* 0x000000017c037824 */ /* 0x000fea00010e068d */
[----:B------:R2:W-:Y:S02]  /*d6f0*/  LDGSTS.E.BYPASS.LTC128B.128 [R187+0xa100], [R2.64], !P1 ;  /* 0x0a10000002bb7fae */ /* 0x0005e4000c901d46 */
[----:B--2---:R-:W-:Y:S01]  /*d700*/  MOV R2, 0xd730 ;  /* 0x0000d73000027802 */ /* 0x004fe20000000f00 */
[----:B------:R-:W-:Y:S02]  /*d710*/  IMAD.MOV.U32 R3, RZ, RZ, 0x181f ;  /* 0x0000181fff037424 */ /* 0x000fe400078e00ff */
[----:B-1-3-5:R-:W-:Y:S05]  /*d720*/  CALL.REL.NOINC `($__internal_1_$__cuda_sm70_shflsync_idx_p) ;  /* 0x0000120000007944 */ /* 0x02afea0003c00000 */
[----:B------:R-:W-:Y:S01]  /*d730*/  MOV R190, 0x1 ;  /* 0x0000000100be7802 */ /* 0x000fe20000000f00 */
[----:B------:R-:W-:Y:S01]  /*d740*/  IMAD.MOV.U32 R124, RZ, RZ, R191 ;  /* 0x000000ffff7c7224 */ /* 0x000fe200078e00bf */
[----:B------:R-:W-:Y:S01]  /*d750*/  MOV R3, 0x181f ;  /* 0x0000181f00037802 */ /* 0x000fe20000000f00 */
[----:B------:R-:W-:Y:S01]  /*d760*/  IMAD.MOV.U32 R191, RZ, RZ, R138 ;  /* 0x000000ffffbf7224 */ /* 0x000fe200078e008a */
[----:B------:R-:W-:Y:S02]  /*d770*/  MOV R2, 0xd790 ;  /* 0x0000d79000027802 */ /* 0x000fe40000000f00 */
[----:B-1---5:R-:W-:Y:S05]  /*d780*/  CALL.REL.NOINC `($__internal_1_$__cuda_sm70_shflsync_idx_p) ;  /* 0x000011a000007944 */ /* 0x022fea0003c00000 */
[----:B-----5:R-:W-:Y:S01]  /*d790*/  MOV R0, R191 ;  /* 0x000000bf00007202 */ /* 0x020fe20000000f00 */
[----:B-1----:R-:W-:-:S05]  /*d7a0*/  BRA `(.L_x_137) ;  /* 0xffff902000007947 */ /* 0x002fca000383ffff */
.L_x_60:
[----:B------:R-:W-:Y:S02]  /*d7b0*/  MOV R0, 0x2 ;  /* 0x0000000200007802 */ /* 0x000fe40000000f00 */
[----:B------:R-:W-:Y:S02]  /*d7c0*/  MOV R2, 0xd7e0 ;  /* 0x0000d7e000027802 */ /* 0x000fe40000000f00 */
[----:B-1----:R-:W-:Y:S05]  /*d7d0*/  CALL.REL.NOINC `($__internal_0_$__cuda_sm70_shflsync_bfly_p) ;  /* 0x000010f000007944 */ /* 0x002fea0003c00000 */
[----:B------:R-:W-:Y:S01]  /*d7e0*/  FMNMX.FTZ R124, R124, R0, !PT ;  /* 0x000000007c7c7209 */ /* 0x000fe20007810000 */
[----:B------:R-:W-:Y:S01]  /*d7f0*/  IMAD.MOV.U32 R0, RZ, RZ, 0x1 ;  /* 0x00000001ff007424 */ /* 0x000fe200078e00ff */
[----:B------:R-:W-:Y:S02]  /*d800*/  MOV R2, 0xd820 ;  /* 0x0000d82000027802 */ /* 0x000fe40000000f00 */
        /* <DEDUP_REMOVED lines=8> */
[----:B------:R-:W-:Y:S02]  /*d890*/  MOV R2, 0xd8b0 ;  /* 0x0000d8b000027802 */ /* 0x000fe40000000f00 */
[----:B------:R-:W-:Y:S05]  /*d8a0*/  CALL.REL.NOINC `($__internal_0_$__cuda_sm70_shflsync_bfly_p) ;  /* 0x0000102000007944 */ /* 0x000fea0003c00000 */
[----:B------:R-:W-:-:S05]  /*d8b0*/  BRA `(.L_x_138) ;  /* 0xffff92b000007947 */ /* 0x000fca000383ffff */
.L_x_62:
[----:B------:R-:W-:Y:S01]  /*d8c0*/  IMAD.MOV.U32 R124, RZ, RZ, R195 ;  /* 0x000000ffff7c7224 */ /* 0x000fe200078e00c3 */
[----:B------:R-:W-:-:S02]  /*d8d0*/  MOV R0, 0x2 ;  /* 0x0000000200007802 */ /* 0x000fc40000000f00 */
[----:B------:R-:W-:Y:S02]  /*d8e0*/  MOV R2, 0xd900 ;  /* 0x0000d90000027802 */ /* 0x000fe40000000f00 */
[----:B------:R-:W-:Y:S05]  /*d8f0*/  CALL.REL.NOINC `($__internal_0_$__cuda_sm70_shflsync_bfly_p) ;  /* 0x00000fd000007944 */ /* 0x000fea0003c00000 */
[----:B------:R-:W-:Y:S05]  /*d900*/  BRA `(.L_x_139) ;  /* 0xffffa99000007947 */ /* 0x000fea000383ffff */
.L_x_63:
[----:B------:R-:W-:Y:S01]  /*d910*/  IMAD.MOV.U32 R124, RZ, RZ, R4 ;  /* 0x000000ffff7c7224 */ /* 0x000fe200078e0004 */
[----:B------:R-:W-:Y:S02]  /*d920*/  MOV R0, 0x1 ;  /* 0x0000000100007802 */ /* 0x000fe40000000f00 */
[----:B------:R-:W-:Y:S02]  /*d930*/  MOV R2, 0xd950 ;  /* 0x0000d95000027802 */ /* 0x000fe40000000f00 */
[----:B-1----:R-:W-:Y:S05]  /*d940*/  CALL.REL.NOINC `($__internal_0_$__cuda_sm70_shflsync_bfly_p) ;  /* 0x00000f8000007944 */ /* 0x002fea0003c00000 */
[----:B------:R-:W-:Y:S01]  /*d950*/  FADD.FTZ R4, R4, R0 ;  /* 0x0000000004047221 */ /* 0x000fe20000010000 */
[----:B------:R-:W-:Y:S02]  /*d960*/  MOV R124, R196 ;  /* 0x000000c4007c7202 */ /* 0x000fe40000000f00 */
[----:B------:R-:W-:Y:S02]  /*d970*/  MOV R0, 0x2 ;  /* 0x0000000200007802 */ /* 0x000fe40000000f00 */
[----:B------:R-:W-:Y:S02]  /*d980*/  MOV R2, 0xd9a0 ;  /* 0x0000d9a000027802 */ /* 0x000fe40000000f00 */
[----:B------:R-:W-:Y:S05]  /*d990*/  CALL.REL.NOINC `($__internal_0_$__cuda_sm70_shflsync_bfly_p) ;  /* 0x00000f3000007944 */ /* 0x000fea0003c00000 */
[----:B------:R-:W-:Y:S01]  /*d9a0*/  FADD.FTZ R5, R196, R0 ;  /* 0x00000000c4057221 */ /* 0x000fe20000010000 */
[----:B------:R-:W-:Y:S02]  /*d9b0*/  MOV R0, 0x1 ;  /* 0x0000000100007802 */ /* 0x000fe40000000f00 */
[----:B------:R-:W-:-:S02]  /*d9c0*/  MOV R2, 0xd9f0 ;  /* 0x0000d9f000027802 */ /* 0x000fc40000000f00 */
[----:B------:R-:W-:Y:S02]  /*d9d0*/  MOV R124, R5 ;  /* 0x00000005007c7202 */ /* 0x000fe40000000f00 */
[----:B------:R-:W-:Y:S05]  /*d9e0*/  CALL.REL.NOINC `($__internal_0_$__cuda_sm70_shflsync_bfly_p) ;  /* 0x00000ee000007944 */ /* 0x000fea0003c00000 */
[----:B------:R-:W-:Y:S01]  /*d9f0*/  MOV R3, R0 ;  /* 0x0000000000037202 */ /* 0x000fe20000000f00 */
[----:B------:R-:W-:Y:S05]  /*da00*/  BRA `(.L_x_140) ;  /* 0xffffa90000007947 */ /* 0x000fea000383ffff */
.L_x_70:
[----:B--234-:R-:W-:Y:S01]  /*da10*/  IMAD.MOV.U32 R191, RZ, RZ, R9 ;  /* 0x000000ffffbf7224 */ /* 0x01cfe200078e0009 */
[----:B------:R-:W-:Y:S01]  /*da20*/  MOV R190, RZ ;  /* 0x000000ff00be7202 */ /* 0x000fe20000000f00 */
[----:B------:R-:W-:Y:S01]  /*da30*/  IMAD.MOV.U32 R3, RZ, RZ, 0x181f ;  /* 0x0000181fff037424 */ /* 0x000fe200078e00ff */
[----:B------:R-:W-:Y:S02]  /*da40*/  MOV R2, 0xda60 ;  /* 0x0000da6000027802 */ /* 0x000fe40000000f00 */
[----:B-1----:R-:W-:Y:S05]  /*da50*/  CALL.REL.NOINC `($__internal_1_$__cuda_sm70_shflsync_idx_p) ;  /* 0x00000ed000007944 */ /* 0x002fea0003c00000 */
[----:B------:R-:W-:Y:S01]  /*da60*/  MOV R8, R191 ;  /* 0x000000bf00087202 */ /* 0x000fe20000000f00 */
[----:B-1---5:R-:W-:Y:S05]  /*da70*/  BRA `(.L_x_141) ;  /* 0xffffbfe000007947 */ /* 0x022fea000383ffff */
.L_x_71:
[----:B------:R-:W-:Y:S01]  /*da80*/  IMAD.MOV.U32 R191, RZ, RZ, R12 ;  /* 0x000000ffffbf7224 */ /* 0x000fe200078e000c */
[----:B------:R-:W-:Y:S01]  /*da90*/  MOV R190, RZ ;  /* 0x000000ff00be7202 */ /* 0x000fe20000000f00 */
[----:B------:R-:W-:Y:S01]  /*daa0*/  IMAD.MOV.U32 R3, RZ, RZ, 0x181f ;  /* 0x0000181fff037424 */ /* 0x000fe200078e00ff */
[----:B------:R-:W-:Y:S02]  /*dab0*/  MOV R2, 0xdad0 ;  /* 0x0000dad000027802 */ /* 0x000fe40000000f00 */
[----:B-123--:R-:W-:Y:S05]  /*dac0*/  CALL.REL.NOINC `($__internal_1_$__cuda_sm70_shflsync_idx_p) ;  /* 0x00000e6000007944 */ /* 0x00efea0003c00000 */
[----:B-----5:R-:W-:Y:S01]  /*dad0*/  MOV R0, R191 ;  /* 0x000000bf00007202 */ /* 0x020fe20000000f00 */
[----:B-1----:R-:W-:Y:S05]  /*dae0*/  BRA `(.L_x_142) ;  /* 0xffffbf9000007947 */ /* 0x002fea000383ffff */
.L_x_74:
[----:B------:R-:W-:Y:S01]  /*daf0*/  IMAD.MOV.U32 R191, RZ, RZ, R9 ;  /* 0x000000ffffbf7224 */ /* 0x000fe200078e0009 */
[----:B------:R-:W-:Y:S01]  /*db00*/  MOV R190, 0x1 ;  /* 0x0000000100be7802 */ /* 0x000fe20000000f00 */
[----:B--2---:R-:W-:Y:S01]  /*db10*/  IMAD.MOV.U32 R3, RZ, RZ, 0x181f ;  /* 0x0000181fff037424 */ /* 0x004fe200078e00ff */
[----:B------:R-:W-:-:S02]  /*db20*/  MOV R2, 0xdb40 ;  /* 0x0000db4000027802 */ /* 0x000fc40000000f00 */
[----:B-1-34-:R-:W-:Y:S05]  /*db30*/  CALL.REL.NOINC `($__internal_1_$__cuda_sm70_shflsync_idx_p) ;  /* 0x00000df000007944 */ /* 0x01afea0003c00000 */
        /* <DEDUP_REMOVED lines=8> */
.L_x_77:
[----:B------:R-:W-:Y:S01]  /*dbc0*/  IMAD.MOV.U32 R191, RZ, RZ, R9 ;  /* 0x000000ffffbf7224 */ /* 0x000fe200078e0009 */
[----:B------:R-:W-:Y:S01]  /*dbd0*/  MOV R190, 0x2 ;  /* 0x0000000200be7802 */ /* 0x000fe20000000f00 */
[----:B--2---:R-:W-:Y:S01]  /*dbe0*/  IMAD.MOV.U32 R3, RZ, RZ, 0x181f ;  /* 0x0000181fff037424 */ /* 0x004fe200078e00ff */
[----:B------:R-:W-:Y:S02]  /*dbf0*/  MOV R2, 0xdc10 ;  /* 0x0000dc1000027802 */ /* 0x000fe40000000f00 */
[----:B-1-34-:R-:W-:Y:S05]  /*dc00*/  CALL.REL.NOINC `($__internal_1_$__cuda_sm70_shflsync_idx_p) ;  /* 0x00000d2000007944 */ /* 0x01afea0003c00000 */
[----:B------:R-:W-:Y:S01]  /*dc10*/  MOV R8, R191 ;  /* 0x000000bf00087202 */ /* 0x000fe20000000f00 */
[----:B-1---5:R-:W-:Y:S05]  /*dc20*/  BRA `(.L_x_144) ;  /* 0xffffc12000007947 */ /* 0x022fea000383ffff */
.L_x_78:
[----:B------:R-:W-:Y:S01]  /*dc30*/  IMAD.MOV.U32 R191, RZ, RZ, R12 ;  /* 0x000000ffffbf7224 */ /* 0x000fe200078e000c */
[----:B------:R-:W-:Y:S01]  /*dc40*/  MOV R190, 0x2 ;  /* 0x0000000200be7802 */ /* 0x000fe20000000f00 */
[----:B--2---:R-:W-:Y:S01]  /*dc50*/  IMAD.MOV.U32 R3, RZ, RZ, 0x181f ;  /* 0x0000181fff037424 */ /* 0x004fe200078e00ff */
[----:B------:R-:W-:Y:S02]  /*dc60*/  MOV R2, 0xdc80 ;  /* 0x0000dc8000027802 */ /* 0x000fe40000000f00 */
[----:B-1-34-:R-:W-:Y:S05]  /*dc70*/  CALL.REL.NOINC `($__internal_1_$__cuda_sm70_shflsync_idx_p) ;  /* 0x00000cb000007944 */ /* 0x01afea0003c00000 */
[----:B-----5:R-:W-:Y:S01]  /*dc80*/  MOV R0, R191 ;  /* 0x000000bf00007202 */ /* 0x020fe20000000f00 */
[----:B-1----:R-:W-:Y:S05]  /*dc90*/  BRA `(.L_x_145) ;  /* 0xffffc0d000007947 */ /* 0x002fea000383ffff */
.L_x_81:
[----:B------:R-:W-:Y:S01]  /*dca0*/  IMAD.MOV.U32 R191, RZ, RZ, R9 ;  /* 0x000000ffffbf7224 */ /* 0x000fe200078e0009 */
[----:B------:R-:W-:Y:S01]  /*dcb0*/  MOV R190, 0x3 ;  /* 0x0000000300be7802 */ /* 0x000fe20000000f00 */
[----:B---3--:R-:W-:Y:S01]  /*dcc0*/  IMAD.MOV.U32 R3, RZ, RZ, 0x181f ;  /* 0x0000181fff037424 */ /* 0x008fe200078e00ff */
        /* <DEDUP_REMOVED lines=10> */
.L_x_83:
[----:B------:R-:W-:Y:S01]  /*dd70*/  IMAD.MOV.U32 R191, RZ, RZ, R5 ;  /* 0x000000ffffbf7224 */ /* 0x000fe200078e0005 */
[----:B------:R-:W-:Y:S01]  /*dd80*/  MOV R190, RZ ;  /* 0x000000ff00be7202 */ /* 0x000fe20000000f00 */
[----:B------:R-:W-:Y:S01]  /*dd90*/  IMAD.MOV.U32 R3, RZ, RZ, 0x1c1f ;  /* 0x00001c1fff037424 */ /* 0x000fe200078e00ff */
[----:B------:R-:W-:Y:S02]  /*dda0*/  MOV R2, 0xddc0 ;  /* 0x0000ddc000027802 */ /* 0x000fe40000000f00 */
[----:B------:R-:W-:Y:S05]  /*ddb0*/  CALL.REL.NOINC `($__internal_1_$__cuda_sm70_shflsync_idx_p) ;  /* 0x00000b7000007944 */ /* 0x000fea0003c00000 */
[----:B------:R-:W-:Y:S01]  /*ddc0*/  MOV R4, R191 ;  /* 0x000000bf00047202 */ /* 0x000fe20000000f00 */
[----:B-1---5:R-:W-:Y:S05]  /*ddd0*/  BRA `(.L_x_147) ;  /* 0xffffc44000007947 */ /* 0x022fea000383ffff */
.L_x_84:
[----:B------:R-:W-:Y:S01]  /*dde0*/  IMAD.MOV.U32 R191, RZ, RZ, R12 ;  /* 0x000000ffffbf7224 */ /* 0x000fe200078e000c */
[----:B------:R-:W-:Y:S01]  /*ddf0*/  MOV R190, RZ ;  /* 0x000000ff00be7202 */ /* 0x000fe20000000f00 */
[----:B------:R-:W-:Y:S01]  /*de00*/  IMAD.MOV.U32 R3, RZ, RZ, 0x1c1f ;  /* 0x00001c1fff037424 */ /* 0x000fe200078e00ff */
[----:B------:R-:W-:Y:S02]  /*de10*/  MOV R2, 0xde30 ;  /* 0x0000de3000027802 */ /* 0x000fe40000000f00 */
[----:B-12---:R-:W-:Y:S05]  /*de20*/  CALL.REL.NOINC `($__internal_1_$__cuda_sm70_shflsync_idx_p) ;  /* 0x00000b0000007944 */ /* 0x006fea0003c00000 */
[----:B-----5:R-:W-:Y:S01]  /*de30*/  MOV R0, R191 ;  /* 0x000000bf00007202 */ /* 0x020fe20000000f00 */
[----:B-1----:R-:W-:Y:S05]  /*de40*/  BRA `(.L_x_148) ;  /* 0xffffc3f000007947 */ /* 0x002fea000383ffff */
.L_x_87:
[----:B------:R-:W-:Y:S01]  /*de50*/  IMAD.MOV.U32 R191, RZ, RZ, R5 ;  /* 0x000000ffffbf7224 */ /* 0x000fe200078e0005 */
[----:B------:R-:W-:Y:S01]  /*de60*/  MOV R190, 0x1 ;  /* 0x0000000100be7802 */ /* 0x000fe20000000f00 */
[----:B----4-:R-:W-:Y:S01]  /*de70*/  IMAD.MOV.U32 R3, RZ, RZ, 0x1c1f ;  /* 0x00001c1fff037424 */ /* 0x010fe200078e00ff */
[----:B------:R-:W-:-:S02]  /*de80*/  MOV R2, 0xdea0 ;  /* 0x0000dea000027802 */ /* 0x000fc40000000f00 */
[----:B-123--:R-:W-:Y:S05]  /*de90*/  CALL.REL.NOINC `($__internal_1_$__cuda_sm70_shflsync_idx_p) ;  /* 0x00000a9000007944 */ /* 0x00efea0003c00000 */
        /* <DEDUP_REMOVED lines=8> */
.L_x_91:
[----:B------:R-:W-:Y:S01]  /*df20*/  IMAD.MOV.U32 R191, RZ, RZ, R9 ;  /* 0x000000ffffbf7224 */ /* 0x000fe200078e0009 */
[----:B------:R-:W-:Y:S01]  /*df30*/  MOV R190, RZ ;  /* 0x000000ff00be7202 */ /* 0x000fe20000000f00 */
[----:B------:R-:W-:Y:S01]  /*df40*/  IMAD.MOV.U32 R3, RZ, RZ, 0x181f ;  /* 0x0000181fff037424 */ /* 0x000fe200078e00ff */
[----:B------:R-:W-:Y:S02]  /*df50*/  MOV R2, 0xdf70 ;  /* 0x0000df7000027802 */ /* 0x000fe40000000f00 */
[----:B------:R-:W-:Y:S05]  /*df60*/  CALL.REL.NOINC `($__internal_1_$__cuda_sm70_shflsync_idx_p) ;  /* 0x000009c000007944 */ /* 0x000fea0003c00000 */
[----:B------:R-:W-:Y:S01]  /*df70*/  MOV R8, R191 ;  /* 0x000000bf00087202 */ /* 0x000fe20000000f00 */
[----:B-1---5:R-:W-:Y:S05]  /*df80*/  BRA `(.L_x_150) ;  /* 0xffffd92000007947 */ /* 0x022fea000383ffff */
.L_x_92:
[----:B------:R-:W-:Y:S01]  /*df90*/  IMAD.MOV.U32 R191, RZ, RZ, R12 ;  /* 0x000000ffffbf7224 */ /* 0x000fe200078e000c */
[----:B------:R-:W-:Y:S01]  /*dfa0*/  MOV R190, RZ ;  /* 0x000000ff00be7202 */ /* 0x000fe20000000f00 */
[----:B------:R-:W-:Y:S01]  /*dfb0*/  IMAD.MOV.U32 R3, RZ, RZ, 0x181f ;  /* 0x0000181fff037424 */ /* 0x000fe200078e00ff */
[----:B------:R-:W-:Y:S02]  /*dfc0*/  MOV R2, 0xdfe0 ;  /* 0x0000dfe000027802 */ /* 0x000fe40000000f00 */
[----:B-12---:R-:W-:Y:S05]  /*dfd0*/  CALL.REL.NOINC `($__internal_1_$__cuda_sm70_shflsync_idx_p) ;  /* 0x0000095000007944 */ /* 0x006fea0003c00000 */
[----:B-----5:R-:W-:Y:S01]  /*dfe0*/  MOV R0, R191 ;  /* 0x000000bf00007202 */ /* 0x020fe20000000f00 */
[----:B-1----:R-:W-:Y:S05]  /*dff0*/  BRA `(.L_x_151) ;  /* 0xffffd8d000007947 */ /* 0x002fea000383ffff */
.L_x_95:
        /* <DEDUP_REMOVED lines=13> */
.L_x_98:
[----:B------:R-:W-:Y:S01]  /*e0d0*/  IMAD.MOV.U32 R191, RZ, RZ, R9 ;  /* 0x000000ffffbf7224 */ /* 0x000fe200078e0009 */
[----:B------:R-:W-:Y:S01]  /*e0e0*/  MOV R190, 0x2 ;  /* 0x0000000200be7802 */ /* 0x000fe20000000f00 */
[----:B-1----:R-:W-:Y:S01]  /*e0f0*/  IMAD.MOV.U32 R3, RZ, RZ, 0x181f ;  /* 0x0000181fff037424 */ /* 0x002fe200078e00ff */
[----:B------:R-:W-:Y:S02]  /*e100*/  MOV R2, 0xe120 ;  /* 0x0000e12000027802 */ /* 0x000fe40000000f00 */
[----:B--234-:R-:W-:Y:S05]  /*e110*/  CALL.REL.NOINC `($__internal_1_$__cuda_sm70_shflsync_idx_p) ;  /* 0x0000081000007944 */ /* 0x01cfea0003c00000 */
[----:B------:R-:W-:Y:S01]  /*e120*/  MOV R8, R191 ;  /* 0x000000bf00087202 */ /* 0x000fe20000000f00 */
[----:B-1---5:R-:W-:Y:S05]  /*e130*/  BRA `(.L_x_153) ;  /* 0xffffda7000007947 */ /* 0x022fea000383ffff */
.L_x_99:
[----:B------:R-:W-:Y:S01]  /*e140*/  IMAD.MOV.U32 R191, RZ, RZ, R12 ;  /* 0x000000ffffbf7224 */ /* 0x000fe200078e000c */
[----:B------:R-:W-:Y:S01]  /*e150*/  MOV R190, 0x2 ;  /* 0x0000000200be7802 */ /* 0x000fe20000000f00 */
[----:B------:R-:W-:Y:S01]  /*e160*/  IMAD.MOV.U32 R3, RZ, RZ, 0x181f ;  /* 0x0000181fff037424 */ /* 0x000fe200078e00ff */
[----:B------:R-:W-:Y:S02]  /*e170*/  MOV R2, 0xe190 ;  /* 0x0000e19000027802 */ /* 0x000fe40000000f00 */
[----:B-1234-:R-:W-:Y:S05]  /*e180*/  CALL.REL.NOINC `($__internal_1_$__cuda_sm70_shflsync_idx_p) ;  /* 0x000007a000007944 */ /* 0x01efea0003c00000 */
[----:B-----5:R-:W-:Y:S01]  /*e190*/  MOV R0, R191 ;  /* 0x000000bf00007202 */ /* 0x020fe20000000f00 */
[----:B-1----:R-:W-:Y:S05]  /*e1a0*/  BRA `(.L_x_154) ;  /* 0xffffda2000007947 */ /* 0x002fea000383ffff */
.L_x_102:
[----:B------:R-:W-:Y:S01]  /*e1b0*/  IMAD.MOV.U32 R191, RZ, RZ, R9 ;  /* 0x000000ffffbf7224 */ /* 0x000fe200078e0009 */
[----:B------:R-:W-:Y:S01]  /*e1c0*/  MOV R190, 0x3 ;  /* 0x0000000300be7802 */ /* 0x000fe20000000f00 */
[----:B-1----:R-:W-:Y:S01]  /*e1d0*/  IMAD.MOV.U32 R3, RZ, RZ, 0x181f ;  /* 0x0000181fff037424 */ /* 0x002fe200078e00ff */
[----:B------:R-:W-:-:S02]  /*e1e0*/  MOV R2, 0xe200 ;  /* 0x0000e20000027802 */ /* 0x000fc40000000f00 */
[----:B--234-:R-:W-:Y:S05]  /*e1f0*/  CALL.REL.NOINC `($__internal_1_$__cuda_sm70_shflsync_idx_p) ;  /* 0x0000073000007944 */ /* 0x01cfea0003c00000 */
        /* <DEDUP_REMOVED lines=8> */
.L_x_104:
[----:B------:R-:W-:Y:S01]  /*e280*/  IMAD.MOV.U32 R191, RZ, RZ, R94 ;  /* 0x000000ffffbf7224 */ /* 0x000fe200078e005e */
[----:B------:R-:W-:Y:S01]  /*e290*/  MOV R190, RZ ;  /* 0x000000ff00be7202 */ /* 0x000fe20000000f00 */
[----:B------:R-:W-:Y:S01]  /*e2a0*/  IMAD.MOV.U32 R3, RZ, RZ, 0x1f ;  /* 0x0000001fff037424 */ /* 0x000fe200078e00ff */
[----:B------:R-:W-:Y:S02]  /*e2b0*/  MOV R2, 0xe2d0 ;  /* 0x0000e2d000027802 */ /* 0x000fe40000000f00 */
[----:B-12---:R-:W-:Y:S05]  /*e2c0*/  CALL.REL.NOINC `($__internal_1_$__cuda_sm70_shflsync_idx_p) ;  /* 0x0000066000007944 */ /* 0x006fea0003c00000 */
[----:B------:R-:W-:Y:S01]  /*e2d0*/  MOV R9, R191 ;  /* 0x000000bf00097202 */ /* 0x000fe20000000f00 */
[----:B-1---5:R-:W-:Y:S05]  /*e2e0*/  BRA `(.L_x_156) ;  /* 0xffffdc5000007947 */ /* 0x022fea000383ffff */
.L_x_105:
[----:B------:R-:W-:Y:S01]  /*e2f0*/  IMAD.MOV.U32 R191, RZ, RZ, R94 ;  /* 0x000000ffffbf7224 */ /* 0x000fe200078e005e */
[----:B------:R-:W-:Y:S01]  /*e300*/  MOV R190, 0x1 ;  /* 0x0000000100be7802 */ /* 0x000fe20000000f00 */
[----:B------:R-:W-:Y:S01]  /*e310*/  IMAD.MOV.U32 R3, RZ, RZ, 0x1f ;  /* 0x0000001fff037424 */ /* 0x000fe200078e00ff */
[----:B------:R-:W-:Y:S02]  /*e320*/  MOV R2, 0xe340 ;  /* 0x0000e34000027802 */ /* 0x000fe40000000f00 */
[----:B-123--:R-:W-:Y:S05]  /*e330*/  CALL.REL.NOINC `($__internal_1_$__cuda_sm70_shflsync_idx_p) ;  /* 0x000005f000007944 */ /* 0x00efea0003c00000 */
[----:B------:R-:W-:Y:S01]  /*e340*/  MOV R8, R191 ;  /* 0x000000bf00087202 */ /* 0x000fe20000000f00 */
[----:B-1---5:R-:W-:Y:S05]  /*e350*/  BRA `(.L_x_157) ;  /* 0xffffdc0000007947 */ /* 0x022fea000383ffff */
.L_x_106:
[----:B------:R-:W-:Y:S02]  /*e360*/  MOV R2, 0x1 ;  /* 0x0000000100027802 */ /* 0x000fe40000000f00 */
[----:B------:R-:W-:-:S02]  /*e370*/  MOV R3, 0xe390 ;  /* 0x0000e39000037802 */ /* 0x000fc40000000f00 */
[----:B--234-:R-:W-:Y:S05]  /*e380*/  CALL.REL.NOINC `($__internal_2_$__cuda_sm70_shflsync_up_p) ;  /* 0x0000061000007944 */ /* 0x01cfea0003c00000 */
[----:B------:R-:W-:Y:S05]  /*e390*/  BRA `(.L_x_158) ;  /* 0xffffdce000007947 */ /* 0x000fea000383ffff */
.L_x_107:
[----:B------:R-:W-:Y:S02]  /*e3a0*/  MOV R2, 0x2 ;  /* 0x0000000200027802 */ /* 0x000fe40000000f00 */
[----:B------:R-:W-:-:S02]  /*e3b0*/  MOV R3, 0xe3d0 ;  /* 0x0000e3d000037802 */ /* 0x000fc40000000f00 */
[----:B--23--:R-:W-:Y:S05]  /*e3c0*/  CALL.REL.NOINC `($__internal_2_$__cuda_sm70_shflsync_up_p) ;  /* 0x000005d000007944 */ /* 0x00cfea0003c00000 */
        /* <DEDUP_REMOVED lines=24> */
.L_x_111:
[----:B------:R-:W-:Y:S02]  /*e550*/  MOV R2, 0x1 ;  /* 0x0000000100027802 */ /* 0x000fe40000000f00 */
[----:B------:R-:W-:Y:S02]  /*e560*/  MOV R3, 0xe580 ;  /* 0x0000e58000037802 */ /* 0x000fe40000000f00 */
[----:B------:R-:W-:Y:S05]  /*e570*/  CALL.REL.NOINC `($__internal_2_$__cuda_sm70_shflsync_up_p) ;  /* 0x0000042000007944 */ /* 0x000fea0003c00000 */
[----:B------:R-:W-:Y:S01]  /*e580*/  MOV R2, R4 ;  /* 0x0000000400027202 */ /* 0x000fe20000000f00 */
[----:B------:R-:W-:Y:S05]  /*e590*/  BRA `(.L_x_160) ;  /* 0xffffdd3000007947 */ /* 0x000fea000383ffff */
.L_x_112:
[----:B------:R-:W-:Y:S02]  /*e5a0*/  MOV R2, 0x2 ;  /* 0x0000000200027802 */ /* 0x000fe40000000f00 */
[----:B------:R-:W-:Y:S02]  /*e5b0*/  MOV R3, 0xe5d0 ;  /* 0x0000e5d000037802 */ /* 0x000fe40000000f00 */
        /* <DEDUP_REMOVED lines=25> */
.L_x_114:
[----:B------:R-:W-:Y:S02]  /*e750*/  SEL R0, RZ, 0x1, P0 ;  /* 0x00000001ff007807 */ /* 0x000fe40000000000 */
[----:B------:R-:W-:Y:S02]  /*e760*/  MOV R2, 0xe780 ;  /* 0x0000e78000027802 */ /* 0x000fe40000000f00 */
[----:B-1----:R-:W-:Y:S05]  /*e770*/  CALL.REL.NOINC `($__internal_3_$__cuda_sm70_votesync_ballot) ;  /* 0x0000029000007944 */ /* 0x002fea0003c00000 */
[----:B------:R-:W-:Y:S05]  /*e780*/  BRA `(.L_x_162) ;  /* 0xffffdcd000007947 */ /* 0x000fea000383ffff */
.L_x_115:
[----:B------:R-:W-:Y:S01]  /*e790*/  IMAD.MOV.U32 R191, RZ, RZ, R6 ;  /* 0x000000ffffbf7224 */ /* 0x000fe200078e0006 */
[----:B---3--:R-:W-:Y:S01]  /*e7a0*/  MOV R190, R11 ;  /* 0x0000000b00be7202 */ /* 0x008fe20000000f00 */
[----:B------:R-:W-:Y:S01]  /*e7b0*/  IMAD.MOV.U32 R3, RZ, RZ, 0x1f ;  /* 0x0000001fff037424 */ /* 0x000fe200078e00ff */
[----:B------:R-:W-:Y:S02]  /*e7c0*/  MOV R2, 0xe7e0 ;  /* 0x0000e7e000027802 */ /* 0x000fe40000000f00 */
[----:B-12---:R-:W-:Y:S05]  /*e7d0*/  CALL.REL.NOINC `($__internal_1_$__cuda_sm70_shflsync_idx_p) ;  /* 0x0000015000007944 */ /* 0x006fea0003c00000 */
[----:B------:R-:W-:Y:S01]  /*e7e0*/  IMAD.MOV.U32 R6, RZ, RZ, R191 ;  /* 0x000000ffff067224 */ /* 0x000fe200078e00bf */
[----:B------:R-:W-:Y:S01]  /*e7f0*/  MOV R190, R11 ;  /* 0x0000000b00be7202 */ /* 0x000fe20000000f00 */
[----:B------:R-:W-:Y:S01]  /*e800*/  IMAD.MOV.U32 R191, RZ, RZ, R7 ;  /* 0x000000ffffbf7224 */ /* 0x000fe200078e0007 */
[----:B------:R-:W-:Y:S02]  /*e810*/  MOV R3, 0x1f ;  /* 0x0000001f00037802 */ /* 0x000fe40000000f00 */
[----:B------:R-:W-:-:S02]  /*e820*/  MOV R2, 0xe840 ;  /* 0x0000e84000027802 */ /* 0x000fc40000000f00 */
[----:B-1---5:R-:W-:Y:S05]  /*e830*/  CALL.REL.NOINC `($__internal_1_$__cuda_sm70_shflsync_idx_p) ;  /* 0x000000f000007944 */ /* 0x022fea0003c00000 */
[----:B------:R-:W-:Y:S01]  /*e840*/  MOV R7, R191 ;  /* 0x000000bf00077202 */ /* 0x000fe20000000f00 */
[----:B-1---5:R-:W-:Y:S05]  /*e850*/  BRA `(.L_x_163) ;  /* 0xffffdc4000007947 */ /* 0x022fea000383ffff */
.L_x_118:
[----:B------:R-:W-:Y:S01]  /*e860*/  IMAD.MOV.U32 R191, RZ, RZ, R4 ;  /* 0x000000ffffbf7224 */ /* 0x000fe200078e0004 */
[----:B------:R-:W-:Y:S01]  /*e870*/  MOV R190, R0 ;  /* 0x0000000000be7202 */ /* 0x000fe20000000f00 */
[----:B------:R-:W-:Y:S01]  /*e880*/  IMAD.MOV.U32 R3, RZ, RZ, 0x1f ;  /* 0x0000001fff037424 */ /* 0x000fe200078e00ff */
[----:B------:R-:W-:-:S02]  /*e890*/  MOV R2, 0xe8b0 ;  /* 0x0000e8b000027802 */ /* 0x000fc40000000f00 */
[----:B-1-34-:R-:W-:Y:S05]  /*e8a0*/  CALL.REL.NOINC `($__internal_1_$__cuda_sm70_shflsync_idx_p) ;  /* 0x0000008000007944 */ /* 0x01afea0003c00000 */
[----:B------:R-:W-:Y:S01]  /*e8b0*/  MOV R10, R191 ;  /* 0x000000bf000a7202 */ /* 0x000fe20000000f00 */
[----:B-1---5:R-:W-:Y:S05]  /*e8c0*/  BRA `(.L_x_117) ;  /* 0xffffdc3000007947 */ /* 0x022fea000383ffff */
        .weak           $__internal_0_$__cuda_sm70_shflsync_bfly_p
        .type           $__internal_0_$__cuda_sm70_shflsync_bfly_p,@function
        .size           $__internal_0_$__cuda_sm70_shflsync_bfly_p,($__internal_1_$__cuda_sm70_shflsync_idx_p - $__internal_0_$__cuda_sm70_shflsync_bfly_p)
$__internal_0_$__cuda_sm70_shflsync_bfly_p:
[----:B------:R-:W-:Y:S02]  /*e8d0*/  MOV R137, 0xffffffff ;  /* 0xffffffff00897802 */ /* 0x000fe40000000f00 */
[----:B------:R-:W-:-:S02]  /*e8e0*/  MOV R3, 0x1f ;  /* 0x0000001f00037802 */ /* 0x000fc40000000f00 */
[----:B------:R-:W-:Y:S04]  /*e8f0*/  WARPSYNC R137 ;  /* 0x0000008900007348 */ /* 0x000fe80003800000 */
[----:B------:R1:W2:Y:S02]  /*e900*/  SHFL.BFLY PT, R0, R124, R0, R3 ;  /* 0x0c0000007c007389 */ /* 0x0002a400000e0003 */
[----:B-1----:R-:W-:-:S04]  /*e910*/  MOV R3, 0x0 ;  /* 0x0000000000037802 */ /* 0x002fc80000000f00 */
[----:B--2---:R-:W-:Y:S05]  /*e920*/  RET.REL.NODEC R2 `(_ZN7cutlass13device_kernelIN5flash19enable_sm80_to_sm89INS1_16FlashAttnFwdSm80INS1_25CollectiveMainloopFwdSm80ILi8ELi1ELb0EN4cute5tupleIJNS5_1CILi128EEENS7_ILi64EEENS7_ILi192EEEEEELi192ENS_6half_tEfNS_4arch4Sm80ELb0ELb0ELb0ELb1ELb1ELb0ELb1ELb1EEENS1_21CollectiveEpilogueFwdINS6_IJS8_SA_S9_EEENS6_IJNS7_ILi1EEESI_SI_EEESC_SE_Li256ELb1ELb1ELb1ELb0EEENS1_36VarlenDynamicPersistentTileSchedulerILi128ELi64ELi256ELi256ELb1ELb1ELb0ELb0ELb1ELb1EEEEEEEEEvNT_6ParamsE) ;  /* 0xffff16d002007950 */ /* 0x004fea0003c3ffff */
        .weak           $__internal_1_$__cuda_sm70_shflsync_idx_p
        .type           $__internal_1_$__cuda_sm70_shflsync_idx_p,@function
        .size           $__internal_1_$__cuda_sm70_shflsync_idx_p,($__internal_2_$__cuda_sm70_shflsync_up_p - $__internal_1_$__cuda_sm70_shflsync_idx_p)
$__internal_1_$__cuda_sm70_shflsync_idx_p:
[----:B------:R1:W-:Y:S02]  /*e930*/  STL [R1+0x10], R0 ;  /* 0x0000100001007387 */ /* 0x0003e40000100800 */
[----:B-1----:R-:W-:-:S04]  /*e940*/  MOV R0, 0xffffffff ;  /* 0xffffffff00007802 */ /* 0x002fc80000000f00 */
[----:B------:R-:W-:Y:S04]  /*e950*/  WARPSYNC R0 ;  /* 0x0000000000007348 */ /* 0x000fe80003800000 */
[----:B------:R1:W2:Y:S04]  /*e960*/  SHFL.IDX PT, R191, R191, R190, R3 ;  /* 0x000000bebfbf7389 */ /* 0x0002a800000e0003 */
[----:B-1----:R1:W5:Y:S01]  /*e970*/  LDL.LU R0, [R1+0x10] ;  /* 0x0000100001007983 */ /* 0x0023620000300800 */
[----:B------:R-:W-:-:S04]  /*e980*/  MOV R3, 0x0 ;  /* 0x0000000000037802 */ /* 0x000fc80000000f00 */
[----:B--2---:R-:W-:Y:S05]  /*e990*/  RET.REL.NODEC R2 `(_ZN7cutlass13device_kernelIN5flash19enable_sm80_to_sm89INS1_16FlashAttnFwdSm80INS1_25CollectiveMainloopFwdSm80ILi8ELi1ELb0EN4cute5tupleIJNS5_1CILi128EEENS7_ILi64EEENS7_ILi192EEEEEELi192ENS_6half_tEfNS_4arch4Sm80ELb0ELb0ELb0ELb1ELb1ELb0ELb1ELb1EEENS1_21CollectiveEpilogueFwdINS6_IJS8_SA_S9_EEENS6_IJNS7_ILi1EEESI_SI_EEESC_SE_Li256ELb1ELb1ELb1ELb0EEENS1_36VarlenDynamicPersistentTileSchedulerILi128ELi64ELi256ELi256ELb1ELb1ELb0ELb0ELb1ELb1EEEEEEEEEvNT_6ParamsE) ;  /* 0xffff166002007950 */ /* 0x004fea0003c3ffff */
        .weak           $__internal_2_$__cuda_sm70_shflsync_up_p
        .type           $__internal_2_$__cuda_sm70_shflsync_up_p,@function
        .size           $__internal_2_$__cuda_sm70_shflsync_up_p,($__internal_3_$__cuda_sm70_votesync_ballot - $__internal_2_$__cuda_sm70_shflsync_up_p)
$__internal_2_$__cuda_sm70_shflsync_up_p:
[----:B------:R-:W-:Y:S02]  /*e9a0*/  IMAD.MOV.U32 R4, RZ, RZ, RZ ;  /* 0x000000ffff047224 */ /* 0x000fe400078e00ff */
[----:B------:R-:W-:-:S04]  /*e9b0*/  IMAD.MOV.U32 R11, RZ, RZ, -0x1 ;  /* 0xffffffffff0b7424 */ /* 0x000fc800078e00ff */
[----:B------:R-:W-:Y:S04]  /*e9c0*/  WARPSYNC R11 ;  /* 0x0000000b00007348 */ /* 0x000fe80003800000 */
[----:B------:R1:W2:Y:S02]  /*e9d0*/  SHFL.UP PT, R4, R0, R2, R4 ;  /* 0x0400000200047389 */ /* 0x0002a400000e0004 */
[----:B-1----:R-:W-:Y:S02]  /*e9e0*/  MOV R2, R3 ;  /* 0x0000000300027202 */ /* 0x002fe40000000f00 */
[----:B------:R-:W-:-:S04]  /*e9f0*/  MOV R3, 0x0 ;  /* 0x0000000000037802 */ /* 0x000fc80000000f00 */
[----:B--2---:R-:W-:Y:S05]  /*ea00*/  RET.REL.NODEC R2 `(_ZN7cutlass13device_kernelIN5flash19enable_sm80_to_sm89INS1_16FlashAttnFwdSm80INS1_25CollectiveMainloopFwdSm80ILi8ELi1ELb0EN4cute5tupleIJNS5_1CILi128EEENS7_ILi64EEENS7_ILi192EEEEEELi192ENS_6half_tEfNS_4arch4Sm80ELb0ELb0ELb0ELb1ELb1ELb0ELb1ELb1EEENS1_21CollectiveEpilogueFwdINS6_IJS8_SA_S9_EEENS6_IJNS7_ILi1EEESI_SI_EEESC_SE_Li256ELb1ELb1ELb1ELb0EEENS1_36VarlenDynamicPersistentTileSchedulerILi128ELi64ELi256ELi256ELb1ELb1ELb0ELb0ELb1ELb1EEEEEEEEEvNT_6ParamsE) ;  /* 0xffff15f002007950 */ /* 0x004fea0003c3ffff */
        .weak           $__internal_3_$__cuda_sm70_votesync_ballot
        .type           $__internal_3_$__cuda_sm70_votesync_ballot,@function
        .size           $__internal_3_$__cuda_sm70_votesync_ballot,(.L_x_3086 - $__internal_3_$__cuda_sm70_votesync_ballot)
$__internal_3_$__cuda_sm70_votesync_ballot:
[----:B------:R-:W-:Y:S01]  /*ea10*/  ISETP.NE.U32.AND P0, PT, R0, 0x1, PT ;  /* 0x000000010000780c */ /* 0x000fe20003f05070 */
[----:B------:R-:W-:-:S04]  /*ea20*/  IMAD.MOV.U32 R3, RZ, RZ, -0x1 ;  /* 0xffffffffff037424 */ /* 0x000fc800078e00ff */
[----:B------:R-:W-:Y:S08]  /*ea30*/  WARPSYNC R3 ;  /* 0x0000000300007348 */ /* 0x000ff00003800000 */
[----:B------:R-:W-:-:S04]  /*ea40*/  VOTE.ANY R0, PT, !P0 ;  /* 0x0000000000007806 */ /* 0x000fc800040e0100 */
[----:B------:R-:W-:Y:S01]  /*ea50*/  LOP3.LUT R0, R0, R3, RZ, 0xc0, !PT ;  /* 0x0000000300007212 */ /* 0x000fe200078ec0ff */
[----:B------:R-:W-:-:S04]  /*ea60*/  IMAD.MOV.U32 R3, RZ, RZ, 0x0 ;  /* 0x00000000ff037424 */ /* 0x000fc800078e00ff */
[----:B------:R-:W-:Y:S05]  /*ea70*/  RET.REL.NODEC R2 `(_ZN7cutlass13device_kernelIN5flash19enable_sm80_to_sm89INS1_16FlashAttnFwdSm80INS1_25CollectiveMainloopFwdSm80ILi8ELi1ELb0EN4cute5tupleIJNS5_1CILi128EEENS7_ILi64EEENS7_ILi192EEEEEELi192ENS_6half_tEfNS_4arch4Sm80ELb0ELb0ELb0ELb1ELb1ELb0ELb1ELb1EEENS1_21CollectiveEpilogueFwdINS6_IJS8_SA_S9_EEENS6_IJNS7_ILi1EEESI_SI_EEESC_SE_Li256ELb1ELb1ELb1ELb0EEENS1_36VarlenDynamicPersistentTileSchedulerILi128ELi64ELi256ELi256ELb1ELb1ELb0ELb0ELb1ELb1EEEEEEEEEvNT_6ParamsE) ;  /* 0xffff158002007950 */ /* 0x000fea0003c3ffff */
.L_x_164:
        /* <DEDUP_REMOVED lines=16> */
.L_x_3086:


//--------------------- .text._ZN7cutlass13device_kernelIN5flash19enable_sm80_to_sm89INS1_16FlashAttnFwdSm80INS1_25CollectiveMainloopFwdSm80ILi8ELi1ELb0EN4cute5tupleIJNS5_1CILi128EEENS7_ILi64EEENS7_ILi192EEEEEELi192ENS_6half_tEfNS_4arch4Sm80ELb0ELb0ELb0ELb1ELb1ELb1ELb1ELb1EEENS1_21CollectiveEpilogueFwdINS6_IJS8_SA_S9_EEENS6_IJNS7_ILi1EEESI_SI_EEESC_SE_Li256ELb1ELb1ELb1ELb0EEENS1_36VarlenDynamicPersistentTileSchedulerILi128ELi64ELi256ELi256ELb1ELb1ELb0ELb0ELb1ELb1EEEEEEEEEvNT_6ParamsE --------------------------
	.section	.text._ZN7cutlass13device_kernelIN5flash19enable_sm80_to_sm89INS1_16FlashAttnFwdSm80INS1_25CollectiveMainloopFwdSm80ILi8ELi1ELb0EN4cute5tupleIJNS5_1CILi128EEENS7_ILi64EEENS7_ILi192EEEEEELi192ENS_6half_tEfNS_4arch4Sm80ELb0ELb0ELb0ELb1ELb1ELb1ELb1ELb1EEENS1_21CollectiveEpilogueFwdINS6_IJS8_SA_S9_EEENS6_IJNS7_ILi1EEESI_SI_EEESC_SE_Li256ELb1ELb1ELb1ELb0EEENS1_36VarlenDynamicPersistentTileSchedulerILi128ELi64ELi256ELi256ELb1ELb1ELb0ELb0ELb1ELb1EEEEEEEEEvNT_6ParamsE,"ax",@progbits
	.sectioninfo	@"SHI_REGISTERS=255"
	.align	128
.text._ZN7cutlass13device_kernelIN5flash19enable_sm80_to_sm89INS1_16FlashAttnFwdSm80INS1_25CollectiveMainloopFwdSm80ILi8ELi1ELb0EN4cute5tupleIJNS5_1CILi128EEENS7_ILi64EEENS7_ILi192EEEEEELi192ENS_6half_tEfNS_4arch4Sm80ELb0ELb0ELb0ELb1ELb1ELb1ELb1ELb1EEENS1_21CollectiveEpilogueFwdINS6_IJS8_SA_S9_EEENS6_IJNS7_ILi1EEESI_SI_EEESC_SE_Li256ELb1ELb1ELb1ELb0EEENS1_36VarlenDynamicPersistentTileSchedulerILi128ELi64ELi256ELi256ELb1ELb1ELb0ELb0ELb1ELb1EEEEEEEEEvNT_6ParamsE:
        .type           _ZN7cutlass13device_kernelIN5flash19enable_sm80_to_sm89INS1_16FlashAttnFwdSm80INS1_25CollectiveMainloopFwdSm80ILi8ELi1ELb0EN4cute5tupleIJNS5_1CILi128EEENS7_ILi64EEENS7_ILi192EEEEEELi192ENS_6half_tEfNS_4arch4Sm80ELb0ELb0ELb0ELb1ELb1ELb1ELb1ELb1EEENS1_21CollectiveEpilogueFwdINS6_IJS8_SA_S9_EEENS6_IJNS7_ILi1EEESI_SI_EEESC_SE_Li256ELb1ELb1ELb1ELb0EEENS1_36VarlenDynamicPersistentTileSchedulerILi128ELi64ELi256ELi256ELb1ELb1ELb0ELb0ELb1ELb1EEEEEEEEEvNT_6ParamsE,@function
        .size           _ZN7cutlass13device_kernelIN5flash19enable_sm80_to_sm89INS1_16FlashAttnFwdSm80INS1_25CollectiveMainloopFwdSm80ILi8ELi1ELb0EN4cute5tupleIJNS5_1CILi128EEENS7_ILi64EEENS7_ILi192EEEEEELi192ENS_6half_tEfNS_4arch4Sm80ELb0ELb0ELb0ELb1ELb1ELb1ELb1ELb1EEENS1_21CollectiveEpilogueFwdINS6_IJS8_SA_S9_EEENS6_IJNS7_ILi1EEESI_SI_EEESC_SE_Li256ELb1ELb1ELb1ELb0EEENS1_36VarlenDynamicPersistentTileSchedulerILi128ELi64ELi256ELi256ELb1ELb1ELb0ELb0ELb1ELb1EEEEEEEEEvNT_6ParamsE,(.L_x_3091 - _ZN7cutlass13device_kernelIN5flash19enable_sm80_to_sm89INS1_16FlashAttnFwdSm80INS1_25CollectiveMainloopFwdSm80ILi8ELi1ELb0EN4cute5tupleIJNS5_1CILi128EEENS7_ILi64EEENS7_ILi192EEEEEELi192ENS_6half_tEfNS_4arch4Sm80ELb0ELb0ELb0ELb1ELb1ELb1ELb1ELb1EEENS1_21CollectiveEpilogueFwdINS6_IJS8_SA_S9_EEENS6_IJNS7_ILi1EEESI_SI_EEESC_SE_Li256ELb1ELb1ELb1ELb0EEENS1_36VarlenDynamicPersistentTileSchedulerILi128ELi64ELi256ELi256ELb1ELb1ELb0ELb0ELb1ELb1EEEEEEEEEvNT_6ParamsE)
        .other          _ZN7cutlass13device_kernelIN5flash19enable_sm80_to_sm89INS1_16FlashAttnFwdSm80INS1_25CollectiveMainloopFwdSm80ILi8ELi1ELb0EN4cute5tupleIJNS5_1CILi128EEENS7_ILi64EEENS7_ILi192EEEEEELi192ENS_6half_tEfNS_4arch4Sm80ELb0ELb0ELb0ELb1ELb1ELb1ELb1ELb1EEENS1_21CollectiveEpilogueFwdINS6_IJS8_SA_S9_EEENS6_IJNS7_ILi1EEESI_SI_EEESC_SE_Li256ELb1ELb1ELb1ELb0EEENS1_36VarlenDynamicPersistentTileSchedulerILi128ELi64ELi256ELi256ELb1ELb1ELb0ELb0ELb1ELb1EEEEEEEEEvNT_6ParamsE,@"STO_CUDA_ENTRY STV_DEFAULT"
_ZN7cutlass13device_kernelIN5flash19enable_sm80_to_sm89INS1_16FlashAttnFwdSm80INS1_25CollectiveMainloopFwdSm80ILi8ELi1ELb0EN4cute5tupleIJNS5_1CILi128EEENS7_ILi64EEENS7_ILi192EEEEEELi192ENS_6half_tEfNS_4arch4Sm80ELb0ELb0ELb0ELb1ELb1ELb1ELb1ELb1EEENS1_21CollectiveEpilogueFwdINS6_IJS8_SA_S9_EEENS6_IJNS7_ILi1EEESI_SI_EEESC_SE_Li256ELb1ELb1ELb1ELb0EEENS1_36VarlenDynamicPersistentTileSchedulerILi128ELi64ELi256ELi256ELb1ELb1ELb0ELb0ELb1ELb1EEEEEEEEEvNT_6ParamsE:
[----:B------:R-:W-:Y:S02]  /*0000*/  MOV R1, c[0x0][0x28] ;  /* 0x00000a0000017a02 */ /* 0x000fe40000000f00 */
[----:B------:R-:W1:Y:S01]  /*0010*/  S2R R2, SR_TID.X ;  /* 0x0000000000027919 */ /* 0x000e620000002100 */
[----:B------:R-:W-:Y:S01]  /*0020*/  ULDC.64 UR10, c[0x0][0x118] ;  /* 0x00004600000a7ab9 */ /* 0x000fe20000000a00 */
[----:B------:R-:W-:Y:S02]  /*0030*/  IADD3 R1, R1, -0x60, RZ ;  /* 0xffffffa001017810 */ /* 0x000fe40007ffe0ff */
[----:B-1----:R-:W-:-:S06]  /*0040*/  SHF.R.U32.HI R0, RZ, 0x5, R2 ;  /* 0x00000005ff007819 */ /* 0x002fcc0000011602 */
[----:B------:R-:W1:Y:S02]  /*0050*/  SHFL.IDX PT, R0, R0, RZ, 0x1f ;  /* 0x00001fff00007589 */ /* 0x000e6400000e0000 */
[----:B-1----:R-:W1:Y:S02]  /*0060*/  R2UR UR9, R0 ;  /* 0x00000000000973c2 */ /* 0x002e6400000e0000 */
[----:B-1----:R-:W-:-:S13]  /*0070*/  ISETP.NE.AND P0, PT, RZ, UR9, PT ;  /* 0x00000009ff007c0c */ /* 0x002fda000bf05270 */
[----:B------:R-:W-:Y:S06]  /*0080*/  @P0 BAR.SYNC.DEFER_BLOCKING 0x5, 0x100 ;  /* 0x0144000000000b1d */ /* 0x000fec0000010000 */
[----:B------:R-:W1:Y:S04]  /*0090*/  @P0 LDS.128 R236, [0x18100] ;  /* 0x01810000ffec0984 */ /* 0x000e680000000c00 */
[----:B------:R-:W-:Y:S06]  /*00a0*/  @P0 BAR.ARV 0x4, 0x100 ;  /* 0x0104000000000b1d */ /* 0x000fec0000002000 */
[----:B------:R-:W-:Y:S05]  /*00b0*/  @P0 BRA `(.L_x_165) ;  /* 0x00000a7000000947 */ /* 0x000fea0003800000 */
[----:B------:R-:W-:Y:S01]  /*00c0*/  LOP3.LUT R14, R2, 0x1f, RZ, 0xc0, !PT ;  /* 0x0000001f020e7812 */ /* 0x000fe200078ec0ff */
        /* <DEDUP_REMOVED lines=8> */
[----:B------:R-:W2:Y:S04]  /*0150*/  @!P0 LDG.E R8, [R4.64] ;  /* 0x0000000a04088981 */ /* 0x000ea8000c1e1900 */
[----:B------:R-:W2:Y:S01]  /*0160*/  @!P0 LDG.E R7, [R2.64] ;  /* 0x0000000a02078981 */ /* 0x000ea2000c1e1900 */
[C---:B------:R-:W-:Y:S01]  /*0170*/  ISETP.NE.AND P5, PT, R14.reuse, RZ, PT ;  /* 0x000000ff0e00720c */ /* 0x040fe20003fa5270 */
[----:B------:R-:W3:Y:S01]  /*0180*/  S2UR UR4, SR_CTAID.X ;  /* 0x00000000000479c3 */ /* 0x000ee20000002500 */
[C---:B------:R-:W-:Y:S02]  /*0190*/  ISETP.GE.U32.AND P4, PT, R14.reuse, 0x2, PT ;  /* 0x000000020e00780c */ /* 0x040fe40003f86070 */
[----:B------:R-:W-:-:S02]  /*01a0*/  ISETP.GE.U32.AND P3, PT, R14, 0x4, PT ;  /* 0x000000040e00780c */ /* 0x000fc40003f66070 */
[C---:B------:R-:W-:Y:S02]  /*01b0*/  ISETP.GE.U32.AND P2, PT, R14.reuse, 0x8, PT ;  /* 0x000000080e00780c */ /* 0x040fe40003f46070 */
[----:B------:R-:W-:Y:S01]  /*01c0*/  ISETP.GE.U32.AND P1, PT, R14, 0x10, PT ;  /* 0x000000100e00780c */ /* 0x000fe20003f26070 */
[----:B--2---:R-:W-:-:S05]  /*01d0*/  IMAD R4, R8, R7, RZ ;  /* 0x0000000708047224 */ /* 0x004fca00078e02ff */
[----:B------:R-:W2:Y:S02]  /*01e0*/  SHFL.UP PT, R0, R4, 0x1, RZ ;  /* 0x0420000004007989 */ /* 0x000ea400000e00ff */
[----:B--2---:R-:W-:-:S05]  /*01f0*/  SEL R0, R0, RZ, P5 ;  /* 0x000000ff00007207 */ /* 0x004fca0002800000 */
[----:B------:R-:W-:-:S05]  /*0200*/  IMAD.IADD R4, R4, 0x1, R0 ;  /* 0x0000000104047824 */ /* 0x000fca00078e0200 */
        /* <DEDUP_REMOVED lines=12> */
[----:B------:R-:W2:Y:S02]  /*02d0*/  SHFL.IDX PT, R6, R4, 0x1f, 0x1f ;  /* 0x03e01f0004067f89 */ /* 0x000ea400000e0000 */
[----:B--2---:R-:W-:-:S04]  /*02e0*/  IMAD R6, R6, c[0x0][0x538], RZ ;  /* 0x00014e0006067a24 */ /* 0x004fc800078e02ff */
[----:B------:R-:W-:Y:S01]  /*02f0*/  IMAD.MOV.U32 R0, RZ, RZ, R6 ;  /* 0x000000ffff007224 */ /* 0x000fe200078e0006 */
[----:B---3--:R-:W-:-:S13]  /*0300*/  ISETP.GT.AND P0, PT, R6, UR4, PT ;  /* 0x0000000406007c0c */ /* 0x008fda000bf04270 */
[----:B------:R-:W-:Y:S05]  /*0310*/  @P0 BRA `(.L_x_166) ;  /* 0x0000027000000947 */ /* 0x000fea0003800000 */
[----:B------:R-:W-:Y:S02]  /*0320*/  MOV R6, R0 ;  /* 0x0000000000067202 */ /* 0x000fe40000000f00 */
[----:B------:R-:W-:-:S04]  /*0330*/  MOV R9, RZ ;  /* 0x000000ff00097202 */ /* 0x000fc80000000f00 */
.L_x_170:
        /* <DEDUP_REMOVED lines=12> */
[----:B------:R-:W2:Y:S04]  /*0400*/  @!P0 LDG.E R8, [R4.64] ;  /* 0x0000000a04088981 */ /* 0x000ea8000c1e1900 */
[----:B------:R-:W2:Y:S02]  /*0410*/  @!P0 LDG.E R7, [R2.64] ;  /* 0x0000000a02078981 */ /* 0x000ea4000c1e1900 */
[----:B--2---:R-:W-:Y:S01]  /*0420*/  IMAD R5, R8, R7, RZ ;  /* 0x0000000708057224 */ /* 0x004fe200078e02ff */
[----:B------:R-:W-:Y:S05]  /*0430*/  BRA.DIV ~URZ, `(.L_x_168) ;  /* 0x00017ca27f007947 */ /* 0x000fea000b800000 */
[----:B------:R2:W3:Y:S02]  /*0440*/  SHFL.UP PT, R0, R5, 0x1, RZ ;  /* 0x0420000005007989 */ /* 0x0004e400000e00ff */
.L_x_336:
[----:B---3--:R-:W-:-:S04]  /*0450*/  SEL R0, R0, RZ, P5 ;  /* 0x000000ff00007207 */ /* 0x008fc80002800000 */
[----:B--2---:R-:W-:Y:S01]  /*0460*/  IADD3 R5, R5, R0, RZ ;  /* 0x0000000005057210 */ /* 0x004fe20007ffe0ff */
[----:B------:R-:W-:Y:S05]  /*0470*/  BRA.DIV ~URZ, `(.L_x_169) ;  /* 0x00017cc27f007947 */ /* 0x000fea000b800000 */
        /* <DEDUP_REMOVED lines=12> */
[----:B------:R2:W3:Y:S02]  /*0540*/  SHFL.IDX PT, R0, R4, 0x1f, 0x1f ;  /* 0x03e01f0004007f89 */ /* 0x0004e400000e0000 */
.L_x_337:
[----:B---3--:R-:W-:-:S05]  /*0550*/  IMAD R0, R0, c[0x0][0x538], RZ ;  /* 0x00014e0000007a24 */ /* 0x008fca00078e02ff */
[----:B------:R-:W-:-:S04]  /*0560*/  IADD3 R6, R0, R6, RZ ;  /* 0x0000000600067210 */ /* 0x000fc80007ffe0ff */
[----:B------:R-:W-:-:S13]  /*0570*/  ISETP.GT.AND P0, PT, R6, UR4, PT ;  /* 0x0000000406007c0c */ /* 0x000fda000bf04270 */
[----:B-12---:R-:W-:Y:S05]  /*0580*/  @!P0 BRA `(.L_x_170) ;  /* 0xfffffdb000008947 */ /* 0x006fea000383ffff */
.L_x_166:
[----:B------:R-:W-:-:S05]  /*0590*/  IADD3 R12, -R0, R6, RZ ;  /* 0x00000006000c7210 */ /* 0x000fca0007ffe1ff */
[----:B------:R-:W-:-:S05]  /*05a0*/  IMAD R0, R4, c[0x0][0x538], R12 ;  /* 0x00014e0004007a24 */ /* 0x000fca00078e020c */
[----:B------:R-:W-:Y:S01]  /*05b0*/  ISETP.GT.AND P0, PT, R0, UR4, PT ;  /* 0x0000000400007c0c */ /* 0x000fe2000bf04270 */
[----:B------:R-:W-:-:S12]  /*05c0*/  BRA.DIV ~URZ, `(.L_x_171) ;  /* 0x00017d227f007947 */ /* 0x000fd8000b800000 */
[----:B------:R-:W-:-:S04]  /*05d0*/  VOTE.ANY R5, PT, !P0 ;  /* 0x0000000000057806 */ /* 0x000fc800040e0100 */
.L_x_338:
[----:B------:R2:W3:Y:S01]  /*05e0*/  POPC R13, R5 ;  /* 0x00000005000d7309 */ /* 0x0004e20000000000 */
[----:B------:R-:W-:Y:S05]  /*05f0*/  BRA.DIV ~URZ, `(.L_x_172) ;  /* 0x00017d427f007947 */ /* 0x000fea000b800000 */
[----:B---3--:R3:W4:Y:S01]  /*0600*/  SHFL.IDX PT, R11, R8, R13, 0x1f ;  /* 0x00001f0d080b7589 */ /* 0x00872200000e0000 */
[----:B------:R-:W-:-:S03]  /*0610*/  MOV R6, RZ ;  /* 0x000000ff00067202 */ /* 0x000fc60000000f00 */
[----:B------:R3:W2:Y:S04]  /*0620*/  SHFL.IDX PT, R10, R7, R13, 0x1f ;  /* 0x00001f0d070a7589 */ /* 0x0006a800000e0000 */
.L_x_339:
[----:B------:R-:W-:Y:S01]  /*0630*/  ISETP.NE.AND P0, PT, R5, RZ, PT ;  /* 0x000000ff0500720c */ /* 0x000fe20003f05270 */
[----:B------:R-:W-:-:S12]  /*0640*/  BSSY B0, `(.L_x_173) ;  /* 0x0000005000007945 */ /* 0x000fd80003800000 */
[----:B------:R-:W-:Y:S05]  /*0650*/  @!P0 BRA `(.L_x_174) ;  /* 0x0000003000008947 */ /* 0x000fea0003800000 */
[----:B------:R-:W-:Y:S01]  /*0660*/  IADD3 R195, R13, -0x1, RZ ;  /* 0xffffffff0dc37810 */ /* 0x000fe20007ffe0ff */
[----:B------:R-:W-:Y:S05]  /*0670*/  BRA.DIV ~URZ, `(.L_x_175) ;  /* 0x00017da27f007947 */ /* 0x000fea000b800000 */
[----:B------:R3:W4:Y:S02]  /*0680*/  SHFL.IDX PT, R6, R4, R195, 0x1f ;  /* 0x00001fc304067589 */ /* 0x00072400000e0000 */
.L_x_174:
[----:B------:R-:W-:Y:S05]  /*0690*/  BSYNC B0 ;  /* 0x0000000000007941 */ /* 0x000fea0003800000 */
.L_x_173:
[----:B----4-:R-:W-:Y:S01]  /*06a0*/  IABS R0, R11 ;  /* 0x0000000b00007213 */ /* 0x010fe20000000000 */
[----:B-1----:R-:W-:Y:S02]  /*06b0*/  IMAD R236, R6, c[0x0][0x538], R12 ;  /* 0x00014e0006ec7a24 */ /* 0x002fe400078e020c */
[----:B------:R-:W-:Y:S02]  /*06c0*/  IMAD.IADD R239, R13, 0x1, R9 ;  /* 0x000000010def7824 */ /* 0x000fe400078e0209 */
[----:B--2---:R-:W-:Y:S01]  /*06d0*/  IMAD.MOV.U32 R5, RZ, RZ, R0 ;  /* 0x000000ffff057224 */ /* 0x004fe200078e0000 */
[----:B------:R-:W-:Y:S02]  /*06e0*/  IABS R0, R10 ;  /* 0x0000000a00007213 */ /* 0x000fe40000000000 */
[----:B------:R-:W-:Y:S01]  /*06f0*/  IADD3 R12, -R236, UR4, RZ ;  /* 0x00000004ec0c7c10 */ /* 0x000fe2000fffe1ff */
[----:B------:R-:W1:Y:S02]  /*0700*/  I2F.RP R2, R5 ;  /* 0x0000000500027306 */ /* 0x000e640000209400 */
[----:B---3--:R-:W-:Y:S01]  /*0710*/  IMAD.MOV.U32 R7, RZ, RZ, R0 ;  /* 0x000000ffff077224 */ /* 0x008fe200078e0000 */
        /* <DEDUP_REMOVED lines=57> */
.L_x_167:
[----:B-1----:R-:W-:Y:S01]  /*0ab0*/  IMAD.MOV.U32 R237, RZ, RZ, RZ ;  /* 0x000000ffffed7224 */ /* 0x002fe200078e00ff */
[----:B------:R-:W-:Y:S01]  /*0ac0*/  MOV R238, RZ ;  /* 0x000000ff00ee7202 */ /* 0x000fe20000000f00 */
[----:B------:R-:W-:Y:S01]  /*0ad0*/  IMAD.U32 R236, RZ, RZ, UR4 ;  /* 0x00000004ffec7e24 */ /* 0x000fe2000f8e00ff */
[----:B------:R-:W-:Y:S02]  /*0ae0*/  MOV R239, c[0x0][0x53c] ;  /* 0x00014f0000ef7a02 */ /* 0x000fe40000000f00 */
.L_x_176:
[----:B------:R-:W-:Y:S01]  /*0af0*/  ISETP.NE.AND P0, PT, R14, RZ, PT ;  /* 0x000000ff0e00720c */ /* 0x000fe20003f05270 */
[----:B------:R-:W-:-:S12]  /*0b00*/  WARPSYNC 0xffffffff ;  /* 0xffffffff00007948 */ /* 0x000fd80003800000 */
[----:B------:R1:W-:Y:S04]  /*0b10*/  @!P0 STS.128 [0x18100], R236 ;  /* 0x018100ecff008388 */ /* 0x0003e80000000c00 */
[----:B------:R-:W-:Y:S06]  /*0b20*/  BAR.ARV 0x5, 0x100 ;  /* 0x0144000000007b1d */ /* 0x000fec0000002000 */
.L_x_165:
[----:B-1----:R-:W-:-:S13]  /*0b30*/  ISETP.GE.AND P0, PT, R239, c[0x0][0x53c], PT ;  /* 0x00014f00ef007a0c */ /* 0x002fda0003f06270 */
[----:B------:R-:W-:Y:S05]  /*0b40*/  @P0 EXIT ;  /* 0x000000000000094d */ /* 0x000fea0003800000 */
[----:B------:R-:W1:Y:S01]  /*0b50*/  S2R R13, SR_TID.X ;  /* 0x00000000000d7919 */ /* 0x000e620000002100 */
[----:B------:R-:W-:Y:S01]  /*0b60*/  IMAD.MOV.U32 R20, RZ, RZ, 0x20 ;  /* 0x00000020ff147424 */ /* 0x000fe200078e00ff */
[----:B------:R-:W-:Y:S02]  /*0b70*/  ULDC UR4, c[0x0][0x2ac] ;  /* 0x0000ab0000047ab9 */ /* 0x000fe40000000800 */
[----:B------:R-:W-:Y:S02]  /*0b80*/  ULDC UR8, c[0x0][0x1d0] ;  /* 0x0000740000087ab9 */ /* 0x000fe40000000800 */
[----:B------:R-:W-:Y:S01]  /*0b90*/  UIMAD UR8, UR4, UR8, URZ ;  /* 0x00000008040872a4 */ /* 0x000fe2000f8e023f */
[----:B-1----:R-:W-:-:S04]  /*0ba0*/  SHF.R.S32.HI R12, RZ, 0x1f, R13 ;  /* 0x0000001fff0c7819 */ /* 0x002fc8000001140d */
[CC--:B------:R-:W-:Y:S02]  /*0bb0*/  LEA.HI R9, R12.reuse, R13.reuse, RZ, 0x3 ;  /* 0x0000000d0c097211 */ /* 0x0c0fe400078f18ff */
[----:B------:R-:W-:Y:S02]  /*0bc0*/  LEA.HI R2, R12, R13, RZ, 0x4 ;  /* 0x0000000d0c027211 */ /* 0x000fe400078f20ff */
[----:B------:R-:W-:Y:S02]  /*0bd0*/  SHF.R.S32.HI R247, RZ, 0x3, R9 ;  /* 0x00000003fff77819 */ /* 0x000fe40000011409 */
[----:B------:R-:W-:Y:S02]  /*0be0*/  LOP3.LUT R4, R9, 0xfffffff8, RZ, 0xc0, !PT ;  /* 0xfffffff809047812 */ /* 0x000fe400078ec0ff */
[----:B------:R-:W-:Y:S01]  /*0bf0*/  SHF.R.S32.HI R3, RZ, 0x4, R2 ;  /* 0x00000004ff037819 */ /* 0x000fe20000011402 */
[----:B------:R-:W-:Y:S01]  /*0c00*/  IMAD.SHL.U32 R6, R247, 0x40, RZ ;  /* 0x00000040f7067824 */ /* 0x000fe200078e00ff */
[C---:B------:R-:W-:Y:S01]  /*0c10*/  LOP3.LUT R0, R2.reuse, 0xfffffff0, RZ, 0xc0, !PT ;  /* 0xfffffff002007812 */ /* 0x040fe200078ec0ff */
[----:B------:R-:W-:Y:S01]  /*0c20*/  IMAD.IADD R10, R13, 0x1, -R4 ;  /* 0x000000010d0a7824 */ /* 0x000fe200078e0a04 */
[----:B------:R-:W-:-:S03]  /*0c30*/  LEA.HI R5, R2, R3, RZ, 0x1 ;  /* 0x0000000302057211 */ /* 0x000fc600078f08ff */
[----:B------:R-:W-:Y:S01]  /*0c40*/  IMAD.IADD R2, R13, 0x1, -R0 ;  /* 0x000000010d027824 */ /* 0x000fe200078e0a00 */
[----:B------:R-:W-:Y:S01]  /*0c50*/  LOP3.LUT R0, R6, 0x1c0, RZ, 0xc0, !PT ;  /* 0x000001c006007812 */ /* 0x000fe200078ec0ff */
[C---:B------:R-:W-:Y:S01]  /*0c60*/  IMAD.SHL.U32 R210, R10.reuse, 0x8, RZ ;  /* 0x000000080ad27824 */ /* 0x040fe200078e00ff */
[----:B------:R-:W-:Y:S01]  /*0c70*/  LOP3.LUT R5, R5, 0xfffffffe, RZ, 0xc0, !PT ;  /* 0xfffffffe05057812 */ /* 0x000fe200078ec0ff */
[C---:B------:R-:W-:Y:S01]  /*0c80*/  IMAD.SHL.U32 R7, R10.reuse, 0x40, RZ ;  /* 0x000000400a077824 */ /* 0x040fe200078e00ff */
[----:B------:R-:W-:Y:S01]  /*0c90*/  SHF.R.S32.HI R8, RZ, 0x1f, R2 ;  /* 0x0000001fff087819 */ /* 0x000fe20000011402 */
[----:B------:R-:W-:Y:S01]  /*0ca0*/  IMAD R213, R10, 0x20, R247 ;  /* 0x000000200ad57824 */ /* 0x000fe200078e02f7 */
[----:B------:R-:W-:Y:S01]  /*0cb0*/  LOP3.LUT R6, R0, 0x38, R210, 0xf8, !PT ;  /* 0x0000003800067812 */ /* 0x000fe200078ef8d2 */
[----:B------:R-:W-:Y:S01]  /*0cc0*/  IMAD.IADD R11, R3, 0x1, -R5 ;  /* 0x00000001030b7824 */ /* 0x000fe200078e0a05 */
[----:B------:R-:W-:Y:S02]  /*0cd0*/  SHF.R.U32.HI R4, RZ, 0x3, R0 ;  /* 0x00000003ff047819 */ /* 0x000fe40000011600 */
[----:B------:R-:W-:-:S02]  /*0ce0*/  LEA.HI R14, R8, R2, RZ, 0x3 ;  /* 0x00000002080e7211 */ /* 0x000fc400078f18ff */
[----:B------:R-:W-:Y:S02]  /*0cf0*/  LOP3.LUT R0, R7, 0x1c0, RZ, 0xc0, !PT ;  /* 0x000001c007007812 */ /* 0x000fe400078ec0ff */
[----:B------:R-:W-:Y:S02]  /*0d00*/  LOP3.LUT R4, R6, R4, RZ, 0x3c, !PT ;  /* 0x0000000406047212 */ /* 0x000fe400078e3cff */
[-C--:B------:R-:W-:Y:S02]  /*0d10*/  LEA.HI R7, R12, R13.reuse, RZ, 0x6 ;  /* 0x0000000d0c077211 */ /* 0x080fe400078f30ff */
[----:B------:R-:W-:Y:S02]  /*0d20*/  LOP3.LUT R6, R14, 0xfffffff8, RZ, 0xc0, !PT ;  /* 0xfffffff80e067812 */ /* 0x000fe400078ec0ff */
[----:B------:R-:W-:Y:S02]  /*0d30*/  LOP3.LUT R5, R0, 0x8, R9, 0xf8, !PT ;  /* 0x0000000800057812 */ /* 0x000fe400078ef809 */
[----:B------:R-:W-:Y:S01]  /*0d40*/  SHF.R.U32.HI R3, RZ, 0x3, R0 ;  /* 0x00000003ff037819 */ /* 0x000fe20000011600 */
[----:B------:R-:W-:Y:S01]  /*0d50*/  IMAD.SHL.U32 R0, R7, 0x8, RZ ;  /* 0x0000000807007824 */ /* 0x000fe200078e00ff */
[----:B------:R-:W-:Y:S01]  /*0d60*/  IADD3 R208, R210, 0x40, RZ ;  /* 0x00000040d2d07810 */ /* 0x000fe20007ffe0ff */
[----:B------:R-:W-:Y:S01]  /*0d70*/  IMAD.IADD R9, R2, 0x1, -R6 ;  /* 0x0000000102097824 */ /* 0x000fe200078e0a06 */
[----:B------:R-:W-:-:S02]  /*0d80*/  LEA.HI R6, R12, R13, RZ, 0x2 ;  /* 0x0000000d0c067211 */ /* 0x000fc400078f10ff */
[----:B------:R-:W-:Y:S02]  /*0d90*/  LOP3.LUT R15, R5, R3, RZ, 0x3c, !PT ;  /* 0x00000003050f7212 */ /* 0x000fe400078e3cff */
[----:B------:R-:W-:Y:S02]  /*0da0*/  LOP3.LUT R192, R4, 0x7ffffe00, R0, 0xf8, !PT ;  /* 0x7ffffe0004c07812 */ /* 0x000fe400078ef800 */
[----:B------:R-:W-:Y:S02]  /*0db0*/  LEA.HI R2, R12, R13, RZ, 0x5 ;  /* 0x0000000d0c027211 */ /* 0x000fe400078f28ff */
[--C-:B------:R-:W-:Y:S01]  /*0dc0*/  SHF.R.S32.HI R212, RZ, 0x2, R6.reuse ;  /* 0x00000002ffd47819 */ /* 0x100fe20000011406 */
[----:B------:R-:W-:Y:S01]  /*0dd0*/  IMAD.SHL.U32 R192, R192, 0x2, RZ ;  /* 0x00000002c0c07824 */ /* 0x000fe200078e00ff */
[----:B------:R-:W-:Y:S02]  /*0de0*/  SHF.R.S32.HI R0, RZ, 0x1f, R6 ;  /* 0x0000001fff007819 */ /* 0x000fe40000011406 */
[----:B------:R-:W-:-:S02]  /*0df0*/  LOP3.LUT R5, R6, 0xfffffffc, RZ, 0xc0, !PT ;  /* 0xfffffffc06057812 */ /* 0x000fc400078ec0ff */
[--C-:B------:R-:W-:Y:S02]  /*0e00*/  SHF.R.S32.HI R4, RZ, 0x5, R2.reuse ;  /* 0x00000005ff047819 */ /* 0x100fe40000011402 */
[----:B------:R-:W-:Y:S01]  /*0e10*/  SHF.R.S32.HI R3, RZ, 0x1f, R2 ;  /* 0x0000001fff037819 */ /* 0x000fe20000011402 */
[----:B------:R-:W-:Y:S01]  /*0e20*/  IMAD.IADD R240, R13, 0x1, -R5 ;  /* 0x000000010df07824 */ /* 0x000fe200078e0a05 */
[----:B------:R-:W-:Y:S01]  /*0e30*/  LEA.HI R0, R0, R212, RZ, 0x3 ;  /* 0x000000d400007211 */ /* 0x000fe200078f18ff */
[----:B------:R-:W-:Y:S01]  /*0e40*/  IMAD.SHL.U32 R220, R4, 0x200, RZ ;  /* 0x0000020004dc7824 */ /* 0x000fe200078e00ff */
[----:B------:R-:W-:Y:S01]  /*0e50*/  LOP3.LUT R2, R2, 0xffffffe0, RZ, 0xc0, !PT ;  /* 0xffffffe002027812 */ /* 0x000fe200078ec0ff */
[C---:B------:R-:W-:Y:S01]  /*0e60*/  IMAD.SHL.U32 R106, R240.reuse, 0x4, RZ ;  /* 0x00000004f06a7824 */ /* 0x040fe200078e00ff */
[----:B------:R-:W-:Y:S01]  /*0e70*/  LEA.HI R3, R3, R4, RZ, 0x3 ;  /* 0x0000000403037211 */ /* 0x000fe200078f18ff */
[----:B------:R-:W-:Y:S01]  /*0e80*/  IMAD.SHL.U32 R102, R240, 0x8, RZ ;  /* 0x00000008f0667824 */ /* 0x000fe200078e00ff */
[----:B------:R-:W-:Y:S01]  /*0e90*/  LOP3.LUT R0, R0, 0xfffffff8, RZ, 0xc0, !PT ;  /* 0xfffffff800007812 */ /* 0x000fe200078ec0ff */
[----:B------:R-:W-:Y:S01]  /*0ea0*/  IMAD.IADD R24, R13, 0x1, -R2 ;  /* 0x000000010d187824 */ /* 0x000fe200078e0a02 */
[----:B------:R-:W-:Y:S01]  /*0eb0*/  LOP3.LUT R2, R3, 0xffffff8, RZ, 0xc0, !PT ;  /* 0x0ffffff803027812 */ /* 0x000fe200078ec0ff */
[----:B------:R-:W-:Y:S01]  /*0ec0*/  IMAD.SHL.U32 R13, R4, 0x400, RZ ;  /* 0x00000400040d7824 */ /* 0x000fe200078e00ff */
[----:B------:R-:W-:Y:S01]  /*0ed0*/  IADD3 R141, R106, 0x20, RZ ;  /* 0x000000206a8d7810 */ /* 0x000fe20007ffe0ff */
[----:B------:R-:W-:Y:S01]  /*0ee0*/  IMAD.IADD R3, R212, 0x1, -R0 ;  /* 0x00000001d4037824 */ /* 0x000fe200078e0a00 */
[----:B------:R-:W-:Y:S01]  /*0ef0*/  SHF.R.S32.HI R5, RZ, 0x1f, R24 ;  /* 0x0000001fff057819 */ /* 0x000fe20000011418 */
[----:B------:R-:W-:Y:S01]  /*0f00*/  IMAD.IADD R7, R4, 0x1, -R2 ;  /* 0x0000000104077824 */ /* 0x000fe200078e0a02 */
[C---:B------:R-:W-:Y:S01]  /*0f10*/  IADD3 R140, R106.reuse, 0x40, RZ ;  /* 0x000000406a8c7810 */ /* 0x040fe20007ffe0ff */
[----:B------:R-:W-:Y:S01]  /*0f20*/  IMAD.IADD R2, R106, 0x1, R141 ;  /* 0x000000016a027824 */ /* 0x000fe200078e028d */
[----:B------:R-:W-:-:S02]  /*0f30*/  LOP3.LUT R8, R3, 0x1, RZ, 0xc0, !PT ;  /* 0x0000000103087812 */ /* 0x000fc400078ec0ff */
[----:B------:R-:W-:Y:S01]  /*0f40*/  LEA.HI R16, R5, R24, RZ, 0x2 ;  /* 0x0000001805107211 */ /* 0x000fe200078f10ff */
[----:B------:R-:W-:Y:S01]  /*0f50*/  IMAD.IADD R0, R106, 0x1, R140 ;  /* 0x000000016a007824 */ /* 0x000fe200078e028c */
[----:B------:R-:W-:Y:S02]  /*0f60*/  ISETP.NE.U32.AND P0, PT, R8, 0x1, PT ;  /* 0x000000010800780c */ /* 0x000fe40003f05070 */
[----:B------:R-:W-:Y:S02]  /*0f70*/  SHF.R.S32.HI R6, RZ, 0x1f, R2 ;  /* 0x0000001fff067819 */ /* 0x000fe40000011402 */
[C---:B------:R-:W-:Y:S01]  /*0f80*/  R2P PR, R3.reuse, 0x6 ;  /* 0x0000000603007804 */ /* 0x040fe20000000000 */
[----:B------:R-:W-:Y:S01]  /*0f90*/  IMAD.SHL.U32 R3, R3, 0x40, RZ ;  /* 0x0000004003037824 */ /* 0x000fe200078e00ff */
[----:B------:R-:W-:Y:S02]  /*0fa0*/  SHF.R.S32.HI R5, RZ, 0x2, R16 ;  /* 0x00000002ff057819 */ /* 0x000fe40000011410 */
[----:B------:R-:W-:-:S02]  /*0fb0*/  LEA.HI R216, R6, R2, RZ, 0x3 ;  /* 0x0000000206d87211 */ /* 0x000fc400078f18ff */
[----:B------:R-:W-:Y:S01]  /*0fc0*/  LEA.HI R12, R6, R2, RZ, 0x6 ;  /* 0x00000002060c7211 */ /* 0x000fe200078f30ff */
[----:B------:R-:W-:Y:S01]  /*0fd0*/  IMAD.SHL.U32 R2, R9, 0x40, RZ ;  /* 0x0000004009027824 */ /* 0x000fe200078e00ff */
[----:B------:R-:W-:Y:S01]  /*0fe0*/  IADD3 R17, R212, 0x40, RZ ;  /* 0x00000040d4117810 */ /* 0x000fe20007ffe0ff */
[----:B------:R-:W-:Y:S01]  /*0ff0*/  IMAD R23, R7, 0x10, R5 ;  /* 0x0000001007177824 */ /* 0x000fe200078e0205 */
[----:B------:R-:W-:Y:S01]  /*1000*/  LOP3.LUT R218, R3, 0x1c0, RZ, 0xc0, !PT ;  /* 0x000001c003da7812 */ /* 0x000fe200078ec0ff */
[----:B------:R-:W-:Y:S01]  /*1010*/  IMAD.SHL.U32 R3, R11, 0x8, RZ ;  /* 0x000000080b037824 */ /* 0x000fe200078e00ff */
[----:B------:R-:W-:Y:S02]  /*1020*/  SHF.R.S32.HI R5, RZ, 0x1f, R0 ;  /* 0x0000001fff057819 */ /* 0x000fe40000011400 */
[----:B------:R-:W-:Y:S01]  /*1030*/  LOP3.LUT R2, R2, 0x1c0, RZ, 0xc0, !PT ;  /* 0x000001c002027812 */ /* 0x000fe200078ec0ff */
[----:B------:R-:W-:Y:S01]  /*1040*/  STL [R1+0x54], R23 ;  /* 0x0000541701007387 */ /* 0x000fe20000100800 */
[----:B------:R-:W-:-:S02]  /*1050*/  LOP3.LUT P6, RZ, R9, 0x2, RZ, 0xc0, !PT ;  /* 0x0000000209ff7812 */ /* 0x000fc400078cc0ff */
[----:B------:R-:W-:Y:S02]  /*1060*/  LOP3.LUT P5, RZ, R9, 0x4, RZ, 0xc0, !PT ;  /* 0x0000000409ff7812 */ /* 0x000fe400078ac0ff */
[----:B------:R-:W-:Y:S02]  /*1070*/  SHF.R.S32.HI R9, RZ, 0x1f, R17 ;  /* 0x0000001fff097819 */ /* 0x000fe40000011411 */
[----:B------:R-:W-:Y:S02]  /*1080*/  SHF.R.U32.HI R219, RZ, 0x3, R218 ;  /* 0x00000003ffdb7819 */ /* 0x000fe400000116da */
[CC--:B------:R-:W-:Y:S02]  /*1090*/  LEA.HI R215, R5.reuse, R0.reuse, RZ, 0x3 ;  /* 0x0000000005d77211 */ /* 0x0c0fe400078f18ff */
[----:B------:R-:W-:Y:S01]  /*10a0*/  LEA.HI R8, R5, R0, RZ, 0x6 ;  /* 0x0000000005087211 */ /* 0x000fe200078f30ff */
[----:B------:R-:W-:Y:S01]  /*10b0*/  IMAD R0, R11, 0x200, R15 ;  /* 0x000002000b007824 */ /* 0x000fe200078e020f */
[----:B------:R-:W-:Y:S01]  /*10c0*/  LOP3.LUT R6, R2, 0x8, R3, 0xf8, !PT ;  /* 0x0000000802067812 */ /* 0x000fe200078ef803 */
[----:B------:R-:W-:Y:S01]  /*10d0*/  IMAD.SHL.U32 R3, R17, 0x40, RZ ;  /* 0x0000004011037824 */ /* 0x000fe200078e00ff */
[----:B------:R-:W-:Y:S01]  /*10e0*/  SHF.R.U32.HI R5, RZ, 0x3, R2 ;  /* 0x00000003ff057819 */ /* 0x000fe20000011602 */
[----:B------:R-:W-:Y:S01]  /*10f0*/  IMAD R11, R240, 0x2, R13 ;  /* 0x00000002f00b7824 */ /* 0x000fe200078e020d */
[----:B------:R-:W-:-:S02]  /*1100*/  LEA.HI R2, R9, R17, RZ, 0x3 ;  /* 0x0000001109027211 */ /* 0x000fc400078f18ff */
[----:B------:R-:W-:Y:S02]  /*1110*/  LOP3.LUT R7, R219, R218, RZ, 0xfc, !PT ;  /* 0x000000dadb077212 */ /* 0x000fe400078efcff */
[----:B------:R-:W-:Y:S01]  /*1120*/  LOP3.LUT R25, R3, 0x1c0, RZ, 0xc0, !PT ;  /* 0x000001c003197812 */ /* 0x000fe200078ec0ff */
[----:B------:R-:W-:Y:S01]  /*1130*/  IMAD.SHL.U32 R2, R2, 0x40, RZ ;  /* 0x0000004002027824 */ /* 0x000fe200078e00ff */
[----:B------:R-:W-:Y:S01]  /*1140*/  IADD3 R144, R106, 0x10, RZ ;  /* 0x000000106a907810 */ /* 0x000fe20007ffe0ff */
[----:B------:R-:W-:Y:S01]  /*1150*/  IMAD.IADD R19, R11, 0x1, R7 ;  /* 0x000000010b137824 */ /* 0x000fe200078e0207 */
[----:B------:R-:W-:Y:S01]  /*1160*/  LOP3.LUT R7, R6, R5, RZ, 0x3c, !PT ;  /* 0x0000000506077212 */ /* 0x000fe200078e3cff */
[----:B------:R-:W-:Y:S01]  /*1170*/  IMAD.SHL.U32 R3, R12, 0x80, RZ ;  /* 0x000000800c037824 */ /* 0x000fe200078e00ff */
[----:B------:R-:W-:Y:S01]  /*1180*/  SHF.R.U32.HI R22, RZ, 0x3, R25 ;  /* 0x00000003ff167819 */ /* 0x000fe20000011619 */
[----:B------:R-:W-:Y:S01]  /*1190*/  IMAD.SHL.U32 R11, R14, 0x40, RZ ;  /* 0x000000400e0b7824 */ /* 0x000fe200078e00ff */
[----:B------:R-:W-:-:S02]  /*11a0*/  LOP3.LUT R5, R218, 0x38, R216, 0xf8, !PT ;  /* 0x00000038da057812 */ /* 0x000fc400078ef8d8 */
[C---:B------:R-:W-:Y:S02]  /*11b0*/  LOP3.LUT R4, R25.reuse, 0x38, R216, 0xf8, !PT ;  /* 0x0000003819047812 */ /* 0x040fe400078ef8d8 */
[----:B------:R-:W-:Y:S01]  /*11c0*/  LOP3.LUT R21, R2, 0xfffffe00, RZ, 0xc0, !PT ;  /* 0xfffffe0002157812 */ /* 0x000fe200078ec0ff */
[----:B------:R-:W-:Y:S01]  /*11d0*/  IMAD.SHL.U32 R2, R8, 0x80, RZ ;  /* 0x0000008008027824 */ /* 0x000fe200078e00ff */
[--C-:B------:R-:W-:Y:S02]  /*11e0*/  LOP3.LUT R6, R218, 0x38, R215.reuse, 0xf8, !PT ;  /* 0x00000038da067812 */ /* 0x100fe400078ef8d7 */
[----:B------:R-:W-:Y:S01]  /*11f0*/  LOP3.LUT R9, R25, 0x38, R215, 0xf8, !PT ;  /* 0x0000003819097812 */ /* 0x000fe200078ef8d7 */
[----:B------:R-:W-:Y:S01]  /*1200*/  STL [R1+0x10], R21 ;  /* 0x0000101501007387 */ /* 0x000fe20000100800 */
[----:B------:R-:W-:Y:S02]  /*1210*/  LOP3.LUT R3, R3, 0xffffe000, RZ, 0xc0, !PT ;  /* 0xffffe00003037812 */ /* 0x000fe400078ec0ff */
[----:B------:R-:W-:-:S02]  /*1220*/  LOP3.LUT R8, R5, R219, RZ, 0x3c, !PT ;  /* 0x000000db05087212 */ /* 0x000fc400078e3cff */
[-C--:B------:R-:W-:Y:S02]  /*1230*/  LOP3.LUT R4, R4, R22.reuse, RZ, 0x3c, !PT ;  /* 0x0000001604047212 */ /* 0x080fe400078e3cff */
[----:B------:R-:W-:Y:S02]  /*1240*/  LOP3.LUT R2, R2, 0xffffe000, RZ, 0xc0, !PT ;  /* 0xffffe00002027812 */ /* 0x000fe400078ec0ff */
[----:B------:R-:W-:Y:S02]  /*1250*/  LOP3.LUT R6, R6, R219, RZ, 0x3c, !PT ;  /* 0x000000db06067212 */ /* 0x000fe400078e3cff */
[----:B------:R-:W-:Y:S02]  /*1260*/  LOP3.LUT R5, R9, R22, RZ, 0x3c, !PT ;  /* 0x0000001609057212 */ /* 0x000fe400078e3cff */
[-C--:B------:R-:W-:Y:S02]  /*1270*/  IADD3 R18, R8, R3.reuse, R220 ;  /* 0x0000000308127210 */ /* 0x080fe40007ffe0dc */
[----:B------:R-:W-:-:S02]  /*1280*/  IADD3 R17, R4, R3, R21 ;  /* 0x0000000304117210 */ /* 0x000fc40007ffe015 */
[----:B------:R-:W-:Y:S02]  /*1290*/  LOP3.LUT R3, R11, 0xfffffe00, RZ, 0xc0, !PT ;  /* 0xfffffe000b037812 */ /* 0x000fe400078ec0ff */
[C---:B------:R-:W-:Y:S02]  /*12a0*/  LOP3.LUT P4, RZ, R10.reuse, 0x2, RZ, 0xc0, !PT ;  /* 0x000000020aff7812 */ /* 0x040fe4000788c0ff */
[----:B------:R-:W-:Y:S02]  /*12b0*/  LOP3.LUT P3, RZ, R10, 0x4, RZ, 0xc0, !PT ;  /* 0x000000040aff7812 */ /* 0x000fe4000786c0ff */
[----:B------:R-:W-:Y:S01]  /*12c0*/  LOP3.LUT R11, R25, 0x38, R102, 0xf8, !PT ;  /* 0x00000038190b7812 */ /* 0x000fe200078ef866 */
[----:B------:R-:W-:Y:S01]  /*12d0*/  IMAD.SHL.U32 R25, R144, 0x2, RZ ;  /* 0x0000000290197824 */ /* 0x000fe200078e00ff */
[----:B------:R-:W-:Y:S02]  /*12e0*/  IADD3 R143, R106, 0x30, RZ ;  /* 0x000000306a8f7810 */ /* 0x000fe40007ffe0ff */
[----:B------:R-:W-:Y:S01]  /*12f0*/  LOP3.LUT R10, R16, 0x7ffffffc, RZ, 0xc0, !PT ;  /* 0x7ffffffc100a7812 */ /* 0x000fe200078ec0ff */
[----:B------:R-:W-:Y:S01]  /*1300*/  IMAD.SHL.U32 R16, R141, 0x2, RZ ;  /* 0x000000028d107824 */ /* 0x000fe200078e00ff */
[-C--:B------:R-:W-:Y:S01]  /*1310*/  IADD3 R15, R6, R2.reuse, R220 ;  /* 0x00000002060f7210 */ /* 0x080fe20007ffe0dc */
[----:B------:R-:W-:Y:S01]  /*1320*/  IMAD.SHL.U32 R26, R143, 0x2, RZ ;  /* 0x000000028f1a7824 */ /* 0x000fe200078e00ff */
[----:B------:R-:W-:Y:S01]  /*1330*/  IADD3 R14, R5, R2, R21 ;  /* 0x00000002050e7210 */ /* 0x000fe20007ffe015 */
[----:B------:R1:W-:Y:S01]  /*1340*/  STL [R1+0x40], R25 ;  /* 0x0000401901007387 */ /* 0x0003e20000100800 */
[----:B------:R-:W-:Y:S01]  /*1350*/  LEA.HI R2, R240, R240, RZ, 0x1 ;  /* 0x000000f0f0027211 */ /* 0x000fe200078f08ff */
[----:B------:R-:W-:Y:S01]  /*1360*/  IMAD.IADD R10, R24, 0x1, -R10 ;  /* 0x00000001180a7824 */ /* 0x000fe200078e0a0a */
[----:B------:R-:W-:Y:S01]  /*1370*/  IADD3 R142, R106, 0x50, RZ ;  /* 0x000000506a8e7810 */ /* 0x000fe20007ffe0ff */
[----:B------:R2:W-:Y:S01]  /*1380*/  STL [R1+0x44], R16 ;  /* 0x0000441001007387 */ /* 0x0005e20000100800 */
[----:B------:R-:W-:Y:S01]  /*1390*/  SHF.R.S32.HI R9, RZ, 0x1f, R144 ;  /* 0x0000001fff097819 */ /* 0x000fe20000011490 */
[----:B------:R-:W-:Y:S01]  /*13a0*/  IMAD.SHL.U32 R248, R10, 0x2, RZ ;  /* 0x000000020af87824 */ /* 0x000fe200078e00ff */
[CC--:B------:R-:W-:Y:S01]  /*13b0*/  IADD3 R4, R7.reuse, R3.reuse, R13 ;  /* 0x0000000307047210 */ /* 0x0c0fe20007ffe00d */
[----:B------:R-:W-:Y:S01]  /*13c0*/  STL [R1+0x48], R26 ;  /* 0x0000481a01007387 */ /* 0x000fe20000100800 */
[----:B------:R-:W-:Y:S01]  /*13d0*/  LOP3.LUT R5, R7, R3, RZ, 0xfc, !PT ;  /* 0x0000000307057212 */ /* 0x000fe200078efcff */
[----:B------:R-:W-:Y:S01]  /*13e0*/  IMAD.MOV.U32 R13, RZ, RZ, 0x40 ;  /* 0x00000040ff0d7424 */ /* 0x000fe200078e00ff */
[----:B------:R-:W-:-:S02]  /*13f0*/  SHF.R.S32.HI R8, RZ, 0x1f, R141 ;  /* 0x0000001fff087819 */ /* 0x000fc4000001148d */
[----:B------:R-:W-:Y:S02]  /*1400*/  LOP3.LUT R3, R2, 0x1ffffffe, RZ, 0xc0, !PT ;  /* 0x1ffffffe02037812 */ /* 0x000fe400078ec0ff */
[----:B------:R-:W-:Y:S02]  /*1410*/  SHF.R.S32.HI R7, RZ, 0x1f, R143 ;  /* 0x0000001fff077819 */ /* 0x000fe4000001148f */
[----:B------:R-:W-:Y:S01]  /*1420*/  SHF.L.U64.HI R9, R144, 0x1, R9 ;  /* 0x0000000190097819 */ /* 0x000fe20000010209 */
[----:B------:R-:W-:Y:S01]  /*1430*/  IMAD.IADD R12, R240, 0x1, -R3 ;  /* 0x00000001f00c7824 */ /* 0x000fe200078e0a03 */
[----:B------:R-:W-:Y:S02]  /*1440*/  SHF.L.U64.HI R8, R141, 0x1, R8 ;  /* 0x000000018d087819 */ /* 0x000fe40000010208 */
[----:B------:R-:W-:Y:S02]  /*1450*/  SHF.L.U64.HI R7, R143, 0x1, R7 ;  /* 0x000000018f077819 */ /* 0x000fe40000010207 */
[----:B------:R-:W-:Y:S01]  /*1460*/  SHF.R.S32.HI R6, RZ, 0x1f, R140 ;  /* 0x0000001fff067819 */ /* 0x000fe2000001148c */
[----:B-1----:R-:W-:Y:S01]  /*1470*/  IMAD.SHL.U32 R25, R140, 0x2, RZ ;  /* 0x000000028c197824 */ /* 0x002fe200078e00ff */
[----:B------:R-:W-:-:S02]  /*1480*/  SHF.R.S32.HI R3, RZ, 0x1f, R142 ;  /* 0x0000001fff037819 */ /* 0x000fc4000001148e */
[----:B------:R-:W-:Y:S01]  /*1490*/  SHF.L.U64.HI R6, R140, 0x1, R6 ;  /* 0x000000018c067819 */ /* 0x000fe20000010206 */
[C---:B--2---:R-:W-:Y:S01]  /*14a0*/  IMAD.SHL.U32 R16, R142.reuse, 0x2, RZ ;  /* 0x000000028e107824 */ /* 0x044fe200078e00ff */
[----:B------:R-:W-:Y:S01]  /*14b0*/  STL [R1+0x4c], R25 ;  /* 0x00004c1901007387 */ /* 0x000fe20000100800 */
[----:B------:R-:W-:Y:S02]  /*14c0*/  SHF.L.U64.HI R3, R142, 0x1, R3 ;  /* 0x000000018e037819 */ /* 0x000fe40000010203 */
[----:B------:R-:W-:Y:S01]  /*14d0*/  LOP3.LUT R11, R21, R11, R22, 0xf6, !PT ;  /* 0x0000000b150b7212 */ /* 0x000fe200078ef616 */
[----:B------:R-:W-:Y:S01]  /*14e0*/  STL [R1+0x50], R16 ;  /* 0x0000501001007387 */ /* 0x000fe20000100800 */
[C---:B------:R-:W-:Y:S02]  /*14f0*/  IADD3 R36, R248.reuse, 0x10, RZ ;  /* 0x00000010f8247810 */ /* 0x040fe40007ffe0ff */
[C---:B------:R-:W-:Y:S01]  /*1500*/  IADD3 R33, R248.reuse, 0x28, RZ ;  /* 0x00000028f8217810 */ /* 0x040fe20007ffe0ff */
[----:B------:R1:W-:Y:S01]  /*1510*/  STL [R1+0x3c], R9 ;  /* 0x00003c0901007387 */ /* 0x0003e20000100800 */
[----:B------:R-:W-:-:S02]  /*1520*/  IADD3 R30, R248, 0x40, RZ ;  /* 0x00000040f81e7810 */ /* 0x000fc40007ffe0ff */
[----:B------:R-:W-:Y:S01]  /*1530*/  IADD3 R27, R248, 0x58, RZ ;  /* 0x00000058f81b7810 */ /* 0x000fe20007ffe0ff */
[----:B------:R2:W-:Y:S01]  /*1540*/  STL [R1+0x38], R8 ;  /* 0x0000380801007387 */ /* 0x0005e20000100800 */
[----:B------:R-:W-:Y:S02]  /*1550*/  LEA R145, R0, 0x6100, 0x1 ;  /* 0x0000610000917811 */ /* 0x000fe400078e08ff */
[C---:B------:R-:W-:Y:S01]  /*1560*/  IADD3 R24, R248.reuse, 0x70, RZ ;  /* 0x00000070f8187810 */ /* 0x040fe20007ffe0ff */
[----:B------:R3:W-:Y:S01]  /*1570*/  STL [R1+0x34], R7 ;  /* 0x0000340701007387 */ /* 0x0007e20000100800 */
[C---:B------:R-:W-:Y:S02]  /*1580*/  SEL R2, R13.reuse, 0xffffffc0, !P3 ;  /* 0xffffffc00d027807 */ /* 0x040fe40005800000 */
[----:B------:R-:W-:Y:S01]  /*1590*/  SEL R0, R13, 0xffffffc0, !P5 ;  /* 0xffffffc00d007807 */ /* 0x000fe20006800000 */
[----:B------:R4:W-:Y:S01]  /*15a0*/  STL [R1+0x30], R6 ;  /* 0x0000300601007387 */ /* 0x0009e20000100800 */
[C---:B------:R-:W-:Y:S01]  /*15b0*/  IADD3 R21, R248.reuse, 0x88, RZ ;  /* 0x00000088f8157810 */ /* 0x040fe20007ffe0ff */
[C---:B------:R-:W-:Y:S01]  /*15c0*/  IMAD.IADD R175, R145.reuse, 0x1, R2 ;  /* 0x0000000191af7824 */ /* 0x040fe200078e0202 */
[----:B------:R-:W-:Y:S01]  /*15d0*/  IADD3 R10, R248, 0xb0, RZ ;  /* 0x000000b0f80a7810 */ /* 0x000fe20007ffe0ff */
[----:B------:R5:W-:Y:S01]  /*15e0*/  STL [R1+0x2c], R3 ;  /* 0x00002c0301007387 */ /* 0x000be20000100800 */
[----:B------:R-:W-:-:S02]  /*15f0*/  IADD3 R180, R145, 0x20, RZ ;  /* 0x0000002091b47810 */ /* 0x000fc40007ffe0ff */
[----:B------:R-:W-:Y:S02]  /*1600*/  @P4 IADD3 R180, R145, -0x20, RZ ;  /* 0xffffffe091b44810 */ /* 0x000fe40007ffe0ff */
[----:B------:R-:W-:Y:S02]  /*1610*/  LEA R249, R19, 0x80, 0x1 ;  /* 0x0000008013f97811 */ /* 0x000fe400078e08ff */
[----:B------:R-:W-:Y:S01]  /*1620*/  SHF.R.S32.HI R10, RZ, 0x1f, R10 ;  /* 0x0000001fff0a7819 */ /* 0x000fe2000001140a */
[----:B------:R-:W-:Y:S01]  /*1630*/  IMAD.IADD R172, R2, 0x1, R180 ;  /* 0x0000000102ac7824 */ /* 0x000fe200078e02b4 */
[----:B-1----:R-:W-:Y:S02]  /*1640*/  LEA R9, R11, 0xc100, 0x1 ;  /* 0x0000c1000b097811 */ /* 0x002fe400078e08ff */
[----:B------:R-:W-:Y:S02]  /*1650*/  LEA R10, R17, 0xc100, 0x1 ;  /* 0x0000c100110a7811 */ /* 0x000fe400078e08ff */
[----:B--2---:R-:W-:-:S02]  /*1660*/  SEL R8, R20, 0xffffffe0, !P1 ;  /* 0xffffffe014087807 */ /* 0x004fc40004800000 */
[C---:B------:R-:W-:Y:S02]  /*1670*/  IADD3 R250, R249.reuse, -0x10, RZ ;  /* 0xfffffff0f9fa7810 */ /* 0x040fe40007ffe0ff */
[----:B---3--:R-:W-:Y:S01]  /*1680*/  LOP3.LUT R7, R218, 0x38, R102, 0xf8, !PT ;  /* 0x00000038da077812 */ /* 0x008fe200078ef866 */
[----:B------:R-:W-:Y:S01]  /*1690*/  IMAD.IADD R252, R249, 0x1, R8 ;  /* 0x00000001f9fc7824 */ /* 0x000fe200078e0208 */
[----:B------:R-:W-:Y:S02]  /*16a0*/  LEA R176, R4, 0xc100, 0x1 ;  /* 0x0000c10004b07811 */ /* 0x000fe400078e08ff */
[----:B------:R-:W-:Y:S02]  /*16b0*/  LOP3.LUT R7, R220, R7, R219, 0xf6, !PT ;  /* 0x00000007dc077212 */ /* 0x000fe400078ef6db */
[----:B----4-:R-:W-:Y:S01]  /*16c0*/  SEL R6, R13, 0xffffffc0, !P2 ;  /* 0xffffffc00d067807 */ /* 0x010fe20005000000 */
[----:B------:R-:W-:Y:S01]  /*16d0*/  IMAD.IADD R179, R176, 0x1, R0 ;  /* 0x00000001b0b37824 */ /* 0x000fe200078e0200 */
[----:B------:R-:W-:Y:S01]  /*16e0*/  LEA R7, R7, 0xc100, 0x1 ;  /* 0x0000c10007077811 */ /* 0x000fe200078e08ff */
[----:B-----5:R-:W-:Y:S01]  /*16f0*/  IMAD R3, R12, 0x8, R23 ;  /* 0x000000080c037824 */ /* 0x020fe200078e0217 */
[----:B------:R-:W-:Y:S01]  /*1700*/  IADD3 R13, R248, 0xa0, RZ ;  /* 0x000000a0f80d7810 */ /* 0x000fe20007ffe0ff */
[----:B------:R-:W-:Y:S01]  /*1710*/  IMAD.IADD R2, R249, 0x1, R6 ;  /* 0x00000001f9027824 */ /* 0x000fe200078e0206 */
[----:B------:R-:W-:-:S02]  /*1720*/  LEA R146, R5, 0x100, 0x1 ;  /* 0x0000010005927811 */ /* 0x000fc400078e08ff */
[----:B------:R1:W-:Y:S01]  /*1730*/  STL [R1+0x58], R3 ;  /* 0x0000580301007387 */ /* 0x0003e20000100800 */
[----:B------:R-:W-:Y:S02]  /*1740*/  @P0 IADD3 R250, R249, 0x10, RZ ;  /* 0x00000010f9fa0810 */ /* 0x000fe40007ffe0ff */
[----:B------:R-:W-:Y:S01]  /*1750*/  IMAD.IADD R174, R0, 0x1, R146 ;  /* 0x0000000100ae7824 */ /* 0x000fe200078e0292 */
[----:B------:R2:W-:Y:S01]  /*1760*/  STL [R1+0x28], R9 ;  /* 0x0000280901007387 */ /* 0x0005e20000100800 */
[----:B------:R-:W-:Y:S01]  /*1770*/  LOP3.LUT R202, R218, 0x18, R102, 0xf8, !PT ;  /* 0x00000018daca7812 */ /* 0x000fe200078ef866 */
[----:B------:R-:W-:Y:S01]  /*1780*/  IMAD.IADD R251, R8, 0x1, R250 ;  /* 0x0000000108fb7824 */ /* 0x000fe200078e02fa */
[----:B------:R-:W-:Y:S01]  /*1790*/  IADD3 R35, R248, 0x18, RZ ;  /* 0x00000018f8237810 */ /* 0x000fe20007ffe0ff */
[----:B------:R3:W-:Y:S01]  /*17a0*/  STL [R1+0x24], R7 ;  /* 0x0000240701007387 */ /* 0x0007e20000100800 */
[----:B------:R-:W-:Y:S02]  /*17b0*/  LOP3.LUT R202, R220, R202, R219, 0xf6, !PT ;  /* 0x000000cadcca7212 */ /* 0x000fe400078ef6db */
[----:B------:R-:W-:-:S02]  /*17c0*/  IADD3 R32, R248, 0x30, RZ ;  /* 0x00000030f8207810 */ /* 0x000fc40007ffe0ff */
[C---:B------:R-:W-:Y:S02]  /*17d0*/  IADD3 R29, R248.reuse, 0x48, RZ ;  /* 0x00000048f81d7810 */ /* 0x040fe40007ffe0ff */
[C---:B------:R-:W-:Y:S02]  /*17e0*/  IADD3 R26, R248.reuse, 0x60, RZ ;  /* 0x00000060f81a7810 */ /* 0x040fe40007ffe0ff */
[----:B------:R-:W-:Y:S02]  /*17f0*/  IADD3 R23, R248, 0x78, RZ ;  /* 0x00000078f8177810 */ /* 0x000fe40007ffe0ff */
[----:B------:R-:W-:Y:S02]  /*1800*/  SHF.R.S32.HI R11, RZ, 0x1f, R35 ;  /* 0x0000001fff0b7819 */ /* 0x000fe40000011423 */
[----:B------:R-:W-:Y:S02]  /*1810*/  LEA R202, R202, 0x100, 0x1 ;  /* 0x00000100caca7811 */ /* 0x000fe400078e08ff */
[----:B------:R-:W-:-:S02]  /*1820*/  SHF.R.S32.HI R11, RZ, 0x1f, R32 ;  /* 0x0000001fff0b7819 */ /* 0x000fc40000011420 */
[----:B-1----:R-:W-:Y:S01]  /*1830*/  SEL R3, R20, 0xffffffe0, !P6 ;  /* 0xffffffe014037807 */ /* 0x002fe20007000000 */
[----:B------:R-:W-:Y:S01]  /*1840*/  IMAD.IADD R203, R202, 0x1, R6 ;  /* 0x00000001cacb7824 */ /* 0x000fe200078e0206 */
[C---:B------:R-:W-:Y:S02]  /*1850*/  IADD3 R20, R248.reuse, 0x90, RZ ;  /* 0x00000090f8147810 */ /* 0x040fe40007ffe0ff */
[----:B--2---:R-:W-:Y:S01]  /*1860*/  IADD3 R9, R248, 0xb8, RZ ;  /* 0x000000b8f8097810 */ /* 0x004fe20007ffe0ff */
[----:B------:R-:W-:Y:S01]  /*1870*/  IMAD.IADD R177, R176, 0x1, R3 ;  /* 0x00000001b0b17824 */ /* 0x000fe200078e0203 */
[----:B------:R-:W-:Y:S01]  /*1880*/  IADD3 R209, R210, 0x80, RZ ;  /* 0x00000080d2d17810 */ /* 0x000fe20007ffe0ff */
[----:B------:R-:W-:Y:S01]  /*1890*/  IMAD.IADD R147, R3, 0x1, R146 ;  /* 0x0000000103937824 */ /* 0x000fe200078e0292 */
[----:B---3--:R-:W-:Y:S01]  /*18a0*/  SHF.R.S32.HI R7, RZ, 0x1f, R36 ;  /* 0x0000001fff077819 */ /* 0x008fe20000011424 */
[----:B------:R-:W-:Y:S01]  /*18b0*/  IMAD.IADD R178, R177, 0x1, R0 ;  /* 0x00000001b1b27824 */ /* 0x000fe200078e0200 */
[----:B------:R-:W-:Y:S01]  /*18c0*/  SHF.R.S32.HI R7, RZ, 0x1f, R33 ;  /* 0x0000001fff077819 */ /* 0x000fe20000011421 */
[----:B------:R-:W-:Y:S01]  /*18d0*/  IMAD.IADD R173, R0, 0x1, R147 ;  /* 0x0000000100ad7824 */ /* 0x000fe200078e0293 */
[----:B------:R-:W-:Y:S01]  /*18e0*/  SHF.R.S32.HI R7, RZ, 0x1f, R30 ;  /* 0x0000001fff077819 */ /* 0x000fe2000001141e */
[----:B------:R-:W-:Y:S01]  /*18f0*/  IMAD.IADD R0, R6, 0x1, R251 ;  /* 0x0000000106007824 */ /* 0x000fe200078e02fb */
[----:B------:R-:W-:-:S02]  /*1900*/  SHF.R.S32.HI R7, RZ, 0x1f, R27 ;  /* 0x0000001fff077819 */ /* 0x000fc4000001141b */
[----:B------:R-:W-:Y:S02]  /*1910*/  SHF.R.S32.HI R7, RZ, 0x1f, R24 ;  /* 0x0000001fff077819 */ /* 0x000fe40000011418 */
[----:B------:R-:W-:Y:S02]  /*1920*/  SHF.R.S32.HI R7, RZ, 0x1f, R21 ;  /* 0x0000001fff077819 */ /* 0x000fe40000011415 */
[----:B------:R-:W-:Y:S02]  /*1930*/  SHF.R.S32.HI R7, RZ, 0x1f, R13 ;  /* 0x0000001fff077819 */ /* 0x000fe4000001140d */
[----:B------:R-:W-:Y:S02]  /*1940*/  SHF.R.S32.HI R7, RZ, 0x1f, R9 ;  /* 0x0000001fff077819 */ /* 0x000fe40000011409 */
[----:B------:R-:W-:Y:S02]  /*1950*/  LEA R7, R18, 0xc100, 0x1 ;  /* 0x0000c10012077811 */ /* 0x000fe400078e08ff */
[----:B------:R-:W-:-:S02]  /*1960*/  LEA R9, R15, 0xc100, 0x1 ;  /* 0x0000c1000f097811 */ /* 0x000fc400078e08ff */
[C---:B------:R-:W-:Y:S01]  /*1970*/  IADD3 R206, R102.reuse, 0x60, RZ ;  /* 0x0000006066ce7810 */ /* 0x040fe20007ffe0ff */
[----:B------:R1:W-:Y:S01]  /*1980*/  STL [R1+0x20], R7 ;  /* 0x0000200701007387 */ /* 0x0003e20000100800 */
[C---:B------:R-:W-:Y:S02]  /*1990*/  IADD3 R205, R102.reuse, 0x80, RZ ;  /* 0x0000008066cd7810 */ /* 0x040fe40007ffe0ff */
[----:B------:R-:W-:Y:S01]  /*19a0*/  IADD3 R204, R102, 0xa0, RZ ;  /* 0x000000a066cc7810 */ /* 0x000fe20007ffe0ff */
[----:B------:R-:W-:Y:S01]  /*19b0*/  STL [R1+0x1c], R10 ;  /* 0x00001c0a01007387 */ /* 0x000fe20000100800 */
[C---:B------:R-:W-:Y:S02]  /*19c0*/  IADD3 R37, R248.reuse, 0x8, RZ ;  /* 0x00000008f8257810 */ /* 0x040fe40007ffe0ff */
[C---:B------:R-:W-:Y:S01]  /*19d0*/  IADD3 R34, R248.reuse, 0x20, RZ ;  /* 0x00000020f8227810 */ /* 0x040fe20007ffe0ff */
[----:B------:R-:W-:Y:S01]  /*19e0*/  STL [R1+0x18], R9 ;  /* 0x0000180901007387 */ /* 0x000fe20000100800 */
[----:B------:R-:W-:-:S02]  /*19f0*/  IADD3 R31, R248, 0x38, RZ ;  /* 0x00000038f81f7810 */ /* 0x000fc40007ffe0ff */
[C---:B------:R-:W-:Y:S02]  /*1a00*/  IADD3 R28, R248.reuse, 0x50, RZ ;  /* 0x00000050f81c7810 */ /* 0x040fe40007ffe0ff */
[C---:B------:R-:W-:Y:S02]  /*1a10*/  IADD3 R25, R248.reuse, 0x68, RZ ;  /* 0x00000068f8197810 */ /* 0x040fe40007ffe0ff */
[C---:B------:R-:W-:Y:S02]  /*1a20*/  IADD3 R22, R248.reuse, 0x80, RZ ;  /* 0x00000080f8167810 */ /* 0x040fe40007ffe0ff */
[C---:B------:R-:W-:Y:S02]  /*1a30*/  IADD3 R16, R248.reuse, 0x98, RZ ;  /* 0x00000098f8107810 */ /* 0x040fe40007ffe0ff */
[----:B------:R-:W-:Y:S02]  /*1a40*/  IADD3 R12, R248, 0xa8, RZ ;  /* 0x000000a8f80c7810 */ /* 0x000fe40007ffe0ff */
[----:B------:R-:W-:-:S02]  /*1a50*/  SHF.R.S32.HI R11, RZ, 0x1f, R29 ;  /* 0x0000001fff0b7819 */ /* 0x000fc4000001141d */
[----:B------:R-:W-:Y:S02]  /*1a60*/  SHF.R.S32.HI R11, RZ, 0x1f, R26 ;  /* 0x0000001fff0b7819 */ /* 0x000fe4000001141a */
[----:B-1----:R-:W-:Y:S02]  /*1a70*/  LEA R7, R14, 0xc100, 0x1 ;  /* 0x0000c1000e077811 */ /* 0x002fe400078e08ff */
[----:B------:R-:W-:Y:S02]  /*1a80*/  SHF.R.S32.HI R11, RZ, 0x1f, R23 ;  /* 0x0000001fff0b7819 */ /* 0x000fe40000011417 */
[----:B------:R-:W-:Y:S01]  /*1a90*/  SHF.R.S32.HI R11, RZ, 0x1f, R20 ;  /* 0x0000001fff0b7819 */ /* 0x000fe20000011414 */
[----:B------:R-:W-:Y:S01]  /*1aa0*/  STL [R1+0x14], R7 ;  /* 0x0000140701007387 */ /* 0x000fe20000100800 */
[----:B------:R-:W-:Y:S02]  /*1ab0*/  SHF.R.S32.HI R211, RZ, 0x1f, R210 ;  /* 0x0000001fffd37819 */ /* 0x000fe400000114d2 */
[----:B------:R-:W-:Y:S01]  /*1ac0*/  SHF.R.S32.HI R103, RZ, 0x1f, R102 ;  /* 0x0000001fff677819 */ /* 0x000fe20000011466 */
[----:B------:R1:W-:Y:S01]  /*1ad0*/  STL [R1+0xc], R2 ;  /* 0x00000c0201007387 */ /* 0x0003e20000100800 */
[----:B------:R-:W-:-:S02]  /*1ae0*/  SHF.R.S32.HI R223, RZ, 0x1f, R206 ;  /* 0x0000001fffdf7819 */ /* 0x000fc400000114ce */
        /* <DEDUP_REMOVED lines=10> */
[----:B------:R-:W-:Y:S01]  /*1b90*/  SHF.R.S32.HI R25, RZ, 0x1f, R25 ;  /* 0x0000001fff197819 */ /* 0x000fe20000011419 */
[----:B-1----:R-:W-:Y:S01]  /*1ba0*/  IMAD.IADD R2, R6, 0x1, R252 ;  /* 0x0000000106027824 */ /* 0x002fe200078e02fc */
[----:B------:R-:W-:-:S02]  /*1bb0*/  SHF.R.S32.HI R22, RZ, 0x1f, R22 ;  /* 0x0000001fff167819 */ /* 0x000fc40000011416 */
[----:B------:R-:W-:Y:S02]  /*1bc0*/  SHF.R.S32.HI R16, RZ, 0x1f, R16 ;  /* 0x0000001fff107819 */ /* 0x000fe40000011410 */
[----:B------:R1:W-:Y:S01]  /*1bd0*/  STL [R1+0x8], R2 ;  /* 0x0000080201007387 */ /* 0x0003e20000100800 */
[----:B------:R-:W-:Y:S02]  /*1be0*/  SHF.R.S32.HI R11, RZ, 0x1f, R12 ;  /* 0x0000001fff0b7819 */ /* 0x000fe4000001140c */
[C---:B------:R-:W-:Y:S02]  /*1bf0*/  IADD3 R191, R180.reuse, 0x800, RZ ;  /* 0x00000800b4bf7810 */ /* 0x040fe40007ffe0ff */
[C---:B------:R-:W-:Y:S02]  /*1c00*/  IADD3 R190, R180.reuse, 0x1000, RZ ;  /* 0x00001000b4be7810 */ /* 0x040fe40007ffe0ff */
[C---:B------:R-:W-:Y:S02]  /*1c10*/  IADD3 R189, R180.reuse, 0x1800, RZ ;  /* 0x00001800b4bd7810 */ /* 0x040fe40007ffe0ff */
[----:B------:R-:W-:-:S02]  /*1c20*/  IADD3 R188, R180, 0x2000, RZ ;  /* 0x00002000b4bc7810 */ /* 0x000fc40007ffe0ff */
[C---:B------:R-:W-:Y:S02]  /*1c30*/  IADD3 R187, R180.reuse, 0x2800, RZ ;  /* 0x00002800b4bb7810 */ /* 0x040fe40007ffe0ff */
[C---:B------:R-:W-:Y:S02]  /*1c40*/  IADD3 R186, R180.reuse, 0x3000, RZ ;  /* 0x00003000b4ba7810 */ /* 0x040fe40007ffe0ff */
[C---:B------:R-:W-:Y:S02]  /*1c50*/  IADD3 R185, R180.reuse, 0x3800, RZ ;  /* 0x00003800b4b97810 */ /* 0x040fe40007ffe0ff */
[C---:B------:R-:W-:Y:S02]  /*1c60*/  IADD3 R184, R180.reuse, 0x4000, RZ ;  /* 0x00004000b4b87810 */ /* 0x040fe40007ffe0ff */
[C---:B------:R-:W-:Y:S02]  /*1c70*/  IADD3 R183, R180.reuse, 0x4800, RZ ;  /* 0x00004800b4b77810 */ /* 0x040fe40007ffe0ff */
[----:B------:R-:W-:-:S02]  /*1c80*/  IADD3 R182, R180, 0x5000, RZ ;  /* 0x00005000b4b67810 */ /* 0x000fc40007ffe0ff */
[----:B------:R-:W-:Y:S01]  /*1c90*/  IADD3 R181, R180, 0x5800, RZ ;  /* 0x00005800b4b57810 */ /* 0x000fe20007ffe0ff */
[----:B-1----:R-:W-:-:S05]  /*1ca0*/  IMAD.IADD R2, R6, 0x1, R250 ;  /* 0x0000000106027824 */ /* 0x002fca00078e02fa */
[----:B------:R1:W-:Y:S04]  /*1cb0*/  STL [R1+0x4], R2 ;  /* 0x0000040201007387 */ /* 0x0003e80000100800 */
[----:B------:R1:W-:Y:S02]  /*1cc0*/  STL [R1], R0 ;  /* 0x0000000001007387 */ /* 0x0003e40000100800 */
.L_x_335:
[----:B-1----:R-:W-:-:S04]  /*1cd0*/  IMAD.MOV.U32 R2, RZ, RZ, 0x4 ;  /* 0x00000004ff027424 */ /* 0x002fc800078e00ff */
[----:B------:R-:W-:-:S05]  /*1ce0*/  IMAD.WIDE R2, R239, R2, c[0x0][0x588] ;  /* 0x00016200ef027625 */ /* 0x000fca00078e0202 */
[----:B------:R-:W2:Y:S01]  /*1cf0*/  LDG.E R243, [R2.64] ;  /* 0x0000000a02f37981 */ /* 0x000ea2000c1e1900 */
[----:B------:R-:W-:Y:S01]  /*1d00*/  ISETP.NE.U32.AND P0, PT, RZ, c[0x0][0x370], PT ;  /* 0x0000dc00ff007a0c */ /* 0x000fe20003f05070 */
[----:B------:R-:W-:Y:S01]  /*1d10*/  IMAD.MOV.U32 R235, RZ, RZ, RZ ;  /* 0x000000ffffeb7224 */ /* 0x000fe200078e00ff */
[----:B------:R-:W-:Y:S02]  /*1d20*/  ISETP.NE.U32.AND P4, PT, RZ, c[0x0][0x360], PT ;  /* 0x0000d800ff007a0c */ /* 0x000fe40003f85070 */
[----:B------:R-:W-:Y:S02]  /*1d30*/  ISETP.NE.AND.EX P1, PT, RZ, c[0x0][0x374], PT, P0 ;  /* 0x0000dd00ff007a0c */ /* 0x000fe40003f25300 */
[----:B------:R-:W-:Y:S02]  /*1d40*/  ISETP.NE.AND.EX P4, PT, RZ, c[0x0][0x364], PT, P4 ;  /* 0x0000d900ff007a0c */ /* 0x000fe40003f85340 */
[----:B------:R-:W-:Y:S02]  /*1d50*/  ISETP.NE.U32.AND P3, PT, RZ, c[0x0][0x348], PT ;  /* 0x0000d200ff007a0c */ /* 0x000fe40003f65070 */
[----:B------:R-:W-:-:S02]  /*1d60*/  ISETP.NE.U32.AND P5, PT, RZ, c[0x0][0x350], PT ;  /* 0x0000d400ff007a0c */ /* 0x000fc40003fa5070 */
[----:B------:R-:W-:Y:S02]  /*1d70*/  ISETP.NE.U32.AND P6, PT, RZ, c[0x0][0x358], PT ;  /* 0x0000d600ff007a0c */ /* 0x000fe40003fc5070 */
[----:B------:R-:W-:Y:S02]  /*1d80*/  ISETP.NE.AND.EX P3, PT, RZ, c[0x0][0x34c], PT, P3 ;  /* 0x0000d300ff007a0c */ /* 0x000fe40003f65330 */
[----:B------:R-:W-:Y:S02]  /*1d90*/  ISETP.NE.AND.EX P5, PT, RZ, c[0x0][0x354], PT, P5 ;  /* 0x0000d500ff007a0c */ /* 0x000fe40003fa5350 */
[----:B------:R-:W-:Y:S01]  /*1da0*/  ISETP.NE.AND.EX P6, PT, RZ, c[0x0][0x35c], PT, P6 ;  /* 0x0000d700ff007a0c */ /* 0x000fe20003fc5360 */
[----:B------:R-:W-:Y:S02]  /*1db0*/  IMAD.MOV.U32 R130, RZ, RZ, RZ ;  /* 0x000000ffff827224 */ /* 0x000fe400078e00ff */
[----:B------:R-:W-:Y:S02]  /*1dc0*/  IMAD.MOV.U32 R12, RZ, RZ, RZ ;  /* 0x000000ffff0c7224 */ /* 0x000fe400078e00ff */
[----:B------:R-:W-:Y:S01]  /*1dd0*/  IMAD.MOV.U32 R11, RZ, RZ, RZ ;  /* 0x000000ffff0b7224 */ /* 0x000fe200078e00ff */
[----:B--2---:R-:W-:Y:S01]  /*1de0*/  SHF.R.S32.HI R244, RZ, 0x1f, R243 ;  /* 0x0000001ffff47819 */ /* 0x004fe200000114f3 */
[C---:B------:R-:W-:Y:S01]  /*1df0*/  IMAD.SHL.U32 R241, R243.reuse, 0x4, RZ ;  /* 0x00000004f3f17824 */ /* 0x040fe200078e00ff */
[----:B------:R-:W-:-:S02]  /*1e00*/  @P1 LEA R4, P0, R243, c[0x0][0x370], 0x2 ;  /* 0x0000dc00f3041a11 */ /* 0x000fc400078010ff */
[C-C-:B------:R-:W-:Y:S02]  /*1e10*/  SHF.L.U64.HI R242, R243.reuse, 0x2, R244.reuse ;  /* 0x00000002f3f27819 */ /* 0x140fe400000102f4 */
[----:B------:R-:W-:Y:S02]  /*1e20*/  @P1 LEA.HI.X R5, R243, c[0x0][0x374], R244, 0x2, P0 ;  /* 0x0000dd00f3051a11 */ /* 0x000fe400000f14f4 */
[C---:B------:R-:W-:Y:S02]  /*1e30*/  @P4 IADD3 R2, P0, R241.reuse, c[0x0][0x360], RZ ;  /* 0x0000d800f1024a10 */ /* 0x040fe40007f1e0ff */
[----:B------:R-:W-:Y:S01]  /*1e40*/  IADD3 R6, P2, R241, c[0x0][0x348], RZ ;  /* 0x0000d200f1067a10 */ /* 0x000fe20007f5e0ff */
[----:B------:R1:W5:Y:S01]  /*1e50*/  @P1 LDG.E R235, [R4.64] ;  /* 0x0000000a04eb1981 */ /* 0x000362000c1e1900 */
[----:B------:R-:W-:-:S05]  /*1e60*/  @P4 IADD3.X R3, R242, c[0x0][0x364], RZ, P0, !PT ;  /* 0x0000d900f2034a10 */ /* 0x000fca00007fe4ff */
[----:B------:R2:W5:Y:S01]  /*1e70*/  @P4 LDG.E R131, [R2.64] ;  /* 0x0000000a02834981 */ /* 0x000562000c1e1900 */
[----:B------:R-:W-:-:S05]  /*1e80*/  IADD3.X R7, R242, c[0x0][0x34c], RZ, P2, !PT ;  /* 0x0000d300f2077a10 */ /* 0x000fca00017fe4ff */
[----:B------:R3:W5:Y:S01]  /*1e90*/  @P3 LDG.E R130, [R6.64] ;  /* 0x0000000a06823981 */ /* 0x000762000c1e1900 */
[C---:B-1----:R-:W-:Y:S02]  /*1ea0*/  IADD3 R4, P1, R241.reuse, c[0x0][0x350], RZ ;  /* 0x0000d400f1047a10 */ /* 0x042fe40007f3e0ff */
[----:B--2---:R-:W-:Y:S02]  /*1eb0*/  IADD3 R2, P0, R241, c[0x0][0x358], RZ ;  /* 0x0000d600f1027a10 */ /* 0x004fe40007f1e0ff */
[C---:B------:R-:W-:Y:S02]  /*1ec0*/  IADD3.X R5, R242.reuse, c[0x0][0x354], RZ, P1, !PT ;  /* 0x0000d500f2057a10 */ /* 0x040fe40000ffe4ff */
[----:B------:R-:W-:-:S03]  /*1ed0*/  IADD3.X R3, R242, c[0x0][0x35c], RZ, P0, !PT ;  /* 0x0000d700f2037a10 */ /* 0x000fc600007fe4ff */
[----:B------:R3:W5:Y:S04]  /*1ee0*/  @P5 LDG.E R12, [R4.64] ;  /* 0x0000000a040c5981 */ /* 0x000768000c1e1900 */
[----:B------:R3:W5:Y:S01]  /*1ef0*/  @P6 LDG.E R11, [R2.64] ;  /* 0x0000000a020b6981 */ /* 0x000762000c1e1900 */
[----:B------:R-:W-:Y:S01]  /*1f00*/  YIELD ;  /* 0x0000000000007946 */ /* 0x000fe20003800000 */
[----:B------:R-:W-:Y:S05]  /*1f10*/  @P4 BRA `(.L_x_177) ;  /* 0x0000005000004947 */ /* 0x000fea0003800000 */
[----:B-----5:R-:W-:Y:S01]  /*1f20*/  MOV R131, c[0x0][0x168] ;  /* 0x00005a0000837a02 */ /* 0x020fe20000000f00 */
[----:B------:R-:W-:Y:S05]  /*1f30*/  @!P3 BRA `(.L_x_177) ;  /* 0x000000300000b947 */ /* 0x000fea0003800000 */
[----:B------:R-:W2:Y:S04]  /*1f40*/  LDG.E R8, [R6.64] ;  /* 0x0000000a06087981 */ /* 0x000ea8000c1e1900 */
[----:B------:R-:W2:Y:S02]  /*1f50*/  LDG.E R0, [R6.64+0x4] ;  /* 0x0000040a06007981 */ /* 0x000ea4000c1e1900 */
[----:B--2---:R-:W-:-:S02]  /*1f60*/  IADD3 R131, -R8, R0, RZ ;  /* 0x0000000008837210 */ /* 0x004fc40007ffe1ff */
.L_x_177:
[----:B------:R-:W-:-:S04]  /*1f70*/  ISETP.NE.U32.AND P0, PT, RZ, c[0x0][0x368], PT ;  /* 0x0000da00ff007a0c */ /* 0x000fc80003f05070 */
[----:B------:R-:W-:-:S13]  /*1f80*/  ISETP.NE.AND.EX P0, PT, RZ, c[0x0][0x36c], PT, P0 ;  /* 0x0000db00ff007a0c */ /* 0x000fda0003f05300 */
[----:B------:R-:W-:Y:S05]  /*1f90*/  @!P0 BRA `(.L_x_178) ;  /* 0x0000004000008947 */ /* 0x000fea0003800000 */
[----:B---3--:R-:W-:-:S04]  /*1fa0*/  IADD3 R4, P0, R241, c[0x0][0x368], RZ ;  /* 0x0000da00f1047a10 */ /* 0x008fc80007f1e0ff */
[----:B------:R-:W-:-:S05]  /*1fb0*/  IADD3.X R5, R242, c[0x0][0x36c], RZ, P0, !PT ;  /* 0x0000db00f2057a10 */ /* 0x000fca00007fe4ff */
[----:B------:R1:W5:Y:S01]  /*1fc0*/  LDG.E R8, [R4.64] ;  /* 0x0000000a04087981 */ /* 0x000362000c1e1900 */
[----:B------:R-:W-:Y:S05]  /*1fd0*/  BRA `(.L_x_179) ;  /* 0x0000005000007947 */ /* 0x000fea0003800000 */
.L_x_178:
[----:B------:R-:W-:Y:S01]  /*1fe0*/  MOV R8, UR8 ;  /* 0x0000000800087c02 */ /* 0x000fe20008000f00 */
[----:B------:R-:W-:Y:S05]  /*1ff0*/  @!P5 BRA `(.L_x_179) ;  /* 0x000000300000d947 */ /* 0x000fea0003800000 */
[----:B---3--:R-:W2:Y:S04]  /*2000*/  LDG.E R6, [R4.64] ;  /* 0x0000000a04067981 */ /* 0x008ea8000c1e1900 */
[----:B------:R-:W2:Y:S02]  /*2010*/  LDG.E R0, [R4.64+0x4] ;  /* 0x0000040a04007981 */ /* 0x000ea4000c1e1900 */
[----:B--2---:R-:W-:Y:S02]  /*2020*/  IADD3 R8, -R6, R0, RZ ;  /* 0x0000000006087210 */ /* 0x004fe40007ffe1ff */
.L_x_179:
[----:B-1-3--:R1:W2:Y:S04]  /*2030*/  @P6 LDG.E R4, [R2.64] ;  /* 0x0000000a02046981 */ /* 0x00a2a8000c1e1900 */
[----:B------:R1:W2:Y:S01]  /*2040*/  @P6 LDG.E R0, [R2.64+0x4] ;  /* 0x0000040a02006981 */ /* 0x0002a2000c1e1900 */
[----:B------:R-:W-:Y:S01]  /*2050*/  ISETP.NE.U32.AND P0, PT, RZ, c[0x0][0x378], PT ;  /* 0x0000de00ff007a0c */ /* 0x000fe20003f05070 */
[----:B-----5:R-:W-:-:S03]  /*2060*/  IMAD.MOV.U32 R126, RZ, RZ, R8 ;  /* 0x000000ffff7e7224 */ /* 0x020fc600078e0008 */
[----:B------:R-:W-:Y:S01]  /*2070*/  ISETP.NE.AND.EX P1, PT, RZ, c[0x0][0x37c], PT, P0 ;  /* 0x0000df00ff007a0c */ /* 0x000fe20003f25300 */
[----:B------:R-:W-:Y:S02]  /*2080*/  IMAD.MOV.U32 R69, RZ, RZ, c[0x0][0x228] ;  /* 0x00008a00ff457624 */ /* 0x000fe400078e00ff */
[----:B------:R-:W-:-:S10]  /*2090*/  IMAD.IADD R6, R8, 0x1, -R235 ;  /* 0x0000000108067824 */ /* 0x000fd400078e0aeb */
[----:B-1----:R-:W-:-:S04]  /*20a0*/  @P1 IADD3 R2, P0, R241, c[0x0][0x378], RZ ;  /* 0x0000de00f1021a10 */ /* 0x002fc80007f1e0ff */
[----:B------:R-:W-:-:S05]  /*20b0*/  @P1 IADD3.X R3, R242, c[0x0][0x37c], RZ, P0, !PT ;  /* 0x0000df00f2031a10 */ /* 0x000fca00007fe4ff */
[----:B------:R1:W5:Y:S01]  /*20c0*/  @P1 LDG.E R126, [R2.64] ;  /* 0x0000000a027e1981 */ /* 0x000362000c1e1900 */
[----:B------:R-:W-:Y:S01]  /*20d0*/  BSSY B0, `(.L_x_180) ;  /* 0x000002e000007945 */ /* 0x000fe20003800000 */
[----:B-1----:R-:W-:-:S04]  /*20e0*/  LOP3.LUT R2, R238, 0xff000000, RZ, 0xc0, !PT ;  /* 0xff000000ee027812 */ /* 0x002fc800078ec0ff */
[----:B------:R-:W-:Y:S01]  /*20f0*/  SHF.R.U32.HI R2, RZ, 0x8, R2 ;  /* 0x00000008ff027819 */ /* 0x000fe20000011602 */
[----:B--2---:R-:W-:Y:S01]  /*2100*/  @P6 IMAD.IADD R69, R0, 0x1, -R4 ;  /* 0x0000000100456824 */ /* 0x004fe200078e0a04 */
[----:B------:R-:W-:-:S03]  /*2110*/  LOP3.LUT R0, R238, 0xff0000, RZ, 0xc0, !PT ;  /* 0x00ff0000ee007812 */ /* 0x000fc600078ec0ff */
[----:B------:R-:W-:Y:S01]  /*2120*/  IMAD.IADD R127, R6, 0x1, R69 ;  /* 0x00000001067f7824 */ /* 0x000fe200078e0245 */
[----:B------:R-:W-:-:S04]  /*2130*/  LEA.HI R2, R0, R2, RZ, 0x10 ;  /* 0x0000000200027211 */ /* 0x000fc800078f80ff */
[C---:B------:R-:W-:Y:S02]  /*2140*/  ISETP.GE.AND P0, PT, R127.reuse, 0x1, PT ;  /* 0x000000017f00780c */ /* 0x040fe40003f06270 */
[----:B------:R-:W-:Y:S02]  /*2150*/  IADD3 R0, R127, 0x3f, RZ ;  /* 0x0000003f7f007810 */ /* 0x000fe40007ffe0ff */
[----:B------:R-:W-:Y:S02]  /*2160*/  SHF.R.U32.HI R245, RZ, 0x10, R2 ;  /* 0x00000010fff57819 */ /* 0x000fe40000011602 */
[----:B------:R-:W-:Y:S02]  /*2170*/  SHF.R.S32.HI R3, RZ, 0x1f, R0 ;  /* 0x0000001fff037819 */ /* 0x000fe40000011400 */
[----:B------:R-:W-:Y:S02]  /*2180*/  ISETP.NE.AND P1, PT, R245, RZ, PT ;  /* 0x000000fff500720c */ /* 0x000fe40003f25270 */
[----:B------:R-:W-:Y:S01]  /*2190*/  LEA.HI R3, R3, R0, RZ, 0x6 ;  /* 0x0000000003037211 */ /* 0x000fe200078f30ff */
[----:B------:R-:W-:Y:S01]  /*21a0*/  IMAD.MOV.U32 R0, RZ, RZ, RZ ;  /* 0x000000ffff007224 */ /* 0x000fe200078e00ff */
[----:B------:R-:W-:-:S02]  /*21b0*/  LOP3.LUT R246, R2, 0xff, RZ, 0xc0, !PT ;  /* 0x000000ff02f67812 */ /* 0x000fc400078ec0ff */
[----:B------:R-:W-:Y:S02]  /*21c0*/  SEL R120, R245, c[0x0][0x338], P1 ;  /* 0x0000ce00f5787a07 */ /* 0x000fe40000800000 */
[----:B------:R-:W-:Y:S01]  /*21d0*/  SHF.R.S32.HI R121, RZ, 0x6, R3 ;  /* 0x00000006ff797819 */ /* 0x000fe20000011403 */
[----:B------:R-:W-:Y:S05]  /*21e0*/  @!P0 BRA `(.L_x_181) ;  /* 0x000001c000008947 */ /* 0x000fea0003800000 */
[----:B------:R-:W-:Y:S01]  /*21f0*/  IABS R2, R120 ;  /* 0x0000007800027213 */ /* 0x000fe20000000000 */
[----:B------:R-:W-:Y:S01]  /*2200*/  IMAD.MOV.U32 R4, RZ, RZ, RZ ;  /* 0x000000ffff047224 */ /* 0x000fe200078e00ff */
        /* <DEDUP_REMOVED lines=26> */
.L_x_181:
[----:B------:R-:W-:Y:S05]  /*23b0*/  BSYNC B0 ;  /* 0x0000000000007941 */ /* 0x000fea0003800000 */
.L_x_180:
[----:B------:R-:W-:-:S04]  /*23c0*/  IMAD R2, R246, R0, RZ ;  /* 0x00000000f6027224 */ /* 0x000fc800078e02ff */
[C---:B------:R-:W-:Y:S02]  /*23d0*/  IMAD.IADD R0, R2.reuse, 0x1, R0 ;  /* 0x0000000102007824 */ /* 0x040fe400078e0200 */
[----:B------:R-:W-:-:S03]  /*23e0*/  IMAD R3, R2, 0x40, -R6 ;  /* 0x0000004002037824 */ /* 0x000fc600078e0a06 */
[----:B------:R-:W-:Y:S02]  /*23f0*/  IMNMX R0, R121, R0, PT ;  /* 0x0000000079007217 */ /* 0x000fe40003800200 */
[----:B------:R-:W-:-:S03]  /*2400*/  IMNMX R3, RZ, R3, !PT ;  /* 0x00000003ff037217 */ /* 0x000fc60007800200 */
[----:B------:R-:W-:Y:S01]  /*2410*/  IMAD R0, R0, 0x40, -R6 ;  /* 0x0000004000007824 */ /* 0x000fe200078e0a06 */
[----:B------:R-:W-:-:S04]  /*2420*/  SHF.R.U32.HI R96, RZ, 0x6, R3 ;  /* 0x00000006ff607819 */ /* 0x000fc80000011603 */
[----:B------:R-:W-:-:S04]  /*2430*/  IMNMX R0, R0, R69, PT ;  /* 0x0000004500007217 */ /* 0x000fc80003800200 */
[----:B------:R-:W-:-:S13]  /*2440*/  ISETP.GT.AND P0, PT, R0, R3, PT ;  /* 0x000000030000720c */ /* 0x000fda0003f04270 */
[----:B------:R-:W-:Y:S01]  /*2450*/  @P0 IADD3 R2, R0, 0x3f, RZ ;  /* 0x0000003f00020810 */ /* 0x000fe20007ffe0ff */
[----:B------:R-:W-:-:S03]  /*2460*/  IMAD.MOV.U32 R0, RZ, RZ, R96 ;  /* 0x000000ffff007224 */ /* 0x000fc600078e0060 */
[----:B------:R-:W-:-:S04]  /*2470*/  @P0 SHF.R.S32.HI R3, RZ, 0x1f, R2 ;  /* 0x0000001fff030819 */ /* 0x000fc80000011402 */
[----:B------:R-:W-:-:S04]  /*2480*/  @P0 LEA.HI R2, R3, R2, RZ, 0x6 ;  /* 0x0000000203020211 */ /* 0x000fc800078f30ff */
[----:B------:R-:W-:-:S04]  /*2490*/  @P0 SHF.R.S32.HI R0, RZ, 0x6, R2 ;  /* 0x00000006ff000819 */ /* 0x000fc80000011402 */
[----:B------:R-:W-:-:S13]  /*24a0*/  ISETP.GT.AND P0, PT, R0, R96, PT ;  /* 0x000000600000720c */ /* 0x000fda0003f04270 */
[----:B------:R-:W-:Y:S05]  /*24b0*/  @!P0 BRA `(.L_x_182) ;  /* 0x0000511000008947 */ /* 0x000fea0003800000 */
[----:B------:R-:W-:Y:S01]  /*24c0*/  SHF.R.S32.HI R2, RZ, 0x1f, R11 ;  /* 0x0000001fff027819 */ /* 0x000fe2000001140b */
[----:B------:R-:W-:Y:S01]  /*24d0*/  IMAD.IADD R117, R69, 0x1, -R247 ;  /* 0x0000000145757824 */ /* 0x000fe200078e0af7 */
[C---:B------:R-:W-:Y:S01]  /*24e0*/  IADD3 R72, P0, R247.reuse, R11, RZ ;  /* 0x0000000bf7487210 */ /* 0x040fe20007f1e0ff */
[----:B------:R-:W-:Y:S01]  /*24f0*/  IMAD.MOV.U32 R5, RZ, RZ, c[0x0][0x238] ;  /* 0x00008e00ff057624 */ /* 0x000fe200078e00ff */
[----:B------:R-:W-:Y:S01]  /*2500*/  LOP3.LUT R22, R238, 0xffff, RZ, 0xc0, !PT ;  /* 0x0000ffffee167812 */ /* 0x000fe200078ec0ff */
[----:B------:R-:W-:Y:S01]  /*2510*/  IMAD.MOV.U32 R128, RZ, RZ, 0x6 ;  /* 0x00000006ff807424 */ /* 0x000fe200078e00ff */
[----:B------:R-:W-:Y:S01]  /*2520*/  LEA.HI.X.SX32 R73, R247, R2, 0x1, P0 ;  /* 0x00000002f7497211 */ /* 0x000fe200000f0eff */
[----:B------:R-:W-:Y:S01]  /*2530*/  IMAD.WIDE.U32 R2, R72, c[0x0][0x238], R210 ;  /* 0x00008e0048027a25 */ /* 0x000fe200078e00d2 */
[----:B------:R-:W-:Y:S02]  /*2540*/  IADD3 R59, R0, -0x1, RZ ;  /* 0xffffffff003b7810 */ /* 0x000fe40007ffe0ff */
[----:B------:R-:W-:Y:S01]  /*2550*/  SEL R10, R244, RZ, !P6 ;  /* 0x000000fff40a7207 */ /* 0x000fe20007000000 */
[----:B------:R-:W-:Y:S01]  /*2560*/  IMAD R4, R73, c[0x0][0x238], RZ ;  /* 0x00008e0049047a24 */ /* 0x000fe200078e02ff */
[----:B------:R-:W-:Y:S01]  /*2570*/  SEL R11, R243, RZ, !P6 ;  /* 0x000000fff30b7207 */ /* 0x000fe20007000000 */
[----:B------:R-:W-:Y:S01]  /*2580*/  IMAD R0, R59, -0x40, R117 ;  /* 0xffffffc03b007824 */ /* 0x000fe200078e0275 */
[C---:B------:R-:W-:Y:S01]  /*2590*/  SHF.L.U64.HI R124, R5.reuse, R128, c[0x0][0x23c] ;  /* 0x00008f00057c7619 */ /* 0x040fe20000010280 */
[----:B------:R-:W-:Y:S01]  /*25a0*/  IMAD R4, R72, c[0x0][0x23c], R4 ;  /* 0x00008f0048047a24 */ /* 0x000fe200078e0204 */
[----:B------:R-:W-:Y:S01]  /*25b0*/  ISETP.NE.U32.AND P2, PT, RZ, c[0x0][0x340], PT ;  /* 0x0000d000ff007a0c */ /* 0x000fe20003f45070 */
[----:B------:R-:W-:Y:S01]  /*25c0*/  IMAD.SHL.U32 R129, R5, 0x40, RZ ;  /* 0x0000004005817824 */ /* 0x000fe200078e00ff */
[C---:B------:R-:W-:Y:S01]  /*25d0*/  ISETP.GT.AND P0, PT, R0.reuse, 0x20, PT ;  /* 0x000000200000780c */ /* 0x040fe20003f04270 */
[----:B------:R-:W-:Y:S01]  /*25e0*/  IMAD.IADD R3, R3, 0x1, R4 ;  /* 0x0000000103037824 */ /* 0x000fe200078e0204 */
[----:B------:R-:W-:Y:S01]  /*25f0*/  ISETP.GE.AND P1, PT, R0, 0x1, PT ;  /* 0x000000010000780c */ /* 0x000fe20003f26270 */
[----:B------:R-:W-:Y:S01]  /*2600*/  IMAD R4, R10, c[0x0][0x248], RZ ;  /* 0x000092000a047a24 */ /* 0x000fe200078e02ff */
[----:B------:R-:W-:Y:S01]  /*2610*/  ISETP.NE.AND.EX P3, PT, RZ, c[0x0][0x344], PT, P2 ;  /* 0x0000d100ff007a0c */ /* 0x000fe20003f65320 */
[----:B------:R-:W-:Y:S01]  /*2620*/  IMAD.WIDE.U32 R2, R22, c[0x0][0x240], R2 ;  /* 0x0000900016027a25 */ /* 0x000fe200078e0002 */
[----:B------:R-:W-:-:S02]  /*2630*/  ISETP.GE.AND P6, PT, R210, c[0x0][0x1d4], PT ;  /* 0x00007500d2007a0c */ /* 0x000fc40003fc6270 */
[----:B------:R-:W-:Y:S01]  /*2640*/  ISETP.GE.AND P5, PT, R208, c[0x0][0x1d4], PT ;  /* 0x00007500d0007a0c */ /* 0x000fe20003fa6270 */
[----:B------:R-:W-:Y:S01]  /*2650*/  IMAD R3, R22, c[0x0][0x244], R3 ;  /* 0x0000910016037a24 */ /* 0x000fe200078e0203 */
[----:B------:R-:W-:Y:S01]  /*2660*/  ISETP.GE.AND P4, PT, R209, c[0x0][0x1d4], PT ;  /* 0x00007500d1007a0c */ /* 0x000fe20003f86270 */
[C---:B------:R-:W-:Y:S01]  /*2670*/  IMAD R4, R11.reuse, c[0x0][0x24c], R4 ;  /* 0x000093000b047a24 */ /* 0x040fe200078e0204 */
[----:B------:R-:W-:Y:S01]  /*2680*/  P2R R9, PR, RZ, 0x8 ;  /* 0x00000008ff097803 */ /* 0x000fe20000000000 */
[----:B------:R-:W-:Y:S01]  /*2690*/  IMAD.WIDE.U32 R80, R11, c[0x0][0x248], R2 ;  /* 0x000092000b507a25 */ /* 0x000fe200078e0002 */
[----:B------:R-:W-:-:S03]  /*26a0*/  SHF.R.S32.HI R3, RZ, 0x1f, R59 ;  /* 0x0000001fff037819 */ /* 0x000fc6000001143b */
[----:B------:R-:W-:Y:S02]  /*26b0*/  IMAD.IADD R79, R81, 0x1, R4 ;  /* 0x00000001514f7824 */ /* 0x000fe400078e0204 */
[----:B------:R-:W-:Y:S02]  /*26c0*/  IMAD.MOV.U32 R78, RZ, RZ, R80 ;  /* 0x000000ffff4e7224 */ /* 0x000fe400078e0050 */
[----:B------:R-:W-:Y:S02]  /*26d0*/  IMAD R2, R124, R59, RZ ;  /* 0x0000003b7c027224 */ /* 0x000fe400078e02ff */
[----:B------:R-:W-:Y:S02]  /*26e0*/  IMAD.MOV.U32 R123, RZ, RZ, 0x5 ;  /* 0x00000005ff7b7424 */ /* 0x000fe400078e00ff */
[----:B------:R-:W-:-:S03]  /*26f0*/  IMAD.WIDE.U32 R6, R59, R129, R78 ;  /* 0x000000813b067225 */ /* 0x000fc600078e004e */
[C---:B------:R-:W-:Y:S01]  /*2700*/  SHF.L.U64.HI R123, R5.reuse, R123, c[0x0][0x23c] ;  /* 0x00008f00057b7619 */ /* 0x040fe2000001027b */
[----:B------:R-:W-:Y:S01]  /*2710*/  IMAD.SHL.U32 R132, R5, 0x20, RZ ;  /* 0x0000002005847824 */ /* 0x000fe200078e00ff */
[----:B------:R-:W-:Y:S01]  /*2720*/  @P1 LEA R4, P3, R6, c[0x0][0x220], 0x1 ;  /* 0x0000880006041a11 */ /* 0x000fe200078608ff */
[----:B------:R-:W-:-:S03]  /*2730*/  IMAD R0, R3, R129, R2 ;  /* 0x0000008103007224 */ /* 0x000fc600078e0202 */
[----:B------:R-:W-:Y:S01]  /*2740*/  @P0 IADD3 R3, P2, R132, R6, RZ ;  /* 0x0000000684030210 */ /* 0x000fe20007f5e0ff */
[----:B------:R-:W-:-:S04]  /*2750*/  IMAD.IADD R0, R7, 0x1, R0 ;  /* 0x0000000107007824 */ /* 0x000fc800078e0200 */
[----:B------:R-:W-:Y:S01]  /*2760*/  @P0 IMAD.X R7, R0, 0x1, R123, P2 ;  /* 0x0000000100070824 */ /* 0x000fe200010e067b */
[----:B------:R-:W-:Y:S02]  /*2770*/  @P0 LEA R2, P2, R3, c[0x0][0x220], 0x1 ;  /* 0x0000880003020a11 */ /* 0x000fe400078408ff */
[----:B------:R-:W-:Y:S02]  /*2780*/  @P1 LEA.HI.X R5, R6, c[0x0][0x224], R0, 0x1, P3 ;  /* 0x0000890006051a11 */ /* 0x000fe400018f0c00 */
[----:B------:R-:W-:Y:S02]  /*2790*/  ISETP.NE.AND P3, PT, R9, RZ, PT ;  /* 0x000000ff0900720c */ /* 0x000fe40003f65270 */
[----:B------:R-:W-:Y:S01]  /*27a0*/  @P0 LEA.HI.X R3, R3, c[0x0][0x224], R7, 0x1, P2 ;  /* 0x0000890003030a11 */ /* 0x000fe200010f0c07 */
[----:B------:R-:W-:Y:S01]  /*27b0*/  @!PT LDS RZ, [RZ] ;  /* 0x00000000fffff984 */ /* 0x000fe20000000800 */
[----:B------:R-:W-:Y:S01]  /*27c0*/  @!PT LDS RZ, [RZ] ;  /* 0x00000000fffff984 */ /* 0x000fe20000000800 */
[----:B------:R-:W-:Y:S01]  /*27d0*/  @!PT LDS RZ, [RZ] ;  /* 0x00000000fffff984 */ /* 0x000fe20000000800 */
[----:B------:R1:W-:Y:S04]  /*27e0*/  @P1 LDGSTS.E.BYPASS.LTC128B.128 [R192+0x6100], [R4.64], !P6 ;  /* 0x0610000004c01fae */ /* 0x0003e8000f101d4a */
[----:B------:R1:W-:Y:S04]  /*27f0*/  @P1 LDGSTS.E.BYPASS.LTC128B.128 [R192+0x8100], [R4.64+0x80], !P5 ;  /* 0x0810008004c01fae */ /* 0x0003e8000e901d4a */
[----:B------:R1:W-:Y:S02]  /*2800*/  @P1 LDGSTS.E.BYPASS.LTC128B.128 [R192+0xa100], [R4.64+0x100], !P4 ;  /* 0x0a10010004c01fae */ /* 0x0003e4000e101d4a */
[----:B------:R-:W-:-:S02]  /*2810*/  @P3 IADD3 R6, P2, R241, c[0x0][0x340], RZ ;  /* 0x0000d000f1063a10 */ /* 0x000fc40007f5e0ff */
[----:B------:R2:W-:Y:S02]  /*2820*/  @P0 LDGSTS.E.BYPASS.LTC128B.128 [R192+0x7100], [R2.64], !P6 ;  /* 0x0710000002c00fae */ /* 0x0005e4000f101d4a */
[----:B------:R-:W-:Y:S02]  /*2830*/  @P3 IADD3.X R7, R242, c[0x0][0x344], RZ, P2, !PT ;  /* 0x0000d100f2073a10 */ /* 0x000fe400017fe4ff */
[----:B------:R2:W-:Y:S04]  /*2840*/  @P0 LDGSTS.E.BYPASS.LTC128B.128 [R192+0x9100], [R2.64+0x80], !P5 ;  /* 0x0910008002c00fae */ /* 0x0005e8000e901d4a */
[----:B------:R2:W-:Y:S01]  /*2850*/  @P0 LDGSTS.E.BYPASS.LTC128B.128 [R192+0xb100], [R2.64+0x100], !P4 ;  /* 0x0b10010002c00fae */ /* 0x0005e2000e101d4a */
[----:B------:R-:W-:Y:S02]  /*2860*/  ISETP.NE.AND P0, PT, R9, RZ, PT ;  /* 0x000000ff0900720c */ /* 0x000fe40003f05270 */
[----:B------:R-:W-:-:S02]  /*2870*/  ISETP.GE.AND P1, PT, R102, c[0x0][0x27c], PT ;  /* 0x00009f0066007a0c */ /* 0x000fc40003f26270 */
[C---:B------:R-:W-:Y:S02]  /*2880*/  IADD3 R25, R102.reuse, 0x20, RZ ;  /* 0x0000002066197810 */ /* 0x040fe40007ffe0ff */
[----:B------:R-:W-:Y:S01]  /*2890*/  IADD3 R24, R102, 0x40, RZ ;  /* 0x0000004066187810 */ /* 0x000fe20007ffe0ff */
[----:B------:R-:W-:Y:S01]  /*28a0*/  IMAD.MOV.U32 R122, RZ, RZ, c[0x0][0x27c] ;  /* 0x00009f00ff7a7624 */ /* 0x000fe200078e00ff */
[----:B------:R-:W-:Y:S01]  /*28b0*/  ISETP.GE.AND P2, PT, R25, c[0x0][0x27c], PT ;  /* 0x00009f0019007a0c */ /* 0x000fe20003f46270 */
[----:B------:R-:W0:Y:S04]  /*28c0*/  LDGDEPBAR ;  /* 0x00000000000079af */ /* 0x000e280000000000 */
[----:B------:R-:W3:Y:S01]  /*28d0*/  @P0 LDG.E R0, [R6.64] ;  /* 0x0000000a06000981 */ /* 0x000ee2000c1e1900 */
[----:B------:R-:W-:Y:S01]  /*28e0*/  LOP3.LUT R214, R214, 0xfffffffd, RZ, 0xc0, !PT ;  /* 0xfffffffdd6d67812 */ /* 0x000fe200078ec0ff */
[----:B------:R-:W-:Y:S01]  /*28f0*/  WARPSYNC 0xffffffff ;  /* 0xffffffff00007948 */ /* 0x000fe20003800000 */
[----:B------:R-:W-:Y:S01]  /*2900*/  ISETP.GE.AND P3, PT, R24, c[0x0][0x27c], PT ;  /* 0x00009f0018007a0c */ /* 0x000fe20003f66270 */
[----:B------:R-:W-:Y:S01]  /*2910*/  IMAD.SHL.U32 R122, R122, 0x2, RZ ;  /* 0x000000027a7a7824 */ /* 0x000fe200078e00ff */
[----:B------:R-:W-:-:S02]  /*2920*/  @P1 LOP3.LUT R214, R214, 0x2, RZ, 0xfc, !PT ;  /* 0x00000002d6d61812 */ /* 0x000fc400078efcff */
[----:B------:R-:W-:Y:S02]  /*2930*/  SHF.R.S32.HI R107, RZ, 0x1f, R106 ;  /* 0x0000001fff6b7819 */ /* 0x000fe4000001146a */
[----:B------:R-:W-:Y:S02]  /*2940*/  LOP3.LUT R214, R214, 0xfffffff7, RZ, 0xc0, !PT ;  /* 0xfffffff7d6d67812 */ /* 0x000fe400078ec0ff */
[----:B-1----:R-:W-:Y:S02]  /*2950*/  SHF.R.S32.HI R4, RZ, 0x1f, R212 ;  /* 0x0000001fff047819 */ /* 0x002fe400000114d4 */
[----:B------:R-:W-:Y:S02]  /*2960*/  LOP3.LUT R214, R214, 0xfffffffb, RZ, 0xc0, !PT ;  /* 0xfffffffbd6d67812 */ /* 0x000fe400078ec0ff */
[----:B-----5:R-:W-:Y:S02]  /*2970*/  SHF.R.S32.HI R18, RZ, 0x1f, R126 ;  /* 0x0000001fff127819 */ /* 0x020fe4000001147e */
[----:B------:R-:W-:-:S04]  /*2980*/  @P2 LOP3.LUT R214, R214, 0x4, RZ, 0xfc, !PT ;  /* 0x00000004d6d62812 */ /* 0x000fc800078efcff */
[----:B------:R-:W-:Y:S02]  /*2990*/  @P3 LOP3.LUT R214, R214, 0x8, RZ, 0xfc, !PT ;  /* 0x00000008d6d63812 */ /* 0x000fe400078efcff */
[----:B---3--:R-:W-:Y:S01]  /*29a0*/  @P0 SHF.R.S32.HI R17, RZ, 0x1f, R0 ;  /* 0x0000001fff110819 */ /* 0x008fe20000011400 */
[----:B------:R-:W-:Y:S02]  /*29b0*/  @!P0 IMAD.MOV.U32 R0, RZ, RZ, R243 ;  /* 0x000000ffff008224 */ /* 0x000fe400078e00f3 */
[----:B------:R-:W-:Y:S02]  /*29c0*/  @!P0 IMAD.MOV.U32 R17, RZ, RZ, R244 ;  /* 0x000000ffff118224 */ /* 0x000fe400078e00f4 */
[----:B--2---:R-:W-:Y:S01]  /*29d0*/  IMAD.MOV.U32 R125, RZ, RZ, c[0x0][0x280] ;  /* 0x0000a000ff7d7624 */ /* 0x004fe200078e00ff */
[----:B------:R-:W-:Y:S01]  /*29e0*/  BAR.SYNC.DEFER_BLOCKING 0x0 ;  /* 0x0000000000007b1d */ /* 0x000fe20000010000 */
[----:B------:R-:W-:Y:S01]  /*29f0*/  IMAD.MOV.U32 R5, RZ, RZ, c[0x0][0x290] ;  /* 0x0000a400ff057624 */ /* 0x000fe200078e00ff */
[----:B------:R-:W-:Y:S01]  /*2a00*/  MOV R134, c[0x0][0x27c] ;  /* 0x00009f0000867a02 */ /* 0x000fe20000000f00 */
[----:B------:R-:W-:Y:S01]  /*2a10*/  IMAD.WIDE.U32 R2, R22, c[0x0][0x260], R210 ;  /* 0x0000980016027a25 */ /* 0x000fe200078e00d2 */
[----:B------:R-:W-:-:S02]  /*2a20*/  SHF.L.U64.HI R125, R125, R128, c[0x0][0x284] ;  /* 0x0000a1007d7d7619 */ /* 0x000fc40000010280 */
[----:B------:R-:W-:Y:S01]  /*2a30*/  SHF.L.U64.HI R128, R5, R128, c[0x0][0x294] ;  /* 0x0000a50005807619 */ /* 0x000fe20000010280 */
[----:B------:R-:W-:Y:S01]  /*2a40*/  IMAD R6, R4, c[0x0][0x280], RZ ;  /* 0x0000a00004067a24 */ /* 0x000fe200078e02ff */
[----:B------:R-:W-:Y:S01]  /*2a50*/  ISETP.GE.AND P0, PT, R134, 0x1, PT ;  /* 0x000000018600780c */ /* 0x000fe20003f06270 */
[----:B------:R-:W-:Y:S01]  /*2a60*/  IMAD.IADD R118, R8, 0x1, R12 ;  /* 0x0000000108767824 */ /* 0x000fe200078e020c */
[----:B------:R-:W-:Y:S01]  /*2a70*/  LOP3.LUT R214, R214, 0xffffffef, RZ, 0xc0, !PT ;  /* 0xffffffefd6d67812 */ /* 0x000fe200078ec0ff */
[----:B------:R-:W-:Y:S01]  /*2a80*/  IMAD R8, R4, c[0x0][0x290], RZ ;  /* 0x0000a40004087a24 */ /* 0x000fe200078e02ff */
[----:B------:R-:W-:Y:S01]  /*2a90*/  ULDC UR6, c[0x0][0x280] ;  /* 0x0000a00000067ab9 */ /* 0x000fe20000000800 */
[----:B------:R-:W-:Y:S01]  /*2aa0*/  IMAD R3, R22, c[0x0][0x264], R3 ;  /* 0x0000990016037a24 */ /* 0x000fe200078e0203 */
[----:B------:R-:W-:Y:S01]  /*2ab0*/  LOP3.LUT R214, R214, 0xfffffffe, RZ, 0xc0, !PT ;  /* 0xfffffffed6d67812 */ /* 0x000fe200078ec0ff */
[C---:B------:R-:W-:Y:S01]  /*2ac0*/  IMAD R6, R212.reuse, c[0x0][0x284], R6 ;  /* 0x0000a100d4067a24 */ /* 0x040fe200078e0206 */
[----:B------:R-:W-:Y:S01]  /*2ad0*/  ULDC UR7, c[0x0][0x290] ;  /* 0x0000a40000077ab9 */ /* 0x000fe20000000800 */
[----:B------:R-:W-:Y:S01]  /*2ae0*/  IMAD.WIDE.U32 R4, R212, c[0x0][0x280], R106 ;  /* 0x0000a000d4047a25 */ /* 0x000fe200078e006a */
[----:B------:R-:W-:-:S02]  /*2af0*/  USHF.L.U32 UR6, UR6, 0x6, URZ ;  /* 0x0000000606067899 */ /* 0x000fc4000800063f */
[----:B------:R-:W-:Y:S01]  /*2b00*/  USHF.L.U32 UR7, UR7, 0x6, URZ ;  /* 0x0000000607077899 */ /* 0x000fe2000800063f */
[----:B------:R-:W-:Y:S01]  /*2b10*/  IMAD R7, R10, c[0x0][0x268], RZ ;  /* 0x00009a000a077a24 */ /* 0x000fe200078e02ff */
[----:B------:R-:W-:Y:S01]  /*2b20*/  IADD3 R9, R5, R6, RZ ;  /* 0x0000000605097210 */ /* 0x000fe20007ffe0ff */
[----:B------:R-:W-:Y:S01]  /*2b30*/  IMAD.WIDE.U32 R70, R11, c[0x0][0x268], R2 ;  /* 0x00009a000b467a25 */ /* 0x000fe200078e0002 */
[----:B------:R-:W-:Y:S01]  /*2b40*/  SEL R5, RZ, c[0x0][0x27c], !P1 ;  /* 0x00009f00ff057a07 */ /* 0x000fe20004800000 */
[----:B------:R-:W-:Y:S02]  /*2b50*/  ULDC.U8 UR5, c[0x0][0x298] ;  /* 0x0000a60000057ab9 */ /* 0x000fe40000000000 */
[----:B------:R-:W-:-:S04]  /*2b60*/  IMAD.WIDE.U32 R2, R212, c[0x0][0x290], R106 ;  /* 0x0000a400d4027a25 */ /* 0x000fc800078e006a */
[C---:B------:R-:W-:Y:S02]  /*2b70*/  IMAD R15, R212.reuse, c[0x0][0x294], R8 ;  /* 0x0000a500d40f7a24 */ /* 0x040fe400078e0208 */
[----:B------:R-:W-:Y:S02]  /*2b80*/  IMAD R23, R11, c[0x0][0x26c], R7 ;  /* 0x00009b000b177a24 */ /* 0x000fe400078e0207 */
[----:B------:R-:W-:-:S03]  /*2b90*/  IMAD.WIDE.U32 R10, R212, c[0x0][0x280], R102 ;  /* 0x0000a000d40a7a25 */ /* 0x000fc600078e0066 */
[----:B------:R-:W-:Y:S01]  /*2ba0*/  IADD3 R74, R71, R23, RZ ;  /* 0x00000017474a7210 */ /* 0x000fe20007ffe0ff */
[----:B------:R-:W-:Y:S01]  /*2bb0*/  IMAD.IADD R7, R3, 0x1, R15 ;  /* 0x0000000103077824 */ /* 0x000fe200078e020f */
[----:B------:R-:W-:Y:S01]  /*2bc0*/  IADD3 R3, R102, R5, RZ ;  /* 0x0000000566037210 */ /* 0x000fe20007ffe0ff */
[----:B------:R-:W-:Y:S01]  /*2bd0*/  IMAD.MOV.U32 R8, RZ, RZ, R4 ;  /* 0x000000ffff087224 */ /* 0x000fe200078e0004 */
[----:B------:R-:W-:Y:S01]  /*2be0*/  SEL R4, RZ, c[0x0][0x27c], !P2 ;  /* 0x00009f00ff047a07 */ /* 0x000fe20005000000 */
[----:B------:R-:W-:Y:S01]  /*2bf0*/  IMAD.IADD R5, R6, 0x1, R11 ;  /* 0x0000000106057824 */ /* 0x000fe200078e020b */
[----:B------:R-:W-:Y:S01]  /*2c00*/  SEL R11, RZ, c[0x0][0x27c], !P3 ;  /* 0x00009f00ff0b7a07 */ /* 0x000fe20005800000 */
[----:B------:R-:W-:Y:S01]  /*2c10*/  IMAD.MOV.U32 R6, RZ, RZ, R2 ;  /* 0x000000ffff067224 */ /* 0x000fe200078e0002 */
[----:B------:R-:W-:Y:S01]  /*2c20*/  IADD3 R14, R25, R4, RZ ;  /* 0x00000004190e7210 */ /* 0x000fe20007ffe0ff */
[----:B------:R-:W-:Y:S01]  /*2c30*/  IMAD.MOV.U32 R4, RZ, RZ, R10 ;  /* 0x000000ffff047224 */ /* 0x000fe200078e000a */
[----:B------:R-:W-:Y:S01]  /*2c40*/  SHF.R.S32.HI R2, RZ, 0x1f, R3 ;  /* 0x0000001fff027819 */ /* 0x000fe20000011403 */
[----:B------:R-:W-:Y:S01]  /*2c50*/  IMAD.IADD R13, R24, 0x1, R11 ;  /* 0x00000001180d7824 */ /* 0x000fe200078e020b */
[----:B------:R-:W-:Y:S01]  /*2c60*/  SHF.R.S32.HI R10, RZ, 0x1f, R14 ;  /* 0x0000001fff0a7819 */ /* 0x000fe2000001140e */
[----:B------:R-:W-:Y:S01]  /*2c70*/  IMAD.MOV.U32 R135, RZ, RZ, c[0x0][0x2b8] ;  /* 0x0000ae00ff877624 */ /* 0x000fe200078e00ff */
[-C--:B------:R-:W-:Y:S01]  /*2c80*/  LEA.HI R12, R2, R3.reuse, RZ, 0x3 ;  /* 0x00000003020c7211 */ /* 0x080fe200078f18ff */
[----:B------:R-:W-:Y:S01]  /*2c90*/  IMAD.WIDE.U32 R94, R0, c[0x0][0x2b0], RZ ;  /* 0x0000ac00005e7a25 */ /* 0x000fe200078e00ff */
[----:B------:R-:W-:-:S02]  /*2ca0*/  LEA.HI R19, R2, R3, RZ, 0x6 ;  /* 0x0000000302137211 */ /* 0x000fc400078f30ff */
[----:B------:R-:W-:Y:S01]  /*2cb0*/  SHF.R.S32.HI R16, RZ, 0x1f, R13 ;  /* 0x0000001fff107819 */ /* 0x000fe2000001140d */
[----:B------:R-:W-:Y:S01]  /*2cc0*/  IMAD.WIDE.U32 R2, R212, c[0x0][0x290], R102 ;  /* 0x0000a400d4027a25 */ /* 0x000fe200078e0066 */
[CC--:B------:R-:W-:Y:S02]  /*2cd0*/  LEA.HI R11, R10.reuse, R14.reuse, RZ, 0x3 ;  /* 0x0000000e0a0b7211 */ /* 0x0c0fe400078f18ff */
[----:B------:R-:W-:Y:S01]  /*2ce0*/  LEA.HI R14, R10, R14, RZ, 0x6 ;  /* 0x0000000e0a0e7211 */ /* 0x000fe200078f30ff */
[----:B------:R-:W-:Y:S01]  /*2cf0*/  IMAD.SHL.U32 R19, R19, 0x40, RZ ;  /* 0x0000004013137824 */ /* 0x000fe200078e00ff */
[-C--:B------:R-:W-:Y:S01]  /*2d00*/  LEA.HI R10, R16, R13.reuse, RZ, 0x3 ;  /* 0x0000000d100a7211 */ /* 0x080fe200078f18ff */
[----:B------:R-:W-:Y:S01]  /*2d10*/  IMAD.WIDE.U32 R86, R126, c[0x0][0x290], R6 ;  /* 0x0000a4007e567a25 */ /* 0x000fe200078e0006 */
[----:B------:R-:W-:Y:S02]  /*2d20*/  LEA.HI R13, R16, R13, RZ, 0x6 ;  /* 0x0000000d100d7211 */ /* 0x000fe400078f30ff */
[----:B------:R-:W-:Y:S01]  /*2d30*/  IADD3 R3, R15, R3, RZ ;  /* 0x000000030f037210 */ /* 0x000fe20007ffe0ff */
[----:B------:R-:W-:Y:S01]  /*2d40*/  IMAD.SHL.U32 R16, R14, 0x40, RZ ;  /* 0x000000400e107824 */ /* 0x000fe200078e00ff */
[----:B------:R-:W-:Y:S01]  /*2d50*/  LOP3.LUT R15, R218, 0x38, R12, 0xf8, !PT ;  /* 0x00000038da0f7812 */ /* 0x000fe200078ef80c */
[----:B------:R-:W-:Y:S01]  /*2d60*/  IMAD.WIDE.U32 R92, R22, c[0x0][0x1e8], RZ ;  /* 0x00007a00165c7a25 */ /* 0x000fe200078e00ff */
[----:B------:R-:W-:-:S02]  /*2d70*/  LOP3.LUT R14, R218, 0x38, R11, 0xf8, !PT ;  /* 0x00000038da0e7812 */ /* 0x000fc400078ef80b */
[----:B------:R-:W-:Y:S01]  /*2d80*/  SHF.L.U32 R13, R13, 0x6, RZ ;  /* 0x000000060d0d7819 */ /* 0x000fe200000006ff */
[----:B------:R-:W-:Y:S01]  /*2d90*/  IMAD.WIDE.U32 R90, R22, c[0x0][0x210], RZ ;  /* 0x00008400165a7a25 */ /* 0x000fe200078e00ff */
[----:B------:R-:W-:Y:S02]  /*2da0*/  LOP3.LUT R20, R218, 0x38, R10, 0xf8, !PT ;  /* 0x00000038da147812 */ /* 0x000fe400078ef80a */
[----:B------:R-:W-:Y:S01]  /*2db0*/  LOP3.LUT R21, R19, 0x7ffff000, RZ, 0xc0, !PT ;  /* 0x7ffff00013157812 */ /* 0x000fe200078ec0ff */
[----:B------:R-:W-:Y:S01]  /*2dc0*/  IMAD.WIDE.U32 R88, R126, c[0x0][0x280], R8 ;  /* 0x0000a0007e587a25 */ /* 0x000fe200078e0008 */
[-C--:B------:R-:W-:Y:S02]  /*2dd0*/  LOP3.LUT R19, R15, R219.reuse, RZ, 0x3c, !PT ;  /* 0x000000db0f137212 */ /* 0x080fe400078e3cff */
[----:B------:R-:W-:Y:S01]  /*2de0*/  LOP3.LUT R15, R14, R219, RZ, 0x3c, !PT ;  /* 0x000000db0e0f7212 */ /* 0x000fe200078e3cff */
[----:B------:R-:W-:Y:S01]  /*2df0*/  IMAD.WIDE.U32 R84, R126, c[0x0][0x280], R4 ;  /* 0x0000a0007e547a25 */ /* 0x000fe200078e0004 */
[----:B------:R-:W-:-:S02]  /*2e00*/  ISETP.NE.AND P1, PT, R135, 0x1, PT ;  /* 0x000000018700780c */ /* 0x000fc40003f25270 */
[----:B------:R-:W-:Y:S01]  /*2e10*/  LOP3.LUT R14, R13, 0x7ffff000, RZ, 0xc0, !PT ;  /* 0x7ffff0000d0e7812 */ /* 0x000fe200078ec0ff */
[----:B------:R-:W-:Y:S01]  /*2e20*/  IMAD.WIDE.U32 R82, R126, c[0x0][0x290], R2 ;  /* 0x0000a4007e527a25 */ /* 0x000fe200078e0002 */
[----:B------:R-:W-:Y:S02]  /*2e30*/  LOP3.LUT R13, R20, R219, RZ, 0x3c, !PT ;  /* 0x000000db140d7212 */ /* 0x000fe400078e3cff */
[----:B------:R-:W-:Y:S01]  /*2e40*/  LOP3.LUT R16, R16, 0x7ffff000, RZ, 0xc0, !PT ;  /* 0x7ffff00010107812 */ /* 0x000fe200078ec0ff */
[----:B------:R-:W-:Y:S01]  /*2e50*/  IMAD R133, R240, 0x40, R212 ;  /* 0x00000040f0857824 */ /* 0x000fe200078e02d4 */
[--C-:B------:R-:W-:Y:S01]  /*2e60*/  IADD3 R21, R19, R21, R220.reuse ;  /* 0x0000001513157210 */ /* 0x100fe20007ffe0dc */
[----:B------:R-:W-:Y:S01]  /*2e70*/  IMAD R116, R22, c[0x0][0x1ec], R93 ;  /* 0x00007b0016747a24 */ /* 0x000fe200078e025d */
[--C-:B------:R-:W-:Y:S01]  /*2e80*/  IADD3 R19, R13, R14, R220.reuse ;  /* 0x0000000e0d137210 */ /* 0x100fe20007ffe0dc */
[----:B------:R-:W-:Y:S01]  /*2e90*/  IMAD R13, R17, c[0x0][0x2b0], RZ ;  /* 0x0000ac00110d7a24 */ /* 0x000fe200078e02ff */
[----:B------:R-:W-:Y:S01]  /*2ea0*/  IADD3 R20, R15, R16, R220 ;  /* 0x000000100f147210 */ /* 0x000fe20007ffe0dc */
[----:B------:R-:W-:Y:S01]  /*2eb0*/  IMAD R15, R18, c[0x0][0x290], RZ ;  /* 0x0000a400120f7a24 */ /* 0x000fe200078e02ff */
[----:B------:R-:W-:Y:S01]  /*2ec0*/  LOP3.LUT R77, R12, 0xfffffff8, RZ, 0xc0, !PT ;  /* 0xfffffff80c4d7812 */ /* 0x000fe200078ec0ff */
[----:B------:R-:W-:Y:S01]  /*2ed0*/  IMAD R16, R18, c[0x0][0x280], RZ ;  /* 0x0000a00012107a24 */ /* 0x000fe200078e02ff */
[----:B------:R-:W-:Y:S01]  /*2ee0*/  LOP3.LUT R76, R11, 0xfffffff8, RZ, 0xc0, !PT ;  /* 0xfffffff80b4c7812 */ /* 0x000fe200078ec0ff */
[----:B------:R-:W-:Y:S01]  /*2ef0*/  IMAD R14, R0, c[0x0][0x2b4], R13 ;  /* 0x0000ad00000e7a24 */ /* 0x000fe200078e020d */
[----:B------:R-:W-:Y:S01]  /*2f00*/  LOP3.LUT R75, R10, 0xfffffff8, RZ, 0xc0, !PT ;  /* 0xfffffff80a4b7812 */ /* 0x000fe200078ec0ff */
[----:B------:R-:W-:Y:S01]  /*2f10*/  IMAD R0, R126, c[0x0][0x294], R15 ;  /* 0x0000a5007e007a24 */ /* 0x000fe200078e020f */
[----:B------:R-:W-:Y:S01]  /*2f20*/  @P1 LOP3.LUT R214, R214, 0x1, RZ, 0xfc, !PT ;  /* 0x00000001d6d61812 */ /* 0x000fe200078efcff */
[----:B------:R-:W-:Y:S01]  /*2f30*/  IMAD R13, R126, c[0x0][0x284], R16 ;  /* 0x0000a1007e0d7a24 */ /* 0x000fe200078e0210 */
[----:B------:R-:W-:Y:S01]  /*2f40*/  SHF.R.S32.HI R113, RZ, 0x3, R12 ;  /* 0x00000003ff717819 */ /* 0x000fe2000001140c */
[----:B------:R-:W-:Y:S01]  /*2f50*/  IMAD R115, R22, c[0x0][0x214], R91 ;  /* 0x0000850016737a24 */ /* 0x000fe200078e025b */
[----:B------:R-:W-:Y:S01]  /*2f60*/  SHF.R.S32.HI R112, RZ, 0x3, R11 ;  /* 0x00000003ff707819 */ /* 0x000fe2000001140b */
[----:B------:R-:W-:Y:S01]  /*2f70*/  IMAD.IADD R114, R95, 0x1, R14 ;  /* 0x000000015f727824 */ /* 0x000fe200078e020e */
[----:B------:R-:W-:Y:S01]  /*2f80*/  SHF.R.S32.HI R111, RZ, 0x3, R10 ;  /* 0x00000003ff6f7819 */ /* 0x000fe2000001140a */
[----:B------:R-:W-:Y:S01]  /*2f90*/  IMAD.IADD R110, R89, 0x1, R13 ;  /* 0x00000001596e7824 */ /* 0x000fe200078e020d */
[----:B------:R-:W-:Y:S01]  /*2fa0*/  IADD3 R109, R87, R0, RZ ;  /* 0x00000000576d7210 */ /* 0x000fe20007ffe0ff */
[----:B------:R-:W-:Y:S01]  /*2fb0*/  IMAD.IADD R108, R13, 0x1, R85 ;  /* 0x000000010d6c7824 */ /* 0x000fe200078e0255 */
[----:B------:R-:W-:Y:S01]  /*2fc0*/  SHF.R.S32.HI R105, RZ, 0x1f, R77 ;  /* 0x0000001fff697819 */ /* 0x000fe2000001144d */
[----:B------:R-:W-:Y:S01]  /*2fd0*/  IMAD.IADD R100, R0, 0x1, R83 ;  /* 0x0000000100647824 */ /* 0x000fe200078e0253 */
[----:B------:R-:W-:Y:S01]  /*2fe0*/  SHF.R.S32.HI R104, RZ, 0x1f, R76 ;  /* 0x0000001fff687819 */ /* 0x000fe2000001144c */
[----:B------:R-:W-:Y:S01]  /*2ff0*/  IMAD.SHL.U32 R99, R21, 0x2, RZ ;  /* 0x0000000215637824 */ /* 0x000fe200078e00ff */
[----:B------:R-:W-:Y:S01]  /*3000*/  SHF.R.S32.HI R101, RZ, 0x1f, R75 ;  /* 0x0000001fff657819 */ /* 0x000fe2000001144b */
[----:B------:R-:W-:Y:S01]  /*3010*/  IMAD.SHL.U32 R97, R19, 0x2, RZ ;  /* 0x0000000213617824 */ /* 0x000fe200078e00ff */
[----:B------:R-:W-:-:S02]  /*3020*/  SHF.L.U32 R98, R20, 0x1, RZ ;  /* 0x0000000114627819 */ /* 0x000fc400000006ff */
[----:B------:R-:W-:Y:S02]  /*3030*/  @P0 LOP3.LUT R214, R214, 0x10, RZ, 0xfc, !PT ;  /* 0x00000010d6d60812 */ /* 0x000fe400078efcff */
.L_x_207:
[----:B------:R-:W-:Y:S01]  /*3040*/  IMAD.SHL.U32 R66, R59, 0x40, RZ ;  /* 0x000000403b427824 */ /* 0x000fe200078e00ff */
[----:B------:R-:W-:Y:S04]  /*3050*/  DEPBAR.LE SB0, 0x0 ;  /* 0x000080000000791a */ /* 0x000fe80000000000 */
[----:B-1----:R-:W-:Y:S01]  /*3060*/  IMAD.IADD R2, R133, 0x1, R66 ;  /* 0x0000000185027824 */ /* 0x002fe200078e0242 */
[----:B------:R-:W-:Y:S01]  /*3070*/  ISETP.NE.AND P1, PT, R135, 0x1, PT ;  /* 0x000000018700780c */ /* 0x000fe20003f25270 */
[----:B------:R-:W-:Y:S01]  /*3080*/  IMAD.MOV.U32 R63, RZ, RZ, RZ ;  /* 0x000000ffff3f7224 */ /* 0x000fe200078e00ff */
[----:B------:R-:W-:Y:S01]  /*3090*/  WARPSYNC 0xffffffff ;  /* 0xffffffff00007948 */ /* 0x000fe20003800000 */
[----:B------:R-:W-:Y:S01]  /*30a0*/  IMAD.IADD R0, R118, 0x1, R2 ;  /* 0x0000000176007824 */ /* 0x000fe200078e0202 */
[----:B------:R-:W-:Y:S01]  /*30b0*/  ISETP.GE.AND P0, PT, R2, R69, PT ;  /* 0x000000450200720c */ /* 0x000fe20003f06270 */
[----:B------:R-:W-:Y:S01]  /*30c0*/  BSSY B1, `(.L_x_183) ;  /* 0x00003e1000017945 */ /* 0x000fe20003800000 */
[----:B------:R-:W-:Y:S01]  /*30d0*/  ISETP.GE.AND P2, PT, R134, 0x1, PT ;  /* 0x000000018600780c */ /* 0x000fe20003f46270 */
[----:B------:R-:W-:Y:S01]  /*30e0*/  IMAD.MOV.U32 R2, RZ, RZ, R0 ;  /* 0x000000ffff027224 */ /* 0x000fe200078e0000 */
[----:B------:R-:W-:Y:S05]  /*30f0*/  ISETP.GT.OR P0, PT, R133, 0x3f, P0 ;  /* 0x0000003f8500780c */ /* 0x000fea0000704670 */
        /* <DEDUP_REMOVED lines=11> */
[----:B------:R-:W-:Y:S01]  /*31b0*/  IMAD R0, R67, c[0x0][0x1e0], RZ ;  /* 0x0000780043007a24 */ /* 0x000fe200078e02ff */
[----:B------:R-:W-:Y:S03]  /*31c0*/  BAR.SYNC.DEFER_BLOCKING 0x0 ;  /* 0x0000000000007b1d */ /* 0x000fe60000010000 */
[----:B------:R-:W-:Y:S04]  /*31d0*/  IMAD R0, R64, c[0x0][0x1e4], R0 ;  /* 0x0000790040007a24 */ /* 0x000fe800078e0200 */
[----:B------:R-:W-:Y:S01]  /*31e0*/  IMAD.IADD R3, R3, 0x1, R0 ;  /* 0x0000000103037824 */ /* 0x000fe200078e0200 */
[----:B--2---:R-:W-:Y:S03]  /*31f0*/  SHF.R.S32.HI R68, RZ, 0x1f, R63 ;  /* 0x0000001fff447819 */ /* 0x004fe6000001143f */
[C---:B------:R-:W-:Y:S04]  /*3200*/  IMAD.WIDE.U32 R2, R63.reuse, c[0x0][0x1f0], R2 ;  /* 0x00007c003f027a25 */ /* 0x040fe800078e0002 */
[----:B------:R-:W-:Y:S01]  /*3210*/  IMAD R4, R68, c[0x0][0x1f0], RZ ;  /* 0x00007c0044047a24 */ /* 0x000fe200078e02ff */
[----:B------:R-:W-:Y:S03]  /*3220*/  IADD3 R0, P0, R92, R2, RZ ;  /* 0x000000025c007210 */ /* 0x000fe60007f1e0ff */
[----:B------:R-:W-:Y:S05]  /*3230*/  IMAD R4, R63, c[0x0][0x1f4], R4 ;  /* 0x00007d003f047a24 */ /* 0x000fea00078e0204 */
[----:B------:R-:W-:Y:S02]  /*3240*/  IADD3.X R2, R116, R3, R4, P0, !PT ;  /* 0x0000000374027210 */ /* 0x000fe400007fe404 */
[C---:B------:R-:W-:Y:S04]  /*3250*/  LEA R11, P0, R0.reuse, c[0x0][0x1c8], 0x1 ;  /* 0x00007200000b7a11 */ /* 0x040fe800078008ff */
[----:B------:R-:W-:Y:S01]  /*3260*/  LEA.HI.X R10, R0, c[0x0][0x1cc], R2, 0x1, P0 ;  /* 0x00007300000a7a11 */ /* 0x000fe200000f0c02 */
[----:B----4-:R-:W-:-:S05]  /*3270*/  @!P2 BRA `(.L_x_184) ;  /* 0x000039e00000a947 */ /* 0x010fca0003800000 */
[-C--:B------:R-:W-:Y:S01]  /*3280*/  IMAD R3, R125, R59.reuse, RZ ;  /* 0x0000003b7d037224 */ /* 0x080fe200078e02ff */
[----:B------:R-:W-:Y:S01]  /*3290*/  ISETP.NE.AND P0, PT, RZ, UR5, PT ;  /* 0x00000005ff007c0c */ /* 0x000fe2000bf05270 */
[----:B------:R-:W-:Y:S01]  /*32a0*/  IMAD R2, R128, R59, RZ ;  /* 0x0000003b80027224 */ /* 0x000fe200078e02ff */
[----:B------:R-:W-:Y:S01]  /*32b0*/  SHF.R.S32.HI R0, RZ, 0x1f, R59 ;  /* 0x0000001fff007819 */ /* 0x000fe2000001143b */
[----:B------:R-:W-:Y:S01]  /*32c0*/  IMAD.WIDE.U32 R8, R59, UR7, RZ ;  /* 0x000000073b087c25 */ /* 0x000fe2000f8e00ff */
[----:B------:R-:W-:Y:S03]  /*32d0*/  IADD3 R5, -R66, R69, RZ ;  /* 0x0000004542057210 */ /* 0x000fe60007ffe1ff */
[C---:B------:R-:W-:Y:S01]  /*32e0*/  IMAD R4, R0.reuse, UR6, R3 ;  /* 0x0000000600047c24 */ /* 0x040fe2000f8e0203 */
[----:B------:R-:W-:Y:S01]  /*32f0*/  IMNMX R65, R5, 0x40, PT ;  /* 0x0000004005417817 */ /* 0x000fe20003800200 */
[----:B------:R-:W-:Y:S02]  /*3300*/  IMAD R0, R0, UR7, R2 ;  /* 0x0000000700007c24 */ /* 0x000fe4000f8e0202 */
[----:B------:R-:W-:Y:S03]  /*3310*/  IMAD.WIDE.U32 R2, R59, UR6, RZ ;  /* 0x000000063b027c25 */ /* 0x000fe6000f8e00ff */
[----:B------:R-:W-:Y:S02]  /*3320*/  IADD3 R27, R9, R0, RZ ;  /* 0x00000000091b7210 */ /* 0x000fe40007ffe0ff */
[----:B------:R-:W-:Y:S01]  /*3330*/  IADD3 R26, R3, R4, RZ ;  /* 0x00000004031a7210 */ /* 0x000fe20007ffe0ff */
[----:B------:R-:W-:-:S05]  /*3340*/  @!P0 BRA `(.L_x_185) ;  /* 0x00001c7000008947 */ /* 0x000fca0003800000 */
[----:B------:R-:W-:Y:S01]  /*3350*/  ISETP.GE.AND P1, PT, R212, R65, PT ;  /* 0x00000041d400720c */ /* 0x000fe20003f26270 */
[----:B------:R-:W-:Y:S01]  /*3360*/  BSSY B0, `(.L_x_186) ;  /* 0x000003a000007945 */ /* 0x000fe20003800000 */
        /* <DEDUP_REMOVED lines=12> */
[----:B------:R-:W-:-:S05]  /*3430*/  @P1 BRA `(.L_x_187) ;  /* 0x000002c000001947 */ /* 0x000fca0003800000 */
[----:B------:R-:W-:Y:S01]  /*3440*/  IADD3 R0, P0, R88, R2, RZ ;  /* 0x0000000258007210 */ /* 0x000fe20007f1e0ff */
[----:B------:R-:W-:Y:S01]  /*3450*/  CS2R R30, SRZ ;  /* 0x00000000001e7805 */ /* 0x000fe2000001ff00 */
[----:B------:R-:W-:Y:S01]  /*3460*/  CS2R R32, SRZ ;  /* 0x0000000000207805 */ /* 0x000fe2000001ff00 */
[----:B------:R-:W-:Y:S01]  /*3470*/  CS2R R12, SRZ ;  /* 0x00000000000c7805 */ /* 0x000fe2000001ff00 */
[----:B------:R-:W-:Y:S01]  /*3480*/  CS2R R34, SRZ ;  /* 0x0000000000227805 */ /* 0x000fe2000001ff00 */
[----:B------:R-:W-:Y:S01]  /*3490*/  IMAD.X R2, R26, 0x1, R110, P0 ;  /* 0x000000011a027824 */ /* 0x000fe200000e066e */
[----:B------:R-:W-:Y:S01]  /*34a0*/  IADD3 R3, P0, R86, R8, RZ ;  /* 0x0000000856037210 */ /* 0x000fe20007f1e0ff */
[----:B------:R-:W-:Y:S01]  /*34b0*/  CS2R R14, SRZ ;  /* 0x00000000000e7805 */ /* 0x000fe2000001ff00 */
[----:B------:R-:W-:Y:S01]  /*34c0*/  CS2R R36, SRZ ;  /* 0x0000000000247805 */ /* 0x000fe2000001ff00 */
[----:B------:R-:W-:Y:S01]  /*34d0*/  CS2R R16, SRZ ;  /* 0x0000000000107805 */ /* 0x000fe2000001ff00 */
[----:B------:R-:W-:Y:S01]  /*34e0*/  CS2R R38, SRZ ;  /* 0x0000000000267805 */ /* 0x000fe2000001ff00 */
[----:B------:R-:W-:Y:S01]  /*34f0*/  IMAD.X R4, R27, 0x1, R109, P0 ;  /* 0x000000011b047824 */ /* 0x000fe200000e066d */
[C---:B------:R-:W-:Y:S01]  /*3500*/  LEA R6, P0, R0.reuse, c[0x0][0x270], 0x1 ;  /* 0x00009c0000067a11 */ /* 0x040fe200078008ff */
[----:B------:R-:W-:Y:S01]  /*3510*/  CS2R R18, SRZ ;  /* 0x0000000000127805 */ /* 0x000fe2000001ff00 */
[----:B------:R-:W-:Y:S01]  /*3520*/  CS2R R40, SRZ ;  /* 0x0000000000287805 */ /* 0x000fe2000001ff00 */
[----:B------:R-:W-:Y:S01]  /*3530*/  CS2R R20, SRZ ;  /* 0x0000000000147805 */ /* 0x000fe2000001ff00 */
[----:B------:R-:W-:Y:S02]  /*3540*/  LEA.HI.X R7, R0, c[0x0][0x274], R2, 0x1, P0 ;  /* 0x00009d0000077a11 */ /* 0x000fe400000f0c02 */
[C---:B------:R-:W-:Y:S04]  /*3550*/  LEA R2, P0, R3.reuse, c[0x0][0x288], 0x1 ;  /* 0x0000a20003027a11 */ /* 0x040fe800078008ff */
[----:B------:R-:W-:Y:S02]  /*3560*/  LEA.HI.X R3, R3, c[0x0][0x28c], R4, 0x1, P0 ;  /* 0x0000a30003037a11 */ /* 0x000fe400000f0c04 */
[----:B------:R-:W-:Y:S01]  /*3570*/  ISETP.GE.AND P0, PT, R106, c[0x0][0x27c], PT ;  /* 0x00009f006a007a0c */ /* 0x000fe20003f06270 */
[----:B------:R-:W-:Y:S11]  /*3580*/  CS2R R4, SRZ ;  /* 0x0000000000047805 */ /* 0x000ff6000001ff00 */
[----:B------:R-:W-:Y:S01]  /*3590*/  @!UPT UIADD3 URZ, URZ, URZ, URZ ;  /* 0x0000003f3f3ff290 */ /* 0x000fe2000fffe03f */
[----:B------:R1:W5:Y:S04]  /*35a0*/  @!P0 LDG.E.64 R30, [R6.64] ;  /* 0x0000000a061e8981 */ /* 0x000368000c1e1b00 */
[----:B------:R1:W5:Y:S01]  /*35b0*/  @!P0 LDG.E.64 R4, [R2.64] ;  /* 0x0000000a02048981 */ /* 0x000362000c1e1b00 */
[----:B------:R-:W-:Y:S11]  /*35c0*/  ISETP.GE.AND P0, PT, R144, c[0x0][0x27c], PT ;  /* 0x00009f0090007a0c */ /* 0x000ff60003f06270 */
[----:B------:R-:W-:Y:S02]  /*35d0*/  @!UPT UIADD3 URZ, URZ, URZ, URZ ;  /* 0x0000003f3f3ff290 */ /* 0x000fe4000fffe03f */
[----:B------:R1:W5:Y:S04]  /*35e0*/  @!P0 LDG.E.64 R32, [R6.64+0x20] ;  /* 0x0000200a06208981 */ /* 0x000368000c1e1b00 */
[----:B------:R1:W5:Y:S01]  /*35f0*/  @!P0 LDG.E.64 R12, [R2.64+0x20] ;  /* 0x0000200a020c8981 */ /* 0x000362000c1e1b00 */
        /* <DEDUP_REMOVED lines=15> */
[----:B------:R1:W5:Y:S02]  /*36f0*/  @!P0 LDG.E.64 R20, [R2.64+0xa0] ;  /* 0x0000a00a02148981 */ /* 0x000364000c1e1b00 */
.L_x_187:
[----:B------:R-:W-:Y:S05]  /*3700*/  BSYNC B0 ;  /* 0x0000000000007941 */ /* 0x000fea0003800000 */
.L_x_186:
[----:B------:R2:W3:Y:S04]  /*3710*/  SHFL.IDX PT, R47, R10, RZ, 0x1c1f ;  /* 0x001c1fff0a2f7589 */ /* 0x0004e800000e0000 */
[----:B------:R2:W4:Y:S01]  /*3720*/  SHFL.IDX PT, R46, R11, RZ, 0x1c1f ;  /* 0x001c1fff0b2e7589 */ /* 0x00052200000e0000 */
[----:B------:R-:W-:-:S05]  /*3730*/  @P1 BRA `(.L_x_188) ;  /* 0x0000379000001947 */ /* 0x000fca0003800000 */
[----:B------:R-:W-:Y:S01]  /*3740*/  ISETP.GE.AND P0, PT, R102, c[0x0][0x1d4], PT ;  /* 0x0000750066007a0c */ /* 0x000fe20003f06270 */
[----:B-1---5:R-:W-:Y:S01]  /*3750*/  IMAD.MOV.U32 R2, RZ, RZ, R38 ;  /* 0x000000ffff027224 */ /* 0x022fe200078e0026 */
[----:B------:R-:W-:Y:S01]  /*3760*/  BSSY B0, `(.L_x_189) ;  /* 0x000005b000007945 */ /* 0x000fe20003800000 */
[----:B------:R-:W-:Y:S02]  /*3770*/  IMAD.MOV.U32 R0, RZ, RZ, R39 ;  /* 0x000000ffff007224 */ /* 0x000fe400078e0027 */
[----:B------:R-:W-:Y:S02]  /*3780*/  IMAD.MOV.U32 R6, RZ, RZ, R40 ;  /* 0x000000ffff067224 */ /* 0x000fe400078e0028 */
[----:B------:R-:W-:Y:S01]  /*3790*/  IMAD.MOV.U32 R3, RZ, RZ, R41 ;  /* 0x000000ffff037224 */ /* 0x000fe200078e0029 */
[----:B------:R-:W-:Y:S01]  /*37a0*/  PRMT R44, R2, 0x5410, R0 ;  /* 0x00005410022c7816 */ /* 0x000fe20000000000 */
[----:B------:R-:W-:Y:S02]  /*37b0*/  IMAD.MOV.U32 R2, RZ, RZ, R34 ;  /* 0x000000ffff027224 */ /* 0x000fe400078e0022 */
[----:B------:R-:W-:Y:S01]  /*37c0*/  IMAD.MOV.U32 R0, RZ, RZ, R35 ;  /* 0x000000ffff007224 */ /* 0x000fe200078e0023 */
[----:B------:R-:W-:Y:S01]  /*37d0*/  PRMT R45, R6, 0x5410, R3 ;  /* 0x00005410062d7816 */ /* 0x000fe20000000003 */
[----:B------:R-:W-:Y:S01]  /*37e0*/  IMAD.MOV.U32 R6, RZ, RZ, R36 ;  /* 0x000000ffff067224 */ /* 0x000fe200078e0024 */
[----:B------:R-:W-:Y:S02]  /*37f0*/  MOV R3, R37 ;  /* 0x0000002500037202 */ /* 0x000fe40000000f00 */
[----:B------:R-:W-:Y:S01]  /*3800*/  PRMT R42, R2, 0x5410, R0 ;  /* 0x00005410022a7816 */ /* 0x000fe20000000000 */
[----:B------:R-:W-:Y:S01]  /*3810*/  IMAD.MOV.U32 R2, RZ, RZ, R20 ;  /* 0x000000ffff027224 */ /* 0x000fe200078e0014 */
[----:B------:R-:W-:Y:S01]  /*3820*/  PRMT R43, R6, 0x5410, R3 ;  /* 0x00005410062b7816 */ /* 0x000fe20000000003 */
[----:B------:R-:W-:Y:S01]  /*3830*/  IMAD.MOV.U32 R0, RZ, RZ, R21 ;  /* 0x000000ffff007224 */ /* 0x000fe200078e0015 */
[----:B------:R-:W-:Y:S01]  /*3840*/  MOV R3, R33 ;  /* 0x0000002100037202 */ /* 0x000fe20000000f00 */
[----:B------:R-:W-:Y:S03]  /*3850*/  IMAD.MOV.U32 R6, RZ, RZ, R32 ;  /* 0x000000ffff067224 */ /* 0x000fe600078e0020 */
[----:B------:R-:W-:Y:S01]  /*3860*/  PRMT R28, R2, 0x5410, R0 ;  /* 0x00005410021c7816 */ /* 0x000fe20000000000 */
[----:B------:R-:W-:Y:S01]  /*3870*/  IMAD.MOV.U32 R2, RZ, RZ, R18 ;  /* 0x000000ffff027224 */ /* 0x000fe200078e0012 */
[----:B------:R-:W-:Y:S02]  /*3880*/  MOV R0, R19 ;  /* 0x0000001300007202 */ /* 0x000fe40000000f00 */
[----:B------:R-:W-:Y:S02]  /*3890*/  PRMT R29, R6, 0x5410, R3 ;  /* 0x00005410061d7816 */ /* 0x000fe40000000003 */
[----:B------:R-:W-:Y:S01]  /*38a0*/  PRMT R27, R2, 0x5410, R0 ;  /* 0x00005410021b7816 */ /* 0x000fe20000000000 */
[----:B------:R-:W-:Y:S05]  /*38b0*/  IMAD.MOV.U32 R0, RZ, RZ, R16 ;  /* 0x000000ffff007224 */ /* 0x000fea00078e0010 */
[----:B------:R-:W-:Y:S01]  /*38c0*/  PRMT R26, R0, 0x7610, R26 ;  /* 0x00007610001a7816 */ /* 0x000fe2000000001a */
[----:B------:R-:W-:Y:S05]  /*38d0*/  IMAD.MOV.U32 R0, RZ, RZ, R17 ;  /* 0x000000ffff007224 */ /* 0x000fea00078e0011 */
[----:B------:R-:W-:Y:S01]  /*38e0*/  PRMT R26, R26, 0x5410, R0 ;  /* 0x000054101a1a7816 */ /* 0x000fe20000000000 */
[----:B------:R-:W-:Y:S05]  /*38f0*/  IMAD.MOV.U32 R0, RZ, RZ, R14 ;  /* 0x000000ffff007224 */ /* 0x000fea00078e000e */
[----:B------:R-:W-:Y:S02]  /*3900*/  PRMT R23, R0, 0x7610, R23 ;  /* 0x0000761000177816 */ /* 0x000fe40000000017 */
[----:B------:R-:W-:Y:S04]  /*3910*/  MOV R0, R15 ;  /* 0x0000000f00007202 */ /* 0x000fe80000000f00 */
[----:B------:R-:W-:Y:S01]  /*3920*/  PRMT R23, R23, 0x5410, R0 ;  /* 0x0000541017177816 */ /* 0x000fe20000000000 */
[----:B------:R-:W-:Y:S05]  /*3930*/  IMAD.MOV.U32 R0, RZ, RZ, R12 ;  /* 0x000000ffff007224 */ /* 0x000fea00078e000c */
[----:B------:R-:W-:Y:S01]  /*3940*/  PRMT R22, R0, 0x7610, R22 ;  /* 0x0000761000167816 */ /* 0x000fe20000000016 */
[----:B------:R-:W-:Y:S05]  /*3950*/  IMAD.MOV.U32 R0, RZ, RZ, R13 ;  /* 0x000000ffff007224 */ /* 0x000fea00078e000d */
[----:B------:R-:W-:Y:S01]  /*3960*/  PRMT R22, R22, 0x5410, R0 ;  /* 0x0000541016167816 */ /* 0x000fe20000000000 */
[----:B------:R-:W-:-:S05]  /*3970*/  @P0 BRA `(.L_x_190) ;  /* 0x0000039000000947 */ /* 0x000fca0003800000 */
[----:B------:R-:W-:Y:S01]  /*3980*/  ISETP.GE.AND P0, PT, R106, c[0x0][0x27c], PT ;  /* 0x00009f006a007a0c */ /* 0x000fe20003f06270 */
[----:B--2---:R-:W1:Y:S01]  /*3990*/  LDS.128 R8, [R202+0x6000] ;  /* 0x00600000ca087984 */ /* 0x004e620000000c00 */
[----:B------:R-:W-:Y:S02]  /*39a0*/  MOV R2, R4 ;  /* 0x0000000400027202 */ /* 0x000fe40000000f00 */
[----:B------:R-:W-:Y:S09]  /*39b0*/  MOV R6, R30 ;  /* 0x0000001e00067202 */ /* 0x000ff20000000f00 */
[----:B------:R-:W-:Y:S02]  /*39c0*/  @!P0 HADD2.F32 R2, -RZ, R2.H0_H0 ;  /* 0x20000002ff028230 */ /* 0x000fe40000004100 */
[----:B------:R-:W-:Y:S01]  /*39d0*/  @!P0 HADD2.F32 R6, -RZ, R6.H0_H0 ;  /* 0x20000006ff068230 */ /* 0x000fe20000004100 */
[----:B-1----:R-:W-:Y:S05]  /*39e0*/  @!P0 MOV R0, R8 ;  /* 0x0000000800008202 */ /* 0x002fea0000000f00 */
[--C-:B------:R-:W-:Y:S02]  /*39f0*/  @!P0 HADD2.F32 R3, -RZ, R0.reuse.H1_H1 ;  /* 0x30000000ff038230 */ /* 0x100fe40000004100 */
[----:B------:R-:W-:Y:S03]  /*3a00*/  @!P0 HADD2.F32 R0, -RZ, R0.H0_H0 ;  /* 0x20000000ff008230 */ /* 0x000fe60000004100 */
[C---:B------:R-:W-:Y:S04]  /*3a10*/  @!P0 FMUL.FTZ R7, R3.reuse, R2 ;  /* 0x0000000203078220 */ /* 0x040fe80000410000 */
[C---:B------:R-:W-:Y:S02]  /*3a20*/  @!P0 FFMA.FTZ R7, R0.reuse, R6, -R7 ;  /* 0x0000000600078223 */ /* 0x040fe40000010807 */
[----:B------:R-:W-:Y:S01]  /*3a30*/  @!P0 FMUL.FTZ R0, R0, R2 ;  /* 0x0000000200008220 */ /* 0x000fe20000410000 */
[----:B------:R-:W-:Y:S02]  /*3a40*/  @!P0 SHF.R.U64 R2, R4, 0x10, R5 ;  /* 0x0000001004028819 */ /* 0x000fe40000001205 */
[----:B------:R-:W-:Y:S01]  /*3a50*/  @!P0 SHF.R.U64 R4, R30, 0x10, R31 ;  /* 0x000000101e048819 */ /* 0x000fe2000000121f */
[----:B------:R-:W-:Y:S02]  /*3a60*/  @!P0 FFMA.FTZ R0, R3, R6, R0 ;  /* 0x0000000603008223 */ /* 0x000fe40000010000 */
[----:B------:R-:W-:Y:S02]  /*3a70*/  @!P0 HADD2.F32 R2, -RZ, R2.H0_H0 ;  /* 0x20000002ff028230 */ /* 0x000fe40000004100 */
[----:B------:R-:W-:Y:S01]  /*3a80*/  @!P0 HADD2.F32 R4, -RZ, R4.H0_H0 ;  /* 0x20000004ff048230 */ /* 0x000fe20000004100 */
[----:B------:R-:W-:Y:S01]  /*3a90*/  @!P0 F2FP.PACK_AB R6, R0, R7 ;  /* 0x000000070006823e */ /* 0x000fe200000000ff */
[----:B------:R-:W-:Y:S04]  /*3aa0*/  @!P0 IMAD.MOV.U32 R0, RZ, RZ, R9 ;  /* 0x000000ffff008224 */ /* 0x000fe800078e0009 */
[----:B------:R-:W-:Y:S01]  /*3ab0*/  @!P0 IMAD.MOV.U32 R8, RZ, RZ, R6 ;  /* 0x000000ffff088224 */ /* 0x000fe200078e0006 */
[----:B------:R-:W-:Y:S01]  /*3ac0*/  MOV R6, R31 ;  /* 0x0000001f00067202 */ /* 0x000fe20000000f00 */
[--C-:B------:R-:W-:Y:S02]  /*3ad0*/  @!P0 HADD2.F32 R3, -RZ, R0.reuse.H1_H1 ;  /* 0x30000000ff038230 */ /* 0x100fe40000004100 */
[----:B------:R-:W-:Y:S02]  /*3ae0*/  @!P0 HADD2.F32 R0, -RZ, R0.H0_H0 ;  /* 0x20000000ff008230 */ /* 0x000fe40000004100 */
[----:B------:R-:W-:Y:S01]  /*3af0*/  @!P0 HADD2.F32 R6, -RZ, R6.H0_H0 ;  /* 0x20000006ff068230 */ /* 0x000fe20000004100 */
[C---:B------:R-:W-:Y:S04]  /*3b00*/  @!P0 FMUL.FTZ R7, R3.reuse, R2 ;  /* 0x0000000203078220 */ /* 0x040fe80000410000 */
[C---:B------:R-:W-:Y:S02]  /*3b10*/  @!P0 FFMA.FTZ R7, R0.reuse, R4, -R7 ;  /* 0x0000000400078223 */ /* 0x040fe40000010807 */
[----:B------:R-:W-:Y:S01]  /*3b20*/  @!P0 FMUL.FTZ R0, R0, R2 ;  /* 0x0000000200008220 */ /* 0x000fe20000410000 */
[----:B------:R-:W-:Y:S03]  /*3b30*/  MOV R2, R5 ;  /* 0x0000000500027202 */ /* 0x000fe60000000f00 */
[----:B------:R-:W-:Y:S01]  /*3b40*/  @!P0 FFMA.FTZ R0, R3, R4, R0 ;  /* 0x0000000403008223 */ /* 0x000fe20000010000 */
[----:B------:R-:W-:Y:S04]  /*3b50*/  @!P0 SHF.R.U32.HI R3, RZ, 0x10, R5 ;  /* 0x00000010ff038819 */ /* 0x000fe80000011605 */
[----:B------:R-:W-:Y:S02]  /*3b60*/  @!P0 F2FP.PACK_AB R4, R0, R7 ;  /* 0x000000070004823e */ /* 0x000fe400000000ff */
[----:B------:R-:W-:Y:S02]  /*3b70*/  @!P0 MOV R0, R10 ;  /* 0x0000000a00008202 */ /* 0x000fe40000000f00 */
[----:B------:R-:W-:Y:S01]  /*3b80*/  @!P0 MOV R9, R4 ;  /* 0x0000000400098202 */ /* 0x000fe20000000f00 */
[----:B------:R-:W-:Y:S01]  /*3b90*/  @!P0 HADD2.F32 R4, -RZ, R2.H0_H0 ;  /* 0x20000002ff048230 */ /* 0x000fe20000004100 */
[----:B------:R-:W-:Y:S01]  /*3ba0*/  @!P0 SHF.R.U32.HI R7, RZ, 0x10, R31 ;  /* 0x00000010ff078819 */ /* 0x000fe2000001161f */
[--C-:B------:R-:W-:Y:S02]  /*3bb0*/  @!P0 HADD2.F32 R5, -RZ, R0.reuse.H1_H1 ;  /* 0x30000000ff058230 */ /* 0x100fe40000004100 */
[----:B------:R-:W-:Y:S03]  /*3bc0*/  @!P0 HADD2.F32 R2, -RZ, R0.H0_H0 ;  /* 0x20000000ff028230 */ /* 0x000fe60000004100 */
[CC--:B------:R-:W-:Y:S02]  /*3bd0*/  @!P0 FMUL.FTZ R30, R5.reuse, R4.reuse ;  /* 0x00000004051e8220 */ /* 0x0c0fe40000410000 */
[C---:B------:R-:W-:Y:S01]  /*3be0*/  @!P0 FMUL.FTZ R0, R2.reuse, R4 ;  /* 0x0000000402008220 */ /* 0x040fe20000410000 */
[----:B------:R-:W-:Y:S01]  /*3bf0*/  @!P0 HADD2.F32 R4, -RZ, R3.H0_H0 ;  /* 0x20000003ff048230 */ /* 0x000fe20000004100 */
[----:B------:R-:W-:Y:S01]  /*3c00*/  @!P0 FFMA.FTZ R48, R2, R6, -R30 ;  /* 0x0000000602308223 */ /* 0x000fe2000001081e */
[C---:B----4-:R-:W-:Y:S01]  /*3c10*/  LEA R30, P1, R102.reuse, R46, 0x1 ;  /* 0x0000002e661e7211 */ /* 0x050fe200078208ff */
[----:B------:R-:W-:Y:S02]  /*3c20*/  @!P0 IMAD.MOV.U32 R2, RZ, RZ, R11 ;  /* 0x000000ffff028224 */ /* 0x000fe400078e000b */
[----:B------:R-:W-:Y:S01]  /*3c30*/  @!P0 FFMA.FTZ R0, R5, R6, R0 ;  /* 0x0000000605008223 */ /* 0x000fe20000010000 */
[----:B---3--:R-:W-:Y:S01]  /*3c40*/  LEA.HI.X R31, R102, R47, R103, 0x1, P1 ;  /* 0x0000002f661f7211 */ /* 0x008fe200008f0c67 */
[----:B------:R-:W-:Y:S02]  /*3c50*/  @!P0 HADD2.F32 R6, -RZ, R7.H0_H0 ;  /* 0x20000007ff068230 */ /* 0x000fe40000004100 */
[--C-:B------:R-:W-:Y:S01]  /*3c60*/  @!P0 HADD2.F32 R5, -RZ, R2.reuse.H1_H1 ;  /* 0x30000002ff058230 */ /* 0x100fe20000004100 */
[----:B------:R-:W-:Y:S01]  /*3c70*/  @!P0 F2FP.PACK_AB R0, R0, R48 ;  /* 0x000000300000823e */ /* 0x000fe200000000ff */
[----:B------:R-:W-:Y:S03]  /*3c80*/  @!P0 HADD2.F32 R3, -RZ, R2.H0_H0 ;  /* 0x20000002ff038230 */ /* 0x000fe60000004100 */
[----:B------:R-:W-:Y:S01]  /*3c90*/  @!P0 FMUL.FTZ R7, R5, R4 ;  /* 0x0000000405078220 */ /* 0x000fe20000410000 */
[----:B------:R-:W-:Y:S01]  /*3ca0*/  @!P0 MOV R10, R0 ;  /* 0x00000000000a8202 */ /* 0x000fe20000000f00 */
[C---:B------:R-:W-:Y:S02]  /*3cb0*/  @!P0 FMUL.FTZ R2, R3.reuse, R4 ;  /* 0x0000000403028220 */ /* 0x040fe40000410000 */
[-C--:B------:R-:W-:Y:S02]  /*3cc0*/  @!P0 FFMA.FTZ R7, R3, R6.reuse, -R7 ;  /* 0x0000000603078223 */ /* 0x080fe40000010807 */
[----:B------:R-:W-:Y:S05]  /*3cd0*/  @!P0 FFMA.FTZ R2, R5, R6, R2 ;  /* 0x0000000605028223 */ /* 0x000fea0000010002 */
[----:B------:R-:W-:Y:S04]  /*3ce0*/  @!P0 F2FP.PACK_AB R2, R2, R7 ;  /* 0x000000070202823e */ /* 0x000fe800000000ff */
[----:B------:R-:W-:Y:S05]  /*3cf0*/  @!P0 MOV R11, R2 ;  /* 0x00000002000b8202 */ /* 0x000fea0000000f00 */
[----:B------:R1:W-:Y:S02]  /*3d00*/  ST.E.128 [R30.64], R8 ;  /* 0x000000081e007985 */ /* 0x0003e4000c101d0a */
.L_x_190:
[----:B------:R-:W-:Y:S05]  /*3d10*/  BSYNC B0 ;  /* 0x0000000000007941 */ /* 0x000fea0003800000 */
.L_x_189:
[----:B------:R-:W-:Y:S01]  /*3d20*/  ISETP.GE.AND P0, PT, R25, c[0x0][0x1d4], PT ;  /* 0x0000750019007a0c */ /* 0x000fe20003f06270 */
[----:B------:R-:W-:Y:S01]  /*3d30*/  @!UPT UIADD3 URZ, URZ, URZ, URZ ;  /* 0x0000003f3f3ff290 */ /* 0x000fe2000fffe03f */
[----:B------:R-:W-:Y:S11]  /*3d40*/  BSSY B0, `(.L_x_191) ;  /* 0x0000039000007945 */ /* 0x000ff60003800000 */
[----:B------:R-:W-:-:S05]  /*3d50*/  @P0 BRA `(.L_x_192) ;  /* 0x0000037000000947 */ /* 0x000fca0003800000 */
[----:B------:R-:W5:Y:S01]  /*3d60*/  LDS.128 R4, [R203+0x6000] ;  /* 0x00600000cb047984 */ /* 0x000f620000000c00 */
[----:B------:R-:W-:Y:S11]  /*3d70*/  ISETP.GE.AND P0, PT, R144, c[0x0][0x27c], PT ;  /* 0x00009f0090007a0c */ /* 0x000ff60003f06270 */
[----:B------:R-:W-:Y:S02]  /*3d80*/  @!UPT UIADD3 URZ, URZ, URZ, URZ ;  /* 0x0000003f3f3ff290 */ /* 0x000fe4000fffe03f */
[----:B------:R-:W-:Y:S01]  /*3d90*/  @!P0 HADD2.F32 R2, -RZ, R22.H0_H0 ;  /* 0x20000016ff028230 */ /* 0x000fe20000004100 */
[----:B-12---:R-:W-:Y:S01]  /*3da0*/  @!P0 SHF.R.U32.HI R10, RZ, 0x10, R33 ;  /* 0x00000010ff0a8819 */ /* 0x006fe20000011621 */
[----:B------:R-:W-:Y:S04]  /*3db0*/  @!P0 HADD2.F32 R8, -RZ, R29.H0_H0 ;  /* 0x2000001dff088230 */ /* 0x000fe80000004100 */
[----:B------:R-:W-:Y:S01]  /*3dc0*/  @!P0 HADD2.F32 R10, -RZ, R10.H0_H0 ;  /* 0x2000000aff0a8230 */ /* 0x000fe20000004100 */
[----:B-----5:R-:W-:Y:S05]  /*3dd0*/  @!P0 MOV R0, R4 ;  /* 0x0000000400008202 */ /* 0x020fea0000000f00 */
[--C-:B------:R-:W-:Y:S02]  /*3de0*/  @!P0 HADD2.F32 R3, -RZ, R0.reuse.H1_H1 ;  /* 0x30000000ff038230 */ /* 0x100fe40000004100 */
[----:B------:R-:W-:Y:S03]  /*3df0*/  @!P0 HADD2.F32 R0, -RZ, R0.H0_H0 ;  /* 0x20000000ff008230 */ /* 0x000fe60000004100 */
[C---:B------:R-:W-:Y:S04]  /*3e00*/  @!P0 FMUL.FTZ R9, R3.reuse, R2 ;  /* 0x0000000203098220 */ /* 0x040fe80000410000 */
[----:B------:R-:W-:Y:S01]  /*3e10*/  @!P0 FFMA.FTZ R11, R0, R8, -R9 ;  /* 0x00000008000b8223 */ /* 0x000fe20000010809 */
[----:B------:R-:W-:Y:S01]  /*3e20*/  @!P0 SHF.R.U64 R9, R32, 0x10, R33 ;  /* 0x0000001020098819 */ /* 0x000fe20000001221 */
[----:B------:R-:W-:Y:S01]  /*3e30*/  @!P0 FMUL.FTZ R0, R0, R2 ;  /* 0x0000000200008220 */ /* 0x000fe20000410000 */
[--C-:B------:R-:W-:Y:S03]  /*3e40*/  @!P0 SHF.R.U64 R2, R12, 0x10, R13.reuse ;  /* 0x000000100c028819 */ /* 0x100fe6000000120d */
[----:B------:R-:W-:Y:S01]  /*3e50*/  @!P0 FFMA.FTZ R0, R3, R8, R0 ;  /* 0x0000000803008223 */ /* 0x000fe20000010000 */
[----:B------:R-:W-:Y:S01]  /*3e60*/  @!P0 HADD2.F32 R9, -RZ, R9.H0_H0 ;  /* 0x20000009ff098230 */ /* 0x000fe20000004100 */
[----:B------:R-:W-:Y:S01]  /*3e70*/  @!P0 SHF.R.U32.HI R3, RZ, 0x10, R13 ;  /* 0x00000010ff038819 */ /* 0x000fe2000001160d */
[----:B------:R-:W-:Y:S02]  /*3e80*/  @!P0 HADD2.F32 R2, -RZ, R2.H0_H0 ;  /* 0x20000002ff028230 */ /* 0x000fe40000004100 */
[----:B------:R-:W-:Y:S02]  /*3e90*/  @!P0 F2FP.PACK_AB R11, R0, R11 ;  /* 0x0000000b000b823e */ /* 0x000fe400000000ff */
[----:B------:R-:W-:Y:S03]  /*3ea0*/  @!P0 MOV R0, R5 ;  /* 0x0000000500008202 */ /* 0x000fe60000000f00 */
[----:B------:R-:W-:Y:S02]  /*3eb0*/  @!P0 IMAD.MOV.U32 R4, RZ, RZ, R11 ;  /* 0x000000ffff048224 */ /* 0x000fe400078e000b */
[--C-:B------:R-:W-:Y:S02]  /*3ec0*/  @!P0 HADD2.F32 R8, -RZ, R0.reuse.H1_H1 ;  /* 0x30000000ff088230 */ /* 0x100fe40000004100 */
[----:B------:R-:W-:Y:S03]  /*3ed0*/  @!P0 HADD2.F32 R0, -RZ, R0.H0_H0 ;  /* 0x20000000ff008230 */ /* 0x000fe60000004100 */
[-C--:B------:R-:W-:Y:S04]  /*3ee0*/  @!P0 FMUL.FTZ R12, R8, R2.reuse ;  /* 0x00000002080c8220 */ /* 0x080fe80000410000 */
[CC--:B------:R-:W-:Y:S02]  /*3ef0*/  @!P0 FFMA.FTZ R12, R0.reuse, R9.reuse, -R12 ;  /* 0x00000009000c8223 */ /* 0x0c0fe4000001080c */
[----:B------:R-:W-:Y:S01]  /*3f00*/  @!P0 FMUL.FTZ R0, R0, R2 ;  /* 0x0000000200008220 */ /* 0x000fe20000410000 */
[----:B------:R-:W-:Y:S03]  /*3f10*/  @!P0 MOV R2, R6 ;  /* 0x0000000600028202 */ /* 0x000fe60000000f00 */
[----:B------:R-:W-:Y:S01]  /*3f20*/  @!P0 FFMA.FTZ R0, R8, R9, R0 ;  /* 0x0000000908008223 */ /* 0x000fe20000010000 */
[----:B------:R-:W-:Y:S02]  /*3f30*/  @!P0 HADD2.F32 R9, -RZ, R29.H1_H1 ;  /* 0x3000001dff098230 */ /* 0x000fe40000004100 */
[--C-:B------:R-:W-:Y:S02]  /*3f40*/  @!P0 HADD2.F32 R8, -RZ, R2.reuse.H1_H1 ;  /* 0x30000002ff088230 */ /* 0x100fe40000004100 */
[----:B------:R-:W-:Y:S01]  /*3f50*/  @!P0 F2FP.PACK_AB R0, R0, R12 ;  /* 0x0000000c0000823e */ /* 0x000fe200000000ff */
[----:B------:R-:W-:Y:S03]  /*3f60*/  @!P0 HADD2.F32 R2, -RZ, R2.H0_H0 ;  /* 0x20000002ff028230 */ /* 0x000fe60000004100 */
[----:B------:R-:W-:Y:S01]  /*3f70*/  @!P0 MOV R5, R0 ;  /* 0x0000000000058202 */ /* 0x000fe20000000f00 */
[----:B------:R-:W-:Y:S05]  /*3f80*/  @!P0 HADD2.F32 R0, -RZ, R22.H1_H1 ;  /* 0x30000016ff008230 */ /* 0x000fea0000004100 */
[-C--:B------:R-:W-:Y:S02]  /*3f90*/  @!P0 FMUL.FTZ R11, R8, R0.reuse ;  /* 0x00000000080b8220 */ /* 0x080fe40000410000 */
[C---:B------:R-:W-:Y:S02]  /*3fa0*/  @!P0 FMUL.FTZ R0, R2.reuse, R0 ;  /* 0x0000000002008220 */ /* 0x040fe40000410000 */
[----:B------:R-:W-:Y:S01]  /*3fb0*/  @!P0 FFMA.FTZ R12, R2, R9, -R11 ;  /* 0x00000009020c8223 */ /* 0x000fe2000001080b */
[----:B------:R-:W-:Y:S01]  /*3fc0*/  @!P0 MOV R2, R7 ;  /* 0x0000000700028202 */ /* 0x000fe20000000f00 */
[----:B------:R-:W-:Y:S01]  /*3fd0*/  @!P0 FFMA.FTZ R0, R8, R9, R0 ;  /* 0x0000000908008223 */ /* 0x000fe20000010000 */
[----:B------:R-:W-:Y:S03]  /*3fe0*/  @!P0 HADD2.F32 R8, -RZ, R3.H0_H0 ;  /* 0x20000003ff088230 */ /* 0x000fe60000004100 */
[--C-:B------:R-:W-:Y:S01]  /*3ff0*/  @!P0 HADD2.F32 R9, -RZ, R2.reuse.H1_H1 ;  /* 0x30000002ff098230 */ /* 0x100fe20000004100 */
[----:B------:R-:W-:Y:S01]  /*4000*/  @!P0 F2FP.PACK_AB R0, R0, R12 ;  /* 0x0000000c0000823e */ /* 0x000fe200000000ff */
[----:B------:R-:W-:Y:S03]  /*4010*/  @!P0 HADD2.F32 R3, -RZ, R2.H0_H0 ;  /* 0x20000002ff038230 */ /* 0x000fe60000004100 */
[----:B------:R-:W-:Y:S01]  /*4020*/  @!P0 MOV R6, R0 ;  /* 0x0000000000068202 */ /* 0x000fe20000000f00 */
[-C--:B------:R-:W-:Y:S02]  /*4030*/  @!P0 FMUL.FTZ R11, R9, R8.reuse ;  /* 0x00000008090b8220 */ /* 0x080fe40000410000 */
[C---:B------:R-:W-:Y:S02]  /*4040*/  @!P0 FMUL.FTZ R2, R3.reuse, R8 ;  /* 0x0000000803028220 */ /* 0x040fe40000410000 */
[-C--:B------:R-:W-:Y:S02]  /*4050*/  @!P0 FFMA.FTZ R11, R3, R10.reuse, -R11 ;  /* 0x0000000a030b8223 */ /* 0x080fe4000001080b */
[----:B------:R-:W-:Y:S02]  /*4060*/  IMAD.SHL.U32 R3, R216, 0x8, RZ ;  /* 0x00000008d8037824 */ /* 0x000fe400078e00ff */
[----:B------:R-:W-:Y:S03]  /*4070*/  @!P0 FFMA.FTZ R2, R9, R10, R2 ;  /* 0x0000000a09028223 */ /* 0x000fe60000010002 */
[C---:B----4-:R-:W-:Y:S02]  /*4080*/  LEA R8, P1, R3.reuse, R46, 0x1 ;  /* 0x0000002e03087211 */ /* 0x050fe400078208ff */
[----:B------:R-:W-:Y:S02]  /*4090*/  @!P0 F2FP.PACK_AB R2, R2, R11 ;  /* 0x0000000b0202823e */ /* 0x000fe400000000ff */
[----:B---3--:R-:W-:Y:S02]  /*40a0*/  LEA.HI.X.SX32 R9, R3, R47, 0x1, P1 ;  /* 0x0000002f03097211 */ /* 0x008fe400008f0eff */
[----:B------:R-:W-:Y:S05]  /*40b0*/  @!P0 MOV R7, R2 ;  /* 0x0000000200078202 */ /* 0x000fea0000000f00 */
[----:B------:R1:W-:Y:S02]  /*40c0*/  ST.E.128 [R8.64], R4 ;  /* 0x0000000408007985 */ /* 0x0003e4000c101d0a */
.L_x_192:
[----:B------:R-:W-:Y:S05]  /*40d0*/  BSYNC B0 ;  /* 0x0000000000007941 */ /* 0x000fea0003800000 */
.L_x_191:
[----:B------:R-:W-:Y:S01]  /*40e0*/  ISETP.GE.AND P0, PT, R24, c[0x0][0x1d4], PT ;  /* 0x0000750018007a0c */ /* 0x000fe20003f06270 */
[----:B------:R-:W-:Y:S01]  /*40f0*/  @!UPT UIADD3 URZ, URZ, URZ, URZ ;  /* 0x0000003f3f3ff290 */ /* 0x000fe2000fffe03f */
[----:B------:R-:W-:Y:S11]  /*4100*/  BSSY B0, `(.L_x_193) ;  /* 0x000003b000007945 */ /* 0x000ff60003800000 */
[----:B------:R-:W-:-:S05]  /*4110*/  @P0 BRA `(.L_x_194) ;  /* 0x0000039000000947 */ /* 0x000fca0003800000 */
[----:B-1----:R-:W1:Y:S01]  /*4120*/  LDS.128 R4, [R202+0x8000] ;  /* 0x00800000ca047984 */ /* 0x002e620000000c00 */
[----:B------:R-:W-:Y:S11]  /*4130*/  ISETP.GE.AND P0, PT, R141, c[0x0][0x27c], PT ;  /* 0x00009f008d007a0c */ /* 0x000ff60003f06270 */
[----:B------:R-:W-:Y:S02]  /*4140*/  @!UPT UIADD3 URZ, URZ, URZ, URZ ;  /* 0x0000003f3f3ff290 */ /* 0x000fe4000fffe03f */
[----:B------:R-:W-:Y:S01]  /*4150*/  @!P0 HADD2.F32 R2, -RZ, R23.H0_H0 ;  /* 0x20000017ff028230 */ /* 0x000fe20000004100 */
[--C-:B--2---:R-:W-:Y:S01]  /*4160*/  @!P0 SHF.R.U64 R10, R34, 0x10, R35.reuse ;  /* 0x00000010220a8819 */ /* 0x104fe20000001223 */
[----:B------:R-:W-:Y:S01]  /*4170*/  @!P0 HADD2.F32 R8, -RZ, R42.H0_H0 ;  /* 0x2000002aff088230 */ /* 0x000fe20000004100 */
[----:B------:R-:W-:Y:S03]  /*4180*/  @!P0 SHF.R.U32.HI R11, RZ, 0x10, R35 ;  /* 0x00000010ff0b8819 */ /* 0x000fe60000011623 */
[----:B------:R-:W-:Y:S01]  /*4190*/  @!P0 HADD2.F32 R10, -RZ, R10.H0_H0 ;  /* 0x2000000aff0a8230 */ /* 0x000fe20000004100 */
[----:B-1----:R-:W-:Y:S05]  /*41a0*/  @!P0 MOV R0, R4 ;  /* 0x0000000400008202 */ /* 0x002fea0000000f00 */
[--C-:B------:R-:W-:Y:S02]  /*41b0*/  @!P0 HADD2.F32 R3, -RZ, R0.reuse.H1_H1 ;  /* 0x30000000ff038230 */ /* 0x100fe40000004100 */
[----:B------:R-:W-:Y:S03]  /*41c0*/  @!P0 HADD2.F32 R0, -RZ, R0.H0_H0 ;  /* 0x20000000ff008230 */ /* 0x000fe60000004100 */
[C---:B------:R-:W-:Y:S04]  /*41d0*/  @!P0 FMUL.FTZ R9, R3.reuse, R2 ;  /* 0x0000000203098220 */ /* 0x040fe80000410000 */
[C---:B------:R-:W-:Y:S02]  /*41e0*/  @!P0 FFMA.FTZ R9, R0.reuse, R8, -R9 ;  /* 0x0000000800098223 */ /* 0x040fe40000010809 */
[----:B------:R-:W-:Y:S01]  /*41f0*/  @!P0 FMUL.FTZ R0, R0, R2 ;  /* 0x0000000200008220 */ /* 0x000fe20000410000 */
[----:B------:R-:W-:Y:S03]  /*4200*/  @!P0 MOV R2, R5 ;  /* 0x0000000500028202 */ /* 0x000fe60000000f00 */
[----:B------:R-:W-:Y:S01]  /*4210*/  @!P0 FFMA.FTZ R0, R3, R8, R0 ;  /* 0x0000000803008223 */ /* 0x000fe20000010000 */
[--C-:B------:R-:W-:Y:S02]  /*4220*/  @!P0 SHF.R.U64 R3, R14, 0x10, R15.reuse ;  /* 0x000000100e038819 */ /* 0x100fe4000000120f */
[----:B------:R-:W-:Y:S02]  /*4230*/  @!P0 SHF.R.U32.HI R8, RZ, 0x10, R15 ;  /* 0x00000010ff088819 */ /* 0x000fe4000001160f */
[----:B------:R-:W-:Y:S01]  /*4240*/  @!P0 F2FP.PACK_AB R12, R0, R9 ;  /* 0x00000009000c823e */ /* 0x000fe200000000ff */
[----:B------:R-:W-:Y:S02]  /*4250*/  @!P0 HADD2.F32 R3, -RZ, R3.H0_H0 ;  /* 0x20000003ff038230 */ /* 0x000fe40000004100 */
[--C-:B------:R-:W-:Y:S01]  /*4260*/  @!P0 HADD2.F32 R9, -RZ, R2.reuse.H1_H1 ;  /* 0x30000002ff098230 */ /* 0x100fe20000004100 */
[----:B------:R-:W-:Y:S01]  /*4270*/  @!P0 MOV R4, R12 ;  /* 0x0000000c00048202 */ /* 0x000fe20000000f00 */
[----:B------:R-:W-:Y:S03]  /*4280*/  @!P0 HADD2.F32 R0, -RZ, R2.H0_H0 ;  /* 0x20000002ff008230 */ /* 0x000fe60000004100 */
[CC--:B------:R-:W-:Y:S04]  /*4290*/  @!P0 FMUL.FTZ R2, R9.reuse, R3.reuse ;  /* 0x0000000309028220 */ /* 0x0c0fe80000410000 */
[CC--:B------:R-:W-:Y:S02]  /*42a0*/  @!P0 FFMA.FTZ R13, R0.reuse, R10.reuse, -R2 ;  /* 0x0000000a000d8223 */ /* 0x0c0fe40000010802 */
[----:B------:R-:W-:Y:S02]  /*42b0*/  @!P0 FMUL.FTZ R0, R0, R3 ;  /* 0x0000000300008220 */ /* 0x000fe40000410000 */
[----:B------:R-:W-:Y:S02]  /*42c0*/  @!P0 IMAD.MOV.U32 R2, RZ, RZ, R6 ;  /* 0x000000ffff028224 */ /* 0x000fe400078e0006 */
[----:B------:R-:W-:Y:S01]  /*42d0*/  @!P0 FFMA.FTZ R0, R9, R10, R0 ;  /* 0x0000000a09008223 */ /* 0x000fe20000010000 */
[----:B------:R-:W-:Y:S02]  /*42e0*/  @!P0 HADD2.F32 R10, -RZ, R42.H1_H1 ;  /* 0x3000002aff0a8230 */ /* 0x000fe40000004100 */
[--C-:B------:R-:W-:Y:S02]  /*42f0*/  @!P0 HADD2.F32 R9, -RZ, R2.reuse.H1_H1 ;  /* 0x30000002ff098230 */ /* 0x100fe40000004100 */
[----:B------:R-:W-:Y:S01]  /*4300*/  @!P0 F2FP.PACK_AB R3, R0, R13 ;  /* 0x0000000d0003823e */ /* 0x000fe200000000ff */
[----:B------:R-:W-:Y:S02]  /*4310*/  @!P0 HADD2.F32 R0, -RZ, R23.H1_H1 ;  /* 0x30000017ff008230 */ /* 0x000fe40000004100 */
[----:B------:R-:W-:Y:S01]  /*4320*/  @!P0 HADD2.F32 R2, -RZ, R2.H0_H0 ;  /* 0x20000002ff028230 */ /* 0x000fe20000004100 */
[----:B------:R-:W-:Y:S01]  /*4330*/  @!P0 MOV R5, R3 ;  /* 0x0000000300058202 */ /* 0x000fe20000000f00 */
[----:B------:R-:W-:Y:S02]  /*4340*/  @!P0 IMAD.MOV.U32 R3, RZ, RZ, R7 ;  /* 0x000000ffff038224 */ /* 0x000fe400078e0007 */
[-C--:B------:R-:W-:Y:S02]  /*4350*/  @!P0 FMUL.FTZ R12, R9, R0.reuse ;  /* 0x00000000090c8220 */ /* 0x080fe40000410000 */
[C---:B------:R-:W-:Y:S02]  /*4360*/  @!P0 FMUL.FTZ R0, R2.reuse, R0 ;  /* 0x0000000002008220 */ /* 0x040fe40000410000 */
[-C--:B------:R-:W-:Y:S01]  /*4370*/  @!P0 FFMA.FTZ R13, R2, R10.reuse, -R12 ;  /* 0x0000000a020d8223 */ /* 0x080fe2000001080c */
[----:B------:R-:W-:Y:S01]  /*4380*/  SHF.L.U32 R12, R215, 0x3, RZ ;  /* 0x00000003d70c7819 */ /* 0x000fe200000006ff */
[----:B------:R-:W-:Y:S01]  /*4390*/  @!P0 HADD2.F32 R2, -RZ, R8.H0_H0 ;  /* 0x20000008ff028230 */ /* 0x000fe20000004100 */
[----:B------:R-:W-:Y:S01]  /*43a0*/  @!P0 FFMA.FTZ R0, R9, R10, R0 ;  /* 0x0000000a09008223 */ /* 0x000fe20000010000 */
[--C-:B------:R-:W-:Y:S02]  /*43b0*/  @!P0 HADD2.F32 R8, -RZ, R3.reuse.H1_H1 ;  /* 0x30000003ff088230 */ /* 0x100fe40000004100 */
[----:B------:R-:W-:Y:S02]  /*43c0*/  @!P0 HADD2.F32 R3, -RZ, R3.H0_H0 ;  /* 0x20000003ff038230 */ /* 0x000fe40000004100 */
[----:B------:R-:W-:Y:S01]  /*43d0*/  @!P0 F2FP.PACK_AB R0, R0, R13 ;  /* 0x0000000d0000823e */ /* 0x000fe200000000ff */
[----:B------:R-:W-:Y:S01]  /*43e0*/  @!P0 HADD2.F32 R9, -RZ, R11.H0_H0 ;  /* 0x2000000bff098230 */ /* 0x000fe20000004100 */
[C---:B------:R-:W-:Y:S02]  /*43f0*/  @!P0 FMUL.FTZ R10, R8.reuse, R2 ;  /* 0x00000002080a8220 */ /* 0x040fe40000410000 */
[----:B------:R-:W-:Y:S01]  /*4400*/  @!P0 MOV R6, R0 ;  /* 0x0000000000068202 */ /* 0x000fe20000000f00 */
[C---:B------:R-:W-:Y:S02]  /*4410*/  @!P0 FMUL.FTZ R2, R3.reuse, R2 ;  /* 0x0000000203028220 */ /* 0x040fe40000410000 */
[-C--:B------:R-:W-:Y:S01]  /*4420*/  @!P0 FFMA.FTZ R3, R3, R9.reuse, -R10 ;  /* 0x0000000903038223 */ /* 0x080fe2000001080a */
[----:B----4-:R-:W-:Y:S01]  /*4430*/  MOV R10, R46 ;  /* 0x0000002e000a7202 */ /* 0x010fe20000000f00 */
[----:B------:R-:W-:Y:S02]  /*4440*/  @!P0 FFMA.FTZ R2, R8, R9, R2 ;  /* 0x0000000908028223 */ /* 0x000fe40000010002 */
[----:B---3--:R-:W-:Y:S01]  /*4450*/  IMAD.MOV.U32 R11, RZ, RZ, R47 ;  /* 0x000000ffff0b7224 */ /* 0x008fe200078e002f */
[----:B------:R-:W-:Y:S02]  /*4460*/  LEA R10, P1, R12, R10, 0x1 ;  /* 0x0000000a0c0a7211 */ /* 0x000fe400078208ff */
[----:B------:R-:W-:Y:S02]  /*4470*/  @!P0 F2FP.PACK_AB R2, R2, R3 ;  /* 0x000000030202823e */ /* 0x000fe400000000ff */
[----:B------:R-:W-:Y:S02]  /*4480*/  LEA.HI.X.SX32 R11, R12, R11, 0x1, P1 ;  /* 0x0000000b0c0b7211 */ /* 0x000fe400008f0eff */
[----:B------:R-:W-:Y:S05]  /*4490*/  @!P0 MOV R7, R2 ;  /* 0x0000000200078202 */ /* 0x000fea0000000f00 */
[----:B------:R1:W-:Y:S02]  /*44a0*/  ST.E.128 [R10.64], R4 ;  /* 0x000000040a007985 */ /* 0x0003e4000c101d0a */
.L_x_194:
[----:B------:R-:W-:Y:S05]  /*44b0*/  BSYNC B0 ;  /* 0x0000000000007941 */ /* 0x000fea0003800000 */
.L_x_193:
[----:B------:R-:W-:Y:S01]  /*44c0*/  ISETP.GE.AND P0, PT, R206, c[0x0][0x1d4], PT ;  /* 0x00007500ce007a0c */ /* 0x000fe20003f06270 */
[----:B------:R-:W-:Y:S01]  /*44d0*/  @!UPT UIADD3 URZ, URZ, URZ, URZ ;  /* 0x0000003f3f3ff290 */ /* 0x000fe2000fffe03f */
[----:B------:R-:W-:Y:S11]  /*44e0*/  BSSY B0, `(.L_x_195) ;  /* 0x0000038000007945 */ /* 0x000ff60003800000 */
[----:B------:R-:W-:-:S05]  /*44f0*/  @P0 BRA `(.L_x_196) ;  /* 0x0000036000000947 */ /* 0x000fca0003800000 */
[C---:B----4-:R-:W-:Y:S01]  /*4500*/  LEA R22, P0, R206.reuse, R46, 0x1 ;  /* 0x0000002ece167211 */ /* 0x050fe200078008ff */
[----:B-12---:R-:W1:Y:S03]  /*4510*/  LDS.128 R8, [R203+0x8000] ;  /* 0x00800000cb087984 */ /* 0x006e660000000c00 */
[----:B---3--:R-:W-:Y:S02]  /*4520*/  LEA.HI.X R23, R206, R47, R223, 0x1, P0 ;  /* 0x0000002fce177211 */ /* 0x008fe400000f0cdf */
[----:B------:R-:W-:Y:S11]  /*4530*/  ISETP.GE.AND P0, PT, R143, c[0x0][0x27c], PT ;  /* 0x00009f008f007a0c */ /* 0x000ff60003f06270 */
[----:B------:R-:W-:Y:S02]  /*4540*/  @!UPT UIADD3 URZ, URZ, URZ, URZ ;  /* 0x0000003f3f3ff290 */ /* 0x000fe4000fffe03f */
[----:B------:R-:W-:Y:S01]  /*4550*/  @!P0 HADD2.F32 R0, -RZ, R26.H0_H0 ;  /* 0x2000001aff008230 */ /* 0x000fe20000004100 */
[----:B------:R-:W-:Y:S01]  /*4560*/  @!P0 SHF.R.U64 R4, R16, 0x10, R17 ;  /* 0x0000001010048819 */ /* 0x000fe20000001211 */
[----:B------:R-:W-:Y:S01]  /*4570*/  @!P0 HADD2.F32 R6, -RZ, R43.H0_H0 ;  /* 0x2000002bff068230 */ /* 0x000fe20000004100 */
[----:B------:R-:W-:Y:S02]  /*4580*/  @!P0 SHF.R.U64 R13, R36, 0x10, R37 ;  /* 0x00000010240d8819 */ /* 0x000fe40000001225 */
[----:B------:R-:W-:Y:S02]  /*4590*/  @!P0 SHF.R.U32.HI R7, RZ, 0x10, R17 ;  /* 0x00000010ff078819 */ /* 0x000fe40000011611 */
[----:B------:R-:W-:Y:S02]  /*45a0*/  @!P0 SHF.R.U32.HI R14, RZ, 0x10, R37 ;  /* 0x00000010ff0e8819 */ /* 0x000fe40000011625 */
[----:B-1----:R-:W-:Y:S02]  /*45b0*/  @!P0 MOV R2, R8 ;  /* 0x0000000800028202 */ /* 0x002fe40000000f00 */
[----:B------:R-:W-:Y:S03]  /*45c0*/  @!P0 MOV R3, R9 ;  /* 0x0000000900038202 */ /* 0x000fe60000000f00 */
[--C-:B------:R-:W-:Y:S02]  /*45d0*/  @!P0 HADD2.F32 R5, -RZ, R2.reuse.H1_H1 ;  /* 0x30000002ff058230 */ /* 0x100fe40000004100 */
[----:B------:R-:W-:Y:S03]  /*45e0*/  @!P0 HADD2.F32 R2, -RZ, R2.H0_H0 ;  /* 0x20000002ff028230 */ /* 0x000fe60000004100 */
[CC--:B------:R-:W-:Y:S02]  /*45f0*/  @!P0 FMUL.FTZ R12, R5.reuse, R0.reuse ;  /* 0x00000000050c8220 */ /* 0x0c0fe40000410000 */
[C---:B------:R-:W-:Y:S02]  /*4600*/  @!P0 FMUL.FTZ R0, R2.reuse, R0 ;  /* 0x0000000002008220 */ /* 0x040fe40000410000 */
[-C--:B------:R-:W-:Y:S01]  /*4610*/  @!P0 FFMA.FTZ R17, R2, R6.reuse, -R12 ;  /* 0x0000000602118223 */ /* 0x080fe2000001080c */
[--C-:B------:R-:W-:Y:S01]  /*4620*/  @!P0 HADD2.F32 R12, -RZ, R3.reuse.H1_H1 ;  /* 0x30000003ff0c8230 */ /* 0x100fe20000004100 */
[----:B------:R-:W-:Y:S01]  /*4630*/  @!P0 FFMA.FTZ R0, R5, R6, R0 ;  /* 0x0000000605008223 */ /* 0x000fe20000010000 */
[----:B------:R-:W-:Y:S02]  /*4640*/  @!P0 HADD2.F32 R2, -RZ, R4.H0_H0 ;  /* 0x20000004ff028230 */ /* 0x000fe40000004100 */
[----:B------:R-:W-:Y:S01]  /*4650*/  @!P0 HADD2.F32 R4, -RZ, R3.H0_H0 ;  /* 0x20000003ff048230 */ /* 0x000fe20000004100 */
[----:B------:R-:W-:Y:S01]  /*4660*/  @!P0 MOV R3, R10 ;  /* 0x0000000a00038202 */ /* 0x000fe20000000f00 */
[----:B------:R-:W-:Y:S01]  /*4670*/  @!P0 HADD2.F32 R5, -RZ, R13.H0_H0 ;  /* 0x2000000dff058230 */ /* 0x000fe20000004100 */
[-C--:B------:R-:W-:Y:S02]  /*4680*/  @!P0 FMUL.FTZ R6, R12, R2.reuse ;  /* 0x000000020c068220 */ /* 0x080fe40000410000 */
[C---:B------:R-:W-:Y:S01]  /*4690*/  @!P0 FMUL.FTZ R2, R4.reuse, R2 ;  /* 0x0000000204028220 */ /* 0x040fe20000410000 */
[--C-:B------:R-:W-:Y:S01]  /*46a0*/  @!P0 HADD2.F32 R13, -RZ, R3.reuse.H1_H1 ;  /* 0x30000003ff0d8230 */ /* 0x100fe20000004100 */
[-C--:B------:R-:W-:Y:S01]  /*46b0*/  @!P0 FFMA.FTZ R16, R4, R5.reuse, -R6 ;  /* 0x0000000504108223 */ /* 0x080fe20000010806 */
[----:B------:R-:W-:Y:S01]  /*46c0*/  @!P0 HADD2.F32 R6, -RZ, R26.H1_H1 ;  /* 0x3000001aff068230 */ /* 0x000fe20000004100 */
[----:B------:R-:W-:Y:S01]  /*46d0*/  @!P0 FFMA.FTZ R2, R12, R5, R2 ;  /* 0x000000050c028223 */ /* 0x000fe20000010002 */
[----:B------:R-:W-:Y:S01]  /*46e0*/  @!P0 MOV R5, R11 ;  /* 0x0000000b00058202 */ /* 0x000fe20000000f00 */
[----:B------:R-:W-:Y:S02]  /*46f0*/  @!P0 HADD2.F32 R4, -RZ, R3.H0_H0 ;  /* 0x20000003ff048230 */ /* 0x000fe40000004100 */
[----:B------:R-:W-:Y:S01]  /*4700*/  @!P0 HADD2.F32 R12, -RZ, R43.H1_H1 ;  /* 0x3000002bff0c8230 */ /* 0x000fe20000004100 */
[----:B------:R-:W-:Y:S01]  /*4710*/  @!P0 F2FP.PACK_AB R2, R2, R16 ;  /* 0x000000100202823e */ /* 0x000fe200000000ff */
[CC--:B------:R-:W-:Y:S02]  /*4720*/  @!P0 FMUL.FTZ R15, R13.reuse, R6.reuse ;  /* 0x000000060d0f8220 */ /* 0x0c0fe40000410000 */
[C---:B------:R-:W-:Y:S01]  /*4730*/  @!P0 FMUL.FTZ R3, R4.reuse, R6 ;  /* 0x0000000604038220 */ /* 0x040fe20000410000 */
[----:B------:R-:W-:Y:S01]  /*4740*/  @!P0 MOV R9, R2 ;  /* 0x0000000200098202 */ /* 0x000fe20000000f00 */
[-C--:B------:R-:W-:Y:S01]  /*4750*/  @!P0 FFMA.FTZ R15, R4, R12.reuse, -R15 ;  /* 0x0000000c040f8223 */ /* 0x080fe2000001080f */
[----:B------:R-:W-:Y:S01]  /*4760*/  @!P0 HADD2.F32 R4, -RZ, R7.H0_H0 ;  /* 0x20000007ff048230 */ /* 0x000fe20000004100 */
[----:B------:R-:W-:Y:S01]  /*4770*/  @!P0 FFMA.FTZ R3, R13, R12, R3 ;  /* 0x0000000c0d038223 */ /* 0x000fe20000010003 */
[--C-:B------:R-:W-:Y:S02]  /*4780*/  @!P0 HADD2.F32 R6, -RZ, R5.reuse.H1_H1 ;  /* 0x30000005ff068230 */ /* 0x100fe40000004100 */
[----:B------:R-:W-:Y:S02]  /*4790*/  @!P0 HADD2.F32 R5, -RZ, R5.H0_H0 ;  /* 0x20000005ff058230 */ /* 0x000fe40000004100 */
[----:B------:R-:W-:Y:S01]  /*47a0*/  @!P0 F2FP.PACK_AB R3, R3, R15 ;  /* 0x0000000f0303823e */ /* 0x000fe200000000ff */
[----:B------:R-:W-:Y:S01]  /*47b0*/  @!P0 HADD2.F32 R7, -RZ, R14.H0_H0 ;  /* 0x2000000eff078230 */ /* 0x000fe20000004100 */
[-C--:B------:R-:W-:Y:S02]  /*47c0*/  @!P0 FMUL.FTZ R14, R6, R4.reuse ;  /* 0x00000004060e8220 */ /* 0x080fe40000410000 */
[----:B------:R-:W-:Y:S01]  /*47d0*/  @!P0 MOV R10, R3 ;  /* 0x00000003000a8202 */ /* 0x000fe20000000f00 */
[C---:B------:R-:W-:Y:S02]  /*47e0*/  @!P0 FMUL.FTZ R4, R5.reuse, R4 ;  /* 0x0000000405048220 */ /* 0x040fe40000410000 */
[----:B------:R-:W-:Y:S01]  /*47f0*/  @!P0 FFMA.FTZ R14, R5, R7, -R14 ;  /* 0x00000007050e8223 */ /* 0x000fe2000001080e */
[----:B------:R-:W-:Y:S01]  /*4800*/  @!P0 F2FP.PACK_AB R5, R0, R17 ;  /* 0x000000110005823e */ /* 0x000fe200000000ff */
[----:B------:R-:W-:Y:S03]  /*4810*/  @!P0 FFMA.FTZ R4, R6, R7, R4 ;  /* 0x0000000706048223 */ /* 0x000fe60000010004 */
[----:B------:R-:W-:Y:S02]  /*4820*/  @!P0 MOV R8, R5 ;  /* 0x0000000500088202 */ /* 0x000fe40000000f00 */
[----:B------:R-:W-:Y:S04]  /*4830*/  @!P0 F2FP.PACK_AB R0, R4, R14 ;  /* 0x0000000e0400823e */ /* 0x000fe800000000ff */
[----:B------:R-:W-:Y:S05]  /*4840*/  @!P0 MOV R11, R0 ;  /* 0x00000000000b8202 */ /* 0x000fea0000000f00 */
[----:B------:R1:W-:Y:S02]  /*4850*/  ST.E.128 [R22.64], R8 ;  /* 0x0000000816007985 */ /* 0x0003e4000c101d0a */
.L_x_196:
[----:B------:R-:W-:Y:S05]  /*4860*/  BSYNC B0 ;  /* 0x0000000000007941 */ /* 0x000fea0003800000 */
.L_x_195:
[----:B------:R-:W-:Y:S01]  /*4870*/  ISETP.GE.AND P0, PT, R205, c[0x0][0x1d4], PT ;  /* 0x00007500cd007a0c */ /* 0x000fe20003f06270 */
[----:B------:R-:W-:Y:S01]  /*4880*/  @!UPT UIADD3 URZ, URZ, URZ, URZ ;  /* 0x0000003f3f3ff290 */ /* 0x000fe2000fffe03f */
[----:B------:R-:W-:Y:S11]  /*4890*/  BSSY B0, `(.L_x_197) ;  /* 0x0000038000007945 */ /* 0x000ff60003800000 */
[----:B------:R-:W-:-:S05]  /*48a0*/  @P0 BRA `(.L_x_198) ;  /* 0x0000036000000947 */ /* 0x000fca0003800000 */
[C---:B-1--4-:R-:W-:Y:S01]  /*48b0*/  LEA R22, P0, R205.reuse, R46, 0x1 ;  /* 0x0000002ecd167211 */ /* 0x052fe200078008ff */
[----:B--2---:R-:W1:Y:S03]  /*48c0*/  LDS.128 R8, [R202+0xa000] ;  /* 0x00a00000ca087984 */ /* 0x004e660000000c00 */
[----:B---3--:R-:W-:Y:S02]  /*48d0*/  LEA.HI.X R23, R205, R47, R222, 0x1, P0 ;  /* 0x0000002fcd177211 */ /* 0x008fe400000f0cde */
[----:B------:R-:W-:Y:S11]  /*48e0*/  ISETP.GE.AND P0, PT, R140, c[0x0][0x27c], PT ;  /* 0x00009f008c007a0c */ /* 0x000ff60003f06270 */
[----:B------:R-:W-:Y:S02]  /*48f0*/  @!UPT UIADD3 URZ, URZ, URZ, URZ ;  /* 0x0000003f3f3ff290 */ /* 0x000fe4000fffe03f */
[----:B------:R-:W-:Y:S01]  /*4900*/  @!P0 HADD2.F32 R0, -RZ, R27.H0_H0 ;  /* 0x2000001bff008230 */ /* 0x000fe20000004100 */
[----:B------:R-:W-:Y:S01]  /*4910*/  @!P0 SHF.R.U64 R4, R18, 0x10, R19 ;  /* 0x0000001012048819 */ /* 0x000fe20000001213 */
[--C-:B------:R-:W-:Y:S01]  /*4920*/  @!P0 HADD2.F32 R6, -RZ, R44.reuse.H0_H0 ;  /* 0x2000002cff068230 */ /* 0x100fe20000004100 */
[----:B------:R-:W-:Y:S01]  /*4930*/  @!P0 SHF.R.U64 R13, R38, 0x10, R39 ;  /* 0x00000010260d8819 */ /* 0x000fe20000001227 */
[----:B------:R-:W-:Y:S01]  /*4940*/  @!P0 HADD2.F32 R15, -RZ, R44.H1_H1 ;  /* 0x3000002cff0f8230 */ /* 0x000fe20000004100 */
[----:B------:R-:W-:Y:S01]  /*4950*/  @!P0 SHF.R.U32.HI R7, RZ, 0x10, R19 ;  /* 0x00000010ff078819 */ /* 0x000fe20000011613 */
[----:B------:R-:W-:Y:S01]  /*4960*/  @!P0 HADD2.F32 R4, -RZ, R4.H0_H0 ;  /* 0x20000004ff048230 */ /* 0x000fe20000004100 */
[----:B------:R-:W-:Y:S01]  /*4970*/  @!P0 SHF.R.U32.HI R17, RZ, 0x10, R39 ;  /* 0x00000010ff118819 */ /* 0x000fe20000011627 */
[----:B------:R-:W-:Y:S02]  /*4980*/  @!P0 HADD2.F32 R13, -RZ, R13.H0_H0 ;  /* 0x2000000dff0d8230 */ /* 0x000fe40000004100 */
[----:B------:R-:W-:Y:S02]  /*4990*/  @!P0 HADD2.F32 R7, -RZ, R7.H0_H0 ;  /* 0x20000007ff078230 */ /* 0x000fe40000004100 */
[----:B------:R-:W-:Y:S01]  /*49a0*/  @!P0 HADD2.F32 R17, -RZ, R17.H0_H0 ;  /* 0x20000011ff118230 */ /* 0x000fe20000004100 */
[----:B-1----:R-:W-:Y:S02]  /*49b0*/  @!P0 MOV R2, R8 ;  /* 0x0000000800028202 */ /* 0x002fe40000000f00 */
[----:B------:R-:W-:Y:S03]  /*49c0*/  @!P0 MOV R3, R9 ;  /* 0x0000000900038202 */ /* 0x000fe60000000f00 */
[--C-:B------:R-:W-:Y:S02]  /*49d0*/  @!P0 HADD2.F32 R5, -RZ, R2.reuse.H1_H1 ;  /* 0x30000002ff058230 */ /* 0x100fe40000004100 */
[----:B------:R-:W-:Y:S02]  /*49e0*/  @!P0 HADD2.F32 R2, -RZ, R2.H0_H0 ;  /* 0x20000002ff028230 */ /* 0x000fe40000004100 */
[--C-:B------:R-:W-:Y:S01]  /*49f0*/  @!P0 HADD2.F32 R12, -RZ, R3.reuse.H1_H1 ;  /* 0x30000003ff0c8230 */ /* 0x100fe20000004100 */
[CC--:B------:R-:W-:Y:S01]  /*4a00*/  @!P0 FMUL.FTZ R14, R5.reuse, R0.reuse ;  /* 0x00000000050e8220 */ /* 0x0c0fe20000410000 */
[----:B------:R-:W-:Y:S01]  /*4a10*/  @!P0 HADD2.F32 R3, -RZ, R3.H0_H0 ;  /* 0x20000003ff038230 */ /* 0x000fe20000004100 */
[C---:B------:R-:W-:Y:S02]  /*4a20*/  @!P0 FMUL.FTZ R0, R2.reuse, R0 ;  /* 0x0000000002008220 */ /* 0x040fe40000410000 */
[-C--:B------:R-:W-:Y:S02]  /*4a30*/  @!P0 FFMA.FTZ R26, R2, R6.reuse, -R14 ;  /* 0x00000006021a8223 */ /* 0x080fe4000001080e */
[----:B------:R-:W-:Y:S01]  /*4a40*/  @!P0 FFMA.FTZ R0, R5, R6, R0 ;  /* 0x0000000605008223 */ /* 0x000fe20000010000 */
[----:B------:R-:W-:Y:S01]  /*4a50*/  @!P0 MOV R5, R10 ;  /* 0x0000000a00058202 */ /* 0x000fe20000000f00 */
[CC--:B------:R-:W-:Y:S02]  /*4a60*/  @!P0 FMUL.FTZ R14, R12.reuse, R4.reuse ;  /* 0x000000040c0e8220 */ /* 0x0c0fe40000410000 */
[C---:B------:R-:W-:Y:S01]  /*4a70*/  @!P0 FMUL.FTZ R2, R3.reuse, R4 ;  /* 0x0000000403028220 */ /* 0x040fe20000410000 */
[----:B------:R-:W-:Y:S01]  /*4a80*/  @!P0 MOV R4, R11 ;  /* 0x0000000b00048202 */ /* 0x000fe20000000f00 */
[-C--:B------:R-:W-:Y:S01]  /*4a90*/  @!P0 FFMA.FTZ R19, R3, R13.reuse, -R14 ;  /* 0x0000000d03138223 */ /* 0x080fe2000001080e */
[----:B------:R-:W-:Y:S01]  /*4aa0*/  @!P0 HADD2.F32 R14, -RZ, R5.H1_H1 ;  /* 0x30000005ff0e8230 */ /* 0x000fe20000004100 */
[----:B------:R-:W-:Y:S01]  /*4ab0*/  @!P0 FFMA.FTZ R2, R12, R13, R2 ;  /* 0x0000000d0c028223 */ /* 0x000fe20000010002 */
[----:B------:R-:W-:Y:S02]  /*4ac0*/  @!P0 HADD2.F32 R3, -RZ, R27.H1_H1 ;  /* 0x3000001bff038230 */ /* 0x000fe40000004100 */
[----:B------:R-:W-:Y:S02]  /*4ad0*/  @!P0 HADD2.F32 R6, -RZ, R5.H0_H0 ;  /* 0x20000005ff068230 */ /* 0x000fe40000004100 */
[----:B------:R-:W-:Y:S01]  /*4ae0*/  @!P0 F2FP.PACK_AB R2, R2, R19 ;  /* 0x000000130202823e */ /* 0x000fe200000000ff */
[--C-:B------:R-:W-:Y:S02]  /*4af0*/  @!P0 HADD2.F32 R5, -RZ, R4.reuse.H0_H0 ;  /* 0x20000004ff058230 */ /* 0x100fe40000004100 */
[----:B------:R-:W-:Y:S01]  /*4b00*/  @!P0 HADD2.F32 R16, -RZ, R4.H1_H1 ;  /* 0x30000004ff108230 */ /* 0x000fe20000004100 */
[-C--:B------:R-:W-:Y:S01]  /*4b10*/  @!P0 FMUL.FTZ R4, R14, R3.reuse ;  /* 0x000000030e048220 */ /* 0x080fe20000410000 */
[----:B------:R-:W-:Y:S01]  /*4b20*/  @!P0 MOV R9, R2 ;  /* 0x0000000200098202 */ /* 0x000fe20000000f00 */
[C---:B------:R-:W-:Y:S02]  /*4b30*/  @!P0 FMUL.FTZ R3, R6.reuse, R3 ;  /* 0x0000000306038220 */ /* 0x040fe40000410000 */
[----:B------:R-:W-:Y:S02]  /*4b40*/  @!P0 FFMA.FTZ R6, R6, R15, -R4 ;  /* 0x0000000f06068223 */ /* 0x000fe40000010804 */
[CC--:B------:R-:W-:Y:S02]  /*4b50*/  @!P0 FMUL.FTZ R4, R5.reuse, R7.reuse ;  /* 0x0000000705048220 */ /* 0x0c0fe40000410000 */
[----:B------:R-:W-:Y:S02]  /*4b60*/  @!P0 FMUL.FTZ R18, R16, R7 ;  /* 0x0000000710128220 */ /* 0x000fe40000410000 */
[----:B------:R-:W-:Y:S02]  /*4b70*/  @!P0 FFMA.FTZ R3, R14, R15, R3 ;  /* 0x0000000f0e038223 */ /* 0x000fe40000010003 */
[-C--:B------:R-:W-:Y:S01]  /*4b80*/  @!P0 FFMA.FTZ R18, R5, R17.reuse, -R18 ;  /* 0x0000001105128223 */ /* 0x080fe20000010812 */
[----:B------:R-:W-:Y:S01]  /*4b90*/  @!P0 F2FP.PACK_AB R5, R0, R26 ;  /* 0x0000001a0005823e */ /* 0x000fe200000000ff */
[----:B------:R-:W-:Y:S01]  /*4ba0*/  @!P0 FFMA.FTZ R4, R16, R17, R4 ;  /* 0x0000001110048223 */ /* 0x000fe20000010004 */
[----:B------:R-:W-:Y:S02]  /*4bb0*/  @!P0 F2FP.PACK_AB R3, R3, R6 ;  /* 0x000000060303823e */ /* 0x000fe400000000ff */
[----:B------:R-:W-:Y:S02]  /*4bc0*/  @!P0 MOV R8, R5 ;  /* 0x0000000500088202 */ /* 0x000fe40000000f00 */
[----:B------:R-:W-:Y:S02]  /*4bd0*/  @!P0 F2FP.PACK_AB R0, R4, R18 ;  /* 0x000000120400823e */ /* 0x000fe400000000ff */
[----:B------:R-:W-:Y:S02]  /*4be0*/  @!P0 MOV R10, R3 ;  /* 0x00000003000a8202 */ /* 0x000fe40000000f00 */
[----:B------:R-:W-:Y:S05]  /*4bf0*/  @!P0 MOV R11, R0 ;  /* 0x00000000000b8202 */ /* 0x000fea0000000f00 */
[----:B------:R1:W-:Y:S02]  /*4c00*/  ST.E.128 [R22.64], R8 ;  /* 0x0000000816007985 */ /* 0x0003e4000c101d0a */
.L_x_198:
[----:B------:R-:W-:Y:S05]  /*4c10*/  BSYNC B0 ;  /* 0x0000000000007941 */ /* 0x000fea0003800000 */
.L_x_197:
[----:B------:R-:W-:Y:S11]  /*4c20*/  ISETP.GE.AND P0, PT, R204, c[0x0][0x1d4], PT ;  /* 0x00007500cc007a0c */ /* 0x000ff60003f06270 */
[----:B------:R-:W-:Y:S02]  /*4c30*/  @!UPT UIADD3 URZ, URZ, URZ, URZ ;  /* 0x0000003f3f3ff290 */ /* 0x000fe4000fffe03f */
        /* <DEDUP_REMOVED lines=32> */
[--C-:B------:R-:W-:Y:S01]  /*4e40*/  @!P0 HADD2.F32 R14, -RZ, R5.reuse.H1_H1 ;  /* 0x30000005ff0e8230 */ /* 0x100fe20000004100 */
        /* <DEDUP_REMOVED lines=21> */
[----:B------:R1:W-:Y:S01]  /*4fa0*/  ST.E.128 [R18.64], R8 ;  /* 0x0000000812007985 */ /* 0x0003e2000c101d0a */
[----:B------:R-:W-:-:S05]  /*4fb0*/  BRA `(.L_x_188) ;  /* 0x00001f1000007947 */ /* 0x000fca0003800000 */
.L_x_185:
        /* <DEDUP_REMOVED lines=37> */
[----:B------:R1:W5:Y:S04]  /*5210*/  @!P0 LDG.E.128 R32, [R8.64] ;  /* 0x0000000a08208981 */ /* 0x000368000c1e1d00 */
[----:B------:R1:W5:Y:S01]  /*5220*/  @!P0 LDG.E.128 R4, [R2.64] ;  /* 0x0000000a02048981 */ /* 0x000362000c1e1d00 */
[----:B------:R-:W-:Y:S11]  /*5230*/  ISETP.GE.AND P0, PT, R25, c[0x0][0x27c], PT ;  /* 0x00009f0019007a0c */ /* 0x000ff60003f06270 */
[----:B------:R-:W-:Y:S02]  /*5240*/  @!UPT UIADD3 URZ, URZ, URZ, URZ ;  /* 0x0000003f3f3ff290 */ /* 0x000fe4000fffe03f */
[----:B------:R1:W5:Y:S04]  /*5250*/  @!P0 LDG.E.128 R40, [R8.64+0x40] ;  /* 0x0000400a08288981 */ /* 0x000368000c1e1d00 */
[----:B------:R1:W5:Y:S01]  /*5260*/  @!P0 LDG.E.128 R16, [R2.64+0x40] ;  /* 0x0000400a02108981 */ /* 0x000362000c1e1d00 */
[----:B------:R-:W-:Y:S11]  /*5270*/  ISETP.GE.AND P0, PT, R24, c[0x0][0x27c], PT ;  /* 0x00009f0018007a0c */ /* 0x000ff60003f06270 */
[----:B------:R-:W-:Y:S02]  /*5280*/  @!UPT UIADD3 URZ, URZ, URZ, URZ ;  /* 0x0000003f3f3ff290 */ /* 0x000fe4000fffe03f */
[----:B------:R1:W5:Y:S04]  /*5290*/  @!P0 LDG.E.128 R48, [R8.64+0x80] ;  /* 0x0000800a08308981 */ /* 0x000368000c1e1d00 */
[----:B------:R1:W5:Y:S02]  /*52a0*/  @!P0 LDG.E.128 R20, [R2.64+0x80] ;  /* 0x0000800a02148981 */ /* 0x000364000c1e1d00 */
.L_x_200:
[----:B------:R-:W-:Y:S05]  /*52b0*/  BSYNC B0 ;  /* 0x0000000000007941 */ /* 0x000fea0003800000 */
.L_x_199:
[----:B------:R2:W3:Y:S04]  /*52c0*/  SHFL.IDX PT, R55, R10, RZ, 0x1c1f ;  /* 0x001c1fff0a377589 */ /* 0x0004e800000e0000 */
[----:B------:R2:W4:Y:S01]  /*52d0*/  SHFL.IDX PT, R54, R11, RZ, 0x1c1f ;  /* 0x001c1fff0b367589 */ /* 0x00052200000e0000 */
[----:B------:R-:W-:-:S05]  /*52e0*/  @P1 BRA `(.L_x_188) ;  /* 0x00001be000001947 */ /* 0x000fca0003800000 */
[----:B------:R-:W-:Y:S01]  /*52f0*/  ISETP.GE.AND P0, PT, R102, c[0x0][0x1d4], PT ;  /* 0x0000750066007a0c */ /* 0x000fe20003f06270 */
[----:B-1---5:R-:W-:Y:S01]  /*5300*/  IMAD.MOV.U32 R2, RZ, RZ, R48 ;  /* 0x000000ffff027224 */ /* 0x022fe200078e0030 */
[----:B------:R-:W-:Y:S01]  /*5310*/  IADD3 R119, -R122, c[0x0][0x1d4], RZ ;  /* 0x000075007a777a10 */ /* 0x000fe20007ffe1ff */
[----:B------:R-:W-:Y:S01]  /*5320*/  IMAD.MOV.U32 R0, RZ, RZ, R49 ;  /* 0x000000ffff007224 */ /* 0x000fe200078e0031 */
[----:B------:R-:W-:Y:S01]  /*5330*/  BSSY B0, `(.L_x_201) ;  /* 0x0000098000007945 */ /* 0x000fe20003800000 */
        /* <DEDUP_REMOVED lines=17> */
[----:B------:R-:W-:Y:S02]  /*5450*/  PRMT R28, R8, 0x5410, R3 ;  /* 0x00005410081c7816 */ /* 0x000fe40000000003 */
[----:B------:R-:W-:Y:S02]  /*5460*/  PRMT R26, R2, 0x5410, R0 ;  /* 0x00005410021a7816 */ /* 0x000fe40000000000 */
[----:B------:R-:W-:Y:S04]  /*5470*/  MOV R0, R16 ;  /* 0x0000001000007202 */ /* 0x000fe80000000f00 */
[----:B--2---:R-:W-:Y:S01]  /*5480*/  PRMT R11, R0, 0x7610, R11 ;  /* 0x00007610000b7816 */ /* 0x004fe2000000000b */
[----:B------:R-:W-:Y:S05]  /*5490*/  IMAD.MOV.U32 R0, RZ, RZ, R17 ;  /* 0x000000ffff007224 */ /* 0x000fea00078e0011 */
[----:B------:R-:W-:Y:S01]  /*54a0*/  PRMT R11, R11, 0x5410, R0 ;  /* 0x000054100b0b7816 */ /* 0x000fe20000000000 */
[----:B------:R-:W-:-:S05]  /*54b0*/  @P0 BRA `(.L_x_202) ;  /* 0x000007f000000947 */ /* 0x000fca0003800000 */
[--C-:B------:R-:W-:Y:S01]  /*54c0*/  IMAD.MOV.U32 R9, RZ, RZ, R5.reuse ;  /* 0x000000ffff097224 */ /* 0x100fe200078e0005 */
[----:B------:R-:W-:Y:S01]  /*54d0*/  LOP3.LUT P2, RZ, R214, 0x2, RZ, 0xc0, !PT ;  /* 0x00000002d6ff7812 */ /* 0x000fe2000784c0ff */
[----:B------:R-:W1:Y:S01]  /*54e0*/  LDS.128 R12, [R99+0x6100] ;  /* 0x00610000630c7984 */ /* 0x000e620000000c00 */
[----:B------:R-:W-:Y:S02]  /*54f0*/  ISETP.GE.AND P0, PT, R102, c[0x0][0x27c], PT ;  /* 0x00009f0066007a0c */ /* 0x000fe40003f06270 */
[----:B------:R-:W-:Y:S02]  /*5500*/  SEL R0, R122, R119, !P2 ;  /* 0x000000777a007207 */ /* 0x000fe40005000000 */
[----:B------:R-:W-:Y:S02]  /*5510*/  MOV R10, R32 ;  /* 0x00000020000a7202 */ /* 0x000fe40000000f00 */
[----:B------:R-:W-:Y:S02]  /*5520*/  SHF.R.S32.HI R2, RZ, 0x1f, R0 ;  /* 0x0000001fff027819 */ /* 0x000fe40000011400 */
[----:B------:R-:W-:Y:S02]  /*5530*/  MOV R45, R33 ;  /* 0x00000021002d7202 */ /* 0x000fe40000000f00 */
[----:B------:R-:W-:Y:S03]  /*5540*/  LEA.HI R0, R2, R0, RZ, 0x4 ;  /* 0x0000000002007211 */ /* 0x000fe600078f20ff */
[----:B------:R-:W-:Y:S01]  /*5550*/  @!P0 HADD2.F32 R30, -RZ, R10.H0_H0 ;  /* 0x2000000aff1e8230 */ /* 0x000fe20000004100 */
[----:B------:R-:W-:Y:S02]  /*5560*/  LEA.HI.SX32 R0, R0, R113, 0x1c ;  /* 0x0000007100007211 */ /* 0x000fe400078fe2ff */
[----:B------:R-:W-:Y:S02]  /*5570*/  @!P0 SHF.R.U32.HI R10, RZ, 0x10, R5 ;  /* 0x00000010ff0a8819 */ /* 0x000fe40000011605 */
[----:B------:R-:W-:Y:S02]  /*5580*/  SHF.R.S32.HI R2, RZ, 0x1f, R0 ;  /* 0x0000001fff027819 */ /* 0x000fe40000011400 */
[----:B------:R-:W-:Y:S02]  /*5590*/  SHF.L.U32 R57, R0, 0x3, RZ ;  /* 0x0000000300397819 */ /* 0x000fe400000006ff */
[----:B------:R-:W-:Y:S02]  /*55a0*/  LEA.HI R0, R2, R0, RZ, 0x3 ;  /* 0x0000000002007211 */ /* 0x000fe400078f18ff */
[----:B------:R-:W-:Y:S03]  /*55b0*/  LOP3.LUT R2, R218, 0x38, R57, 0xf8, !PT ;  /* 0x00000038da027812 */ /* 0x000fe600078ef839 */
[----:B------:R-:W-:Y:S01]  /*55c0*/  IMAD.SHL.U32 R0, R0, 0x200, RZ ;  /* 0x0000020000007824 */ /* 0x000fe200078e00ff */
[----:B------:R-:W-:Y:S04]  /*55d0*/  LOP3.LUT R2, R2, R219, RZ, 0x3c, !PT ;  /* 0x000000db02027212 */ /* 0x000fe800078e3cff */
[----:B------:R-:W-:Y:S04]  /*55e0*/  LOP3.LUT R0, R0, 0x7ffff000, RZ, 0xc0, !PT ;  /* 0x7ffff00000007812 */ /* 0x000fe800078ec0ff */
[----:B------:R-:W-:Y:S02]  /*55f0*/  IADD3 R0, R2, R0, R220 ;  /* 0x0000000002007210 */ /* 0x000fe40007ffe0dc */
[----:B-1----:R-:W-:Y:S02]  /*5600*/  @!P0 MOV R8, R12 ;  /* 0x0000000c00088202 */ /* 0x002fe40000000f00 */
[----:B------:R-:W-:Y:S03]  /*5610*/  SHF.L.U32 R0, R0, 0x1, RZ ;  /* 0x0000000100007819 */ /* 0x000fe600000006ff */
[----:B------:R-:W-:Y:S02]  /*5620*/  @!P0 HADD2.F32 R3, -RZ, R8.H0_H0 ;  /* 0x20000008ff038230 */ /* 0x000fe40000004100 */
[----:B------:R1:W2:Y:S02]  /*5630*/  LDS.128 R36, [R0+0x6100] ;  /* 0x0061000000247984 */ /* 0x0002a40000000c00 */
[----:B-1----:R-:W-:Y:S05]  /*5640*/  IMAD.MOV.U32 R0, RZ, RZ, R4 ;  /* 0x000000ffff007224 */ /* 0x002fea00078e0004 */
[----:B------:R-:W-:Y:S05]  /*5650*/  @!P0 HADD2.F32 R2, -RZ, R0.H0_H0 ;  /* 0x20000000ff028230 */ /* 0x000fea0000004100 */
[-C--:B------:R-:W-:Y:S02]  /*5660*/  @!P0 FMUL.FTZ R0, R3, R2.reuse ;  /* 0x0000000203008220 */ /* 0x080fe40000410000 */
[----:B--2---:R-:W-:Y:S05]  /*5670*/  @!P0 IMAD.MOV.U32 R31, RZ, RZ, R36 ;  /* 0x000000ffff1f8224 */ /* 0x004fea00078e0024 */
[----:B------:R-:W-:Y:S05]  /*5680*/  @!P0 HADD2.F32 R29, -RZ, R31.H0_H0 ;  /* 0x2000001fff1d8230 */ /* 0x000fea0000004100 */
[C---:B------:R-:W-:Y:S01]  /*5690*/  @!P0 FMUL.FTZ R44, R29.reuse, R2 ;  /* 0x000000021d2c8220 */ /* 0x040fe20000410000 */
[----:B------:R-:W-:Y:S01]  /*56a0*/  @!P0 SHF.R.U64 R2, R4, 0x10, R5 ;  /* 0x0000001004028819 */ /* 0x000fe20000001205 */
[-C--:B------:R-:W-:Y:S01]  /*56b0*/  @!P0 FFMA.FTZ R0, R29, R30.reuse, R0 ;  /* 0x0000001e1d008223 */ /* 0x080fe20000010000 */
[----:B------:R-:W-:Y:S01]  /*56c0*/  @!P0 SHF.R.U64 R4, R32, 0x10, R33 ;  /* 0x0000001020048819 */ /* 0x000fe20000001221 */
[----:B------:R-:W-:Y:S01]  /*56d0*/  @!P0 FFMA.FTZ R62, R3, R30, -R44 ;  /* 0x0000001e033e8223 */ /* 0x000fe2000001082c */
[----:B------:R-:W-:Y:S01]  /*56e0*/  @!P0 HADD2.F32 R5, -RZ, R9.H0_H0 ;  /* 0x20000009ff058230 */ /* 0x000fe20000004100 */
[----:B------:R-:W-:Y:S01]  /*56f0*/  @!P0 IMAD.MOV.U32 R44, RZ, RZ, R37 ;  /* 0x000000ffff2c8224 */ /* 0x000fe200078e0025 */
[----:B------:R-:W-:Y:S01]  /*5700*/  @!P0 HADD2.F32 R2, -RZ, R2.H0_H0 ;  /* 0x20000002ff028230 */ /* 0x000fe20000004100 */
[----:B------:R-:W-:Y:S01]  /*5710*/  @!P0 MOV R9, R13 ;  /* 0x0000000d00098202 */ /* 0x000fe20000000f00 */
[----:B------:R-:W-:Y:S02]  /*5720*/  @!P0 HADD2.F32 R29, -RZ, R31.H1_H1 ;  /* 0x3000001fff1d8230 */ /* 0x000fe40000004100 */
[----:B------:R-:W-:Y:S02]  /*5730*/  @!P0 HADD2.F32 R3, -RZ, R8.H1_H1 ;  /* 0x30000008ff038230 */ /* 0x000fe40000004100 */
[----:B------:R-:W-:Y:S01]  /*5740*/  @!P0 HADD2.F32 R8, -RZ, R4.H0_H0 ;  /* 0x20000004ff088230 */ /* 0x000fe20000004100 */
[-C--:B------:R-:W-:Y:S01]  /*5750*/  @!P0 FMUL.FTZ R31, R29, R2.reuse ;  /* 0x000000021d1f8220 */ /* 0x080fe20000410000 */
[----:B------:R-:W-:Y:S01]  /*5760*/  @!P0 HADD2.F32 R30, -RZ, R44.H0_H0 ;  /* 0x2000002cff1e8230 */ /* 0x000fe20000004100 */
[C---:B------:R-:W-:Y:S01]  /*5770*/  @!P0 FMUL.FTZ R2, R3.reuse, R2 ;  /* 0x0000000203028220 */ /* 0x040fe20000410000 */
[----:B------:R-:W-:Y:S01]  /*5780*/  @!P0 HADD2.F32 R4, -RZ, R9.H0_H0 ;  /* 0x20000009ff048230 */ /* 0x000fe20000004100 */
[-C--:B------:R-:W-:Y:S01]  /*5790*/  @!P0 FFMA.FTZ R61, R3, R8.reuse, -R31 ;  /* 0x00000008033d8223 */ /* 0x080fe2000001081f */
[----:B------:R-:W-:Y:S01]  /*57a0*/  @!P0 HADD2.F32 R31, -RZ, R45.H0_H0 ;  /* 0x2000002dff1f8230 */ /* 0x000fe20000004100 */
[-C--:B------:R-:W-:Y:S01]  /*57b0*/  @!P0 FMUL.FTZ R32, R30, R5.reuse ;  /* 0x000000051e208220 */ /* 0x080fe20000410000 */
[----:B------:R-:W-:Y:S01]  /*57c0*/  @!P0 SHF.R.U32.HI R45, RZ, 0x10, R33 ;  /* 0x00000010ff2d8819 */ /* 0x000fe20000011621 */
[----:B------:R-:W-:Y:S01]  /*57d0*/  @!P0 FFMA.FTZ R2, R29, R8, R2 ;  /* 0x000000081d028223 */ /* 0x000fe20000010002 */
[----:B------:R-:W-:Y:S01]  /*57e0*/  @!P0 MOV R29, R38 ;  /* 0x00000026001d8202 */ /* 0x000fe20000000f00 */
[----:B------:R-:W-:Y:S01]  /*57f0*/  @!P0 FMUL.FTZ R3, R4, R5 ;  /* 0x0000000504038220 */ /* 0x000fe20000410000 */
[----:B------:R-:W-:Y:S01]  /*5800*/  @!P0 MOV R8, R14 ;  /* 0x0000000e00088202 */ /* 0x000fe20000000f00 */
[----:B------:R-:W-:Y:S01]  /*5810*/  IMAD.MOV.U32 R5, RZ, RZ, R6 ;  /* 0x000000ffff057224 */ /* 0x000fe200078e0006 */
[----:B------:R-:W-:Y:S01]  /*5820*/  @!P0 SHF.R.U64 R6, R6, 0x10, R7 ;  /* 0x0000001006068819 */ /* 0x000fe20000001207 */
[-C--:B------:R-:W-:Y:S02]  /*5830*/  @!P0 FFMA.FTZ R56, R4, R31.reuse, -R32 ;  /* 0x0000001f04388223 */ /* 0x080fe40000010820 */
[----:B------:R-:W-:Y:S01]  /*5840*/  IMAD.MOV.U32 R4, RZ, RZ, R34 ;  /* 0x000000ffff047224 */ /* 0x000fe200078e0022 */
[----:B------:R-:W-:Y:S01]  /*5850*/  @!P0 HADD2.F32 R5, -RZ, R5.H0_H0 ;  /* 0x20000005ff058230 */ /* 0x000fe20000004100 */
[----:B------:R-:W-:Y:S01]  /*5860*/  @!P0 FFMA.FTZ R3, R30, R31, R3 ;  /* 0x0000001f1e038223 */ /* 0x000fe20000010003 */
[--C-:B------:R-:W-:Y:S02]  /*5870*/  @!P0 HADD2.F32 R30, -RZ, R29.reuse.H0_H0 ;  /* 0x2000001dff1e8230 */ /* 0x100fe40000004100 */
[----:B------:R-:W-:Y:S02]  /*5880*/  @!P0 HADD2.F32 R31, -RZ, R4.H0_H0 ;  /* 0x20000004ff1f8230 */ /* 0x000fe40000004100 */
[----:B------:R-:W-:Y:S01]  /*5890*/  @!P0 HADD2.F32 R4, -RZ, R8.H0_H0 ;  /* 0x20000008ff048230 */ /* 0x000fe20000004100 */
[----:B------:R-:W-:Y:S01]  /*58a0*/  @!P0 FMUL.FTZ R32, R30, R5 ;  /* 0x000000051e208220 */ /* 0x000fe20000410000 */
[----:B------:R-:W-:Y:S03]  /*58b0*/  @!P0 HADD2.F32 R6, -RZ, R6.H0_H0 ;  /* 0x20000006ff068230 */ /* 0x000fe60000004100 */
[C---:B------:R-:W-:Y:S01]  /*58c0*/  @!P0 FFMA.FTZ R60, R4.reuse, R31, -R32 ;  /* 0x0000001f043c8223 */ /* 0x040fe20000010820 */
[----:B------:R-:W-:Y:S01]  /*58d0*/  @!P0 HADD2.F32 R32, -RZ, R29.H1_H1 ;  /* 0x3000001dff208230 */ /* 0x000fe20000004100 */
[----:B------:R-:W-:Y:S01]  /*58e0*/  @!P0 FMUL.FTZ R5, R4, R5 ;  /* 0x0000000504058220 */ /* 0x000fe20000410000 */
[----:B------:R-:W-:Y:S03]  /*58f0*/  @!P0 SHF.R.U64 R4, R34, 0x10, R35 ;  /* 0x0000001022048819 */ /* 0x000fe60000001223 */
[-C--:B------:R-:W-:Y:S02]  /*5900*/  @!P0 FMUL.FTZ R29, R32, R6.reuse ;  /* 0x00000006201d8220 */ /* 0x080fe40000410000 */
[----:B------:R-:W-:Y:S02]  /*5910*/  @!P0 HADD2.F32 R33, -RZ, R4.H0_H0 ;  /* 0x20000004ff218230 */ /* 0x000fe40000004100 */
[----:B------:R-:W-:Y:S02]  /*5920*/  @!P0 HADD2.F32 R4, -RZ, R8.H1_H1 ;  /* 0x30000008ff048230 */ /* 0x000fe40000004100 */
[----:B------:R-:W-:Y:S02]  /*5930*/  @!P0 HADD2.F32 R8, -RZ, R10.H0_H0 ;  /* 0x2000000aff088230 */ /* 0x000fe40000004100 */
[----:B------:R-:W-:Y:S01]  /*5940*/  @!P0 HADD2.F32 R10, -RZ, R44.H1_H1 ;  /* 0x3000002cff0a8230 */ /* 0x000fe20000004100 */
[C---:B------:R-:W-:Y:S01]  /*5950*/  @!P0 FFMA.FTZ R58, R4.reuse, R33, -R29 ;  /* 0x00000021043a8223 */ /* 0x040fe2000001081d */
[----:B------:R-:W-:Y:S01]  /*5960*/  @!P0 HADD2.F32 R29, -RZ, R45.H0_H0 ;  /* 0x2000002dff1d8230 */ /* 0x000fe20000004100 */
[----:B------:R-:W-:Y:S01]  /*5970*/  @!P0 FMUL.FTZ R6, R4, R6 ;  /* 0x0000000604068220 */ /* 0x000fe20000410000 */
[----:B------:R-:W-:Y:S01]  /*5980*/  @!P0 HADD2.F32 R4, -RZ, R9.H1_H1 ;  /* 0x30000009ff048230 */ /* 0x000fe20000004100 */
[----:B------:R-:W-:Y:S01]  /*5990*/  @!P0 FMUL.FTZ R9, R10, R8 ;  /* 0x000000080a098220 */ /* 0x000fe20000410000 */
[----:B------:R-:W-:Y:S01]  /*59a0*/  @!P0 F2FP.PACK_AB R45, R61, R62 ;  /* 0x0000003e3d2d823e */ /* 0x000fe200000000ff */
[--C-:B------:R-:W-:Y:S01]  /*59b0*/  IMAD.MOV.U32 R44, RZ, RZ, R35.reuse ;  /* 0x000000ffff2c7224 */ /* 0x100fe200078e0023 */
[----:B------:R-:W-:Y:S01]  /*59c0*/  @!P0 SHF.R.U32.HI R35, RZ, 0x10, R35 ;  /* 0x00000010ff238819 */ /* 0x000fe20000011623 */
[C---:B------:R-:W-:Y:S01]  /*59d0*/  @!P0 FFMA.FTZ R34, R4.reuse, R29, -R9 ;  /* 0x0000001d04228223 */ /* 0x040fe20000010809 */
[----:B------:R-:W-:Y:S01]  /*59e0*/  @!P0 SHF.R.U32.HI R9, RZ, 0x10, R7 ;  /* 0x00000010ff098819 */ /* 0x000fe20000011607 */
[----:B------:R-:W-:Y:S01]  /*59f0*/  @!P0 FMUL.FTZ R4, R4, R8 ;  /* 0x0000000804048220 */ /* 0x000fe20000410000 */
[----:B------:R-:W-:Y:S01]  /*5a00*/  MOV R8, R7 ;  /* 0x0000000700087202 */ /* 0x000fe20000000f00 */
[----:B------:R-:W-:Y:S01]  /*5a10*/  @!P0 IMAD.MOV.U32 R12, RZ, RZ, R45 ;  /* 0x000000ffff0c8224 */ /* 0x000fe200078e002d */
[----:B------:R-:W-:Y:S01]  /*5a20*/  @!P0 F2FP.PACK_AB R56, R34, R56 ;  /* 0x000000382238823e */ /* 0x000fe200000000ff */
[----:B------:R-:W-:Y:S01]  /*5a30*/  @!P0 IMAD.MOV.U32 R34, RZ, RZ, R39 ;  /* 0x000000ffff228224 */ /* 0x000fe200078e0027 */
[----:B------:R-:W-:Y:S01]  /*5a40*/  @!P0 HADD2.F32 R9, -RZ, R9.H0_H0 ;  /* 0x20000009ff098230 */ /* 0x000fe20000004100 */
[----:B------:R-:W-:Y:S01]  /*5a50*/  @!P0 FFMA.FTZ R4, R10, R29, R4 ;  /* 0x0000001d0a048223 */ /* 0x000fe20000010004 */
[----:B------:R-:W-:Y:S01]  /*5a60*/  @!P0 MOV R13, R56 ;  /* 0x00000038000d8202 */ /* 0x000fe20000000f00 */
[----:B------:R-:W-:Y:S01]  /*5a70*/  @!P0 HADD2.F32 R10, -RZ, R8.H0_H0 ;  /* 0x20000008ff0a8230 */ /* 0x000fe20000004100 */
[----:B------:R-:W-:Y:S01]  /*5a80*/  @!P0 MOV R8, R15 ;  /* 0x0000000f00088202 */ /* 0x000fe20000000f00 */
[----:B------:R-:W-:Y:S01]  /*5a90*/  @!P0 FFMA.FTZ R5, R30, R31, R5 ;  /* 0x0000001f1e058223 */ /* 0x000fe20000010005 */
[----:B------:R-:W-:Y:S01]  /*5aa0*/  @!P0 F2FP.PACK_AB R3, R4, R3 ;  /* 0x000000030403823e */ /* 0x000fe200000000ff */
[----:B------:R-:W-:Y:S01]  /*5ab0*/  @!P0 FFMA.FTZ R6, R32, R33, R6 ;  /* 0x0000002120068223 */ /* 0x000fe20000010006 */
[----:B------:R-:W-:Y:S02]  /*5ac0*/  @!P0 HADD2.F32 R29, -RZ, R34.H0_H0 ;  /* 0x20000022ff1d8230 */ /* 0x000fe40000004100 */
[----:B------:R-:W-:Y:S01]  /*5ad0*/  @!P0 HADD2.F32 R30, -RZ, R44.H0_H0 ;  /* 0x2000002cff1e8230 */ /* 0x000fe20000004100 */
[----:B------:R-:W-:Y:S01]  /*5ae0*/  @!P0 IMAD.MOV.U32 R37, RZ, RZ, R3 ;  /* 0x000000ffff258224 */ /* 0x000fe200078e0003 */
[----:B------:R-:W-:Y:S01]  /*5af0*/  @!P0 HADD2.F32 R7, -RZ, R8.H0_H0 ;  /* 0x20000008ff078230 */ /* 0x000fe20000004100 */
[----:B------:R-:W-:Y:S01]  /*5b00*/  @!P0 FMUL.FTZ R44, R29, R10 ;  /* 0x0000000a1d2c8220 */ /* 0x000fe20000410000 */
[----:B------:R-:W-:Y:S02]  /*5b10*/  @!P0 HADD2.F32 R31, -RZ, R34.H1_H1 ;  /* 0x30000022ff1f8230 */ /* 0x000fe40000004100 */
[----:B------:R-:W-:Y:S01]  /*5b20*/  @!P0 HADD2.F32 R8, -RZ, R8.H1_H1 ;  /* 0x30000008ff088230 */ /* 0x000fe20000004100 */
[C---:B------:R-:W-:Y:S02]  /*5b30*/  @!P0 FFMA.FTZ R44, R7.reuse, R30, -R44 ;  /* 0x0000001e072c8223 */ /* 0x040fe4000001082c */
[----:B------:R-:W-:Y:S01]  /*5b40*/  @!P0 FMUL.FTZ R7, R7, R10 ;  /* 0x0000000a07078220 */ /* 0x000fe20000410000 */
[----:B------:R-:W-:Y:S01]  /*5b50*/  @!P0 HADD2.F32 R10, -RZ, R35.H0_H0 ;  /* 0x20000023ff0a8230 */ /* 0x000fe20000004100 */
[-C--:B------:R-:W-:Y:S02]  /*5b60*/  @!P0 FMUL.FTZ R34, R31, R9.reuse ;  /* 0x000000091f228220 */ /* 0x080fe40000410000 */
[----:B------:R-:W-:Y:S02]  /*5b70*/  @!P0 FFMA.FTZ R7, R29, R30, R7 ;  /* 0x0000001e1d078223 */ /* 0x000fe40000010007 */
[----:B------:R-:W-:Y:S01]  /*5b80*/  @!P0 FFMA.FTZ R35, R8, R10, -R34 ;  /* 0x0000000a08238223 */ /* 0x000fe20000010822 */
[----:B------:R-:W-:Y:S01]  /*5b90*/  @!P0 F2FP.PACK_AB R34, R58, R60 ;  /* 0x0000003c3a22823e */ /* 0x000fe200000000ff */
[----:B------:R-:W-:Y:S01]  /*5ba0*/  @!P0 FMUL.FTZ R8, R8, R9 ;  /* 0x0000000908088220 */ /* 0x000fe20000410000 */
[----:B------:R-:W-:Y:S02]  /*5bb0*/  @!P0 F2FP.PACK_AB R9, R2, R0 ;  /* 0x000000000209823e */ /* 0x000fe400000000ff */
[----:B------:R-:W-:Y:S01]  /*5bc0*/  @!P0 F2FP.PACK_AB R2, R6, R5 ;  /* 0x000000050602823e */ /* 0x000fe200000000ff */
[----:B------:R-:W-:Y:S01]  /*5bd0*/  @!P0 FFMA.FTZ R8, R31, R10, R8 ;  /* 0x0000000a1f088223 */ /* 0x000fe20000010008 */
[----:B------:R-:W-:Y:S01]  /*5be0*/  @!P0 F2FP.PACK_AB R10, R35, R44 ;  /* 0x0000002c230a823e */ /* 0x000fe200000000ff */
[----:B------:R-:W-:Y:S01]  /*5bf0*/  @!P0 IMAD.MOV.U32 R14, RZ, RZ, R34 ;  /* 0x000000ffff0e8224 */ /* 0x000fe200078e0022 */
[----:B------:R-:W-:Y:S02]  /*5c00*/  @!P0 MOV R36, R9 ;  /* 0x0000000900248202 */ /* 0x000fe40000000f00 */
[----:B------:R-:W-:Y:S02]  /*5c10*/  @!P0 F2FP.PACK_AB R0, R8, R7 ;  /* 0x000000070800823e */ /* 0x000fe400000000ff */
[----:B------:R-:W-:Y:S02]  /*5c20*/  @!P0 MOV R15, R10 ;  /* 0x0000000a000f8202 */ /* 0x000fe40000000f00 */
[----:B------:R-:W-:Y:S02]  /*5c30*/  @!P0 MOV R38, R2 ;  /* 0x0000000200268202 */ /* 0x000fe40000000f00 */
[----:B------:R-:W-:Y:S02]  /*5c40*/  @!P0 MOV R39, R0 ;  /* 0x0000000000278202 */ /* 0x000fe40000000f00 */
[C---:B----4-:R-:W-:Y:S04]  /*5c50*/  LEA R2, P0, R77.reuse, R54, 0x1 ;  /* 0x000000364d027211 */ /* 0x050fe800078008ff */
[----:B---3--:R-:W-:Y:S02]  /*5c60*/  LEA.HI.X R3, R77, R55, R105, 0x1, P0 ;  /* 0x000000374d037211 */ /* 0x008fe400000f0c69 */
[C---:B------:R-:W-:Y:S03]  /*5c70*/  ISETP.GE.AND P0, PT, R57.reuse, c[0x0][0x1d4], PT ;  /* 0x0000750039007a0c */ /* 0x040fe60003f06270 */
[----:B------:R1:W-:Y:S10]  /*5c80*/  ST.E.128 [R2.64], R12 ;  /* 0x0000000c02007985 */ /* 0x0003f4000c101d0a */
[----:B------:R-:W-:Y:S05]  /*5c90*/  @!P0 IMAD.WIDE R4, R57, 0x2, R54 ;  /* 0x0000000239048825 */ /* 0x000fea00078e0236 */
[----:B------:R1:W-:Y:S02]  /*5ca0*/  @!P0 ST.E.128 [R4.64], R36 ;  /* 0x0000002404008985 */ /* 0x0003e4000c101d0a */
.L_x_202:
[----:B------:R-:W-:Y:S05]  /*5cb0*/  BSYNC B0 ;  /* 0x0000000000007941 */ /* 0x000fea0003800000 */
.L_x_201:
[----:B------:R-:W-:Y:S01]  /*5cc0*/  ISETP.GE.AND P0, PT, R25, c[0x0][0x1d4], PT ;  /* 0x0000750019007a0c */ /* 0x000fe20003f06270 */
[----:B------:R-:W-:Y:S01]  /*5cd0*/  @!UPT UIADD3 URZ, URZ, URZ, URZ ;  /* 0x0000003f3f3ff290 */ /* 0x000fe2000fffe03f */
[----:B------:R-:W-:Y:S11]  /*5ce0*/  BSSY B0, `(.L_x_203) ;  /* 0x0000079000007945 */ /* 0x000ff60003800000 */
[----:B------:R-:W-:-:S05]  /*5cf0*/  @P0 BRA `(.L_x_204) ;  /* 0x0000077000000947 */ /* 0x000fca0003800000 */
[----:B------:R-:W-:Y:S01]  /*5d00*/  LOP3.LUT P1, RZ, R214, 0x4, RZ, 0xc0, !PT ;  /* 0x00000004d6ff7812 */ /* 0x000fe2000782c0ff */
[----:B-1----:R-:W1:Y:S01]  /*5d10*/  LDS.128 R12, [R98+0x6100] ;  /* 0x00610000620c7984 */ /* 0x002e620000000c00 */
[----:B------:R-:W-:Y:S02]  /*5d20*/  ISETP.GE.AND P0, PT, R25, c[0x0][0x27c], PT ;  /* 0x00009f0019007a0c */ /* 0x000fe40003f06270 */
[----:B------:R-:W-:Y:S04]  /*5d30*/  SEL R0, R122, R119, !P1 ;  /* 0x000000777a007207 */ /* 0x000fe80004800000 */
[----:B------:R-:W-:Y:S04]  /*5d40*/  SHF.R.S32.HI R2, RZ, 0x1f, R0 ;  /* 0x0000001fff027819 */ /* 0x000fe80000011400 */
[----:B------:R-:W-:Y:S03]  /*5d50*/  LEA.HI R0, R2, R0, RZ, 0x4 ;  /* 0x0000000002007211 */ /* 0x000fe600078f20ff */
[--C-:B------:R-:W-:Y:S01]  /*5d60*/  @!P0 SHF.R.U64 R7, R16, 0x10, R17.reuse ;  /* 0x0000001010078819 */ /* 0x100fe20000001211 */
[--C-:B------:R-:W-:Y:S01]  /*5d70*/  @!P0 HADD2.F32 R8, -RZ, R46.reuse.H0_H0 ;  /* 0x2000002eff088230 */ /* 0x100fe20000004100 */
[----:B------:R-:W-:Y:S01]  /*5d80*/  LEA.HI.SX32 R0, R0, R112, 0x1c ;  /* 0x0000007000007211 */ /* 0x000fe200078fe2ff */
[----:B------:R-:W-:Y:S01]  /*5d90*/  @!P0 HADD2.F32 R10, -RZ, R46.H1_H1 ;  /* 0x3000002eff0a8230 */ /* 0x000fe20000004100 */
[----:B------:R-:W-:Y:S01]  /*5da0*/  @!P0 SHF.R.U32.HI R5, RZ, 0x10, R17 ;  /* 0x00000010ff058819 */ /* 0x000fe20000011611 */
[----:B------:R-:W-:Y:S01]  /*5db0*/  @!P0 HADD2.F32 R7, -RZ, R7.H0_H0 ;  /* 0x20000007ff078230 */ /* 0x000fe20000004100 */
[----:B------:R-:W-:Y:S02]  /*5dc0*/  SHF.R.S32.HI R2, RZ, 0x1f, R0 ;  /* 0x0000001fff027819 */ /* 0x000fe40000011400 */
[----:B------:R-:W-:Y:S01]  /*5dd0*/  SHF.L.U32 R36, R0, 0x3, RZ ;  /* 0x0000000300247819 */ /* 0x000fe200000006ff */
[----:B------:R-:W-:Y:S01]  /*5de0*/  @!P0 HADD2.F32 R5, -RZ, R5.H0_H0 ;  /* 0x20000005ff058230 */ /* 0x000fe20000004100 */
[----:B------:R-:W-:Y:S02]  /*5df0*/  LEA.HI R0, R2, R0, RZ, 0x3 ;  /* 0x0000000002007211 */ /* 0x000fe400078f18ff */
[--C-:B------:R-:W-:Y:S02]  /*5e00*/  @!P0 SHF.R.U32.HI R30, RZ, 0x10, R41.reuse ;  /* 0x00000010ff1e8819 */ /* 0x100fe40000011629 */
[----:B------:R-:W-:Y:S01]  /*5e10*/  @!P0 SHF.R.U64 R31, R40, 0x10, R41 ;  /* 0x00000010281f8819 */ /* 0x000fe20000001229 */
[----:B------:R-:W-:Y:S01]  /*5e20*/  IMAD.SHL.U32 R0, R0, 0x200, RZ ;  /* 0x0000020000007824 */ /* 0x000fe200078e00ff */
[----:B------:R-:W-:Y:S04]  /*5e30*/  LOP3.LUT R2, R218, 0x38, R36, 0xf8, !PT ;  /* 0x00000038da027812 */ /* 0x000fe800078ef824 */
[----:B------:R-:W-:Y:S02]  /*5e40*/  LOP3.LUT R2, R2, R219, RZ, 0x3c, !PT ;  /* 0x000000db02027212 */ /* 0x000fe400078e3cff */
[----:B------:R-:W-:Y:S01]  /*5e50*/  LOP3.LUT R0, R0, 0x7ffff000, RZ, 0xc0, !PT ;  /* 0x7ffff00000007812 */ /* 0x000fe200078ec0ff */
[----:B-1----:R-:W-:Y:S03]  /*5e60*/  @!P0 IMAD.MOV.U32 R6, RZ, RZ, R12 ;  /* 0x000000ffff068224 */ /* 0x002fe600078e000c */
[----:B------:R-:W-:Y:S01]  /*5e70*/  IADD3 R0, R2, R0, R220 ;  /* 0x0000000002007210 */ /* 0x000fe20007ffe0dc */
[----:B------:R-:W-:Y:S03]  /*5e80*/  @!P0 HADD2.F32 R2, -RZ, R11.H0_H0 ;  /* 0x2000000bff028230 */ /* 0x000fe60000004100 */
[----:B------:R-:W-:Y:S01]  /*5e90*/  SHF.L.U32 R0, R0, 0x1, RZ ;  /* 0x0000000100007819 */ /* 0x000fe200000006ff */
[----:B------:R-:W-:Y:S04]  /*5ea0*/  @!P0 HADD2.F32 R3, -RZ, R6.H0_H0 ;  /* 0x20000006ff038230 */ /* 0x000fe80000004100 */
[----:B------:R1:W2:Y:S02]  /*5eb0*/  LDS.128 R32, [R0+0x6100] ;  /* 0x0061000000207984 */ /* 0x0002a40000000c00 */
[C---:B-1----:R-:W-:Y:S02]  /*5ec0*/  @!P0 FMUL.FTZ R0, R3.reuse, R2 ;  /* 0x0000000203008220 */ /* 0x042fe40000410000 */
[----:B--2---:R-:W-:Y:S01]  /*5ed0*/  @!P0 IMAD.MOV.U32 R16, RZ, RZ, R33 ;  /* 0x000000ffff108224 */ /* 0x004fe200078e0021 */
[----:B------:R-:W-:Y:S04]  /*5ee0*/  @!P0 MOV R29, R32 ;  /* 0x00000020001d8202 */ /* 0x000fe80000000f00 */
[--C-:B------:R-:W-:Y:S02]  /*5ef0*/  @!P0 HADD2.F32 R9, -RZ, R16.reuse.H0_H0 ;  /* 0x20000010ff098230 */ /* 0x100fe40000004100 */
[----:B------:R-:W-:Y:S05]  /*5f00*/  @!P0 HADD2.F32 R4, -RZ, R29.H0_H0 ;  /* 0x2000001dff048230 */ /* 0x000fea0000004100 */
[C---:B------:R-:W-:Y:S02]  /*5f10*/  @!P0 FMUL.FTZ R2, R4.reuse, R2 ;  /* 0x0000000204028220 */ /* 0x040fe40000410000 */
[-C--:B------:R-:W-:Y:S01]  /*5f20*/  @!P0 FFMA.FTZ R0, R4, R8.reuse, R0 ;  /* 0x0000000804008223 */ /* 0x080fe20000010000 */
[----:B------:R-:W-:Y:S01]  /*5f30*/  @!P0 MOV R4, R13 ;  /* 0x0000000d00048202 */ /* 0x000fe20000000f00 */
[----:B------:R-:W-:Y:S01]  /*5f40*/  @!P0 FFMA.FTZ R38, R3, R8, -R2 ;  /* 0x0000000803268223 */ /* 0x000fe20000010802 */
[----:B------:R-:W-:Y:S02]  /*5f50*/  @!P0 HADD2.F32 R3, -RZ, R11.H1_H1 ;  /* 0x3000000bff038230 */ /* 0x000fe40000004100 */
[----:B------:R-:W-:Y:S02]  /*5f60*/  @!P0 HADD2.F32 R11, -RZ, R16.H1_H1 ;  /* 0x30000010ff0b8230 */ /* 0x000fe40000004100 */
[----:B------:R-:W-:Y:S01]  /*5f70*/  @!P0 HADD2.F32 R2, -RZ, R4.H0_H0 ;  /* 0x20000004ff028230 */ /* 0x000fe20000004100 */
[-C--:B------:R-:W-:Y:S01]  /*5f80*/  @!P0 FMUL.FTZ R8, R9, R3.reuse ;  /* 0x0000000309088220 */ /* 0x080fe20000410000 */
[----:B------:R-:W-:Y:S03]  /*5f90*/  @!P0 HADD2.F32 R16, -RZ, R30.H0_H0 ;  /* 0x2000001eff108230 */ /* 0x000fe60000004100 */
[C---:B------:R-:W-:Y:S01]  /*5fa0*/  @!P0 FFMA.FTZ R37, R2.reuse, R10, -R8 ;  /* 0x0000000a02258223 */ /* 0x040fe20000010808 */
[----:B------:R-:W-:Y:S01]  /*5fb0*/  @!P0 HADD2.F32 R8, -RZ, R29.H1_H1 ;  /* 0x3000001dff088230 */ /* 0x000fe20000004100 */
[----:B------:R-:W-:Y:S01]  /*5fc0*/  @!P0 FMUL.FTZ R3, R2, R3 ;  /* 0x0000000302038220 */ /* 0x000fe20000410000 */
[----:B------:R-:W-:Y:S01]  /*5fd0*/  @!P0 HADD2.F32 R2, -RZ, R4.H1_H1 ;  /* 0x30000004ff028230 */ /* 0x000fe20000004100 */
[-C--:B------:R-:W-:Y:S02]  /*5fe0*/  @!P0 FMUL.FTZ R4, R11, R5.reuse ;  /* 0x000000050b048220 */ /* 0x080fe40000410000 */
[----:B------:R-:W-:Y:S02]  /*5ff0*/  @!P0 IMAD.MOV.U32 R29, RZ, RZ, R34 ;  /* 0x000000ffff1d8224 */ /* 0x000fe400078e0022 */
[C---:B------:R-:W-:Y:S02]  /*6000*/  @!P0 FFMA.FTZ R17, R2.reuse, R16, -R4 ;  /* 0x0000001002118223 */ /* 0x040fe40000010804 */
[----:B------:R-:W-:Y:S01]  /*6010*/  @!P0 FMUL.FTZ R4, R2, R5 ;  /* 0x0000000502048220 */ /* 0x000fe20000410000 */
[----:B------:R-:W-:Y:S02]  /*6020*/  @!P0 HADD2.F32 R5, -RZ, R31.H0_H0 ;  /* 0x2000001fff058230 */ /* 0x000fe40000004100 */
[----:B------:R-:W-:Y:S01]  /*6030*/  @!P0 HADD2.F32 R2, -RZ, R6.H1_H1 ;  /* 0x30000006ff028230 */ /* 0x000fe20000004100 */
[----:B------:R-:W-:Y:S01]  /*6040*/  @!P0 FMUL.FTZ R6, R8, R7 ;  /* 0x0000000708068220 */ /* 0x000fe20000410000 */
[----:B------:R-:W-:Y:S03]  /*6050*/  @!P0 F2FP.PACK_AB R30, R17, R37 ;  /* 0x00000025111e823e */ /* 0x000fe600000000ff */
[C---:B------:R-:W-:Y:S02]  /*6060*/  @!P0 FFMA.FTZ R6, R2.reuse, R5, -R6 ;  /* 0x0000000502068223 */ /* 0x040fe40000010806 */
[----:B------:R-:W-:Y:S01]  /*6070*/  @!P0 FMUL.FTZ R2, R2, R7 ;  /* 0x0000000702028220 */ /* 0x000fe20000410000 */
[----:B------:R-:W-:Y:S01]  /*6080*/  @!P0 HADD2.F32 R7, -RZ, R29.H0_H0 ;  /* 0x2000001dff078230 */ /* 0x000fe20000004100 */
[----:B------:R-:W-:Y:S01]  /*6090*/  @!P0 IMAD.MOV.U32 R13, RZ, RZ, R30 ;  /* 0x000000ffff0d8224 */ /* 0x000fe200078e001e */
[----:B------:R-:W-:Y:S01]  /*60a0*/  @!P0 F2FP.PACK_AB R17, R6, R38 ;  /* 0x000000260611823e */ /* 0x000fe200000000ff */
[----:B------:R-:W-:Y:S01]  /*60b0*/  @!P0 FFMA.FTZ R2, R8, R5, R2 ;  /* 0x0000000508028223 */ /* 0x000fe20000010002 */
[--C-:B------:R-:W-:Y:S01]  /*60c0*/  @!P0 HADD2.F32 R5, -RZ, R26.reuse.H0_H0 ;  /* 0x2000001aff058230 */ /* 0x100fe20000004100 */
[----:B------:R-:W-:Y:S01]  /*60d0*/  @!P0 FFMA.FTZ R3, R9, R10, R3 ;  /* 0x0000000a09038223 */ /* 0x000fe20000010003 */
[----:B------:R-:W-:Y:S01]  /*60e0*/  @!P0 MOV R9, R14 ;  /* 0x0000000e00098202 */ /* 0x000fe20000000f00 */
[----:B------:R-:W-:Y:S01]  /*60f0*/  @!P0 FFMA.FTZ R4, R11, R16, R4 ;  /* 0x000000100b048223 */ /* 0x000fe20000010004 */
[----:B------:R-:W-:Y:S01]  /*6100*/  @!P0 HADD2.F32 R8, -RZ, R47.H0_H0 ;  /* 0x2000002fff088230 */ /* 0x000fe20000004100 */
[C---:B------:R-:W-:Y:S01]  /*6110*/  @!P0 FMUL.FTZ R11, R7.reuse, R5 ;  /* 0x00000005070b8220 */ /* 0x040fe20000410000 */
[--C-:B------:R-:W-:Y:S01]  /*6120*/  @!P0 SHF.R.U64 R16, R18, 0x10, R19.reuse ;  /* 0x0000001012108819 */ /* 0x100fe20000001213 */
[----:B------:R-:W-:Y:S01]  /*6130*/  @!P0 HADD2.F32 R6, -RZ, R9.H0_H0 ;  /* 0x20000009ff068230 */ /* 0x000fe20000004100 */
[----:B------:R-:W-:Y:S01]  /*6140*/  @!P0 MOV R12, R17 ;  /* 0x00000011000c8202 */ /* 0x000fe20000000f00 */
[----:B------:R-:W-:Y:S01]  /*6150*/  @!P0 HADD2.F32 R18, -RZ, R47.H1_H1 ;  /* 0x3000002fff128230 */ /* 0x000fe20000004100 */
[----:B------:R-:W-:Y:S01]  /*6160*/  @!P0 SHF.R.U32.HI R10, RZ, 0x10, R19 ;  /* 0x00000010ff0a8819 */ /* 0x000fe20000011613 */
[----:B------:R-:W-:Y:S01]  /*6170*/  @!P0 IMAD.MOV.U32 R19, RZ, RZ, R35 ;  /* 0x000000ffff138224 */ /* 0x000fe200078e0023 */
[----:B------:R-:W-:Y:S01]  /*6180*/  @!P0 SHF.R.U64 R30, R42, 0x10, R43 ;  /* 0x000000102a1e8819 */ /* 0x000fe2000000122b */
[----:B------:R-:W-:Y:S01]  /*6190*/  @!P0 FMUL.FTZ R5, R6, R5 ;  /* 0x0000000506058220 */ /* 0x000fe20000410000 */
[----:B------:R-:W-:Y:S01]  /*61a0*/  @!P0 F2FP.PACK_AB R3, R4, R3 ;  /* 0x000000030403823e */ /* 0x000fe200000000ff */
[-C--:B------:R-:W-:Y:S01]  /*61b0*/  @!P0 FFMA.FTZ R37, R6, R8.reuse, -R11 ;  /* 0x0000000806258223 */ /* 0x080fe2000001080b */
[--C-:B------:R-:W-:Y:S01]  /*61c0*/  @!P0 HADD2.F32 R17, -RZ, R19.reuse.H0_H0 ;  /* 0x20000013ff118230 */ /* 0x100fe20000004100 */
[----:B------:R-:W-:Y:S01]  /*61d0*/  @!P0 FFMA.FTZ R5, R7, R8, R5 ;  /* 0x0000000807058223 */ /* 0x000fe20000010005 */
[----:B------:R-:W-:Y:S01]  /*61e0*/  @!P0 MOV R8, R15 ;  /* 0x0000000f00088202 */ /* 0x000fe20000000f00 */
[----:B------:R-:W-:Y:S01]  /*61f0*/  @!P0 IMAD.MOV.U32 R33, RZ, RZ, R3 ;  /* 0x000000ffff218224 */ /* 0x000fe200078e0003 */
[----:B------:R-:W-:Y:S01]  /*6200*/  @!P0 HADD2.F32 R7, -RZ, R26.H1_H1 ;  /* 0x3000001aff078230 */ /* 0x000fe20000004100 */
[----:B------:R-:W-:Y:S01]  /*6210*/  @!P0 SHF.R.U32.HI R26, RZ, 0x10, R43 ;  /* 0x00000010ff1a8819 */ /* 0x000fe2000001162b */
[----:B------:R-:W-:Y:S02]  /*6220*/  @!P0 HADD2.F32 R11, -RZ, R10.H0_H0 ;  /* 0x2000000aff0b8230 */ /* 0x000fe40000004100 */
[----:B------:R-:W-:Y:S01]  /*6230*/  @!P0 HADD2.F32 R6, -RZ, R8.H0_H0 ;  /* 0x20000008ff068230 */ /* 0x000fe20000004100 */
[-C--:B------:R-:W-:Y:S01]  /*6240*/  @!P0 FMUL.FTZ R31, R17, R7.reuse ;  /* 0x00000007111f8220 */ /* 0x080fe20000410000 */
[----:B------:R-:W-:Y:S02]  /*6250*/  @!P0 HADD2.F32 R19, -RZ, R19.H1_H1 ;  /* 0x30000013ff138230 */ /* 0x000fe40000004100 */
[----:B------:R-:W-:Y:S01]  /*6260*/  @!P0 HADD2.F32 R26, -RZ, R26.H0_H0 ;  /* 0x2000001aff1a8230 */ /* 0x000fe20000004100 */
[C---:B------:R-:W-:Y:S01]  /*6270*/  @!P0 FFMA.FTZ R31, R6.reuse, R18, -R31 ;  /* 0x00000012061f8223 */ /* 0x040fe2000001081f */
[----:B------:R-:W-:Y:S01]  /*6280*/  @!P0 HADD2.F32 R10, -RZ, R16.H0_H0 ;  /* 0x20000010ff0a8230 */ /* 0x000fe20000004100 */
[----:B------:R-:W-:Y:S01]  /*6290*/  @!P0 FMUL.FTZ R7, R6, R7 ;  /* 0x0000000706078220 */ /* 0x000fe20000410000 */
[----:B------:R-:W-:Y:S01]  /*62a0*/  @!P0 HADD2.F32 R6, -RZ, R8.H1_H1 ;  /* 0x30000008ff068230 */ /* 0x000fe20000004100 */
[-C--:B------:R-:W-:Y:S01]  /*62b0*/  @!P0 FMUL.FTZ R8, R19, R11.reuse ;  /* 0x0000000b13088220 */ /* 0x080fe20000410000 */
[----:B------:R-:W-:Y:S03]  /*62c0*/  @!P0 HADD2.F32 R16, -RZ, R29.H1_H1 ;  /* 0x3000001dff108230 */ /* 0x000fe60000004100 */
[C---:B------:R-:W-:Y:S02]  /*62d0*/  @!P0 FFMA.FTZ R29, R6.reuse, R26, -R8 ;  /* 0x0000001a061d8223 */ /* 0x040fe40000010808 */
[----:B------:R-:W-:Y:S01]  /*62e0*/  @!P0 FMUL.FTZ R8, R6, R11 ;  /* 0x0000000b06088220 */ /* 0x000fe20000410000 */
[----:B------:R-:W-:Y:S02]  /*62f0*/  @!P0 HADD2.F32 R11, -RZ, R30.H0_H0 ;  /* 0x2000001eff0b8230 */ /* 0x000fe40000004100 */
[----:B------:R-:W-:Y:S01]  /*6300*/  @!P0 F2FP.PACK_AB R29, R29, R31 ;  /* 0x0000001f1d1d823e */ /* 0x000fe200000000ff */
[----:B------:R-:W-:Y:S01]  /*6310*/  @!P0 HADD2.F32 R6, -RZ, R9.H1_H1 ;  /* 0x30000009ff068230 */ /* 0x000fe20000004100 */
[-C--:B------:R-:W-:Y:S02]  /*6320*/  @!P0 FMUL.FTZ R9, R16, R10.reuse ;  /* 0x0000000a10098220 */ /* 0x080fe40000410000 */
[----:B------:R-:W-:Y:S02]  /*6330*/  @!P0 MOV R15, R29 ;  /* 0x0000001d000f8202 */ /* 0x000fe40000000f00 */
[C---:B------:R-:W-:Y:S02]  /*6340*/  @!P0 FFMA.FTZ R9, R6.reuse, R11, -R9 ;  /* 0x0000000b06098223 */ /* 0x040fe40000010809 */
[----:B------:R-:W-:Y:S03]  /*6350*/  @!P0 FMUL.FTZ R6, R6, R10 ;  /* 0x0000000a06068220 */ /* 0x000fe60000410000 */
[----:B------:R-:W-:Y:S01]  /*6360*/  @!P0 F2FP.PACK_AB R10, R9, R37 ;  /* 0x00000025090a823e */ /* 0x000fe200000000ff */
[----:B------:R-:W-:Y:S01]  /*6370*/  @!P0 FFMA.FTZ R6, R16, R11, R6 ;  /* 0x0000000b10068223 */ /* 0x000fe20000010006 */
[----:B------:R-:W-:Y:S01]  /*6380*/  @!P0 F2FP.PACK_AB R9, R2, R0 ;  /* 0x000000000209823e */ /* 0x000fe200000000ff */
[----:B------:R-:W-:Y:S02]  /*6390*/  @!P0 FFMA.FTZ R7, R17, R18, R7 ;  /* 0x0000001211078223 */ /* 0x000fe40000010007 */
[----:B------:R-:W-:Y:S01]  /*63a0*/  @!P0 FFMA.FTZ R8, R19, R26, R8 ;  /* 0x0000001a13088223 */ /* 0x000fe20000010008 */
[----:B------:R-:W-:Y:S01]  /*63b0*/  @!P0 F2FP.PACK_AB R2, R6, R5 ;  /* 0x000000050602823e */ /* 0x000fe200000000ff */
[----:B------:R-:W-:Y:S01]  /*63c0*/  @!P0 IMAD.MOV.U32 R14, RZ, RZ, R10 ;  /* 0x000000ffff0e8224 */ /* 0x000fe200078e000a */
[----:B------:R-:W-:Y:S02]  /*63d0*/  @!P0 MOV R32, R9 ;  /* 0x0000000900208202 */ /* 0x000fe40000000f00 */
[----:B------:R-:W-:Y:S02]  /*63e0*/  @!P0 F2FP.PACK_AB R0, R8, R7 ;  /* 0x000000070800823e */ /* 0x000fe400000000ff */
        /* <DEDUP_REMOVED lines=8> */
.L_x_204:
[----:B------:R-:W-:Y:S05]  /*6470*/  BSYNC B0 ;  /* 0x0000000000007941 */ /* 0x000fea0003800000 */
.L_x_203:
[----:B------:R-:W-:Y:S11]  /*6480*/  ISETP.GE.AND P0, PT, R24, c[0x0][0x1d4], PT ;  /* 0x0000750018007a0c */ /* 0x000ff60003f06270 */
[----:B------:R-:W-:Y:S02]  /*6490*/  @!UPT UIADD3 URZ, URZ, URZ, URZ ;  /* 0x0000003f3f3ff290 */ /* 0x000fe4000fffe03f */
[----:B------:R-:W-:-:S05]  /*64a0*/  @P0 BRA `(.L_x_188) ;  /* 0x00000a2000000947 */ /* 0x000fca0003800000 */
[----:B------:R-:W-:Y:S01]  /*64b0*/  LOP3.LUT P1, RZ, R214, 0x8, RZ, 0xc0, !PT ;  /* 0x00000008d6ff7812 */ /* 0x000fe2000782c0ff */
[----:B-1----:R-:W1:Y:S01]  /*64c0*/  LDS.128 R12, [R97+0x6100] ;  /* 0x00610000610c7984 */ /* 0x002e620000000c00 */
[----:B------:R-:W-:Y:S02]  /*64d0*/  ISETP.GE.AND P0, PT, R24, c[0x0][0x27c], PT ;  /* 0x00009f0018007a0c */ /* 0x000fe40003f06270 */
[----:B------:R-:W-:Y:S04]  /*64e0*/  SEL R0, R122, R119, !P1 ;  /* 0x000000777a007207 */ /* 0x000fe80004800000 */
[----:B------:R-:W-:Y:S04]  /*64f0*/  SHF.R.S32.HI R2, RZ, 0x1f, R0 ;  /* 0x0000001fff027819 */ /* 0x000fe80000011400 */
[----:B------:R-:W-:Y:S03]  /*6500*/  LEA.HI R0, R2, R0, RZ, 0x4 ;  /* 0x0000000002007211 */ /* 0x000fe600078f20ff */
[--C-:B------:R-:W-:Y:S01]  /*6510*/  @!P0 HADD2.F32 R8, -RZ, R52.reuse.H0_H0 ;  /* 0x20000034ff088230 */ /* 0x100fe20000004100 */
[----:B------:R-:W-:Y:S01]  /*6520*/  LEA.HI.SX32 R0, R0, R111, 0x1c ;  /* 0x0000006f00007211 */ /* 0x000fe200078fe2ff */
[----:B------:R-:W-:Y:S01]  /*6530*/  @!P0 HADD2.F32 R10, -RZ, R52.H1_H1 ;  /* 0x30000034ff0a8230 */ /* 0x000fe20000004100 */
[----:B------:R-:W-:Y:S02]  /*6540*/  @!P0 SHF.R.U32.HI R6, RZ, 0x10, R21 ;  /* 0x00000010ff068819 */ /* 0x000fe40000011615 */
[----:B------:R-:W-:Y:S02]  /*6550*/  SHF.R.S32.HI R2, RZ, 0x1f, R0 ;  /* 0x0000001fff027819 */ /* 0x000fe40000011400 */
[----:B------:R-:W-:Y:S02]  /*6560*/  SHF.L.U32 R29, R0, 0x3, RZ ;  /* 0x00000003001d7819 */ /* 0x000fe400000006ff */
[----:B------:R-:W-:Y:S02]  /*6570*/  LEA.HI R0, R2, R0, RZ, 0x3 ;  /* 0x0000000002007211 */ /* 0x000fe400078f18ff */
[----:B------:R-:W-:Y:S02]  /*6580*/  LOP3.LUT R2, R218, 0x38, R29, 0xf8, !PT ;  /* 0x00000038da027812 */ /* 0x000fe400078ef81d */
[----:B------:R-:W-:Y:S02]  /*6590*/  SHF.L.U32 R0, R0, 0x9, RZ ;  /* 0x0000000900007819 */ /* 0x000fe400000006ff */
[----:B------:R-:W-:Y:S02]  /*65a0*/  LOP3.LUT R2, R2, R219, RZ, 0x3c, !PT ;  /* 0x000000db02027212 */ /* 0x000fe400078e3cff */
[----:B------:R-:W-:Y:S02]  /*65b0*/  LOP3.LUT R0, R0, 0x7ffff000, RZ, 0xc0, !PT ;  /* 0x7ffff00000007812 */ /* 0x000fe400078ec0ff */
[----:B------:R-:W-:Y:S02]  /*65c0*/  @!P0 SHF.R.U32.HI R16, RZ, 0x10, R49 ;  /* 0x00000010ff108819 */ /* 0x000fe40000011631 */
[----:B------:R-:W-:Y:S01]  /*65d0*/  IADD3 R0, R2, R0, R220 ;  /* 0x0000000002007210 */ /* 0x000fe20007ffe0dc */
[----:B------:R-:W-:Y:S01]  /*65e0*/  @!P0 HADD2.F32 R2, -RZ, R27.H0_H0 ;  /* 0x2000001bff028230 */ /* 0x000fe20000004100 */
[----:B------:R-:W-:Y:S01]  /*65f0*/  @!P0 SHF.R.U64 R7, R20, 0x10, R21 ;  /* 0x0000001014078819 */ /* 0x000fe20000001215 */
[----:B------:R-:W-:Y:S01]  /*6600*/  @!P0 HADD2.F32 R16, -RZ, R16.H0_H0 ;  /* 0x20000010ff108230 */ /* 0x000fe20000004100 */
[----:B------:R-:W-:Y:S01]  /*6610*/  @!P0 SHF.R.U64 R18, R48, 0x10, R49 ;  /* 0x0000001030128819 */ /* 0x000fe20000001231 */
[----:B------:R-:W-:Y:S01]  /*6620*/  IMAD.SHL.U32 R0, R0, 0x2, RZ ;  /* 0x0000000200007824 */ /* 0x000fe200078e00ff */
[----:B-1----:R-:W-:Y:S02]  /*6630*/  @!P0 MOV R5, R12 ;  /* 0x0000000c00058202 */ /* 0x002fe40000000f00 */
[----:B------:R-:W-:Y:S02]  /*6640*/  @!P0 SHF.R.U64 R26, R50, 0x10, R51 ;  /* 0x00000010321a8819 */ /* 0x000fe40000001233 */
[----:B------:R1:W2:Y:S01]  /*6650*/  LDS.128 R32, [R0+0x6100] ;  /* 0x0061000000207984 */ /* 0x0002a20000000c00 */
[----:B------:R-:W-:Y:S05]  /*6660*/  @!P0 HADD2.F32 R3, -RZ, R5.H0_H0 ;  /* 0x20000005ff038230 */ /* 0x000fea0000004100 */
[C---:B-1----:R-:W-:Y:S02]  /*6670*/  @!P0 FMUL.FTZ R0, R3.reuse, R2 ;  /* 0x0000000203008220 */ /* 0x042fe40000410000 */
[----:B--2---:R-:W-:Y:S01]  /*6680*/  @!P0 IMAD.MOV.U32 R17, RZ, RZ, R32 ;  /* 0x000000ffff118224 */ /* 0x004fe200078e0020 */
[----:B------:R-:W-:Y:S02]  /*6690*/  @!P0 MOV R11, R33 ;  /* 0x00000021000b8202 */ /* 0x000fe40000000f00 */
[----:B------:R-:W-:Y:S02]  /*66a0*/  @!P0 MOV R21, R34 ;  /* 0x0000002200158202 */ /* 0x000fe40000000f00 */
[----:B------:R-:W-:Y:S02]  /*66b0*/  @!P0 HADD2.F32 R4, -RZ, R17.H0_H0 ;  /* 0x20000011ff048230 */ /* 0x000fe40000004100 */
[--C-:B------:R-:W-:Y:S02]  /*66c0*/  @!P0 HADD2.F32 R9, -RZ, R11.reuse.H0_H0 ;  /* 0x2000000bff098230 */ /* 0x100fe40000004100 */
[----:B------:R-:W-:Y:S01]  /*66d0*/  @!P0 HADD2.F32 R11, -RZ, R11.H1_H1 ;  /* 0x3000000bff0b8230 */ /* 0x000fe20000004100 */
[C---:B------:R-:W-:Y:S02]  /*66e0*/  @!P0 FMUL.FTZ R2, R4.reuse, R2 ;  /* 0x0000000204028220 */ /* 0x040fe40000410000 */
[-C--:B------:R-:W-:Y:S02]  /*66f0*/  @!P0 FFMA.FTZ R0, R4, R8.reuse, R0 ;  /* 0x0000000804008223 */ /* 0x080fe40000010000 */
[----:B------:R-:W-:Y:S02]  /*6700*/  @!P0 IMAD.MOV.U32 R4, RZ, RZ, R13 ;  /* 0x000000ffff048224 */ /* 0x000fe400078e000d */
[----:B------:R-:W-:Y:S01]  /*6710*/  @!P0 FFMA.FTZ R36, R3, R8, -R2 ;  /* 0x0000000803248223 */ /* 0x000fe20000010802 */
[----:B------:R-:W-:Y:S02]  /*6720*/  @!P0 HADD2.F32 R3, -RZ, R27.H1_H1 ;  /* 0x3000001bff038230 */ /* 0x000fe40000004100 */
[----:B------:R-:W-:Y:S02]  /*6730*/  @!P0 HADD2.F32 R2, -RZ, R4.H0_H0 ;  /* 0x20000004ff028230 */ /* 0x000fe40000004100 */
[----:B------:R-:W-:Y:S01]  /*6740*/  @!P0 HADD2.F32 R8, -RZ, R6.H0_H0 ;  /* 0x20000006ff088230 */ /* 0x000fe20000004100 */
[-C--:B------:R-:W-:Y:S01]  /*6750*/  @!P0 FMUL.FTZ R19, R9, R3.reuse ;  /* 0x0000000309138220 */ /* 0x080fe20000410000 */
[----:B------:R-:W-:Y:S01]  /*6760*/  @!P0 HADD2.F32 R6, -RZ, R7.H0_H0 ;  /* 0x20000007ff068230 */ /* 0x000fe20000004100 */
[C---:B------:R-:W-:Y:S01]  /*6770*/  @!P0 FMUL.FTZ R3, R2.reuse, R3 ;  /* 0x0000000302038220 */ /* 0x040fe20000410000 */
[----:B------:R-:W-:Y:S01]  /*6780*/  @!P0 HADD2.F32 R7, -RZ, R17.H1_H1 ;  /* 0x30000011ff078230 */ /* 0x000fe20000004100 */
[----:B------:R-:W-:Y:S01]  /*6790*/  @!P0 FFMA.FTZ R20, R2, R10, -R19 ;  /* 0x0000000a02148223 */ /* 0x000fe20000010813 */
[----:B------:R-:W-:Y:S01]  /*67a0*/  @!P0 HADD2.F32 R2, -RZ, R4.H1_H1 ;  /* 0x30000004ff028230 */ /* 0x000fe20000004100 */
[----:B------:R-:W-:Y:S04]  /*67b0*/  @!P0 FMUL.FTZ R4, R11, R8 ;  /* 0x000000080b048220 */ /* 0x000fe80000410000 */
[C---:B------:R-:W-:Y:S02]  /*67c0*/  @!P0 FFMA.FTZ R19, R2.reuse, R16, -R4 ;  /* 0x0000001002138223 */ /* 0x040fe40000010804 */
[----:B------:R-:W-:Y:S01]  /*67d0*/  @!P0 FMUL.FTZ R4, R2, R8 ;  /* 0x0000000802048220 */ /* 0x000fe20000410000 */
[----:B------:R-:W-:Y:S02]  /*67e0*/  @!P0 HADD2.F32 R8, -RZ, R18.H0_H0 ;  /* 0x20000012ff088230 */ /* 0x000fe40000004100 */
[----:B------:R-:W-:Y:S01]  /*67f0*/  @!P0 HADD2.F32 R2, -RZ, R5.H1_H1 ;  /* 0x30000005ff028230 */ /* 0x000fe20000004100 */
[----:B------:R-:W-:Y:S01]  /*6800*/  @!P0 FMUL.FTZ R5, R7, R6 ;  /* 0x0000000607058220 */ /* 0x000fe20000410000 */
[----:B------:R-:W-:Y:S01]  /*6810*/  @!P0 F2FP.PACK_AB R30, R19, R20 ;  /* 0x00000014131e823e */ /* 0x000fe200000000ff */
[----:B------:R-:W-:Y:S01]  /*6820*/  @!P0 HADD2.F32 R18, -RZ, R53.H1_H1 ;  /* 0x30000035ff128230 */ /* 0x000fe20000004100 */
[----:B------:R-:W-:Y:S01]  /*6830*/  @!P0 SHF.R.U32.HI R20, RZ, 0x10, R51 ;  /* 0x00000010ff148819 */ /* 0x000fe20000011633 */
[C---:B------:R-:W-:Y:S01]  /*6840*/  @!P0 FFMA.FTZ R17, R2.reuse, R8, -R5 ;  /* 0x0000000802118223 */ /* 0x040fe20000010805 */
[----:B------:R-:W-:Y:S01]  /*6850*/  @!P0 HADD2.F32 R5, -RZ, R28.H0_H0 ;  /* 0x2000001cff058230 */ /* 0x000fe20000004100 */
[----:B------:R-:W-:Y:S01]  /*6860*/  @!P0 FMUL.FTZ R2, R2, R6 ;  /* 0x0000000602028220 */ /* 0x000fe20000410000 */
[----:B------:R-:W-:Y:S01]  /*6870*/  @!P0 MOV R19, R35 ;  /* 0x0000002300138202 */ /* 0x000fe20000000f00 */
[----:B------:R-:W-:Y:S01]  /*6880*/  @!P0 IMAD.MOV.U32 R13, RZ, RZ, R30 ;  /* 0x000000ffff0d8224 */ /* 0x000fe200078e001e */
[----:B------:R-:W-:Y:S01]  /*6890*/  @!P0 F2FP.PACK_AB R27, R17, R36 ;  /* 0x00000024111b823e */ /* 0x000fe200000000ff */
[----:B------:R-:W-:Y:S01]  /*68a0*/  @!P0 FFMA.FTZ R2, R7, R8, R2 ;  /* 0x0000000807028223 */ /* 0x000fe20000010002 */
[----:B------:R-:W-:Y:S01]  /*68b0*/  @!P0 HADD2.F32 R7, -RZ, R21.H0_H0 ;  /* 0x20000015ff078230 */ /* 0x000fe20000004100 */
[----:B------:R-:W-:Y:S01]  /*68c0*/  @!P0 FFMA.FTZ R3, R9, R10, R3 ;  /* 0x0000000a09038223 */ /* 0x000fe20000010003 */
[----:B------:R-:W-:Y:S01]  /*68d0*/  @!P0 MOV R12, R27 ;  /* 0x0000001b000c8202 */ /* 0x000fe20000000f00 */
[----:B------:R-:W-:Y:S01]  /*68e0*/  @!P0 IMAD.MOV.U32 R9, RZ, RZ, R14 ;  /* 0x000000ffff098224 */ /* 0x000fe200078e000e */
[----:B------:R-:W-:Y:S01]  /*68f0*/  @!P0 HADD2.F32 R8, -RZ, R53.H0_H0 ;  /* 0x20000035ff088230 */ /* 0x000fe20000004100 */
[----:B------:R-:W-:Y:S01]  /*6900*/  @!P0 FFMA.FTZ R4, R11, R16, R4 ;  /* 0x000000100b048223 */ /* 0x000fe20000010004 */
[--C-:B------:R-:W-:Y:S01]  /*6910*/  @!P0 SHF.R.U32.HI R10, RZ, 0x10, R23.reuse ;  /* 0x00000010ff0a8819 */ /* 0x100fe20000011617 */
[C---:B------:R-:W-:Y:S01]  /*6920*/  @!P0 FMUL.FTZ R16, R7.reuse, R5 ;  /* 0x0000000507108220 */ /* 0x040fe20000410000 */
[----:B------:R-:W-:Y:S01]  /*6930*/  @!P0 HADD2.F32 R6, -RZ, R9.H0_H0 ;  /* 0x20000009ff068230 */ /* 0x000fe20000004100 */
[----:B------:R-:W-:Y:S01]  /*6940*/  @!P0 SHF.R.U64 R11, R22, 0x10, R23 ;  /* 0x00000010160b8819 */ /* 0x000fe20000001217 */
[----:B------:R-:W-:Y:S01]  /*6950*/  @!P0 HADD2.F32 R20, -RZ, R20.H0_H0 ;  /* 0x20000014ff148230 */ /* 0x000fe20000004100 */
[----:B------:R-:W-:Y:S01]  /*6960*/  @!P0 F2FP.PACK_AB R3, R4, R3 ;  /* 0x000000030403823e */ /* 0x000fe200000000ff */
[--C-:B------:R-:W-:Y:S01]  /*6970*/  @!P0 HADD2.F32 R17, -RZ, R19.reuse.H0_H0 ;  /* 0x20000013ff118230 */ /* 0x100fe20000004100 */
[C---:B------:R-:W-:Y:S01]  /*6980*/  @!P0 FMUL.FTZ R5, R6.reuse, R5 ;  /* 0x0000000506058220 */ /* 0x040fe20000410000 */
[----:B------:R-:W-:Y:S01]  /*6990*/  @!P0 HADD2.F32 R19, -RZ, R19.H1_H1 ;  /* 0x30000013ff138230 */ /* 0x000fe20000004100 */
[-C--:B------:R-:W-:Y:S01]  /*69a0*/  @!P0 FFMA.FTZ R31, R6, R8.reuse, -R16 ;  /* 0x00000008061f8223 */ /* 0x080fe20000010810 */
[----:B------:R-:W-:Y:S01]  /*69b0*/  @!P0 HADD2.F32 R16, -RZ, R10.H0_H0 ;  /* 0x2000000aff108230 */ /* 0x000fe20000004100 */
[----:B------:R-:W-:Y:S01]  /*69c0*/  @!P0 FFMA.FTZ R5, R7, R8, R5 ;  /* 0x0000000807058223 */ /* 0x000fe20000010005 */
[----:B------:R-:W-:Y:S01]  /*69d0*/  @!P0 HADD2.F32 R10, -RZ, R11.H0_H0 ;  /* 0x2000000bff0a8230 */ /* 0x000fe20000004100 */
[----:B------:R-:W-:Y:S01]  /*69e0*/  @!P0 IMAD.MOV.U32 R8, RZ, RZ, R15 ;  /* 0x000000ffff088224 */ /* 0x000fe200078e000f */
[----:B------:R-:W-:Y:S01]  /*69f0*/  @!P0 HADD2.F32 R7, -RZ, R28.H1_H1 ;  /* 0x3000001cff078230 */ /* 0x000fe20000004100 */
[----:B------:R-:W-:Y:S01]  /*6a00*/  @!P0 IMAD.MOV.U32 R33, RZ, RZ, R3 ;  /* 0x000000ffff218224 */ /* 0x000fe200078e0003 */
[----:B------:R-:W-:Y:S02]  /*6a10*/  @!P0 HADD2.F32 R11, -RZ, R21.H1_H1 ;  /* 0x30000015ff0b8230 */ /* 0x000fe40000004100 */
[--C-:B------:R-:W-:Y:S01]  /*6a20*/  @!P0 HADD2.F32 R6, -RZ, R8.reuse.H0_H0 ;  /* 0x20000008ff068230 */ /* 0x100fe20000004100 */
[-C--:B------:R-:W-:Y:S04]  /*6a30*/  @!P0 FMUL.FTZ R22, R17, R7.reuse ;  /* 0x0000000711168220 */ /* 0x080fe80000410000 */
[C---:B------:R-:W-:Y:S02]  /*6a40*/  @!P0 FFMA.FTZ R23, R6.reuse, R18, -R22 ;  /* 0x0000001206178223 */ /* 0x040fe40000010816 */
[----:B------:R-:W-:Y:S01]  /*6a50*/  @!P0 FMUL.FTZ R7, R6, R7 ;  /* 0x0000000706078220 */ /* 0x000fe20000410000 */
[----:B------:R-:W-:Y:S01]  /*6a60*/  @!P0 HADD2.F32 R6, -RZ, R8.H1_H1 ;  /* 0x30000008ff068230 */ /* 0x000fe20000004100 */
[----:B------:R-:W-:Y:S04]  /*6a70*/  @!P0 FMUL.FTZ R8, R19, R16 ;  /* 0x0000001013088220 */ /* 0x000fe80000410000 */
[C---:B------:R-:W-:Y:S02]  /*6a80*/  @!P0 FFMA.FTZ R22, R6.reuse, R20, -R8 ;  /* 0x0000001406168223 */ /* 0x040fe40000010808 */
[----:B------:R-:W-:Y:S01]  /*6a90*/  @!P0 FMUL.FTZ R8, R6, R16 ;  /* 0x0000001006088220 */ /* 0x000fe20000410000 */
[----:B------:R-:W-:Y:S02]  /*6aa0*/  @!P0 HADD2.F32 R16, -RZ, R26.H0_H0 ;  /* 0x2000001aff108230 */ /* 0x000fe40000004100 */
[----:B------:R-:W-:Y:S01]  /*6ab0*/  @!P0 F2FP.PACK_AB R21, R22, R23 ;  /* 0x000000171615823e */ /* 0x000fe200000000ff */
[----:B------:R-:W-:Y:S01]  /*6ac0*/  @!P0 HADD2.F32 R6, -RZ, R9.H1_H1 ;  /* 0x30000009ff068230 */ /* 0x000fe20000004100 */
[----:B----4-:R-:W-:Y:S01]  /*6ad0*/  LEA R22, P1, R75, R54, 0x1 ;  /* 0x000000364b167211 */ /* 0x010fe200078208ff */
[----:B------:R-:W-:Y:S02]  /*6ae0*/  @!P0 FMUL.FTZ R9, R11, R10 ;  /* 0x0000000a0b098220 */ /* 0x000fe40000410000 */
[----:B------:R-:W-:Y:S01]  /*6af0*/  @!P0 IMAD.MOV.U32 R15, RZ, RZ, R21 ;  /* 0x000000ffff0f8224 */ /* 0x000fe200078e0015 */
[----:B---3--:R-:W-:Y:S01]  /*6b00*/  LEA.HI.X R23, R75, R55, R101, 0x1, P1 ;  /* 0x000000374b177211 */ /* 0x008fe200008f0c65 */
[C---:B------:R-:W-:Y:S02]  /*6b10*/  @!P0 FFMA.FTZ R9, R6.reuse, R16, -R9 ;  /* 0x0000001006098223 */ /* 0x040fe40000010809 */
[----:B------:R-:W-:Y:S03]  /*6b20*/  @!P0 FMUL.FTZ R6, R6, R10 ;  /* 0x0000000a06068220 */ /* 0x000fe60000410000 */
[----:B------:R-:W-:Y:S01]  /*6b30*/  @!P0 F2FP.PACK_AB R10, R9, R31 ;  /* 0x0000001f090a823e */ /* 0x000fe200000000ff */
[----:B------:R-:W-:Y:S01]  /*6b40*/  @!P0 FFMA.FTZ R6, R11, R16, R6 ;  /* 0x000000100b068223 */ /* 0x000fe20000010006 */
[----:B------:R-:W-:Y:S01]  /*6b50*/  @!P0 F2FP.PACK_AB R9, R2, R0 ;  /* 0x000000000209823e */ /* 0x000fe200000000ff */
[----:B------:R-:W-:Y:S01]  /*6b60*/  @!P0 FFMA.FTZ R7, R17, R18, R7 ;  /* 0x0000001211078223 */ /* 0x000fe20000010007 */
[----:B------:R-:W-:Y:S01]  /*6b70*/  @!P0 MOV R14, R10 ;  /* 0x0000000a000e8202 */ /* 0x000fe20000000f00 */
[----:B------:R-:W-:Y:S01]  /*6b80*/  @!P0 FFMA.FTZ R8, R19, R20, R8 ;  /* 0x0000001413088223 */ /* 0x000fe20000010008 */
[----:B------:R-:W-:Y:S02]  /*6b90*/  @!P0 F2FP.PACK_AB R2, R6, R5 ;  /* 0x000000050602823e */ /* 0x000fe400000000ff */
[----:B------:R-:W-:Y:S01]  /*6ba0*/  @!P0 MOV R32, R9 ;  /* 0x0000000900208202 */ /* 0x000fe20000000f00 */
[----:B------:R1:W-:Y:S01]  /*6bb0*/  ST.E.128 [R22.64], R12 ;  /* 0x0000000c16007985 */ /* 0x0003e2000c101d0a */
[----:B------:R-:W-:Y:S02]  /*6bc0*/  @!P0 F2FP.PACK_AB R0, R8, R7 ;  /* 0x000000070800823e */ /* 0x000fe400000000ff */
[----:B------:R-:W-:Y:S03]  /*6bd0*/  @!P0 MOV R34, R2 ;  /* 0x0000000200228202 */ /* 0x000fe60000000f00 */
[----:B------:R-:W-:Y:S01]  /*6be0*/  @!P0 IMAD.MOV.U32 R35, RZ, RZ, R0 ;  /* 0x000000ffff238224 */ /* 0x000fe200078e0000 */
[----:B------:R-:W-:Y:S11]  /*6bf0*/  ISETP.GE.AND P0, PT, R29, c[0x0][0x1d4], PT ;  /* 0x000075001d007a0c */ /* 0x000ff60003f06270 */
[----:B------:R-:W-:Y:S02]  /*6c00*/  @!UPT UIADD3 URZ, URZ, URZ, URZ ;  /* 0x0000003f3f3ff290 */ /* 0x000fe4000fffe03f */
[----:B------:R-:W-:-:S05]  /*6c10*/  @P0 BRA `(.L_x_188) ;  /* 0x000002b000000947 */ /* 0x000fca0003800000 */
[C---:B------:R-:W-:Y:S04]  /*6c20*/  LEA R2, P0, R29.reuse, R54, 0x1 ;  /* 0x000000361d027211 */ /* 0x040fe800078008ff */
[----:B------:R-:W-:Y:S05]  /*6c30*/  LEA.HI.X.SX32 R3, R29, R55, 0x1, P0 ;  /* 0x000000371d037211 */ /* 0x000fea00000f0eff */
[----:B------:R2:W-:Y:S01]  /*6c40*/  ST.E.128 [R2.64], R32 ;  /* 0x0000002002007985 */ /* 0x0005e2000c101d0a */
[----:B------:R-:W-:-:S05]  /*6c50*/  BRA `(.L_x_188) ;  /* 0x0000027000007947 */ /* 0x000fca0003800000 */
.L_x_184:
[----:B------:R1:W2:Y:S01]  /*6c60*/  SHFL.IDX PT, R3, R10, RZ, 0x1c1f ;  /* 0x001c1fff0a037589 */ /* 0x0002a200000e0000 */
[----:B------:R-:W-:Y:S03]  /*6c70*/  IMAD.IADD R0, R69, 0x1, -R66 ;  /* 0x0000000145007824 */ /* 0x000fe600078e0a42 */
[----:B------:R1:W3:Y:S02]  /*6c80*/  SHFL.IDX PT, R2, R11, RZ, 0x1c1f ;  /* 0x001c1fff0b027589 */ /* 0x0002e400000e0000 */
[----:B------:R-:W-:Y:S04]  /*6c90*/  IMNMX R65, R0, 0x40, PT ;  /* 0x0000004000417817 */ /* 0x000fe80003800200 */
[----:B------:R-:W-:Y:S11]  /*6ca0*/  ISETP.GT.AND P0, PT, R65, R212, PT ;  /* 0x000000d44100720c */ /* 0x000ff60003f04270 */
[----:B------:R-:W-:Y:S02]  /*6cb0*/  @!UPT UIADD3 URZ, URZ, URZ, URZ ;  /* 0x0000003f3f3ff290 */ /* 0x000fe4000fffe03f */
[----:B------:R-:W-:-:S05]  /*6cc0*/  @!P0 BRA `(.L_x_188) ;  /* 0x0000020000008947 */ /* 0x000fca0003800000 */
[----:B------:R-:W-:Y:S02]  /*6cd0*/  ISETP.GE.AND P1, PT, R102, c[0x0][0x1d4], PT ;  /* 0x0000750066007a0c */ /* 0x000fe40003f26270 */
[----:B------:R-:W-:Y:S02]  /*6ce0*/  ISETP.GE.AND P3, PT, R206, c[0x0][0x1d4], PT ;  /* 0x00007500ce007a0c */ /* 0x000fe40003f66270 */
[C---:B------:R-:W-:Y:S09]  /*6cf0*/  ISETP.GE.AND P2, PT, R205.reuse, c[0x0][0x1d4], PT ;  /* 0x00007500cd007a0c */ /* 0x040ff20003f46270 */
[----:B------:R-:W4:Y:S01]  /*6d00*/  @!P1 LDS.128 R12, [R202+0x6000] ;  /* 0x00600000ca0c9984 */ /* 0x000f220000000c00 */
[CC--:B---3--:R-:W-:Y:S04]  /*6d10*/  @!P1 LEA R4, P0, R102.reuse, R2.reuse, 0x1 ;  /* 0x0000000266049211 */ /* 0x0c8fe800078008ff */
[-C--:B--2---:R-:W-:Y:S02]  /*6d20*/  @!P1 LEA.HI.X R5, R102, R3.reuse, R103, 0x1, P0 ;  /* 0x0000000366059211 */ /* 0x084fe400000f0c67 */
[CC--:B------:R-:W-:Y:S04]  /*6d30*/  @!P3 LEA R8, P0, R206.reuse, R2.reuse, 0x1 ;  /* 0x00000002ce08b211 */ /* 0x0c0fe800078008ff */
[-C--:B------:R-:W-:Y:S02]  /*6d40*/  @!P3 LEA.HI.X R9, R206, R3.reuse, R223, 0x1, P0 ;  /* 0x00000003ce09b211 */ /* 0x080fe400000f0cdf */
[CC--:B------:R-:W-:Y:S04]  /*6d50*/  @!P2 LEA R6, P0, R205.reuse, R2.reuse, 0x1 ;  /* 0x00000002cd06a211 */ /* 0x0c0fe800078008ff */
[-C--:B------:R-:W-:Y:S02]  /*6d60*/  @!P2 LEA.HI.X R7, R205, R3.reuse, R222, 0x1, P0 ;  /* 0x00000003cd07a211 */ /* 0x080fe400000f0cde */
[----:B------:R-:W-:Y:S11]  /*6d70*/  ISETP.GE.AND P0, PT, R25, c[0x0][0x1d4], PT ;  /* 0x0000750019007a0c */ /* 0x000ff60003f06270 */
[----:B------:R-:W-:Y:S02]  /*6d80*/  @!UPT UIADD3 URZ, URZ, URZ, URZ ;  /* 0x0000003f3f3ff290 */ /* 0x000fe4000fffe03f */
[----:B------:R-:W-:Y:S01]  /*6d90*/  @!P0 IMAD.SHL.U32 R0, R216, 0x8, RZ ;  /* 0x00000008d8008824 */ /* 0x000fe200078e00ff */
[----:B----4-:R2:W-:Y:S04]  /*6da0*/  @!P1 ST.E.128 [R4.64], R12 ;  /* 0x0000000c04009985 */ /* 0x0105e8000c101d0a */
[----:B------:R-:W3:Y:S01]  /*6db0*/  @!P0 LDS.128 R12, [R203+0x6000] ;  /* 0x00600000cb0c8984 */ /* 0x000ee20000000c00 */
[--C-:B--2---:R-:W-:Y:S05]  /*6dc0*/  @!P0 IMAD.WIDE R4, R0, 0x2, R2.reuse ;  /* 0x0000000200048825 */ /* 0x104fea00078e0202 */
[----:B---3--:R2:W-:Y:S01]  /*6dd0*/  @!P0 ST.E.128 [R4.64], R12 ;  /* 0x0000000c04008985 */ /* 0x0085e2000c101d0a */
[----:B------:R-:W-:Y:S11]  /*6de0*/  ISETP.GE.AND P0, PT, R24, c[0x0][0x1d4], PT ;  /* 0x0000750018007a0c */ /* 0x000ff60003f06270 */
[----:B------:R-:W-:Y:S02]  /*6df0*/  @!UPT UIADD3 URZ, URZ, URZ, URZ ;  /* 0x0000003f3f3ff290 */ /* 0x000fe4000fffe03f */
[----:B------:R-:W3:Y:S01]  /*6e00*/  @!P0 LDS.128 R16, [R202+0x8000] ;  /* 0x00800000ca108984 */ /* 0x000ee20000000c00 */
[----:B------:R-:W-:Y:S04]  /*6e10*/  @!P0 IMAD.SHL.U32 R0, R215, 0x8, RZ ;  /* 0x00000008d7008824 */ /* 0x000fe800078e00ff */
[----:B--2---:R-:W-:Y:S05]  /*6e20*/  @!P0 IMAD.WIDE R4, R0, 0x2, R2 ;  /* 0x0000000200048825 */ /* 0x004fea00078e0202 */
[----:B---3--:R-:W-:Y:S01]  /*6e30*/  @!P0 ST.E.128 [R4.64], R16 ;  /* 0x0000001004008985 */ /* 0x008fe2000c101d0a */
[C---:B------:R-:W-:Y:S03]  /*6e40*/  ISETP.GE.AND P0, PT, R204.reuse, c[0x0][0x1d4], PT ;  /* 0x00007500cc007a0c */ /* 0x040fe60003f06270 */
[----:B------:R-:W2:Y:S10]  /*6e50*/  @!P3 LDS.128 R12, [R203+0x8000] ;  /* 0x00800000cb0cb984 */ /* 0x000eb40000000c00 */
[C---:B------:R-:W-:Y:S04]  /*6e60*/  @!P0 LEA R2, P1, R204.reuse, R2, 0x1 ;  /* 0x00000002cc028211 */ /* 0x040fe800078208ff */
[----:B------:R-:W-:Y:S01]  /*6e70*/  @!P0 LEA.HI.X R3, R204, R3, R221, 0x1, P1 ;  /* 0x00000003cc038211 */ /* 0x000fe200008f0cdd */
[----:B--2---:R-:W-:Y:S04]  /*6e80*/  @!P3 ST.E.128 [R8.64], R12 ;  /* 0x0000000c0800b985 */ /* 0x004fe8000c101d0a */
[----:B-1----:R-:W1:Y:S04]  /*6e90*/  @!P2 LDS.128 R8, [R202+0xa000] ;  /* 0x00a00000ca08a984 */ /* 0x002e680000000c00 */
[----:B-1----:R-:W-:Y:S04]  /*6ea0*/  @!P2 ST.E.128 [R6.64], R8 ;  /* 0x000000080600a985 */ /* 0x002fe8000c101d0a */
[----:B------:R-:W1:Y:S04]  /*6eb0*/  @!P0 LDS.128 R4, [R203+0xa000] ;  /* 0x00a00000cb048984 */ /* 0x000e680000000c00 */
[----:B-1----:R1:W-:Y:S02]  /*6ec0*/  @!P0 ST.E.128 [R2.64], R4 ;  /* 0x0000000402008985 */ /* 0x0023e4000c101d0a */
.L_x_188:
[----:B------:R-:W-:Y:S05]  /*6ed0*/  BSYNC B1 ;  /* 0x0000000000017941 */ /* 0x000fea0003800000 */
.L_x_183:
[----:B------:R-:W-:Y:S01]  /*6ee0*/  IMAD.IADD R0, R117, 0x1, -R66 ;  /* 0x0000000175007824 */ /* 0x000fe200078e0a42 */
[----:B-123--:R-:W-:Y:S01]  /*6ef0*/  LEA R2, P0, R59, R72, 0x6 ;  /* 0x000000483b027211 */ /* 0x00efe200078030ff */
[----:B-----5:R-:W-:Y:S01]  /*6f00*/  IMAD R6, R67, c[0x0][0x208], RZ ;  /* 0x0000820043067a24 */ /* 0x020fe200078e02ff */
[----:B------:R-:W-:Y:S01]  /*6f10*/  BSSY B0, `(.L_x_205) ;  /* 0x0000051000007945 */ /* 0x000fe20003800000 */
[----:B------:R-:W-:Y:S01]  /*6f20*/  IMAD.WIDE.U32 R4, R64, c[0x0][0x208], RZ ;  /* 0x0000820040047a25 */ /* 0x000fe200078e00ff */
[----:B------:R-:W-:Y:S02]  /*6f30*/  LEA.HI.X.SX32 R3, R59, R73, 0x6, P0 ;  /* 0x000000493b037211 */ /* 0x000fe400000f36ff */
[----:B------:R-:W-:Y:S01]  /*6f40*/  ISETP.GE.AND P0, PT, R0, 0x21, PT ;  /* 0x000000210000780c */ /* 0x000fe20003f06270 */
[----:B------:R-:W-:Y:S04]  /*6f50*/  IMAD R6, R64, c[0x0][0x20c], R6 ;  /* 0x0000830040067a24 */ /* 0x000fe800078e0206 */
[----:B------:R-:W-:Y:S02]  /*6f60*/  IMAD.IADD R5, R5, 0x1, R6 ;  /* 0x0000000105057824 */ /* 0x000fe400078e0206 */
[----:B------:R-:W-:Y:S02]  /*6f70*/  IMAD R6, R68, c[0x0][0x218], RZ ;  /* 0x0000860044067a24 */ /* 0x000fe400078e02ff */
[C---:B------:R-:W-:Y:S04]  /*6f80*/  IMAD.WIDE.U32 R4, R63.reuse, c[0x0][0x218], R4 ;  /* 0x000086003f047a25 */ /* 0x040fe800078e0004 */
[----:B------:R-:W-:Y:S01]  /*6f90*/  @P0 IADD3 R9, P1, R2, 0x20, RZ ;  /* 0x0000002002090810 */ /* 0x000fe20007f3e0ff */
[----:B------:R-:W-:Y:S03]  /*6fa0*/  IMAD R6, R63, c[0x0][0x21c], R6 ;  /* 0x000087003f067a24 */ /* 0x000fe600078e0206 */
[----:B------:R-:W-:Y:S02]  /*6fb0*/  @P0 IADD3.X R12, RZ, R3, RZ, P1, !PT ;  /* 0x00000003ff0c0210 */ /* 0x000fe40000ffe4ff */
[----:B------:R-:W-:Y:S04]  /*6fc0*/  IADD3 R8, P1, R90, R4, RZ ;  /* 0x000000045a087210 */ /* 0x000fe80007f3e0ff */
[----:B------:R-:W-:Y:S02]  /*6fd0*/  IADD3.X R11, R115, R5, R6, P1, !PT ;  /* 0x00000005730b7210 */ /* 0x000fe40000ffe406 */
[----:B------:R-:W-:Y:S11]  /*6fe0*/  ISETP.GE.AND P1, PT, R0, 0x1, PT ;  /* 0x000000010000780c */ /* 0x000ff60003f26270 */
[----:B------:R-:W-:Y:S02]  /*6ff0*/  @!UPT UIADD3 URZ, URZ, URZ, URZ ;  /* 0x0000003f3f3ff290 */ /* 0x000fe4000fffe03f */
[----:B------:R-:W-:Y:S01]  /*7000*/  @P1 MOV R4, R70 ;  /* 0x0000004600041202 */ /* 0x000fe20000000f00 */
[----:B------:R-:W-:Y:S02]  /*7010*/  @P1 IMAD.MOV.U32 R5, RZ, RZ, R74 ;  /* 0x000000ffff051224 */ /* 0x000fe400078e004a */
[----:B------:R-:W-:Y:S01]  /*7020*/  @P1 IMAD R0, R3, c[0x0][0x258], RZ ;  /* 0x0000960003001a24 */ /* 0x000fe200078e02ff */
[----:B------:R-:W-:Y:S01]  /*7030*/  @P0 MOV R3, R74 ;  /* 0x0000004a00030202 */ /* 0x000fe20000000f00 */
[C---:B------:R-:W-:Y:S04]  /*7040*/  @P1 IMAD.WIDE.U32 R4, R2.reuse, c[0x0][0x258], R4 ;  /* 0x0000960002041a25 */ /* 0x040fe800078e0004 */
[----:B------:R-:W-:Y:S01]  /*7050*/  @P1 IMAD R2, R2, c[0x0][0x25c], R0 ;  /* 0x0000970002021a24 */ /* 0x000fe200078e0200 */
[----:B------:R-:W-:Y:S01]  /*7060*/  @P1 LEA R6, P2, R4, c[0x0][0x250], 0x1 ;  /* 0x0000940004061a11 */ /* 0x000fe200078408ff */
[----:B------:R-:W-:Y:S03]  /*7070*/  @P0 IMAD R0, R12, c[0x0][0x258], RZ ;  /* 0x000096000c000a24 */ /* 0x000fe600078e02ff */
[----:B------:R-:W-:Y:S01]  /*7080*/  @P1 IADD3 R2, R5, R2, RZ ;  /* 0x0000000205021210 */ /* 0x000fe20007ffe0ff */
[C---:B------:R-:W-:Y:S03]  /*7090*/  @P0 IMAD R0, R9.reuse, c[0x0][0x25c], R0 ;  /* 0x0000970009000a24 */ /* 0x040fe600078e0200 */
[----:B------:R-:W-:Y:S01]  /*70a0*/  @P1 LEA.HI.X R7, R4, c[0x0][0x254], R2, 0x1, P2 ;  /* 0x0000950004071a11 */ /* 0x000fe200010f0c02 */
[----:B------:R-:W-:Y:S01]  /*70b0*/  @P0 IMAD.MOV.U32 R2, RZ, RZ, R70 ;  /* 0x000000ffff020224 */ /* 0x000fe200078e0046 */
[C---:B------:R-:W-:Y:S03]  /*70c0*/  LEA R10, P2, R8.reuse, c[0x0][0x1f8], 0x1 ;  /* 0x00007e00080a7a11 */ /* 0x040fe600078408ff */
[----:B------:R-:W-:Y:S01]  /*70d0*/  @!PT LDS RZ, [RZ] ;  /* 0x00000000fffff984 */ /* 0x000fe20000000800 */
[----:B------:R-:W-:Y:S01]  /*70e0*/  @!PT LDS RZ, [RZ] ;  /* 0x00000000fffff984 */ /* 0x000fe20000000800 */
[----:B------:R-:W-:Y:S01]  /*70f0*/  @!PT LDS RZ, [RZ] ;  /* 0x00000000fffff984 */ /* 0x000fe20000000800 */
[----:B------:R1:W-:Y:S01]  /*7100*/  @P1 LDGSTS.E.BYPASS.LTC128B.128 [R192+0x100], [R6.64], !P6 ;  /* 0x0010000006c01fae */ /* 0x0003e2000f101d4a */
[----:B------:R-:W-:Y:S01]  /*7110*/  @P0 IMAD.WIDE.U32 R2, R9, c[0x0][0x258], R2 ;  /* 0x0000960009020a25 */ /* 0x000fe200078e0002 */
[----:B------:R-:W-:Y:S02]  /*7120*/  LEA.HI.X R11, R8, c[0x0][0x1fc], R11, 0x1, P2 ;  /* 0x00007f00080b7a11 */ /* 0x000fe400010f0c0b */
[----:B------:R1:W-:Y:S01]  /*7130*/  @P1 LDGSTS.E.BYPASS.LTC128B.128 [R192+0x2100], [R6.64+0x80], !P5 ;  /* 0x0210008006c01fae */ /* 0x0003e2000e901d4a */
[----:B------:R-:W-:Y:S01]  /*7140*/  @P0 IMAD.IADD R0, R3, 0x1, R0 ;  /* 0x0000000103000824 */ /* 0x000fe200078e0200 */
[C---:B------:R-:W-:Y:S02]  /*7150*/  @P0 LEA R4, P2, R2.reuse, c[0x0][0x250], 0x1 ;  /* 0x0000940002040a11 */ /* 0x040fe400078408ff */
[----:B------:R1:W-:Y:S02]  /*7160*/  @P1 LDGSTS.E.BYPASS.LTC128B.128 [R192+0x4100], [R6.64+0x100], !P4 ;  /* 0x0410010006c01fae */ /* 0x0003e4000e101d4a */
[----:B------:R-:W-:Y:S02]  /*7170*/  @P0 LEA.HI.X R5, R2, c[0x0][0x254], R0, 0x1, P2 ;  /* 0x0000950002050a11 */ /* 0x000fe400010f0c00 */
[----:B------:R1:W2:Y:S04]  /*7180*/  SHFL.IDX PT, R2, R10, RZ, 0x1c1f ;  /* 0x001c1fff0a027589 */ /* 0x0002a800000e0000 */
[----:B------:R1:W-:Y:S04]  /*7190*/  @P0 LDGSTS.E.BYPASS.LTC128B.128 [R192+0x1100], [R4.64], !P6 ;  /* 0x0110000004c00fae */ /* 0x0003e8000f101d4a */
[----:B------:R1:W-:Y:S04]  /*71a0*/  @P0 LDGSTS.E.BYPASS.LTC128B.128 [R192+0x3100], [R4.64+0x80], !P5 ;  /* 0x0310008004c00fae */ /* 0x0003e8000e901d4a */
[----:B------:R1:W-:Y:S01]  /*71b0*/  @P0 LDGSTS.E.BYPASS.LTC128B.128 [R192+0x5100], [R4.64+0x100], !P4 ;  /* 0x0510010004c00fae */ /* 0x0003e2000e101d4a */
[----:B------:R-:W-:Y:S03]  /*71c0*/  ISETP.GT.AND P0, PT, R65, R212, PT ;  /* 0x000000d44100720c */ /* 0x000fe60003f04270 */
[----:B------:R-:W0:Y:S04]  /*71d0*/  LDGDEPBAR ;  /* 0x00000000000079af */ /* 0x000e280000000000 */
[----:B------:R1:W3:Y:S01]  /*71e0*/  SHFL.IDX PT, R3, R11, RZ, 0x1c1f ;  /* 0x001c1fff0b037589 */ /* 0x0002e200000e0000 */
[----:B------:R-:W-:Y:S04]  /*71f0*/  DEPBAR.LE SB0, 0x0 ;  /* 0x000080000000791a */ /* 0x000fe80000000000 */
[----:B------:R-:W-:Y:S06]  /*7200*/  BAR.SYNC.DEFER_BLOCKING 0x0 ;  /* 0x0000000000007b1d */ /* 0x000fec0000010000 */
[----:B------:R-:W-:-:S05]  /*7210*/  @!P0 BRA `(.L_x_206) ;  /* 0x0000020000008947 */ /* 0x000fca0003800000 */
[----:B-123--:R-:W-:Y:S02]  /*7220*/  ISETP.GE.AND P1, PT, R102, c[0x0][0x1d4], PT ;  /* 0x0000750066007a0c */ /* 0x00efe40003f26270 */
[----:B------:R-:W-:Y:S02]  /*7230*/  ISETP.GE.AND P3, PT, R206, c[0x0][0x1d4], PT ;  /* 0x00007500ce007a0c */ /* 0x000fe40003f66270 */
[C---:B------:R-:W-:Y:S09]  /*7240*/  ISETP.GE.AND P2, PT, R205.reuse, c[0x0][0x1d4], PT ;  /* 0x00007500cd007a0c */ /* 0x040ff20003f46270 */
[----:B------:R-:W1:Y:S01]  /*7250*/  @!P1 LDS.128 R12, [R202] ;  /* 0x00000000ca0c9984 */ /* 0x000e620000000c00 */
[CC--:B------:R-:W-:Y:S04]  /*7260*/  @!P1 LEA R4, P0, R102.reuse, R2.reuse, 0x1 ;  /* 0x0000000266049211 */ /* 0x0c0fe800078008ff */
[-C--:B------:R-:W-:Y:S02]  /*7270*/  @!P1 LEA.HI.X R5, R102, R3.reuse, R103, 0x1, P0 ;  /* 0x0000000366059211 */ /* 0x080fe400000f0c67 */
[CC--:B------:R-:W-:Y:S04]  /*7280*/  @!P3 LEA R8, P0, R206.reuse, R2.reuse, 0x1 ;  /* 0x00000002ce08b211 */ /* 0x0c0fe800078008ff */
[-C--:B------:R-:W-:Y:S02]  /*7290*/  @!P3 LEA.HI.X R9, R206, R3.reuse, R223, 0x1, P0 ;  /* 0x00000003ce09b211 */ /* 0x080fe400000f0cdf */
[CC--:B------:R-:W-:Y:S04]  /*72a0*/  @!P2 LEA R6, P0, R205.reuse, R2.reuse, 0x1 ;  /* 0x00000002cd06a211 */ /* 0x0c0fe800078008ff */
[-C--:B------:R-:W-:Y:S02]  /*72b0*/  @!P2 LEA.HI.X R7, R205, R3.reuse, R222, 0x1, P0 ;  /* 0x00000003cd07a211 */ /* 0x080fe400000f0cde */
[----:B------:R-:W-:Y:S11]  /*72c0*/  ISETP.GE.AND P0, PT, R25, c[0x0][0x1d4], PT ;  /* 0x0000750019007a0c */ /* 0x000ff60003f06270 */
[----:B------:R-:W-:Y:S02]  /*72d0*/  @!UPT UIADD3 URZ, URZ, URZ, URZ ;  /* 0x0000003f3f3ff290 */ /* 0x000fe4000fffe03f */
[----:B------:R-:W-:Y:S01]  /*72e0*/  @!P0 IMAD.SHL.U32 R0, R216, 0x8, RZ ;  /* 0x00000008d8008824 */ /* 0x000fe200078e00ff */
[----:B-1----:R1:W-:Y:S04]  /*72f0*/  @!P1 ST.E.128 [R4.64], R12 ;  /* 0x0000000c04009985 */ /* 0x0023e8000c101d0a */
[----:B------:R-:W2:Y:S01]  /*7300*/  @!P0 LDS.128 R12, [R203] ;  /* 0x00000000cb0c8984 */ /* 0x000ea20000000c00 */
[--C-:B-1----:R-:W-:Y:S05]  /*7310*/  @!P0 IMAD.WIDE R4, R0, 0x2, R2.reuse ;  /* 0x0000000200048825 */ /* 0x102fea00078e0202 */
[----:B--2---:R1:W-:Y:S01]  /*7320*/  @!P0 ST.E.128 [R4.64], R12 ;  /* 0x0000000c04008985 */ /* 0x0043e2000c101d0a */
[----:B------:R-:W-:Y:S11]  /*7330*/  ISETP.GE.AND P0, PT, R24, c[0x0][0x1d4], PT ;  /* 0x0000750018007a0c */ /* 0x000ff60003f06270 */
[----:B------:R-:W-:Y:S02]  /*7340*/  @!UPT UIADD3 URZ, URZ, URZ, URZ ;  /* 0x0000003f3f3ff290 */ /* 0x000fe4000fffe03f */
[----:B------:R-:W2:Y:S01]  /*7350*/  @!P0 LDS.128 R16, [R202+0x2000] ;  /* 0x00200000ca108984 */ /* 0x000ea20000000c00 */
[----:B------:R-:W-:Y:S04]  /*7360*/  @!P0 IMAD.SHL.U32 R0, R215, 0x8, RZ ;  /* 0x00000008d7008824 */ /* 0x000fe800078e00ff */
[----:B-1----:R-:W-:Y:S05]  /*7370*/  @!P0 IMAD.WIDE R4, R0, 0x2, R2 ;  /* 0x0000000200048825 */ /* 0x002fea00078e0202 */
[----:B--2---:R-:W-:Y:S01]  /*7380*/  @!P0 ST.E.128 [R4.64], R16 ;  /* 0x0000001004008985 */ /* 0x004fe2000c101d0a */
[C---:B------:R-:W-:Y:S03]  /*7390*/  ISETP.GE.AND P0, PT, R204.reuse, c[0x0][0x1d4], PT ;  /* 0x00007500cc007a0c */ /* 0x040fe60003f06270 */
[----:B------:R-:W1:Y:S10]  /*73a0*/  @!P3 LDS.128 R12, [R203+0x2000] ;  /* 0x00200000cb0cb984 */ /* 0x000e740000000c00 */
[C---:B------:R-:W-:Y:S04]  /*73b0*/  @!P0 LEA R2, P1, R204.reuse, R2, 0x1 ;  /* 0x00000002cc028211 */ /* 0x040fe800078208ff */
[----:B------:R-:W-:Y:S01]  /*73c0*/  @!P0 LEA.HI.X R3, R204, R3, R221, 0x1, P1 ;  /* 0x00000003cc038211 */ /* 0x000fe200008f0cdd */
[----:B-1----:R-:W-:Y:S04]  /*73d0*/  @!P3 ST.E.128 [R8.64], R12 ;  /* 0x0000000c0800b985 */ /* 0x002fe8000c101d0a */
[----:B------:R-:W1:Y:S04]  /*73e0*/  @!P2 LDS.128 R8, [R202+0x4000] ;  /* 0x00400000ca08a984 */ /* 0x000e680000000c00 */
[----:B-1----:R-:W-:Y:S04]  /*73f0*/  @!P2 ST.E.128 [R6.64], R8 ;  /* 0x000000080600a985 */ /* 0x002fe8000c101d0a */
[----:B------:R-:W1:Y:S04]  /*7400*/  @!P0 LDS.128 R4, [R203+0x4000] ;  /* 0x00400000cb048984 */ /* 0x000e680000000c00 */
[----:B-1----:R1:W-:Y:S02]  /*7410*/  @!P0 ST.E.128 [R2.64], R4 ;  /* 0x0000000402008985 */ /* 0x0023e4000c101d0a */
.L_x_206:
[----:B-123--:R-:W-:Y:S05]  /*7420*/  BSYNC B0 ;  /* 0x0000000000007941 */ /* 0x00efea0003800000 */
.L_x_205:
[C---:B------:R-:W-:Y:S02]  /*7430*/  ISETP.GT.AND P0, PT, R59.reuse, R96, PT ;  /* 0x000000603b00720c */ /* 0x040fe40003f04270 */
[----:B------:R-:W-:Y:S11]  /*7440*/  IADD3 R59, R59, -0x1, RZ ;  /* 0xffffffff3b3b7810 */ /* 0x000ff60007ffe0ff */
[----:B------:R-:W-:Y:S01]  /*7450*/  @P0 SHF.R.S32.HI R4, RZ, 0x1f, R59 ;  /* 0x0000001fff040819 */ /* 0x000fe2000001143b */
[----:B------:R-:W-:Y:S02]  /*7460*/  @P0 IMAD R0, R124, R59, RZ ;  /* 0x0000003b7c000224 */ /* 0x000fe400078e02ff */
[----:B------:R-:W-:Y:S02]  /*7470*/  @P0 IMAD.MOV.U32 R2, RZ, RZ, R80 ;  /* 0x000000ffff020224 */ /* 0x000fe400078e0050 */
[----:B------:R-:W-:Y:S02]  /*7480*/  @P0 IMAD.MOV.U32 R3, RZ, RZ, R79 ;  /* 0x000000ffff030224 */ /* 0x000fe400078e004f */
[-C--:B------:R-:W-:Y:S02]  /*7490*/  @P0 IMAD R0, R4, R129.reuse, R0 ;  /* 0x0000008104000224 */ /* 0x080fe400078e0200 */
[----:B------:R-:W-:Y:S04]  /*74a0*/  @P0 IMAD.WIDE.U32 R2, R59, R129, R2 ;  /* 0x000000813b020225 */ /* 0x000fe800078e0002 */
[----:B------:R-:W-:Y:S01]  /*74b0*/  @P0 IMAD.IADD R0, R3, 0x1, R0 ;  /* 0x0000000103000824 */ /* 0x000fe200078e0200 */
[C---:B------:R-:W-:Y:S04]  /*74c0*/  @P0 LEA R4, P1, R2.reuse, c[0x0][0x220], 0x1 ;  /* 0x0000880002040a11 */ /* 0x040fe800078208ff */
[----:B------:R-:W-:Y:S02]  /*74d0*/  @P0 LEA.HI.X R5, R2, c[0x0][0x224], R0, 0x1, P1 ;  /* 0x0000890002050a11 */ /* 0x000fe400008f0c00 */
[C---:B------:R-:W-:Y:S03]  /*74e0*/  @P0 LEA R2, P1, R132.reuse, R4, 0x1 ;  /* 0x0000000484020211 */ /* 0x040fe600078208ff */
[----:B------:R-:W-:Y:S01]  /*74f0*/  @!PT LDS RZ, [RZ] ;  /* 0x00000000fffff984 */ /* 0x000fe20000000800 */
[----:B------:R-:W-:Y:S01]  /*7500*/  @!PT LDS RZ, [RZ] ;  /* 0x00000000fffff984 */ /* 0x000fe20000000800 */
[----:B------:R-:W-:Y:S01]  /*7510*/  @!PT LDS RZ, [RZ] ;  /* 0x00000000fffff984 */ /* 0x000fe20000000800 */
[----:B------:R1:W-:Y:S01]  /*7520*/  @P0 LDGSTS.E.BYPASS.LTC128B.128 [R192+0x6100], [R4.64], !P6 ;  /* 0x0610000004c00fae */ /* 0x0003e2000f101d4a */
[----:B------:R-:W-:Y:S03]  /*7530*/  @P0 LEA.HI.X R3, R132, R5, R123, 0x1, P1 ;  /* 0x0000000584030211 */ /* 0x000fe600008f0c7b */
[----:B------:R1:W-:Y:S04]  /*7540*/  @P0 LDGSTS.E.BYPASS.LTC128B.128 [R192+0x8100], [R4.64+0x80], !P5 ;  /* 0x0810008004c00fae */ /* 0x0003e8000e901d4a */
[----:B------:R1:W-:Y:S04]  /*7550*/  @P0 LDGSTS.E.BYPASS.LTC128B.128 [R192+0xa100], [R4.64+0x100], !P4 ;  /* 0x0a10010004c00fae */ /* 0x0003e8000e101d4a */
[----:B------:R1:W-:Y:S04]  /*7560*/  @P0 LDGSTS.E.BYPASS.LTC128B.128 [R192+0x7100], [R2.64], !P6 ;  /* 0x0710000002c00fae */ /* 0x0003e8000f101d4a */
[----:B------:R1:W-:Y:S04]  /*7570*/  @P0 LDGSTS.E.BYPASS.LTC128B.128 [R192+0x9100], [R2.64+0x80], !P5 ;  /* 0x0910008002c00fae */ /* 0x0003e8000e901d4a */
[----:B------:R1:W-:Y:S04]  /*7580*/  @P0 LDGSTS.E.BYPASS.LTC128B.128 [R192+0xb100], [R2.64+0x100], !P4 ;  /* 0x0b10010002c00fae */ /* 0x0003e8000e101d4a */
[----:B------:R-:W0:Y:S01]  /*7590*/  LDGDEPBAR ;  /* 0x00000000000079af */ /* 0x000e220000000000 */
[----:B------:R-:W-:-:S05]  /*75a0*/  @P0 BRA `(.L_x_207) ;  /* 0xffffba9000000947 */ /* 0x000fca000383ffff */
[----:B------:R-:W-:Y:S01]  /*75b0*/  WARPSYNC 0xffffffff ;  /* 0xffffffff00007948 */ /* 0x000fe20003800000 */
[----:B------:R-:W-:Y:S06]  /*75c0*/  BAR.SYNC.DEFER_BLOCKING 0x0 ;  /* 0x0000000000007b1d */ /* 0x000fec0000010000 */
.L_x_182:
[----:B------:R-:W-:Y:S01]  /*75d0*/  ISETP.GE.AND P0, PT, R127, 0x1, PT ;  /* 0x000000017f00780c */ /* 0x000fe20003f06270 */
[----:B------:R-:W-:Y:S01]  /*75e0*/  BSSY B0, `(.L_x_208) ;  /* 0x000001f000007945 */ /* 0x000fe20003800000 */
[----:B------:R-:W-:-:S11]  /*75f0*/  MOV R0, RZ ;  /* 0x000000ff00007202 */ /* 0x000fd60000000f00 */
[----:B------:R-:W-:Y:S05]  /*7600*/  @!P0 BRA `(.L_x_209) ;  /* 0x000001c000008947 */ /* 0x000fea0003800000 */
[----:B-1----:R-:W-:Y:S01]  /*7610*/  IABS R2, R120 ;  /* 0x0000007800027213 */ /* 0x002fe20000000000 */
        /* <DEDUP_REMOVED lines=27> */
.L_x_209:
[----:B------:R-:W-:Y:S05]  /*77d0*/  BSYNC B0 ;  /* 0x0000000000007941 */ /* 0x000fea0003800000 */
.L_x_208:
[----:B------:R-:W-:Y:S01]  /*77e0*/  IMAD R217, R246, R0, RZ ;  /* 0x00000000f6d97224 */ /* 0x000fe200078e02ff */
[----:B------:R-:W-:Y:S01]  /*77f0*/  MOV R15, RZ ;  /* 0x000000ff000f7202 */ /* 0x000fe20000000f00 */
[----:B------:R-:W-:Y:S01]  /*7800*/  IMAD.MOV.U32 R18, RZ, RZ, RZ ;  /* 0x000000ffff127224 */ /* 0x000fe200078e00ff */
[----:B------:R-:W-:Y:S01]  /*7810*/  CS2R R50, SRZ ;  /* 0x0000000000327805 */ /* 0x000fe2000001ff00 */
[--C-:B-1----:R-:W-:Y:S01]  /*7820*/  IMAD.IADD R2, R217, 0x1, R0.reuse ;  /* 0x00000001d9027824 */ /* 0x102fe200078e0200 */
[----:B------:R-:W-:Y:S01]  /*7830*/  PRMT R0, RZ, 0x7610, R0 ;  /* 0x00007610ff007816 */ /* 0x000fe20000000000 */
        /* <DEDUP_REMOVED lines=15> */
[----:B----4-:R-:W-:Y:S01]  /*7930*/  CS2R R46, SRZ ;  /* 0x00000000002e7805 */ /* 0x010fe2000001ff00 */
        /* <DEDUP_REMOVED lines=39> */
[----:B------:R-:W-:Y:S01]  /*7bb0*/  IMAD.MOV.U32 R4, RZ, RZ, c[0x0][0x2c4] ;  /* 0x0000b100ff047624 */ /* 0x000fe200078e00ff */
[----:B------:R-:W-:Y:S02]  /*7bc0*/  SHF.R.S32.HI R0, RZ, 0x1f, R130 ;  /* 0x0000001fff007819 */ /* 0x000fe40000011482 */
[----:B------:R-:W-:Y:S02]  /*7bd0*/  ISETP.NE.U32.AND P0, PT, RZ, c[0x0][0x348], PT ;  /* 0x0000d200ff007a0c */ /* 0x000fe40003f05070 */
[----:B------:R-:W-:Y:S01]  /*7be0*/  ISETP.NE.AND P1, PT, R4, 0x1, PT ;  /* 0x000000010400780c */ /* 0x000fe20003f25270 */
[----:B------:R-:W-:Y:S01]  /*7bf0*/  IMAD R0, R0, c[0x0][0x178], RZ ;  /* 0x00005e0000007a24 */ /* 0x000fe200078e02ff */
[----:B------:R-:W-:Y:S02]  /*7c00*/  LEA R4, R237, R213, 0x7 ;  /* 0x000000d5ed047211 */ /* 0x000fe400078e38ff */
[----:B------:R-:W-:Y:S01]  /*7c10*/  LOP3.LUT R63, R238, 0xffff, RZ, 0xc0, !PT ;  /* 0x0000ffffee3f7812 */ /* 0x000fe200078ec0ff */
[----:B------:R-:W-:Y:S01]  /*7c20*/  IMAD R0, R130, c[0x0][0x17c], R0 ;  /* 0x00005f0082007a24 */ /* 0x000fe200078e0200 */
[----:B------:R-:W-:-:S02]  /*7c30*/  ISETP.NE.AND.EX P0, PT, RZ, c[0x0][0x34c], PT, P0 ;  /* 0x0000d300ff007a0c */ /* 0x000fc40003f05300 */
[----:B------:R-:W-:Y:S02]  /*7c40*/  ISETP.GE.AND P6, PT, R210, c[0x0][0x198], PT ;  /* 0x00006600d2007a0c */ /* 0x000fe40003fc6270 */
[----:B------:R-:W-:Y:S02]  /*7c50*/  SEL R6, R244, RZ, !P0 ;  /* 0x000000fff4067207 */ /* 0x000fe40004000000 */
[----:B------:R-:W-:Y:S01]  /*7c60*/  SEL R5, R243, RZ, !P0 ;  /* 0x000000fff3057207 */ /* 0x000fe20004000000 */
[----:B------:R-:W-:Y:S01]  /*7c70*/  @P1 IMAD.HI.U32 R7, R4, c[0x0][0x2c8], RZ ;  /* 0x0000b20004071a27 */ /* 0x000fe200078e00ff */
[----:B------:R-:W-:Y:S02]  /*7c80*/  ISETP.GE.AND P5, PT, R208, c[0x0][0x198], PT ;  /* 0x00006600d0007a0c */ /* 0x000fe40003fa6270 */
[----:B------:R-:W-:Y:S01]  /*7c90*/  ISETP.GE.AND P4, PT, R209, c[0x0][0x198], PT ;  /* 0x00006600d1007a0c */ /* 0x000fe20003f86270 */
[----:B------:R-:W-:Y:S01]  /*7ca0*/  IMAD R6, R6, c[0x0][0x1c0], RZ ;  /* 0x0000700006067a24 */ /* 0x000fe200078e02ff */
[----:B------:R-:W-:Y:S01]  /*7cb0*/  IADD3 R94, R168, -0x1, RZ ;  /* 0xffffffffa85e7810 */ /* 0x000fe20007ffe0ff */
[----:B-1----:R-:W-:-:S04]  /*7cc0*/  IMAD.WIDE.U32 R2, R130, c[0x0][0x178], RZ ;  /* 0x00005e0082027a25 */ /* 0x002fc800078e00ff */
[----:B------:R-:W-:Y:S02]  /*7cd0*/  IMAD.IADD R3, R3, 0x1, R0 ;  /* 0x0000000103037824 */ /* 0x000fe400078e0200 */
[----:B------:R-:W-:Y:S01]  /*7ce0*/  IMAD.MOV.U32 R0, RZ, RZ, R4 ;  /* 0x000000ffff007224 */ /* 0x000fe200078e0004 */
[----:B------:R-:W-:Y:S01]  /*7cf0*/  @P1 SHF.R.U32.HI R0, RZ, c[0x0][0x2cc], R7 ;  /* 0x0000b300ff001a19 */ /* 0x000fe20000011607 */
[----:B------:R-:W-:-:S03]  /*7d00*/  IMAD.WIDE.U32 R2, R63, c[0x0][0x1b8], R2 ;  /* 0x00006e003f027a25 */ /* 0x000fc600078e0002 */
[----:B------:R-:W-:Y:S01]  /*7d10*/  SHF.R.S32.HI R7, RZ, 0x1f, R0 ;  /* 0x0000001fff077819 */ /* 0x000fe20000011400 */
[----:B------:R-:W-:Y:S02]  /*7d20*/  IMAD R3, R63, c[0x0][0x1bc], R3 ;  /* 0x00006f003f037a24 */ /* 0x000fe400078e0203 */
[C---:B------:R-:W-:Y:S02]  /*7d30*/  IMAD R6, R5.reuse, c[0x0][0x1c4], R6 ;  /* 0x0000710005067a24 */ /* 0x040fe400078e0206 */
        /* <DEDUP_REMOVED lines=12> */
[----:B------:R-:W-:Y:S01]  /*7e00*/  LEA R7, P0, R2, c[0x0][0x160], 0x1 ;  /* 0x0000580002077a11 */ /* 0x000fe200078008ff */
[----:B------:R-:W-:-:S03]  /*7e10*/  IMAD R4, R237, 0x80, R247 ;  /* 0x00000080ed047824 */ /* 0x000fc600078e02f7 */
[----:B------:R-:W-:-:S04]  /*7e20*/  IADD3 R0, R3, R0, RZ ;  /* 0x0000000003007210 */ /* 0x000fc80007ffe0ff */
[----:B------:R-:W-:Y:S02]  /*7e30*/  LEA.HI.X R5, R2, c[0x0][0x164], R0, 0x1, P0 ;  /* 0x0000590002057a11 */ /* 0x000fe400000f0c00 */
[----:B------:R-:W-:Y:S01]  /*7e40*/  @!P2 MOV R12, R243 ;  /* 0x000000f3000ca202 */ /* 0x000fe20000000f00 */
[----:B------:R-:W-:Y:S05]  /*7e50*/  BRA.DIV ~URZ, `(.L_x_211) ;  /* 0x000106227f007947 */ /* 0x000fea000b800000 */
[----:B------:R1:W2:Y:S02]  /*7e60*/  SHFL.IDX PT, R6, R5, RZ, 0x181f ;  /* 0x00181fff05067589 */ /* 0x0002a400000e0000 */
.L_x_340:
[----:B------:R-:W-:Y:S05]  /*7e70*/  BRA.DIV ~URZ, `(.L_x_212) ;  /* 0x000106727f007947 */ /* 0x000fea000b800000 */
[----:B------:R3:W4:Y:S02]  /*7e80*/  SHFL.IDX PT, R0, R7, RZ, 0x181f ;  /* 0x00181fff07007589 */ /* 0x00072400000e0000 */
.L_x_341:
[----:B------:R-:W-:Y:S01]  /*7e90*/  IMAD R34, R131, c[0x0][0x2c4], RZ ;  /* 0x0000b10083227a24 */ /* 0x000fe200078e02ff */
[----:B------:R-:W-:Y:S04]  /*7ea0*/  BSSY B0, `(.L_x_213) ;  /* 0x000000f000007945 */ /* 0x000fe80003800000 */
[----:B------:R-:W-:-:S13]  /*7eb0*/  ISETP.GE.AND P0, PT, R4, R34, PT ;  /* 0x000000220400720c */ /* 0x000fda0003f06270 */
[----:B------:R-:W-:Y:S05]  /*7ec0*/  @P0 BRA `(.L_x_214) ;  /* 0x000000c000000947 */ /* 0x000fea0003800000 */
[-C--:B----4-:R-:W-:Y:S02]  /*7ed0*/  LEA R10, P2, R210, R0.reuse, 0x1 ;  /* 0x00000000d20a7211 */ /* 0x090fe400078408ff */
[-C--:B------:R-:W-:Y:S02]  /*7ee0*/  LEA R8, P1, R208, R0.reuse, 0x1 ;  /* 0x00000000d0087211 */ /* 0x080fe400078208ff */
[C---:B------:R-:W-:Y:S02]  /*7ef0*/  LEA R2, P0, R209.reuse, R0, 0x1 ;  /* 0x00000000d1027211 */ /* 0x040fe400078008ff */
        /* <DEDUP_REMOVED lines=9> */
.L_x_214:
[----:B------:R-:W-:Y:S05]  /*7f90*/  BSYNC B0 ;  /* 0x0000000000007941 */ /* 0x000fea0003800000 */
.L_x_213:
[----:B------:R-:W-:Y:S05]  /*7fa0*/  BRA.DIV ~URZ, `(.L_x_215) ;  /* 0x000105a27f007947 */ /* 0x000fea000b800000 */
[----:B--2---:R2:W1:Y:S04]  /*7fb0*/  SHFL.IDX PT, R6, R5, 0x1, 0x181f ;  /* 0x00381f0005067f89 */ /* 0x00446800000e0000 */
[----:B----4-:R2:W4:Y:S02]  /*7fc0*/  SHFL.IDX PT, R0, R7, 0x1, 0x181f ;  /* 0x00381f0007007f89 */ /* 0x01052400000e0000 */
.L_x_342:
[----:B------:R-:W-:Y:S01]  /*7fd0*/  IADD3 R2, R4, 0x20, RZ ;  /* 0x0000002004027810 */ /* 0x000fe20007ffe0ff */
[----:B------:R-:W-:Y:S03]  /*7fe0*/  BSSY B0, `(.L_x_216) ;  /* 0x000000f000007945 */ /* 0x000fe60003800000 */
[----:B------:R-:W-:-:S13]  /*7ff0*/  ISETP.GE.AND P0, PT, R2, R34, PT ;  /* 0x000000220200720c */ /* 0x000fda0003f06270 */
[----:B------:R-:W-:Y:S05]  /*8000*/  @P0 BRA `(.L_x_217) ;  /* 0x000000c000000947 */ /* 0x000fea0003800000 */
[-C--:B----4-:R-:W-:Y:S02]  /*8010*/  LEA R10, P2, R210, R0.reuse, 0x1 ;  /* 0x00000000d20a7211 */ /* 0x090fe400078408ff */
[-C--:B------:R-:W-:Y:S02]  /*8020*/  LEA R8, P1, R208, R0.reuse, 0x1 ;  /* 0x00000000d0087211 */ /* 0x080fe400078208ff */
[C---:B------:R-:W-:Y:S02]  /*8030*/  LEA R2, P0, R209.reuse, R0, 0x1 ;  /* 0x00000000d1027211 */ /* 0x040fe400078008ff */
        /* <DEDUP_REMOVED lines=9> */
.L_x_217:
[----:B------:R-:W-:Y:S05]  /*80d0*/  BSYNC B0 ;  /* 0x0000000000007941 */ /* 0x000fea0003800000 */
.L_x_216:
[----:B------:R-:W-:Y:S05]  /*80e0*/  BRA.DIV ~URZ, `(.L_x_218) ;  /* 0x000105227f007947 */ /* 0x000fea000b800000 */
[----:B-1----:R1:W2:Y:S02]  /*80f0*/  SHFL.IDX PT, R6, R5, 0x2, 0x181f ;  /* 0x00581f0005067f89 */ /* 0x0022a400000e0000 */
.L_x_343:
[----:B------:R-:W-:Y:S05]  /*8100*/  BRA.DIV ~URZ, `(.L_x_219) ;  /* 0x000105727f007947 */ /* 0x000fea000b800000 */
[----:B----4-:R4:W1:Y:S02]  /*8110*/  SHFL.IDX PT, R0, R7, 0x2, 0x181f ;  /* 0x00581f0007007f89 */ /* 0x01086400000e0000 */
.L_x_344:
[----:B------:R-:W-:Y:S01]  /*8120*/  IADD3 R2, R4, 0x40, RZ ;  /* 0x0000004004027810 */ /* 0x000fe20007ffe0ff */
[----:B------:R-:W-:Y:S03]  /*8130*/  BSSY B0, `(.L_x_220) ;  /* 0x000000f000007945 */ /* 0x000fe60003800000 */
[----:B------:R-:W-:-:S13]  /*8140*/  ISETP.GE.AND P0, PT, R2, R34, PT ;  /* 0x000000220200720c */ /* 0x000fda0003f06270 */
[----:B------:R-:W-:Y:S05]  /*8150*/  @P0 BRA `(.L_x_221) ;  /* 0x000000c000000947 */ /* 0x000fea0003800000 */
[-C--:B-1----:R-:W-:Y:S02]  /*8160*/  LEA R10, P2, R210, R0.reuse, 0x1 ;  /* 0x00000000d20a7211 */ /* 0x082fe400078408ff */
        /* <DEDUP_REMOVED lines=11> */
.L_x_221:
[----:B------:R-:W-:Y:S05]  /*8220*/  BSYNC B0 ;  /* 0x0000000000007941 */ /* 0x000fea0003800000 */
.L_x_220:
[----:B------:R-:W-:Y:S05]  /*8230*/  BRA.DIV ~URZ, `(.L_x_222) ;  /* 0x000104a27f007947 */ /* 0x000fea000b800000 */
[----:B-12---:R-:W1:Y:S04]  /*8240*/  SHFL.IDX PT, R5, R5, 0x3, 0x181f ;  /* 0x00781f0005057f89 */ /* 0x006e6800000e0000 */
[----:B------:R2:W3:Y:S02]  /*8250*/  SHFL.IDX PT, R0, R7, 0x3, 0x181f ;  /* 0x00781f0007007f89 */ /* 0x0004e400000e0000 */
.L_x_345:
[----:B------:R-:W-:Y:S01]  /*8260*/  IADD3 R2, R4, 0x60, RZ ;  /* 0x0000006004027810 */ /* 0x000fe20007ffe0ff */
[----:B-----5:R-:W-:-:S03]  /*8270*/  IMAD.WIDE.U32 R232, R12, c[0x0][0x2b0], RZ ;  /* 0x0000ac000ce87a25 */ /* 0x020fc600078e00ff */
[----:B------:R-:W-:-:S13]  /*8280*/  ISETP.GE.AND P0, PT, R2, R34, PT ;  /* 0x000000220200720c */ /* 0x000fda0003f06270 */
[-C--:B---3--:R-:W-:Y:S02]  /*8290*/  @!P0 LEA R8, P3, R210, R0.reuse, 0x1 ;  /* 0x00000000d2088211 */ /* 0x088fe400078608ff */
[-C--:B------:R-:W-:Y:S02]  /*82a0*/  @!P0 LEA R6, P2, R208, R0.reuse, 0x1 ;  /* 0x00000000d0068211 */ /* 0x080fe400078408ff */
[C---:B------:R-:W-:Y:S02]  /*82b0*/  @!P0 LEA R2, P1, R209.reuse, R0, 0x1 ;  /* 0x00000000d1028211 */ /* 0x040fe400078208ff */
[----:B------:R-:W-:Y:S02]  /*82c0*/  SHF.R.S32.HI R0, RZ, 0x1f, R12 ;  /* 0x0000001fff007819 */ /* 0x000fe4000001140c */
[-C--:B-1----:R-:W-:Y:S02]  /*82d0*/  @!P0 LEA.HI.X R9, R210, R5.reuse, R211, 0x1, P3 ;  /* 0x00000005d2098211 */ /* 0x082fe400018f0cd3 */
[-C--:B--2-4-:R-:W-:Y:S01]  /*82e0*/  @!P0 LEA.HI.X R7, R208, R5.reuse, R225, 0x1, P2 ;  /* 0x00000005d0078211 */ /* 0x094fe200010f0ce1 */
[----:B------:R-:W-:Y:S01]  /*82f0*/  IMAD R0, R0, c[0x0][0x2b0], RZ ;  /* 0x0000ac0000007a24 */ /* 0x000fe200078e02ff */
[----:B------:R-:W-:Y:S01]  /*8300*/  @!P0 LEA.HI.X R3, R209, R5, R224, 0x1, P1 ;  /* 0x00000005d1038211 */ /* 0x000fe200008f0ce0 */
[----:B------:R-:W-:Y:S01]  /*8310*/  @!PT LDS RZ, [RZ] ;  /* 0x00000000fffff984 */ /* 0x000fe20000000800 */
[----:B------:R-:W-:Y:S01]  /*8320*/  @!PT LDS RZ, [RZ] ;  /* 0x00000000fffff984 */ /* 0x000fe20000000800 */
[----:B------:R-:W-:Y:S01]  /*8330*/  @!PT LDS RZ, [RZ] ;  /* 0x00000000fffff984 */ /* 0x000fe20000000800 */
[----:B------:R1:W-:Y:S01]  /*8340*/  @!P0 LDGSTS.E.BYPASS.LTC128B.128 [R192+0xf100], [R8.64], !P6 ;  /* 0x0f10000008c08fae */ /* 0x0003e2000f101d4a */
[----:B------:R-:W-:Y:S01]  /*8350*/  ISETP.GE.AND P6, PT, R210, c[0x0][0x1d4], PT ;  /* 0x00007500d2007a0c */ /* 0x000fe20003fc6270 */
[----:B------:R-:W-:-:S02]  /*8360*/  IMAD R0, R12, c[0x0][0x2b4], R0 ;  /* 0x0000ad000c007a24 */ /* 0x000fc400078e0200 */
[----:B------:R1:W-:Y:S01]  /*8370*/  @!P0 LDGSTS.E.BYPASS.LTC128B.128 [R192+0x13100], [R6.64], !P5 ;  /* 0x1310000006c08fae */ /* 0x0003e2000e901d4a */
[----:B------:R-:W-:Y:S01]  /*8380*/  ISETP.GE.AND P5, PT, R209, c[0x0][0x1d4], PT ;  /* 0x00007500d1007a0c */ /* 0x000fe20003fa6270 */
[----:B------:R-:W-:Y:S02]  /*8390*/  IMAD.IADD R234, R233, 0x1, R0 ;  /* 0x00000001e9ea7824 */ /* 0x000fe400078e0200 */
[----:B------:R1:W-:Y:S01]  /*83a0*/  @!P0 LDGSTS.E.BYPASS.LTC128B.128 [R192+0x17100], [R2.64], !P4 ;  /* 0x1710000002c08fae */ /* 0x0003e2000e101d4a */
[----:B------:R-:W-:Y:S02]  /*83b0*/  ISETP.GE.AND P4, PT, R208, c[0x0][0x1d4], PT ;  /* 0x00007500d0007a0c */ /* 0x000fe40003f86270 */
[----:B------:R-:W-:Y:S01]  /*83c0*/  SEL R95, RZ, 0x10, P5 ;  /* 0x00000010ff5f7807 */ /* 0x000fe20002800000 */
        /* <DEDUP_REMOVED lines=17> */
[----:B------:R-:W2:Y:S01]  /*84e0*/  @!P0 LDG.E R194, [R4.64] ;  /* 0x0000000a04c28981 */ /* 0x000ea2000c1e1900 */
[----:B------:R-:W-:Y:S02]  /*84f0*/  IMAD.MOV R0, RZ, RZ, -R0 ;  /* 0x000000ffff007224 */ /* 0x000fe400078e0a00 */
[----:B------:R-:W-:-:S04]  /*8500*/  IMAD.WIDE.U32 R230, R63, c[0x0][0x1e8], RZ ;  /* 0x00007a003fe67a25 */ /* 0x000fc800078e00ff */
[----:B------:R-:W-:Y:S02]  /*8510*/  IMAD R196, R0, c[0x0][0x2b8], R2 ;  /* 0x0000ae0000c47a24 */ /* 0x000fe400078e0202 */
[----:B------:R-:W-:Y:S02]  /*8520*/  IMAD R229, R63, c[0x0][0x1ec], R231 ;  /* 0x00007b003fe57a24 */ /* 0x000fe400078e02e7 */
[----:B------:R-:W-:Y:S01]  /*8530*/  IMAD.WIDE.U32 R2, R196, c[0x0][0x1e0], RZ ;  /* 0x00007800c4027a25 */ /* 0x000fe200078e00ff */
[----:B------:R-:W-:-:S03]  /*8540*/  SHF.R.S32.HI R64, RZ, 0x1f, R196 ;  /* 0x0000001fff407819 */ /* 0x000fc600000114c4 */
[----:B------:R-:W-:Y:S02]  /*8550*/  IMAD R127, R94, -0x40, R127 ;  /* 0xffffffc05e7f7824 */ /* 0x000fe400078e027f */
[----:B------:R-:W-:Y:S02]  /*8560*/  IMAD R0, R64, c[0x0][0x1e0], RZ ;  /* 0x0000780040007a24 */ /* 0x000fe400078e02ff */
[----:B------:R-:W-:Y:S02]  /*8570*/  IMAD.IADD R72, R127, 0x1, -R247 ;  /* 0x000000017f487824 */ /* 0x000fe400078e0af7 */
[----:B------:R-:W-:-:S03]  /*8580*/  IMAD R0, R196, c[0x0][0x1e4], R0 ;  /* 0x00007900c4007a24 */ /* 0x000fc600078e0200 */
[C---:B------:R-:W-:Y:S01]  /*8590*/  ISETP.GE.AND P2, PT, R72.reuse, 0x1, PT ;  /* 0x000000014800780c */ /* 0x040fe20003f46270 */
[----:B------:R-:W-:Y:S01]  /*85a0*/  IMAD.IADD R3, R3, 0x1, R0 ;  /* 0x0000000103037824 */ /* 0x000fe200078e0200 */
[----:B------:R-:W-:Y:S02]  /*85b0*/  ISETP.GE.AND P1, PT, R72, 0x21, PT ;  /* 0x000000214800780c */ /* 0x000fe40003f26270 */
[----:B--2---:R-:W-:Y:S01]  /*85c0*/  SHF.R.S32.HI R65, RZ, 0x1f, R194 ;  /* 0x0000001fff417819 */ /* 0x004fe200000114c2 */
[----:B------:R-:W-:-:S04]  /*85d0*/  IMAD.WIDE.U32 R2, R194, c[0x0][0x1f0], R2 ;  /* 0x00007c00c2027a25 */ /* 0x000fc800078e0002 */
[----:B------:R-:W-:Y:S01]  /*85e0*/  IMAD R0, R65, c[0x0][0x1f0], RZ ;  /* 0x00007c0041007a24 */ /* 0x000fe200078e02ff */
[----:B------:R-:W-:-:S03]  /*85f0*/  IADD3 R2, P0, R2, R230, RZ ;  /* 0x000000e602027210 */ /* 0x000fc60007f1e0ff */
[----:B------:R-:W-:-:S05]  /*8600*/  IMAD R0, R194, c[0x0][0x1f4], R0 ;  /* 0x00007d00c2007a24 */ /* 0x000fca00078e0200 */
[----:B------:R-:W-:Y:S02]  /*8610*/  IADD3.X R3, R229, R3, R0, P0, !PT ;  /* 0x00000003e5037210 */ /* 0x000fe400007fe400 */
[----:B------:R-:W-:-:S04]  /*8620*/  LEA R0, P0, R2, c[0x0][0x1c8], 0x1 ;  /* 0x0000720002007a11 */ /* 0x000fc800078008ff */
[----:B------:R-:W-:Y:S02]  /*8630*/  LEA.HI.X R2, R2, c[0x0][0x1cc], R3, 0x1, P0 ;  /* 0x0000730002027a11 */ /* 0x000fe400000f0c03 */
[----:B------:R-:W1:Y:S04]  /*8640*/  SHFL.IDX PT, R3, R0, RZ, 0x181f ;  /* 0x00181fff00037589 */ /* 0x000e6800000e0000 */
[----:B------:R-:W2:Y:S04]  /*8650*/  SHFL.IDX PT, R4, R2, RZ, 0x181f ;  /* 0x00181fff02047589 */ /* 0x000ea800000e0000 */
[----:B------:R-:W3:Y:S04]  /*8660*/  SHFL.IDX PT, R0, R0, 0x1, 0x181f ;  /* 0x00381f0000007f89 */ /* 0x000ee800000e0000 */
[----:B------:R-:W4:Y:S01]  /*8670*/  SHFL.IDX PT, R2, R2, 0x1, 0x181f ;  /* 0x00381f0002027f89 */ /* 0x000f2200000e0000 */
[----:B-1----:R-:W-:-:S04]  /*8680*/  @P2 LEA R14, P0, R210, R3, 0x1 ;  /* 0x00000003d20e2211 */ /* 0x002fc800078008ff */
[----:B--2---:R-:W-:Y:S02]  /*8690*/  @P2 LEA.HI.X R15, R210, R4, R211, 0x1, P0 ;  /* 0x00000004d20f2211 */ /* 0x004fe400000f0cd3 */
[----:B------:R-:W-:-:S03]  /*86a0*/  @P2 LEA R12, P0, R208, R3, 0x1 ;  /* 0x00000003d00c2211 */ /* 0x000fc600078008ff */
[----:B------:R1:W-:Y:S01]  /*86b0*/  @P2 LDGSTS.E.BYPASS.LTC128B.128 [R192+0x6100], [R14.64], !P6 ;  /* 0x061000000ec02fae */ /* 0x0003e2000f101d4a */
[----:B------:R-:W-:Y:S02]  /*86c0*/  @P2 LEA.HI.X R13, R208, R4, R225, 0x1, P0 ;  /* 0x00000004d00d2211 */ /* 0x000fe400000f0ce1 */
[----:B------:R-:W-:-:S03]  /*86d0*/  @P2 LEA R10, P0, R209, R3, 0x1 ;  /* 0x00000003d10a2211 */ /* 0x000fc600078008ff */
[----:B------:R1:W-:Y:S01]  /*86e0*/  @P2 LDGSTS.E.BYPASS.LTC128B.128 [R192+0x8100], [R12.64], !P4 ;  /* 0x081000000cc02fae */ /* 0x0003e2000e101d4a */
[----:B------:R-:W-:Y:S02]  /*86f0*/  @P2 LEA.HI.X R11, R209, R4, R224, 0x1, P0 ;  /* 0x00000004d10b2211 */ /* 0x000fe400000f0ce0 */
[----:B---3--:R-:W-:-:S03]  /*8700*/  @P1 LEA R8, P0, R210, R0, 0x1 ;  /* 0x00000000d2081211 */ /* 0x008fc600078008ff */
[----:B------:R1:W-:Y:S01]  /*8710*/  @P2 LDGSTS.E.BYPASS.LTC128B.128 [R192+0xa100], [R10.64], !P5 ;  /* 0x0a1000000ac02fae */ /* 0x0003e2000e901d4a */
[----:B----4-:R-:W-:Y:S02]  /*8720*/  @P1 LEA.HI.X R9, R210, R2, R211, 0x1, P0 ;  /* 0x00000002d2091211 */ /* 0x010fe400000f0cd3 */
[----:B------:R-:W-:-:S03]  /*8730*/  @P1 LEA R6, P0, R208, R0, 0x1 ;  /* 0x00000000d0061211 */ /* 0x000fc600078008ff */
[----:B------:R1:W-:Y:S01]  /*8740*/  @P1 LDGSTS.E.BYPASS.LTC128B.128 [R192+0x7100], [R8.64], !P6 ;  /* 0x0710000008c01fae */ /* 0x0003e2000f101d4a */
[----:B------:R-:W-:Y:S02]  /*8750*/  @P1 LEA.HI.X R7, R208, R2, R225, 0x1, P0 ;  /* 0x00000002d0071211 */ /* 0x000fe400000f0ce1 */
[----:B------:R-:W-:-:S03]  /*8760*/  @P1 LEA R4, P0, R209, R0, 0x1 ;  /* 0x00000000d1041211 */ /* 0x000fc600078008ff */
[----:B------:R1:W-:Y:S01]  /*8770*/  @P1 LDGSTS.E.BYPASS.LTC128B.128 [R192+0x9100], [R6.64], !P4 ;  /* 0x0910000006c01fae */ /* 0x0003e2000e101d4a */
[----:B------:R-:W-:Y:S02]  /*8780*/  @P1 LEA.HI.X R5, R209, R2, R224, 0x1, P0 ;  /* 0x00000002d1051211 */ /* 0x000fe400000f0ce0 */
[----:B------:R-:W-:-:S03]  /*8790*/  ISETP.LT.AND P0, PT, RZ, c[0x0][0x27c], PT ;  /* 0x00009f00ff007a0c */ /* 0x000fc60003f01270 */
[----:B------:R1:W-:Y:S04]  /*87a0*/  @P1 LDGSTS.E.BYPASS.LTC128B.128 [R192+0xb100], [R4.64], !P5 ;  /* 0x0b10000004c01fae */ /* 0x0003e8000e901d4a */
[----:B------:R-:W0:Y:S06]  /*87b0*/  LDGDEPBAR ;  /* 0x00000000000079af */ /* 0x000e2c0000000000 */
[----:B------:R-:W-:Y:S05]  /*87c0*/  @P0 BRA `(.L_x_223) ;  /* 0x0000002000000947 */ /* 0x000fea0003800000 */
[----:B------:R-:W-:-:S04]  /*87d0*/  DEPBAR.LE SB0, 0x1 ;  /* 0x000080400000791a */ /* 0x000fc80000000000 */
[----:B------:R-:W-:Y:S05]  /*87e0*/  BRA `(.L_x_224) ;  /* 0x0000577000007947 */ /* 0x000fea0003800000 */
.L_x_223:
[----:B------:R-:W-:Y:S01]  /*87f0*/  SHF.R.S32.HI R0, RZ, 0x1f, R126 ;  /* 0x0000001fff007819 */ /* 0x000fe2000001147e */
[----:B------:R-:W-:Y:S01]  /*8800*/  ULDC.U8 UR4, c[0x0][0x298] ;  /* 0x0000a60000047ab9 */ /* 0x000fe20000000000 */
[----:B------:R-:W-:Y:S01]  /*8810*/  IMAD.WIDE.U32 R2, R126, c[0x0][0x280], RZ ;  /* 0x0000a0007e027a25 */ /* 0x000fe200078e00ff */
[----:B------:R-:W-:Y:S01]  /*8820*/  ISETP.NE.AND P2, PT, RZ, UR4, PT ;  /* 0x00000004ff007c0c */ /* 0x000fe2000bf45270 */
[----:B------:R-:W-:Y:S02]  /*8830*/  BSSY B2, `(.L_x_224) ;  /* 0x0000572000027945 */ /* 0x000fe40003800000 */
[----:B-1----:R-:W-:Y:S01]  /*8840*/  IMAD R6, R0, c[0x0][0x280], RZ ;  /* 0x0000a00000067a24 */ /* 0x002fe200078e02ff */
[----:B------:R-:W-:Y:S01]  /*8850*/  LEA R7, P1, R2, c[0x0][0x270], 0x1 ;  /* 0x00009c0002077a11 */ /* 0x000fe200078208ff */
[----:B------:R-:W-:Y:S02]  /*8860*/  IMAD R0, R0, c[0x0][0x290], RZ ;  /* 0x0000a40000007a24 */ /* 0x000fe400078e02ff */
[----:B------:R-:W-:-:S02]  /*8870*/  IMAD R6, R126, c[0x0][0x284], R6 ;  /* 0x0000a1007e067a24 */ /* 0x000fc400078e0206 */
[----:B------:R-:W-:-:S03]  /*8880*/  IMAD.WIDE.U32 R4, R126, c[0x0][0x290], RZ ;  /* 0x0000a4007e047a25 */ /* 0x000fc600078e00ff */
[----:B------:R-:W-:Y:S01]  /*8890*/  IADD3 R3, R6, R3, RZ ;  /* 0x0000000306037210 */ /* 0x000fe20007ffe0ff */
[----:B------:R-:W-:Y:S01]  /*88a0*/  IMAD R0, R126, c[0x0][0x294], R0 ;  /* 0x0000a5007e007a24 */ /* 0x000fe200078e0200 */
[----:B------:R-:W-:Y:S02]  /*88b0*/  LEA R8, P0, R4, c[0x0][0x288], 0x1 ;  /* 0x0000a20004087a11 */ /* 0x000fe400078008ff */
[----:B------:R-:W-:Y:S02]  /*88c0*/  LEA R6, R237, R212, 0x7 ;  /* 0x000000d4ed067211 */ /* 0x000fe400078e38ff */
[----:B------:R-:W-:Y:S02]  /*88d0*/  IADD3 R5, R0, R5, RZ ;  /* 0x0000000500057210 */ /* 0x000fe40007ffe0ff */
[----:B------:R-:W-:Y:S02]  /*88e0*/  LEA.HI.X R0, R2, c[0x0][0x274], R3, 0x1, P1 ;  /* 0x00009d0002007a11 */ /* 0x000fe400008f0c03 */
[----:B------:R-:W-:Y:S01]  /*88f0*/  LEA.HI.X R2, R4, c[0x0][0x28c], R5, 0x1, P0 ;  /* 0x0000a30004027a11 */ /* 0x000fe200000f0c05 */
[----:B------:R-:W-:Y:S05]  /*8900*/  @!P2 BRA `(.L_x_225) ;  /* 0x00002a600000a947 */ /* 0x000fea0003800000 */
[----:B------:R-:W-:Y:S01]  /*8910*/  ISETP.GE.AND P0, PT, R6, R34, PT ;  /* 0x000000220600720c */ /* 0x000fe20003f06270 */
[----:B------:R-:W1:Y:S01]  /*8920*/  SHFL.IDX PT, R3, R2, RZ, 0x1c1f ;  /* 0x001c1fff02037589 */ /* 0x000e6200000e0000 */
[----:B------:R-:W-:Y:S01]  /*8930*/  BSSY B0, `(.L_x_226) ;  /* 0x000004f000007945 */ /* 0x000fe20003800000 */
[----:B------:R-:W-:Y:S01]  /*8940*/  CS2R R28, SRZ ;  /* 0x00000000001c7805 */ /* 0x000fe2000001ff00 */
[----:B------:R-:W-:Y:S01]  /*8950*/  CS2R R26, SRZ ;  /* 0x00000000001a7805 */ /* 0x000fe2000001ff00 */
[----:B------:R-:W2:Y:S01]  /*8960*/  SHFL.IDX PT, R5, R0, RZ, 0x1c1f ;  /* 0x001c1fff00057589 */ /* 0x000ea200000e0000 */
[----:B------:R-:W-:Y:S01]  /*8970*/  CS2R R24, SRZ ;  /* 0x0000000000187805 */ /* 0x000fe2000001ff00 */
[----:B------:R-:W-:Y:S01]  /*8980*/  CS2R R22, SRZ ;  /* 0x0000000000167805 */ /* 0x000fe2000001ff00 */
[----:B------:R-:W-:Y:S01]  /*8990*/  CS2R R20, SRZ ;  /* 0x0000000000147805 */ /* 0x000fe2000001ff00 */
[----:B------:R3:W4:Y:S01]  /*89a0*/  SHFL.IDX PT, R4, R7, RZ, 0x1c1f ;  /* 0x001c1fff07047589 */ /* 0x00072200000e0000 */
[----:B------:R-:W-:Y:S01]  /*89b0*/  CS2R R18, SRZ ;  /* 0x0000000000127805 */ /* 0x000fe2000001ff00 */
[----:B------:R-:W-:Y:S01]  /*89c0*/  CS2R R16, SRZ ;  /* 0x0000000000107805 */ /* 0x000fe2000001ff00 */
[----:B------:R-:W-:Y:S01]  /*89d0*/  CS2R R14, SRZ ;  /* 0x00000000000e7805 */ /* 0x000fe2000001ff00 */
[----:B------:R5:W1:Y:S01]  /*89e0*/  SHFL.IDX PT, R2, R8, RZ, 0x1c1f ;  /* 0x001c1fff08027589 */ /* 0x000a6200000e0000 */
[----:B------:R-:W-:Y:S01]  /*89f0*/  CS2R R12, SRZ ;  /* 0x00000000000c7805 */ /* 0x000fe2000001ff00 */
[----:B------:R-:W-:Y:S01]  /*8a00*/  CS2R R10, SRZ ;  /* 0x00000000000a7805 */ /* 0x000fe2000001ff00 */
[----:B---3--:R-:W-:Y:S01]  /*8a10*/  CS2R R6, SRZ ;  /* 0x0000000000067805 */ /* 0x008fe2000001ff00 */
[----:B-----5:R-:W-:Y:S01]  /*8a20*/  CS2R R8, SRZ ;  /* 0x0000000000087805 */ /* 0x020fe2000001ff00 */
[----:B------:R-:W-:Y:S05]  /*8a30*/  @P0 BRA `(.L_x_227) ;  /* 0x000003e000000947 */ /* 0x000fea0003800000 */
[----:B-12-4-:R-:W2:Y:S04]  /*8a40*/  LDL R38, [R1+0x40] ;  /* 0x0000400001267983 */ /* 0x016ea80000100800 */
[----:B------:R-:W3:Y:S04]  /*8a50*/  LDL R37, [R1+0x3c] ;  /* 0x00003c0001257983 */ /* 0x000ee80000100800 */
[----:B------:R-:W4:Y:S04]  /*8a60*/  LDL R36, [R1+0x44] ;  /* 0x0000440001247983 */ /* 0x000f280000100800 */
[----:B------:R-:W4:Y:S04]  /*8a70*/  LDL R35, [R1+0x38] ;  /* 0x0000380001237983 */ /* 0x000f280000100800 */
[----:B------:R-:W4:Y:S04]  /*8a80*/  LDL R33, [R1+0x48] ;  /* 0x0000480001217983 */ /* 0x000f280000100800 */
[----:B------:R-:W4:Y:S04]  /*8a90*/  LDL R31, [R1+0x34] ;  /* 0x00003400011f7983 */ /* 0x000f280000100800 */
[----:B------:R-:W4:Y:S04]  /*8aa0*/  LDL R30, [R1+0x4c] ;  /* 0x00004c00011e7983 */ /* 0x000f280000100800 */
[----:B------:R-:W4:Y:S01]  /*8ab0*/  LDL R32, [R1+0x30] ;  /* 0x0000300001207983 */ /* 0x000f220000100800 */
[----:B------:R-:W-:Y:S01]  /*8ac0*/  ISETP.GE.AND P1, PT, R106, c[0x0][0x27c], PT ;  /* 0x00009f006a007a0c */ /* 0x000fe20003f26270 */
[----:B------:R-:W-:Y:S01]  /*8ad0*/  CS2R R18, SRZ ;  /* 0x0000000000127805 */ /* 0x000fe2000001ff00 */
[----:B------:R-:W-:Y:S01]  /*8ae0*/  ISETP.GE.AND P0, PT, R144, c[0x0][0x27c], PT ;  /* 0x00009f0090007a0c */ /* 0x000fe20003f06270 */
[----:B------:R-:W4:Y:S01]  /*8af0*/  LDL R28, [R1+0x50] ;  /* 0x00005000011c7983 */ /* 0x000f220000100800 */
[----:B------:R-:W-:-:S03]  /*8b00*/  CS2R R6, SRZ ;  /* 0x0000000000067805 */ /* 0x000fc6000001ff00 */
[----:B------:R-:W4:Y:S01]  /*8b10*/  LDL R0, [R1+0x2c] ;  /* 0x00002c0001007983 */ /* 0x000f220000100800 */
[----:B------:R-:W-:-:S05]  /*8b20*/  ISETP.GE.AND P3, PT, R141, c[0x0][0x27c], PT ;  /* 0x00009f008d007a0c */ /* 0x000fca0003f66270 */
[----:B------:R-:W-:-:S04]  /*8b30*/  @!P1 IMAD.WIDE R10, R106, 0x2, R4 ;  /* 0x000000026a0a9825 */ /* 0x000fc800078e0204 */
[----:B------:R-:W-:Y:S01]  /*8b40*/  @!P1 IMAD.WIDE R8, R106, 0x2, R2 ;  /* 0x000000026a089825 */ /* 0x000fe200078e0202 */
[----:B------:R1:W5:Y:S04]  /*8b50*/  @!P1 LD.E.64 R18, [R10.64] ;  /* 0x0000000a0a129980 */ /* 0x000368000c101b00 */
[----:B------:R1:W5:Y:S01]  /*8b60*/  @!P1 LD.E.64 R6, [R8.64] ;  /* 0x0000000a08069980 */ /* 0x000362000c101b00 */
[----:B------:R-:W-:Y:S01]  /*8b70*/  CS2R R20, SRZ ;  /* 0x0000000000147805 */ /* 0x000fe2000001ff00 */
[----:B------:R-:W-:Y:S01]  /*8b80*/  CS2R R22, SRZ ;  /* 0x0000000000167805 */ /* 0x000fe2000001ff00 */
[----:B-1----:R-:W-:Y:S01]  /*8b90*/  CS2R R8, SRZ ;  /* 0x0000000000087805 */ /* 0x002fe2000001ff00 */
[----:B------:R-:W-:Y:S01]  /*8ba0*/  CS2R R24, SRZ ;  /* 0x0000000000187805 */ /* 0x000fe2000001ff00 */
[----:B------:R-:W-:Y:S01]  /*8bb0*/  CS2R R26, SRZ ;  /* 0x00000000001a7805 */ /* 0x000fe2000001ff00 */
[----:B--2---:R-:W-:-:S02]  /*8bc0*/  @!P0 IADD3 R12, P2, R4, R38, RZ ;  /* 0x00000026040c8210 */ /* 0x004fc40007f5e0ff */
[----:B------:R-:W-:-:S03]  /*8bd0*/  @!P0 IADD3 R10, P1, R2, R38, RZ ;  /* 0x00000026020a8210 */ /* 0x000fc60007f3e0ff */
[--C-:B---3--:R-:W-:Y:S02]  /*8be0*/  @!P0 IMAD.X R13, R5, 0x1, R37.reuse, P2 ;  /* 0x00000001050d8824 */ /* 0x108fe400010e0625 */
[----:B------:R-:W-:Y:S01]  /*8bf0*/  @!P0 IMAD.X R11, R3, 0x1, R37, P1 ;  /* 0x00000001030b8824 */ /* 0x000fe200008e0625 */
[----:B------:R-:W-:Y:S02]  /*8c00*/  ISETP.GE.AND P2, PT, R143, c[0x0][0x27c], PT ;  /* 0x00009f008f007a0c */ /* 0x000fe40003f46270 */
[----:B------:R1:W5:Y:S04]  /*8c10*/  @!P0 LD.E.64 R20, [R12.64] ;  /* 0x0000000a0c148980 */ /* 0x000368000c101b00 */
[----:B------:R2:W5:Y:S01]  /*8c20*/  @!P0 LD.E.64 R8, [R10.64] ;  /* 0x0000000a0a088980 */ /* 0x000562000c101b00 */
[----:B----4-:R-:W-:-:S05]  /*8c30*/  @!P3 IADD3 R14, P0, R4, R36, RZ ;  /* 0x00000024040eb210 */ /* 0x010fca0007f1e0ff */
[----:B------:R-:W-:-:S05]  /*8c40*/  @!P3 IMAD.X R15, R5, 0x1, R35, P0 ;  /* 0x00000001050fb824 */ /* 0x000fca00000e0623 */
[----:B------:R3:W5:Y:S01]  /*8c50*/  @!P3 LD.E.64 R22, [R14.64] ;  /* 0x0000000a0e16b980 */ /* 0x000762000c101b00 */
[----:B-1----:R-:W-:Y:S01]  /*8c60*/  @!P3 IADD3 R12, P0, R2, R36, RZ ;  /* 0x00000024020cb210 */ /* 0x002fe20007f1e0ff */
[----:B--2---:R-:W-:-:S04]  /*8c70*/  CS2R R10, SRZ ;  /* 0x00000000000a7805 */ /* 0x004fc8000001ff00 */
[----:B------:R-:W-:Y:S01]  /*8c80*/  @!P3 IMAD.X R13, R3, 0x1, R35, P0 ;  /* 0x00000001030db824 */ /* 0x000fe200000e0623 */
[----:B------:R-:W-:-:S04]  /*8c90*/  @!P2 IADD3 R16, P0, R4, R33, RZ ;  /* 0x000000210410a210 */ /* 0x000fc80007f1e0ff */
[----:B------:R1:W5:Y:S01]  /*8ca0*/  @!P3 LD.E.64 R10, [R12.64] ;  /* 0x0000000a0c0ab980 */ /* 0x000362000c101b00 */
[----:B------:R-:W-:Y:S01]  /*8cb0*/  ISETP.GE.AND P3, PT, R140, c[0x0][0x27c], PT ;  /* 0x00009f008c007a0c */ /* 0x000fe20003f66270 */
[--C-:B------:R-:W-:Y:S01]  /*8cc0*/  @!P2 IMAD.X R17, R5, 0x1, R31.reuse, P0 ;  /* 0x000000010511a824 */ /* 0x100fe200000e061f */
[----:B---3--:R-:W-:Y:S02]  /*8cd0*/  @!P2 IADD3 R14, P0, R2, R33, RZ ;  /* 0x00000021020ea210 */ /* 0x008fe40007f1e0ff */
[----:B------:R-:W-:Y:S02]  /*8ce0*/  ISETP.GE.AND P1, PT, R142, c[0x0][0x27c], PT ;  /* 0x00009f008e007a0c */ /* 0x000fe40003f26270 */
[----:B------:R2:W5:Y:S01]  /*8cf0*/  @!P2 LD.E.64 R24, [R16.64] ;  /* 0x0000000a1018a980 */ /* 0x000562000c101b00 */
[----:B------:R-:W-:Y:S01]  /*8d00*/  @!P2 IMAD.X R15, R3, 0x1, R31, P0 ;  /* 0x00000001030fa824 */ /* 0x000fe200000e061f */
[----:B-1----:R-:W-:-:S06]  /*8d10*/  CS2R R12, SRZ ;  /* 0x00000000000c7805 */ /* 0x002fcc000001ff00 */
[----:B------:R1:W5:Y:S01]  /*8d20*/  @!P2 LD.E.64 R12, [R14.64] ;  /* 0x0000000a0e0ca980 */ /* 0x000362000c101b00 */
[----:B--2---:R-:W-:Y:S01]  /*8d30*/  CS2R R16, SRZ ;  /* 0x0000000000107805 */ /* 0x004fe2000001ff00 */
[----:B-1----:R-:W-:-:S05]  /*8d40*/  @!P3 IADD3 R14, P0, R4, R30, RZ ;  /* 0x0000001e040eb210 */ /* 0x002fca0007f1e0ff */
[----:B------:R-:W-:Y:S01]  /*8d50*/  @!P3 IMAD.X R15, R5, 0x1, R32, P0 ;  /* 0x00000001050fb824 */ /* 0x000fe200000e0620 */
[----:B------:R-:W-:-:S04]  /*8d60*/  @!P3 IADD3 R30, P0, R2, R30, RZ ;  /* 0x0000001e021eb210 */ /* 0x000fc80007f1e0ff */
[----:B------:R1:W5:Y:S01]  /*8d70*/  @!P3 LD.E.64 R26, [R14.64] ;  /* 0x0000000a0e1ab980 */ /* 0x000362000c101b00 */
[----:B------:R-:W-:Y:S01]  /*8d80*/  @!P3 IMAD.X R31, R3, 0x1, R32, P0 ;  /* 0x00000001031fb824 */ /* 0x000fe200000e0620 */
[----:B------:R-:W-:-:S05]  /*8d90*/  @!P1 IADD3 R4, P0, R4, R28, RZ ;  /* 0x0000001c04049210 */ /* 0x000fca0007f1e0ff */
[----:B------:R-:W-:Y:S01]  /*8da0*/  @!P1 IMAD.X R5, R5, 0x1, R0, P0 ;  /* 0x0000000105059824 */ /* 0x000fe200000e0600 */
[----:B------:R-:W-:Y:S02]  /*8db0*/  @!P1 IADD3 R2, P0, R2, R28, RZ ;  /* 0x0000001c02029210 */ /* 0x000fe40007f1e0ff */
[----:B------:R-:W-:-:S03]  /*8dc0*/  CS2R R28, SRZ ;  /* 0x00000000001c7805 */ /* 0x000fc6000001ff00 */
[----:B------:R-:W-:-:S03]  /*8dd0*/  @!P1 IMAD.X R3, R3, 0x1, R0, P0 ;  /* 0x0000000103039824 */ /* 0x000fc600000e0600 */
[----:B------:R2:W5:Y:S04]  /*8de0*/  @!P1 LD.E.64 R28, [R4.64] ;  /* 0x0000000a041c9980 */ /* 0x000568000c101b00 */
[----:B------:R2:W5:Y:S01]  /*8df0*/  @!P1 LD.E.64 R16, [R2.64] ;  /* 0x0000000a02109980 */ /* 0x000562000c101b00 */
[----:B-1----:R-:W-:-:S06]  /*8e00*/  CS2R R14, SRZ ;  /* 0x00000000000e7805 */ /* 0x002fcc000001ff00 */
[----:B------:R2:W5:Y:S02]  /*8e10*/  @!P3 LD.E.64 R14, [R30.64] ;  /* 0x0000000a1e0eb980 */ /* 0x000564000c101b00 */
.L_x_227:
[----:B-12-4-:R-:W-:Y:S05]  /*8e20*/  BSYNC B0 ;  /* 0x0000000000007941 */ /* 0x016fea0003800000 */
.L_x_226:
[--C-:B-----5:R-:W-:Y:S01]  /*8e30*/  IMAD.MOV.U32 R39, RZ, RZ, R27.reuse ;  /* 0x000000ffff277224 */ /* 0x120fe200078e001b */
[--C-:B------:R-:W-:Y:S01]  /*8e40*/  SHF.R.U64 R37, R26, 0x10, R27.reuse ;  /* 0x000000101a257819 */ /* 0x100fe2000000121b */
[----:B------:R-:W-:Y:S01]  /*8e50*/  IMAD.MOV.U32 R52, RZ, RZ, R20 ;  /* 0x000000ffff347224 */ /* 0x000fe200078e0014 */
[----:B------:R-:W-:Y:S01]  /*8e60*/  SHF.R.U32.HI R33, RZ, 0x10, R27 ;  /* 0x00000010ff217819 */ /* 0x000fe2000001161b */
[----:B------:R-:W-:Y:S01]  /*8e70*/  IMAD.MOV.U32 R27, RZ, RZ, R8 ;  /* 0x000000ffff1b7224 */ /* 0x000fe200078e0008 */
[----:B------:R-:W-:Y:S01]  /*8e80*/  SHF.R.U64 R45, R22, 0x10, R23 ;  /* 0x00000010162d7819 */ /* 0x000fe20000001217 */
[----:B------:R-:W-:Y:S01]  /*8e90*/  IMAD.MOV.U32 R48, RZ, RZ, R22 ;  /* 0x000000ffff307224 */ /* 0x000fe200078e0016 */
[----:B------:R-:W-:Y:S01]  /*8ea0*/  SHF.R.U64 R41, R24, 0x10, R25 ;  /* 0x0000001018297819 */ /* 0x000fe20000001219 */
[----:B------:R-:W-:Y:S01]  /*8eb0*/  IMAD.MOV.U32 R44, RZ, RZ, R24 ;  /* 0x000000ffff2c7224 */ /* 0x000fe200078e0018 */
[----:B------:R-:W-:Y:S01]  /*8ec0*/  SHF.R.U32.HI R50, RZ, 0x10, R19 ;  /* 0x00000010ff327819 */ /* 0x000fe20000011613 */
[----:B------:R-:W-:Y:S01]  /*8ed0*/  IMAD.MOV.U32 R22, RZ, RZ, R11 ;  /* 0x000000ffff167224 */ /* 0x000fe200078e000b */
[----:B------:R-:W-:Y:S01]  /*8ee0*/  SHF.R.U64 R24, R8, 0x10, R9 ;  /* 0x0000001008187819 */ /* 0x000fe20000001209 */
[--C-:B------:R-:W-:Y:S01]  /*8ef0*/  IMAD.MOV.U32 R47, RZ, RZ, R23.reuse ;  /* 0x000000ffff2f7224 */ /* 0x100fe200078e0017 */
[----:B------:R-:W-:Y:S01]  /*8f00*/  PRMT R27, R27, 0x5410, R52 ;  /* 0x000054101b1b7816 */ /* 0x000fe20000000034 */
[----:B------:R-:W-:Y:S01]  /*8f10*/  IMAD.MOV.U32 R36, RZ, RZ, R28 ;  /* 0x000000ffff247224 */ /* 0x000fe200078e001c */
[----:B------:R-:W-:Y:S01]  /*8f20*/  SHF.R.U32.HI R42, RZ, 0x10, R23 ;  /* 0x00000010ff2a7819 */ /* 0x000fe20000011617 */
[----:B------:R-:W-:Y:S01]  /*8f30*/  IMAD.MOV.U32 R23, RZ, RZ, R10 ;  /* 0x000000ffff177224 */ /* 0x000fe200078e000a */
[----:B------:R-:W-:Y:S01]  /*8f40*/  PRMT R24, R24, 0x5410, R50 ;  /* 0x0000541018187816 */ /* 0x000fe20000000032 */
[----:B------:R-:W-:Y:S01]  /*8f50*/  IMAD.MOV.U32 R31, RZ, RZ, R6 ;  /* 0x000000ffff1f7224 */ /* 0x000fe200078e0006 */
[----:B------:R-:W-:Y:S01]  /*8f60*/  PRMT R22, R22, 0x5410, R27 ;  /* 0x0000541016167816 */ /* 0x000fe2000000001b */
[----:B------:R-:W-:Y:S01]  /*8f70*/  IMAD.MOV.U32 R30, RZ, RZ, R7 ;  /* 0x000000ffff1e7224 */ /* 0x000fe200078e0007 */
[----:B------:R-:W-:Y:S01]  /*8f80*/  SHF.R.U64 R2, R10, 0x10, R11 ;  /* 0x000000100a027819 */ /* 0x000fe2000000120b */
[----:B------:R-:W-:Y:S01]  /*8f90*/  IMAD.MOV.U32 R54, RZ, RZ, R19 ;  /* 0x000000ffff367224 */ /* 0x000fe200078e0013 */
[--C-:B------:R-:W-:Y:S01]  /*8fa0*/  PRMT R23, R23, 0x5410, R24.reuse ;  /* 0x0000541017177816 */ /* 0x100fe20000000018 */
[----:B------:R-:W-:Y:S01]  /*8fb0*/  IMAD.MOV.U32 R51, RZ, RZ, R21 ;  /* 0x000000ffff337224 */ /* 0x000fe200078e0015 */
[----:B------:R-:W-:Y:S01]  /*8fc0*/  PRMT R24, R22, 0x7610, R24 ;  /* 0x0000761016187816 */ /* 0x000fe20000000018 */
[--C-:B------:R-:W-:Y:S01]  /*8fd0*/  IMAD.MOV.U32 R35, RZ, RZ, R29.reuse ;  /* 0x000000ffff237224 */ /* 0x100fe200078e001d */
[----:B------:R-:W-:Y:S01]  /*8fe0*/  PRMT R22, R2, 0x7610, R22 ;  /* 0x0000761002167816 */ /* 0x000fe20000000016 */
[----:B------:R-:W-:Y:S01]  /*8ff0*/  IMAD R2, R237, -0x80, R34 ;  /* 0xffffff80ed027824 */ /* 0x000fe200078e0222 */
[----:B------:R-:W-:Y:S01]  /*9000*/  SHF.R.U64 R32, R28, 0x10, R29 ;  /* 0x000000101c207819 */ /* 0x000fe2000000121d */
[----:B------:R-:W-:Y:S01]  /*9010*/  IMAD.MOV.U32 R43, RZ, RZ, R25 ;  /* 0x000000ffff2b7224 */ /* 0x000fe200078e0019 */
[----:B------:R-:W-:Y:S01]  /*9020*/  SHF.R.U64 R28, R6, 0x10, R7 ;  /* 0x00000010061c7819 */ /* 0x000fe20000001207 */
[----:B------:R-:W-:Y:S01]  /*9030*/  IMAD.MOV.U32 R6, RZ, RZ, R16 ;  /* 0x000000ffff067224 */ /* 0x000fe200078e0010 */
[----:B------:R-:W-:Y:S01]  /*9040*/  SHF.R.U64 R3, R16, 0x10, R17 ;  /* 0x0000001010037819 */ /* 0x000fe20000001211 */
[----:B------:R-:W-:Y:S01]  /*9050*/  IMAD.MOV.U32 R40, RZ, RZ, R26 ;  /* 0x000000ffff287224 */ /* 0x000fe200078e001a */
[----:B------:R-:W-:Y:S01]  /*9060*/  IMNMX R16, R2, 0x80, PT ;  /* 0x0000008002107817 */ /* 0x000fe20003800200 */
[----:B------:R-:W-:Y:S01]  /*9070*/  IMAD.MOV.U32 R55, RZ, RZ, R18 ;  /* 0x000000ffff377224 */ /* 0x000fe200078e0012 */
[----:B------:R-:W-:Y:S01]  /*9080*/  SHF.R.U64 R53, R18, 0x10, R19 ;  /* 0x0000001012357819 */ /* 0x000fe20000001213 */
[----:B------:R-:W-:Y:S01]  /*9090*/  IMAD.MOV.U32 R19, RZ, RZ, R13 ;  /* 0x000000ffff137224 */ /* 0x000fe200078e000d */
[----:B------:R-:W-:Y:S01]  /*90a0*/  ISETP.GE.AND P0, PT, R212, R16, PT ;  /* 0x00000010d400720c */ /* 0x000fe20003f06270 */
[----:B------:R-:W-:Y:S01]  /*90b0*/  IMAD.MOV.U32 R26, RZ, RZ, R9 ;  /* 0x000000ffff1a7224 */ /* 0x000fe200078e0009 */
[----:B------:R-:W-:Y:S01]  /*90c0*/  SHF.R.U32.HI R38, RZ, 0x10, R25 ;  /* 0x00000010ff267819 */ /* 0x000fe20000011619 */
[----:B------:R-:W-:Y:S01]  /*90d0*/  IMAD.MOV.U32 R10, RZ, RZ, R14 ;  /* 0x000000ffff0a7224 */ /* 0x000fe200078e000e */
[----:B------:R-:W-:Y:S01]  /*90e0*/  SHF.R.U32.HI R29, RZ, 0x10, R29 ;  /* 0x00000010ff1d7819 */ /* 0x000fe2000001161d */
[----:B------:R-:W-:Y:S01]  /*90f0*/  IMAD.MOV.U32 R5, RZ, RZ, R17 ;  /* 0x000000ffff057224 */ /* 0x000fe200078e0011 */
[----:B------:R-:W-:Y:S01]  /*9100*/  SHF.R.U32.HI R46, RZ, 0x10, R21 ;  /* 0x00000010ff2e7819 */ /* 0x000fe20000011615 */
[----:B------:R-:W-:-:S04]  /*9110*/  DEPBAR.LE SB0, 0x1 ;  /* 0x000080400000791a */ /* 0x000fc80000000000 */
[----:B------:R-:W-:Y:S01]  /*9120*/  SHF.R.U32.HI R25, RZ, 0x10, R7 ;  /* 0x00000010ff197819 */ /* 0x000fe20000011607 */
[----:B------:R-:W-:Y:S01]  /*9130*/  BSSY B1, `(.L_x_228) ;  /* 0x0000125000017945 */ /* 0x000fe20003800000 */
[----:B------:R-:W-:Y:S02]  /*9140*/  PRMT R30, R30, 0x5410, R45 ;  /* 0x000054101e1e7816 */ /* 0x000fe4000000002d */
[----:B------:R-:W-:Y:S01]  /*9150*/  SHF.R.U64 R49, R20, 0x10, R21 ;  /* 0x0000001014317819 */ /* 0x000fe20000001215 */
[----:B------:R-:W-:Y:S01]  /*9160*/  IMAD.MOV.U32 R20, RZ, RZ, R12 ;  /* 0x000000ffff147224 */ /* 0x000fe200078e000c */
[----:B------:R-:W-:Y:S01]  /*9170*/  SHF.R.U32.HI R21, RZ, 0x10, R9 ;  /* 0x00000010ff157819 */ /* 0x000fe20000011609 */
[----:B------:R-:W-:Y:S01]  /*9180*/  IMAD.MOV.U32 R9, RZ, RZ, R15 ;  /* 0x000000ffff097224 */ /* 0x000fe200078e000f */
[----:B------:R-:W-:Y:S02]  /*9190*/  PRMT R29, R29, 0x5410, R51 ;  /* 0x000054101d1d7816 */ /* 0x000fe40000000033 */
[----:B------:R-:W-:-:S02]  /*91a0*/  PRMT R35, R35, 0x5410, R41 ;  /* 0x0000541023237816 */ /* 0x000fc40000000029 */
[----:B------:R-:W-:Y:S02]  /*91b0*/  SHF.R.U32.HI R18, RZ, 0x10, R11 ;  /* 0x00000010ff127819 */ /* 0x000fe4000001160b */
[----:B------:R-:W-:Y:S02]  /*91c0*/  PRMT R25, R25, 0x5410, R54 ;  /* 0x0000541019197816 */ /* 0x000fe40000000036 */
[----:B------:R-:W-:Y:S02]  /*91d0*/  PRMT R28, R28, 0x5410, R46 ;  /* 0x000054101c1c7816 */ /* 0x000fe4000000002e */
[----:B------:R-:W-:Y:S02]  /*91e0*/  PRMT R31, R31, 0x5410, R48 ;  /* 0x000054101f1f7816 */ /* 0x000fe40000000030 */
[----:B------:R-:W-:Y:S02]  /*91f0*/  PRMT R33, R33, 0x5410, R47 ;  /* 0x0000541021217816 */ /* 0x000fe4000000002f */
[----:B------:R-:W-:-:S02]  /*9200*/  PRMT R32, R32, 0x5410, R42 ;  /* 0x0000541020207816 */ /* 0x000fc4000000002a */
[----:B------:R-:W-:Y:S02]  /*9210*/  PRMT R19, R19, 0x5410, R30 ;  /* 0x0000541013137816 */ /* 0x000fe4000000001e */
[--C-:B------:R-:W-:Y:S02]  /*9220*/  SHF.R.U64 R11, R12, 0x10, R13.reuse ;  /* 0x000000100c0b7819 */ /* 0x100fe4000000120d */
[----:B------:R-:W-:Y:S02]  /*9230*/  SHF.R.U32.HI R8, RZ, 0x10, R13 ;  /* 0x00000010ff087819 */ /* 0x000fe4000001160d */
[--C-:B------:R-:W-:Y:S02]  /*9240*/  SHF.R.U64 R7, R14, 0x10, R15.reuse ;  /* 0x000000100e077819 */ /* 0x100fe4000000120f */
[----:B------:R-:W-:Y:S02]  /*9250*/  SHF.R.U32.HI R4, RZ, 0x10, R15 ;  /* 0x00000010ff047819 */ /* 0x000fe4000001160f */
[----:B------:R-:W-:-:S02]  /*9260*/  SHF.R.U32.HI R0, RZ, 0x10, R17 ;  /* 0x00000010ff007819 */ /* 0x000fc40000011611 */
[----:B------:R-:W-:Y:S02]  /*9270*/  PRMT R38, R38, 0x5410, R40 ;  /* 0x0000541026267816 */ /* 0x000fe40000000028 */
[----:B------:R-:W-:Y:S02]  /*9280*/  PRMT R40, R29, 0x5410, R35 ;  /* 0x000054101d287816 */ /* 0x000fe40000000023 */
[----:B------:R-:W-:Y:S02]  /*9290*/  PRMT R39, R33, 0x5410, R39 ;  /* 0x0000541021277816 */ /* 0x000fe40000000027 */
[----:B------:R-:W-:Y:S02]  /*92a0*/  PRMT R35, R32, 0x7610, R35 ;  /* 0x0000761020237816 */ /* 0x000fe40000000023 */
[----:B------:R-:W-:Y:S02]  /*92b0*/  PRMT R17, R31, 0x5410, R28 ;  /* 0x000054101f117816 */ /* 0x000fe4000000001c */
[----:B------:R-:W-:-:S02]  /*92c0*/  PRMT R18, R18, 0x5410, R25 ;  /* 0x0000541012127816 */ /* 0x000fc40000000019 */
        /* <DEDUP_REMOVED lines=14> */
[----:B------:R-:W-:Y:S01]  /*93b0*/  PRMT R33, R3, 0x7610, R33 ;  /* 0x0000761003217816 */ /* 0x000fe20000000021 */
[----:B------:R-:W-:Y:S06]  /*93c0*/  BAR.SYNC.DEFER_BLOCKING 0x0 ;  /* 0x0000000000007b1d */ /* 0x000fec0000010000 */
[----:B------:R-:W-:Y:S05]  /*93d0*/  @P0 BRA `(.L_x_229) ;  /* 0x00000fa000000947 */ /* 0x000fea0003800000 */
[----:B------:R-:W-:Y:S01]  /*93e0*/  ISETP.GE.AND P0, PT, R106, c[0x0][0x27c], PT ;  /* 0x00009f006a007a0c */ /* 0x000fe20003f06270 */
[----:B------:R-:W-:-:S12]  /*93f0*/  BSSY B0, `(.L_x_230) ;  /* 0x0000028000007945 */ /* 0x000fd80003800000 */
[----:B------:R-:W-:Y:S05]  /*9400*/  @P0 BRA `(.L_x_231) ;  /* 0x0000026000000947 */ /* 0x000fea0003800000 */
[----:B------:R-:W1:Y:S01]  /*9410*/  LDS.128 R4, [R202+0xc000] ;  /* 0x00c00000ca047984 */ /* 0x000e620000000c00 */
[--C-:B------:R-:W-:Y:S02]  /*9420*/  HADD2.F32 R9, -RZ, R17.reuse.H0_H0 ;  /* 0x20000011ff097230 */ /* 0x100fe40000004100 */
[----:B------:R-:W-:Y:S02]  /*9430*/  HADD2.F32 R0, -RZ, R17.H1_H1 ;  /* 0x30000011ff007230 */ /* 0x000fe40000004100 */
[----:B------:R-:W-:Y:S02]  /*9440*/  HADD2.F32 R3, -RZ, R21.H1_H1 ;  /* 0x30000015ff037230 */ /* 0x000fe40000004100 */
[----:B------:R-:W-:Y:S02]  /*9450*/  HADD2.F32 R2, -RZ, R20.H1_H1 ;  /* 0x30000014ff027230 */ /* 0x000fe40000004100 */
[--C-:B-1----:R-:W-:Y:S02]  /*9460*/  HADD2.F32 R10, -RZ, R4.reuse.H0_H0 ;  /* 0x20000004ff0a7230 */ /* 0x102fe40000004100 */
[----:B------:R-:W-:-:S02]  /*9470*/  HADD2.F32 R8, -RZ, R4.H1_H1 ;  /* 0x30000004ff087230 */ /* 0x000fc40000004100 */
[--C-:B------:R-:W-:Y:S01]  /*9480*/  HADD2.F32 R4, -RZ, R5.reuse.H0_H0 ;  /* 0x20000005ff047230 */ /* 0x100fe20000004100 */
[-C--:B------:R-:W-:Y:S01]  /*9490*/  FMUL.FTZ R13, R10, R9.reuse ;  /* 0x000000090a0d7220 */ /* 0x080fe20000410000 */
[----:B------:R-:W-:Y:S01]  /*94a0*/  HADD2.F32 R5, -RZ, R5.H1_H1 ;  /* 0x30000005ff057230 */ /* 0x000fe20000004100 */
[----:B------:R-:W-:Y:S01]  /*94b0*/  FMUL.FTZ R14, R8, R9 ;  /* 0x00000009080e7220 */ /* 0x000fe20000410000 */
[--C-:B------:R-:W-:Y:S02]  /*94c0*/  HADD2.F32 R12, -RZ, R6.reuse.H0_H0 ;  /* 0x20000006ff0c7230 */ /* 0x100fe40000004100 */
[----:B------:R-:W-:Y:S01]  /*94d0*/  HADD2.F32 R11, -RZ, R6.H1_H1 ;  /* 0x30000006ff0b7230 */ /* 0x000fe20000004100 */
[-C--:B------:R-:W-:Y:S01]  /*94e0*/  FMUL.FTZ R9, R5, R0.reuse ;  /* 0x0000000005097220 */ /* 0x080fe20000410000 */
[--C-:B------:R-:W-:Y:S01]  /*94f0*/  HADD2.F32 R6, -RZ, R7.reuse.H0_H0 ;  /* 0x20000007ff067230 */ /* 0x100fe20000004100 */
[----:B------:R-:W-:Y:S01]  /*9500*/  FMUL.FTZ R0, R4, R0 ;  /* 0x0000000004007220 */ /* 0x000fe20000410000 */
[----:B------:R-:W-:Y:S01]  /*9510*/  HADD2.F32 R7, -RZ, R7.H1_H1 ;  /* 0x30000007ff077230 */ /* 0x000fe20000004100 */
[----:B------:R-:W-:-:S02]  /*9520*/  FFMA.FTZ R15, R10, R3, -R14 ;  /* 0x000000030a0f7223 */ /* 0x000fc4000001080e */
[----:B------:R-:W-:Y:S01]  /*9530*/  FFMA.FTZ R14, R8, R3, R13 ;  /* 0x00000003080e7223 */ /* 0x000fe2000001000d */
[----:B------:R-:W-:Y:S01]  /*9540*/  HADD2.F32 R3, -RZ, R25.H1_H1 ;  /* 0x30000019ff037230 */ /* 0x000fe20000004100 */
[-C--:B------:R-:W-:Y:S01]  /*9550*/  FFMA.FTZ R13, R4, R2.reuse, -R9 ;  /* 0x00000002040d7223 */ /* 0x080fe20000010809 */
[----:B------:R-:W-:Y:S01]  /*9560*/  HADD2.F32 R4, -RZ, R19.H1_H1 ;  /* 0x30000013ff047230 */ /* 0x000fe20000004100 */
[----:B------:R-:W-:Y:S01]  /*9570*/  FFMA.FTZ R10, R5, R2, R0 ;  /* 0x00000002050a7223 */ /* 0x000fe20000010000 */
[----:B------:R-:W-:Y:S02]  /*9580*/  HADD2.F32 R0, -RZ, R18.H1_H1 ;  /* 0x30000012ff007230 */ /* 0x000fe40000004100 */
[----:B------:R-:W-:Y:S01]  /*9590*/  HADD2.F32 R2, -RZ, R24.H1_H1 ;  /* 0x30000018ff027230 */ /* 0x000fe20000004100 */
[----:B------:R-:W-:Y:S02]  /*95a0*/  FMUL.FTZ R9, R11, R4 ;  /* 0x000000040b097220 */ /* 0x000fe40000410000 */
[----:B------:R-:W-:-:S02]  /*95b0*/  FMUL.FTZ R8, R7, R0 ;  /* 0x0000000007087220 */ /* 0x000fc40000410000 */
[----:B------:R-:W-:Y:S02]  /*95c0*/  FMUL.FTZ R4, R12, R4 ;  /* 0x000000040c047220 */ /* 0x000fe40000410000 */
[----:B------:R-:W-:Y:S02]  /*95d0*/  FMUL.FTZ R5, R6, R0 ;  /* 0x0000000006057220 */ /* 0x000fe40000410000 */
[-C--:B------:R-:W-:Y:S02]  /*95e0*/  FFMA.FTZ R9, R12, R3.reuse, -R9 ;  /* 0x000000030c097223 */ /* 0x080fe40000010809 */
[-C--:B------:R-:W-:Y:S02]  /*95f0*/  FFMA.FTZ R0, R6, R2.reuse, -R8 ;  /* 0x0000000206007223 */ /* 0x080fe40000010808 */
[----:B------:R-:W-:Y:S01]  /*9600*/  FFMA.FTZ R3, R11, R3, R4 ;  /* 0x000000030b037223 */ /* 0x000fe20000010004 */
[----:B------:R-:W-:Y:S01]  /*9610*/  F2FP.PACK_AB R4, R14, R15 ;  /* 0x0000000f0e04723e */ /* 0x000fe200000000ff */
[----:B------:R-:W-:Y:S01]  /*9620*/  FFMA.FTZ R2, R7, R2, R5 ;  /* 0x0000000207027223 */ /* 0x000fe20000010005 */
[----:B------:R-:W-:-:S02]  /*9630*/  F2FP.PACK_AB R5, R10, R13 ;  /* 0x0000000d0a05723e */ /* 0x000fc400000000ff */
[----:B------:R-:W-:Y:S02]  /*9640*/  F2FP.PACK_AB R6, R3, R9 ;  /* 0x000000090306723e */ /* 0x000fe400000000ff */
[----:B------:R-:W-:-:S05]  /*9650*/  F2FP.PACK_AB R7, R2, R0 ;  /* 0x000000000207723e */ /* 0x000fca00000000ff */
[----:B------:R1:W-:Y:S02]  /*9660*/  STS.128 [R202+0xc000], R4 ;  /* 0x00c00004ca007388 */ /* 0x0003e40000000c00 */
.L_x_231:
[----:B------:R-:W-:Y:S05]  /*9670*/  BSYNC B0 ;  /* 0x0000000000007941 */ /* 0x000fea0003800000 */
.L_x_230:
[----:B------:R-:W-:Y:S01]  /*9680*/  ISETP.GE.AND P0, PT, R144, c[0x0][0x27c], PT ;  /* 0x00009f0090007a0c */ /* 0x000fe20003f06270 */
[----:B------:R-:W-:-:S12]  /*9690*/  BSSY B0, `(.L_x_232) ;  /* 0x0000028000007945 */ /* 0x000fd80003800000 */
[----:B------:R-:W-:Y:S05]  /*96a0*/  @P0 BRA `(.L_x_233) ;  /* 0x0000026000000947 */ /* 0x000fea0003800000 */
[----:B-1----:R-:W1:Y:S01]  /*96b0*/  LDS.128 R4, [R203+0xc000] ;  /* 0x00c00000cb047984 */ /* 0x002e620000000c00 */
[----:B------:R-:W-:Y:S02]  /*96c0*/  HADD2.F32 R9, -RZ, R22.H1_H1 ;  /* 0x30000016ff097230 */ /* 0x000fe40000004100 */
        /* <DEDUP_REMOVED lines=19> */
[----:B------:R-:W-:Y:S01]  /*9800*/  HADD2.F32 R4, -RZ, R26.H0_H0 ;  /* 0x2000001aff047230 */ /* 0x000fe20000004100 */
[----:B------:R-:W-:Y:S01]  /*9810*/  FFMA.FTZ R10, R5, R2, R0 ;  /* 0x00000002050a7223 */ /* 0x000fe20000010000 */
[----:B------:R-:W-:Y:S02]  /*9820*/  HADD2.F32 R0, -RZ, R21.H0_H0 ;  /* 0x20000015ff007230 */ /* 0x000fe40000004100 */
        /* <DEDUP_REMOVED lines=14> */
.L_x_233:
[----:B------:R-:W-:Y:S05]  /*9910*/  BSYNC B0 ;  /* 0x0000000000007941 */ /* 0x000fea0003800000 */
.L_x_232:
[----:B------:R-:W-:Y:S01]  /*9920*/  ISETP.GE.AND P0, PT, R141, c[0x0][0x27c], PT ;  /* 0x00009f008d007a0c */ /* 0x000fe20003f06270 */
[----:B------:R-:W-:-:S12]  /*9930*/  BSSY B0, `(.L_x_234) ;  /* 0x0000028000007945 */ /* 0x000fd80003800000 */
[----:B------:R-:W-:Y:S05]  /*9940*/  @P0 BRA `(.L_x_235) ;  /* 0x0000026000000947 */ /* 0x000fea0003800000 */
[----:B-1----:R-:W1:Y:S01]  /*9950*/  LDS.128 R4, [R202+0x10000] ;  /* 0x01000000ca047984 */ /* 0x002e620000000c00 */
[----:B------:R-:W-:Y:S02]  /*9960*/  HADD2.F32 R9, -RZ, R23.H0_H0 ;  /* 0x20000017ff097230 */ /* 0x000fe40000004100 */
[----:B------:R-:W-:Y:S02]  /*9970*/  HADD2.F32 R0, -RZ, R22.H0_H0 ;  /* 0x20000016ff007230 */ /* 0x000fe40000004100 */
        /* <DEDUP_REMOVED lines=35> */
.L_x_235:
[----:B------:R-:W-:Y:S05]  /*9bb0*/  BSYNC B0 ;  /* 0x0000000000007941 */ /* 0x000fea0003800000 */
.L_x_234:
        /* <DEDUP_REMOVED lines=27> */
[----:B------:R-:W-:Y:S01]  /*9d70*/  HADD2.F32 R2, -RZ, R38.H0_H0 ;  /* 0x20000026ff027230 */ /* 0x000fe20000004100 */
        /* <DEDUP_REMOVED lines=13> */
.L_x_237:
[----:B------:R-:W-:Y:S05]  /*9e50*/  BSYNC B0 ;  /* 0x0000000000007941 */ /* 0x000fea0003800000 */
.L_x_236:
[----:B------:R-:W-:Y:S01]  /*9e60*/  ISETP.GE.AND P0, PT, R140, c[0x0][0x27c], PT ;  /* 0x00009f008c007a0c */ /* 0x000fe20003f06270 */
[----:B------:R-:W-:-:S12]  /*9e70*/  BSSY B0, `(.L_x_238) ;  /* 0x0000028000007945 */ /* 0x000fd80003800000 */
[----:B------:R-:W-:Y:S05]  /*9e80*/  @P0 BRA `(.L_x_239) ;  /* 0x0000026000000947 */ /* 0x000fea0003800000 */
[----:B-1----:R-:W1:Y:S01]  /*9e90*/  LDS.128 R4, [R202+0x14000] ;  /* 0x01400000ca047984 */ /* 0x002e620000000c00 */
[----:B------:R-:W-:Y:S02]  /*9ea0*/  HADD2.F32 R9, -RZ, R28.H0_H0 ;  /* 0x2000001cff097230 */ /* 0x000fe40000004100 */
[----:B------:R-:W-:Y:S02]  /*9eb0*/  HADD2.F32 R0, -RZ, R29.H0_H0 ;  /* 0x2000001dff007230 */ /* 0x000fe40000004100 */
[----:B------:R-:W-:Y:S02]  /*9ec0*/  HADD2.F32 R3, -RZ, R38.H1_H1 ;  /* 0x30000026ff037230 */ /* 0x000fe40000004100 */
[----:B------:R-:W-:Y:S02]  /*9ed0*/  HADD2.F32 R2, -RZ, R37.H0_H0 ;  /* 0x20000025ff027230 */ /* 0x000fe40000004100 */
        /* <DEDUP_REMOVED lines=33> */
.L_x_239:
[----:B------:R-:W-:Y:S05]  /*a0f0*/  BSYNC B0 ;  /* 0x0000000000007941 */ /* 0x000fea0003800000 */
.L_x_238:
[----:B------:R-:W-:-:S13]  /*a100*/  ISETP.GE.AND P0, PT, R142, c[0x0][0x27c], PT ;  /* 0x00009f008e007a0c */ /* 0x000fda0003f06270 */
[----:B------:R-:W-:Y:S05]  /*a110*/  @P0 BRA `(.L_x_229) ;  /* 0x0000026000000947 */ /* 0x000fea0003800000 */
[----:B-1----:R-:W1:Y:S01]  /*a120*/  LDS.128 R4, [R203+0x14000] ;  /* 0x01400000cb047984 */ /* 0x002e620000000c00 */
[----:B------:R-:W-:Y:S02]  /*a130*/  HADD2.F32 R9, -RZ, R32.H0_H0 ;  /* 0x20000020ff097230 */ /* 0x000fe40000004100 */
[----:B------:R-:W-:Y:S02]  /*a140*/  HADD2.F32 R0, -RZ, R33.H0_H0 ;  /* 0x20000021ff007230 */ /* 0x000fe40000004100 */
[----:B------:R-:W-:Y:S02]  /*a150*/  HADD2.F32 R3, -RZ, R36.H0_H0 ;  /* 0x20000024ff037230 */ /* 0x000fe40000004100 */
        /* <DEDUP_REMOVED lines=17> */
[--C-:B------:R-:W-:Y:S01]  /*a270*/  HADD2.F32 R4, -RZ, R34.reuse.H1_H1 ;  /* 0x30000022ff047230 */ /* 0x100fe20000004100 */
        /* <DEDUP_REMOVED lines=16> */
.L_x_229:
[----:B------:R-:W-:Y:S05]  /*a380*/  BSYNC B1 ;  /* 0x0000000000017941 */ /* 0x000fea0003800000 */
.L_x_228:
[----:B------:R-:W-:-:S04]  /*a390*/  IADD3 R0, R212, 0x40, RZ ;  /* 0x00000040d4007810 */ /* 0x000fc80007ffe0ff */
[----:B------:R-:W-:-:S13]  /*a3a0*/  ISETP.GE.AND P0, PT, R0, R16, PT ;  /* 0x000000100000720c */ /* 0x000fda0003f06270 */
[----:B------:R-:W-:Y:S05]  /*a3b0*/  @P0 BRA `(.L_x_240) ;  /* 0x00003b9000000947 */ /* 0x000fea0003800000 */
[----:B------:R-:W-:Y:S01]  /*a3c0*/  ISETP.GE.AND P0, PT, R106, c[0x0][0x27c], PT ;  /* 0x00009f006a007a0c */ /* 0x000fe20003f06270 */
[----:B------:R-:W-:-:S12]  /*a3d0*/  BSSY B0, `(.L_x_241) ;  /* 0x0000028000007945 */ /* 0x000fd80003800000 */
[----:B------:R-:W-:Y:S05]  /*a3e0*/  @P0 BRA `(.L_x_242) ;  /* 0x0000026000000947 */ /* 0x000fea0003800000 */
[----:B-1----:R-:W1:Y:S01]  /*a3f0*/  LDS.128 R4, [R202+0xe000] ;  /* 0x00e00000ca047984 */ /* 0x002e620000000c00 */
[--C-:B------:R-:W-:Y:S02]  /*a400*/  HADD2.F32 R9, -RZ, R17.reuse.H0_H0 ;  /* 0x20000011ff097230 */ /* 0x100fe40000004100 */
[----:B------:R-:W-:Y:S02]  /*a410*/  HADD2.F32 R0, -RZ, R17.H1_H1 ;  /* 0x30000011ff007230 */ /* 0x000fe40000004100 */
[----:B------:R-:W-:Y:S02]  /*a420*/  HADD2.F32 R3, -RZ, R21.H1_H1 ;  /* 0x30000015ff037230 */ /* 0x000fe40000004100 */
[----:B------:R-:W-:Y:S02]  /*a430*/  HADD2.F32 R2, -RZ, R20.H1_H1 ;  /* 0x30000014ff027230 */ /* 0x000fe40000004100 */
[--C-:B-1----:R-:W-:Y:S02]  /*a440*/  HADD2.F32 R10, -RZ, R4.reuse.H0_H0 ;  /* 0x20000004ff0a7230 */ /* 0x102fe40000004100 */
[----:B------:R-:W-:-:S02]  /*a450*/  HADD2.F32 R8, -RZ, R4.H1_H1 ;  /* 0x30000004ff087230 */ /* 0x000fc40000004100 */
[--C-:B------:R-:W-:Y:S01]  /*a460*/  HADD2.F32 R4, -RZ, R5.reuse.H0_H0 ;  /* 0x20000005ff047230 */ /* 0x100fe20000004100 */
[C---:B------:R-:W-:Y:S01]  /*a470*/  FMUL.FTZ R13, R9.reuse, R10 ;  /* 0x0000000a090d7220 */ /* 0x040fe20000410000 */
[----:B------:R-:W-:Y:S01]  /*a480*/  HADD2.F32 R5, -RZ, R5.H1_H1 ;  /* 0x30000005ff057230 */ /* 0x000fe20000004100 */
[----:B------:R-:W-:Y:S01]  /*a490*/  FMUL.FTZ R14, R9, R8 ;  /* 0x00000008090e7220 */ /* 0x000fe20000410000 */
[--C-:B------:R-:W-:Y:S02]  /*a4a0*/  HADD2.F32 R12, -RZ, R6.reuse.H0_H0 ;  /* 0x20000006ff0c7230 */ /* 0x100fe40000004100 */
[----:B------:R-:W-:Y:S01]  /*a4b0*/  HADD2.F32 R11, -RZ, R6.H1_H1 ;  /* 0x30000006ff0b7230 */ /* 0x000fe20000004100 */
[C---:B------:R-:W-:Y:S01]  /*a4c0*/  FMUL.FTZ R9, R0.reuse, R5 ;  /* 0x0000000500097220 */ /* 0x040fe20000410000 */
[--C-:B------:R-:W-:Y:S01]  /*a4d0*/  HADD2.F32 R6, -RZ, R7.reuse.H0_H0 ;  /* 0x20000007ff067230 */ /* 0x100fe20000004100 */
[----:B------:R-:W-:Y:S01]  /*a4e0*/  FMUL.FTZ R0, R0, R4 ;  /* 0x0000000400007220 */ /* 0x000fe20000410000 */
[----:B------:R-:W-:Y:S01]  /*a4f0*/  HADD2.F32 R7, -RZ, R7.H1_H1 ;  /* 0x30000007ff077230 */ /* 0x000fe20000004100 */
[----:B------:R-:W-:-:S02]  /*a500*/  FFMA.FTZ R15, R3, R10, -R14 ;  /* 0x0000000a030f7223 */ /* 0x000fc4000001080e */
[----:B------:R-:W-:Y:S01]  /*a510*/  FFMA.FTZ R14, R3, R8, R13 ;  /* 0x00000008030e7223 */ /* 0x000fe2000001000d */
[----:B------:R-:W-:Y:S01]  /*a520*/  HADD2.F32 R3, -RZ, R25.H1_H1 ;  /* 0x30000019ff037230 */ /* 0x000fe20000004100 */
[C---:B------:R-:W-:Y:S01]  /*a530*/  FFMA.FTZ R13, R2.reuse, R4, -R9 ;  /* 0x00000004020d7223 */ /* 0x040fe20000010809 */
        /* <DEDUP_REMOVED lines=8> */
[C---:B------:R-:W-:Y:S02]  /*a5c0*/  FFMA.FTZ R9, R3.reuse, R12, -R9 ;  /* 0x0000000c03097223 */ /* 0x040fe40000010809 */
[----:B------:R-:W-:Y:S02]  /*a5d0*/  FFMA.FTZ R0, R2, R6, -R8 ;  /* 0x0000000602007223 */ /* 0x000fe40000010808 */
[----:B------:R-:W-:Y:S01]  /*a5e0*/  FFMA.FTZ R3, R3, R11, R4 ;  /* 0x0000000b03037223 */ /* 0x000fe20000010004 */
[----:B------:R-:W-:Y:S01]  /*a5f0*/  F2FP.PACK_AB R4, R14, R15 ;  /* 0x0000000f0e04723e */ /* 0x000fe200000000ff */
[----:B------:R-:W-:Y:S01]  /*a600*/  FFMA.FTZ R2, R2, R7, R5 ;  /* 0x0000000702027223 */ /* 0x000fe20000010005 */
[----:B------:R-:W-:-:S02]  /*a610*/  F2FP.PACK_AB R5, R10, R13 ;  /* 0x0000000d0a05723e */ /* 0x000fc400000000ff */
[----:B------:R-:W-:Y:S02]  /*a620*/  F2FP.PACK_AB R6, R3, R9 ;  /* 0x000000090306723e */ /* 0x000fe400000000ff */
[----:B------:R-:W-:-:S05]  /*a630*/  F2FP.PACK_AB R7, R2, R0 ;  /* 0x000000000207723e */ /* 0x000fca00000000ff */
[----:B------:R1:W-:Y:S02]  /*a640*/  STS.128 [R202+0xe000], R4 ;  /* 0x00e00004ca007388 */ /* 0x0003e40000000c00 */
.L_x_242:
[----:B------:R-:W-:Y:S05]  /*a650*/  BSYNC B0 ;  /* 0x0000000000007941 */ /* 0x000fea0003800000 */
.L_x_241:
        /* <DEDUP_REMOVED lines=41> */
.L_x_244:
[----:B------:R-:W-:Y:S05]  /*a8f0*/  BSYNC B0 ;  /* 0x0000000000007941 */ /* 0x000fea0003800000 */
.L_x_243:
        /* <DEDUP_REMOVED lines=41> */
.L_x_246:
[----:B------:R-:W-:Y:S05]  /*ab90*/  BSYNC B0 ;  /* 0x0000000000007941 */ /* 0x000fea0003800000 */
.L_x_245:
        /* <DEDUP_REMOVED lines=41> */
.L_x_248:
[----:B------:R-:W-:Y:S05]  /*ae30*/  BSYNC B0 ;  /* 0x0000000000007941 */ /* 0x000fea0003800000 */
.L_x_247:
        /* <DEDUP_REMOVED lines=41> */
.L_x_250:
[----:B------:R-:W-:Y:S05]  /*b0d0*/  BSYNC B0 ;  /* 0x0000000000007941 */ /* 0x000fea0003800000 */
.L_x_249:
        /* <DEDUP_REMOVED lines=39> */
[----:B------:R1:W-:Y:S01]  /*b350*/  STS.128 [R203+0x16000], R4 ;  /* 0x01600004cb007388 */ /* 0x0003e20000000c00 */
[----:B------:R-:W-:Y:S05]  /*b360*/  BRA `(.L_x_240) ;  /* 0x00002be000007947 */ /* 0x000fea0003800000 */
.L_x_225:
        /* <DEDUP_REMOVED lines=19> */
[C---:B-12-4-:R-:W-:Y:S01]  /*b4a0*/  ISETP.GE.AND P0, PT, R102.reuse, c[0x0][0x27c], PT ;  /* 0x00009f0066007a0c */ /* 0x056fe20003f06270 */
[----:B------:R-:W-:Y:S01]  /*b4b0*/  CS2R R22, SRZ ;  /* 0x0000000000167805 */ /* 0x000fe2000001ff00 */
[----:B------:R-:W-:Y:S01]  /*b4c0*/  IADD3 R5, R102, 0x20, RZ ;  /* 0x0000002066057810 */ /* 0x000fe20007ffe0ff */
[----:B------:R-:W-:Y:S01]  /*b4d0*/  CS2R R20, SRZ ;  /* 0x0000000000147805 */ /* 0x000fe2000001ff00 */
[----:B------:R-:W-:Y:S01]  /*b4e0*/  CS2R R10, SRZ ;  /* 0x00000000000a7805 */ /* 0x000fe2000001ff00 */
[----:B------:R-:W-:Y:S01]  /*b4f0*/  CS2R R8, SRZ ;  /* 0x0000000000087805 */ /* 0x000fe2000001ff00 */
[----:B------:R-:W-:Y:S01]  /*b500*/  ISETP.GE.AND P2, PT, R5, c[0x0][0x27c], PT ;  /* 0x00009f0005007a0c */ /* 0x000fe20003f46270 */
[----:B------:R-:W-:Y:S01]  /*b510*/  CS2R R26, SRZ ;  /* 0x00000000001a7805 */ /* 0x000fe2000001ff00 */
[----:B------:R-:W-:-:S05]  /*b520*/  CS2R R24, SRZ ;  /* 0x0000000000187805 */ /* 0x000fca000001ff00 */
[C---:B------:R-:W-:Y:S01]  /*b530*/  @!P0 IMAD.SHL.U32 R4, R102.reuse, 0x2, RZ ;  /* 0x0000000266048824 */ /* 0x040fe200078e00ff */
[----:B------:R-:W-:-:S04]  /*b540*/  @!P0 SHF.L.U64.HI R0, R102, 0x1, R103 ;  /* 0x0000000166008819 */ /* 0x000fc80000010267 */
[-C--:B------:R-:W-:Y:S02]  /*b550*/  @!P0 IADD3 R32, P1, R28, R4.reuse, RZ ;  /* 0x000000041c208210 */ /* 0x080fe40007f3e0ff */
[----:B------:R-:W-:Y:S02]  /*b560*/  @!P0 IADD3 R30, P3, R2, R4, RZ ;  /* 0x00000004021e8210 */ /* 0x000fe40007f7e0ff */
[----:B------:R-:W-:Y:S01]  /*b570*/  IADD3 R4, R102, 0x40, RZ ;  /* 0x0000004066047810 */ /* 0x000fe20007ffe0ff */
[----:B------:R-:W-:Y:S01]  /*b580*/  @!P0 IMAD.X R33, R29, 0x1, R0, P1 ;  /* 0x000000011d218824 */ /* 0x000fe200008e0600 */
[----:B------:R-:W-:Y:S02]  /*b590*/  @!P0 IADD3.X R31, R3, R0, RZ, P3, !PT ;  /* 0x00000000031f8210 */ /* 0x000fe40001ffe4ff */
[----:B------:R-:W-:Y:S01]  /*b5a0*/  ISETP.GE.AND P1, PT, R4, c[0x0][0x27c], PT ;  /* 0x00009f0004007a0c */ /* 0x000fe20003f26270 */
[----:B------:R-:W-:-:S04]  /*b5b0*/  @!P2 IMAD.SHL.U32 R4, R216, 0x8, RZ ;  /* 0x00000008d804a824 */ /* 0x000fc800078e00ff */
[----:B------:R-:W-:-:S04]  /*b5c0*/  @!P2 IMAD.WIDE R12, R4, 0x2, R28 ;  /* 0x00000002040ca825 */ /* 0x000fc800078e021c */
[----:B------:R-:W-:Y:S01]  /*b5d0*/  @!P2 IMAD.WIDE R6, R4, 0x2, R2 ;  /* 0x000000020406a825 */ /* 0x000fe200078e0202 */
[----:B------:R1:W5:Y:S03]  /*b5e0*/  @!P2 LD.E.128 R20, [R12.64] ;  /* 0x0000000a0c14a980 */ /* 0x000366000c101d00 */
[----:B------:R-:W-:Y:S01]  /*b5f0*/  @!P1 SHF.L.U32 R0, R215, 0x3, RZ ;  /* 0x00000003d7009819 */ /* 0x000fe200000006ff */
[----:B------:R2:W5:Y:S04]  /*b600*/  @!P2 LD.E.128 R8, [R6.64] ;  /* 0x0000000a0608a980 */ /* 0x000568000c101d00 */
[C---:B------:R-:W-:Y:S01]  /*b610*/  @!P1 IMAD.WIDE R4, R0.reuse, 0x2, R28 ;  /* 0x0000000200049825 */ /* 0x040fe200078e021c */
[----:B------:R-:W-:Y:S01]  /*b620*/  CS2R R14, SRZ ;  /* 0x00000000000e7805 */ /* 0x000fe2000001ff00 */
[----:B------:R-:W-:Y:S01]  /*b630*/  CS2R R18, SRZ ;  /* 0x0000000000127805 */ /* 0x000fe2000001ff00 */
[----:B------:R-:W-:Y:S01]  /*b640*/  CS2R R16, SRZ ;  /* 0x0000000000107805 */ /* 0x000fe2000001ff00 */
[----:B------:R-:W-:Y:S01]  /*b650*/  @!P1 IMAD.WIDE R2, R0, 0x2, R2 ;  /* 0x0000000200029825 */ /* 0x000fe200078e0202 */
[----:B------:R3:W5:Y:S04]  /*b660*/  @!P1 LD.E.128 R24, [R4.64] ;  /* 0x0000000a04189980 */ /* 0x000768000c101d00 */
[----:B------:R4:W5:Y:S01]  /*b670*/  @!P0 LD.E.128 R16, [R32.64] ;  /* 0x0000000a20108980 */ /* 0x000962000c101d00 */
[----:B-1----:R-:W-:Y:S01]  /*b680*/  CS2R R12, SRZ ;  /* 0x00000000000c7805 */ /* 0x002fe2000001ff00 */
[----:B--2---:R-:W-:-:S05]  /*b690*/  CS2R R6, SRZ ;  /* 0x0000000000067805 */ /* 0x004fca000001ff00 */
[----:B------:R4:W5:Y:S01]  /*b6a0*/  @!P1 LD.E.128 R12, [R2.64] ;  /* 0x0000000a020c9980 */ /* 0x000962000c101d00 */
[----:B---3--:R-:W-:-:S06]  /*b6b0*/  CS2R R4, SRZ ;  /* 0x0000000000047805 */ /* 0x008fcc000001ff00 */
[----:B------:R4:W5:Y:S02]  /*b6c0*/  @!P0 LD.E.128 R4, [R30.64] ;  /* 0x0000000a1e048980 */ /* 0x000964000c101d00 */
.L_x_252:
[----:B-12-4-:R-:W-:Y:S05]  /*b6d0*/  BSYNC B0 ;  /* 0x0000000000007941 */ /* 0x016fea0003800000 */
.L_x_251:
[----:B-----5:R-:W-:Y:S01]  /*b6e0*/  IMAD.MOV.U32 R51, RZ, RZ, R18 ;  /* 0x000000ffff337224 */ /* 0x020fe200078e0012 */
[----:B------:R-:W-:Y:S01]  /*b6f0*/  SHF.R.U64 R52, R16, 0x10, R17 ;  /* 0x0000001010347819 */ /* 0x000fe20000001211 */
[----:B------:R-:W-:Y:S01]  /*b700*/  IMAD.MOV.U32 R47, RZ, RZ, R20 ;  /* 0x000000ffff2f7224 */ /* 0x000fe200078e0014 */
[----:B------:R-:W-:Y:S01]  /*b710*/  SHF.R.U64 R44, R20, 0x10, R21 ;  /* 0x00000010142c7819 */ /* 0x000fe20000001215 */
[----:B------:R-:W-:Y:S01]  /*b720*/  IMAD.MOV.U32 R38, RZ, RZ, R25 ;  /* 0x000000ffff267224 */ /* 0x000fe200078e0019 */
[----:B------:R-:W-:Y:S01]  /*b730*/  SHF.R.U64 R2, R8, 0x10, R9 ;  /* 0x0000001008027819 */ /* 0x000fe20000001209 */
[----:B------:R-:W-:Y:S01]  /*b740*/  IMAD.MOV.U32 R54, RZ, RZ, R16 ;  /* 0x000000ffff367224 */ /* 0x000fe200078e0010 */
[----:B------:R-:W-:Y:S01]  /*b750*/  PRMT R44, R44, 0x5410, R52 ;  /* 0x000054102c2c7816 */ /* 0x000fe20000000034 */
[----:B------:R-:W-:Y:S01]  /*b760*/  IMAD.MOV.U32 R46, RZ, RZ, R21 ;  /* 0x000000ffff2e7224 */ /* 0x000fe200078e0015 */
[----:B------:R-:W-:Y:S01]  /*b770*/  PRMT R47, R47, 0x5410, R51 ;  /* 0x000054102f2f7816 */ /* 0x000fe20000000033 */
[----:B------:R-:W-:Y:S01]  /*b780*/  IMAD.MOV.U32 R43, RZ, RZ, R22 ;  /* 0x000000ffff2b7224 */ /* 0x000fe200078e0016 */
[----:B------:R-:W-:Y:S01]  /*b790*/  SHF.R.U32.HI R32, RZ, 0x10, R25 ;  /* 0x00000010ff207819 */ /* 0x000fe20000011619 */
[----:B------:R-:W-:Y:S01]  /*b7a0*/  IMAD.MOV.U32 R53, RZ, RZ, R17 ;  /* 0x000000ffff357224 */ /* 0x000fe200078e0011 */
[--C-:B------:R-:W-:Y:S01]  /*b7b0*/  PRMT R51, R47, 0x5410, R44.reuse ;  /* 0x000054102f337816 */ /* 0x100fe2000000002c */
[----:B------:R-:W-:Y:S01]  /*b7c0*/  IMAD.MOV.U32 R50, RZ, RZ, R19 ;  /* 0x000000ffff327224 */ /* 0x000fe200078e0013 */
[----:B------:R-:W-:Y:S01]  /*b7d0*/  PRMT R44, R2, 0x7610, R44 ;  /* 0x00007610022c7816 */ /* 0x000fe2000000002c */
[----:B------:R-:W-:Y:S01]  /*b7e0*/  IMAD R2, R237, -0x80, R34 ;  /* 0xffffff80ed027824 */ /* 0x000fe200078e0222 */
[----:B------:R-:W-:Y:S01]  /*b7f0*/  PRMT R60, R38, 0x5410, R32 ;  /* 0x00005410263c7816 */ /* 0x000fe20000000020 */
[----:B------:R-:W-:Y:S01]  /*b800*/  IMAD.MOV.U32 R42, RZ, RZ, R23 ;  /* 0x000000ffff2a7224 */ /* 0x000fe200078e0017 */
[----:B------:R-:W-:Y:S01]  /*b810*/  SHF.R.U32.HI R49, RZ, 0x10, R17 ;  /* 0x00000010ff317819 */ /* 0x000fe20000011611 */
        /* <DEDUP_REMOVED lines=11> */
[--C-:B------:R-:W-:Y:S01]  /*b8d0*/  SHF.R.U64 R40, R22, 0x10, R23.reuse ;  /* 0x0000001016287819 */ /* 0x100fe20000001217 */
[----:B------:R-:W-:Y:S01]  /*b8e0*/  IMAD.MOV.U32 R30, RZ, RZ, R4 ;  /* 0x000000ffff1e7224 */ /* 0x000fe200078e0004 */
[----:B------:R-:W-:Y:S01]  /*b8f0*/  SHF.R.U32.HI R37, RZ, 0x10, R23 ;  /* 0x00000010ff257819 */ /* 0x000fe20000011617 */
[----:B------:R-:W-:Y:S01]  /*b900*/  IMAD.MOV.U32 R22, RZ, RZ, R8 ;  /* 0x000000ffff167224 */ /* 0x000fe200078e0008 */
[----:B------:R-:W-:Y:S01]  /*b910*/  SHF.R.U64 R36, R24, 0x10, R25 ;  /* 0x0000001018247819 */ /* 0x000fe20000001219 */
[----:B------:R-:W-:Y:S01]  /*b920*/  IMAD.MOV.U32 R25, RZ, RZ, R7 ;  /* 0x000000ffff197224 */ /* 0x000fe200078e0007 */
[--C-:B------:R-:W-:Y:S01]  /*b930*/  SHF.R.U64 R31, R26, 0x10, R27.reuse ;  /* 0x000000101a1f7819 */ /* 0x100fe2000000121b */
[----:B------:R-:W-:Y:S01]  /*b940*/  IMAD.MOV.U32 R26, RZ, RZ, R6 ;  /* 0x000000ffff1a7224 */ /* 0x000fe200078e0006 */
[----:B------:R-:W-:Y:S01]  /*b950*/  SHF.R.U32.HI R28, RZ, 0x10, R27 ;  /* 0x00000010ff1c7819 */ /* 0x000fe2000001161b */
[----:B------:R-:W-:Y:S01]  /*b960*/  IMAD.MOV.U32 R18, RZ, RZ, R11 ;  /* 0x000000ffff127224 */ /* 0x000fe200078e000b */
[----:B------:R-:W-:Y:S01]  /*b970*/  SHF.R.U64 R27, R4, 0x10, R5 ;  /* 0x00000010041b7819 */ /* 0x000fe20000001205 */
[----:B------:R-:W-:-:S04]  /*b980*/  DEPBAR.LE SB0, 0x1 ;  /* 0x000080400000791a */ /* 0x000fc80000000000 */
[----:B------:R-:W-:Y:S01]  /*b990*/  SHF.R.U32.HI R24, RZ, 0x10, R5 ;  /* 0x00000010ff187819 */ /* 0x000fe20000011605 */
[----:B------:R-:W-:Y:S01]  /*b9a0*/  IMAD.MOV.U32 R5, RZ, RZ, R15 ;  /* 0x000000ffff057224 */ /* 0x000fe200078e000f */
[----:B------:R-:W-:Y:S01]  /*b9b0*/  SHF.R.U64 R23, R6, 0x10, R7 ;  /* 0x0000001006177819 */ /* 0x000fe20000001207 */
[----:B------:R-:W-:Y:S01]  /*b9c0*/  IMAD.MOV.U32 R6, RZ, RZ, R14 ;  /* 0x000000ffff067224 */ /* 0x000fe200078e000e */
[----:B------:R-:W-:Y:S01]  /*b9d0*/  SHF.R.U32.HI R17, RZ, 0x10, R9 ;  /* 0x00000010ff117819 */ /* 0x000fe20000011609 */
[----:B------:R-:W-:Y:S01]  /*b9e0*/  IMAD.MOV.U32 R9, RZ, RZ, R13 ;  /* 0x000000ffff097224 */ /* 0x000fe200078e000d */
[----:B------:R-:W-:Y:S01]  /*b9f0*/  SHF.R.U64 R16, R10, 0x10, R11 ;  /* 0x000000100a107819 */ /* 0x000fe2000000120b */
[----:B------:R-:W-:Y:S01]  /*ba00*/  IMAD.MOV.U32 R10, RZ, RZ, R12 ;  /* 0x000000ffff0a7224 */ /* 0x000fe200078e000c */
[----:B------:R-:W-:Y:S01]  /*ba10*/  SHF.R.U32.HI R20, RZ, 0x10, R7 ;  /* 0x00000010ff147819 */ /* 0x000fe20000011607 */
[----:B------:R-:W-:Y:S01]  /*ba20*/  BSSY B1, `(.L_x_253) ;  /* 0x0000133000017945 */ /* 0x000fe20003800000 */
[----:B------:R-:W-:-:S02]  /*ba30*/  PRMT R43, R43, 0x5410, R54 ;  /* 0x000054102b2b7816 */ /* 0x000fc40000000036 */
[----:B------:R-:W-:Y:S02]  /*ba40*/  PRMT R46, R46, 0x5410, R49 ;  /* 0x000054102e2e7816 */ /* 0x000fe40000000031 */
[----:B------:R-:W-:Y:S02]  /*ba50*/  SHF.R.U32.HI R8, RZ, 0x10, R11 ;  /* 0x00000010ff087819 */ /* 0x000fe4000001160b */
[--C-:B------:R-:W-:Y:S02]  /*ba60*/  SHF.R.U64 R7, R12, 0x10, R13.reuse ;  /* 0x000000100c077819 */ /* 0x100fe4000000120d */
[----:B------:R-:W-:Y:S02]  /*ba70*/  SHF.R.U32.HI R4, RZ, 0x10, R13 ;  /* 0x00000010ff047819 */ /* 0x000fe4000001160d */
[--C-:B------:R-:W-:Y:S02]  /*ba80*/  SHF.R.U64 R3, R14, 0x10, R15.reuse ;  /* 0x000000100e037819 */ /* 0x100fe4000000120f */
        /* <DEDUP_REMOVED lines=27> */
[----:B------:R-:W2:Y:S01]  /*bc40*/  LDL R66, [R1+0x24] ;  /* 0x0000240001427983 */ /* 0x000ea20000100800 */
[----:B------:R-:W-:Y:S01]  /*bc50*/  MOV R0, c[0x0][0x27c] ;  /* 0x00009f0000007a02 */ /* 0x000fe20000000f00 */
[----:B------:R-:W-:-:S03]  /*bc60*/  HADD2.F32 R13, -RZ, R43.H1_H1 ;  /* 0x3000002bff0d7230 */ /* 0x000fc60000004100 */
[----:B------:R-:W-:-:S04]  /*bc70*/  LEA.HI R0, R0, R240, RZ, 0x1d ;  /* 0x000000f000007211 */ /* 0x000fc800078fe8ff */
[----:B------:R-:W-:Y:S02]  /*bc80*/  SHF.R.S32.HI R3, RZ, 0x1f, R0 ;  /* 0x0000001fff037819 */ /* 0x000fe40000011400 */
[----:B------:R-:W-:Y:S02]  /*bc90*/  SHF.L.U32 R2, R0, 0x3, RZ ;  /* 0x0000000300027819 */ /* 0x000fe400000006ff */
[----:B------:R-:W-:Y:S02]  /*bca0*/  LEA.HI R0, R3, R0, RZ, 0x3 ;  /* 0x0000000003007211 */ /* 0x000fe400078f18ff */
[----:B------:R-:W-:Y:S02]  /*bcb0*/  LOP3.LUT R2, R218, 0x38, R2, 0xf8, !PT ;  /* 0x00000038da027812 */ /* 0x000fe400078ef802 */
[----:B------:R-:W-:Y:S02]  /*bcc0*/  SHF.L.U32 R0, R0, 0xa, RZ ;  /* 0x0000000a00007819 */ /* 0x000fe400000006ff */
[----:B------:R-:W-:-:S02]  /*bcd0*/  LOP3.LUT R2, R2, R219, RZ, 0x3c, !PT ;  /* 0x000000db02027212 */ /* 0x000fc400078e3cff */
[----:B------:R-:W-:-:S04]  /*bce0*/  LOP3.LUT R0, R0, 0x7fffe000, RZ, 0xc0, !PT ;  /* 0x7fffe00000007812 */ /* 0x000fc800078ec0ff */
[----:B------:R-:W-:Y:S01]  /*bcf0*/  IADD3 R0, R2, R0, R220 ;  /* 0x0000000002007210 */ /* 0x000fe20007ffe0dc */
[----:B------:R-:W-:-:S03]  /*bd00*/  HADD2.F32 R2, -RZ, R39.H0_H0 ;  /* 0x20000027ff027230 */ /* 0x000fc60000004100 */
[----:B------:R-:W-:Y:S01]  /*bd10*/  SHF.L.U32 R25, R0, 0x1, RZ ;  /* 0x0000000100197819 */ /* 0x000fe200000006ff */
[----:B------:R-:W-:-:S04]  /*bd20*/  HADD2.F32 R0, -RZ, R39.H1_H1 ;  /* 0x30000027ff007230 */ /* 0x000fc80000004100 */
[----:B------:R-:W1:Y:S02]  /*bd30*/  LDS.128 R8, [R25+0xc100] ;  /* 0x00c1000019087984 */ /* 0x000e640000000c00 */
[--C-:B-1----:R-:W-:Y:S02]  /*bd40*/  HADD2.F32 R15, -RZ, R11.reuse.H0_H0 ;  /* 0x2000000bff0f7230 */ /* 0x102fe40000004100 */
[----:B------:R-:W-:Y:S02]  /*bd50*/  HADD2.F32 R14, -RZ, R11.H1_H1 ;  /* 0x3000000bff0e7230 */ /* 0x000fe40000004100 */
[----:B------:R-:W-:Y:S02]  /*bd60*/  HADD2.F32 R3, -RZ, R8.H1_H1 ;  /* 0x30000008ff037230 */ /* 0x000fe40000004100 */
[----:B------:R-:W-:Y:S02]  /*bd70*/  HADD2.F32 R11, -RZ, R44.H1_H1 ;  /* 0x3000002cff0b7230 */ /* 0x000fe40000004100 */
[----:B------:R-:W-:Y:S01]  /*bd80*/  HADD2.F32 R12, -RZ, R10.H1_H1 ;  /* 0x3000000aff0c7230 */ /* 0x000fe20000004100 */
[----:B------:R-:W-:Y:S01]  /*bd90*/  FMUL.FTZ R33, R3, R0 ;  /* 0x0000000003217220 */ /* 0x000fe20000410000 */
[----:B--2---:R-:W1:Y:S02]  /*bda0*/  LDS.128 R4, [R66] ;  /* 0x0000000042047984 */ /* 0x004e640000000c00 */
[----:B-1----:R-:W-:-:S02]  /*bdb0*/  HADD2.F32 R23, -RZ, R4.H0_H0 ;  /* 0x20000004ff177230 */ /* 0x002fc40000004100 */
[----:B------:R-:W-:Y:S02]  /*bdc0*/  HADD2.F32 R22, -RZ, R4.H1_H1 ;  /* 0x30000004ff167230 */ /* 0x000fe40000004100 */
[----:B------:R-:W-:Y:S02]  /*bdd0*/  HADD2.F32 R4, -RZ, R8.H0_H0 ;  /* 0x20000008ff047230 */ /* 0x000fe40000004100 */
[--C-:B------:R-:W-:Y:S02]  /*bde0*/  HADD2.F32 R17, -RZ, R7.reuse.H0_H0 ;  /* 0x20000007ff117230 */ /* 0x100fe40000004100 */
[----:B------:R-:W-:Y:S01]  /*bdf0*/  HADD2.F32 R16, -RZ, R7.H1_H1 ;  /* 0x30000007ff107230 */ /* 0x000fe20000004100 */
[-C--:B------:R-:W-:Y:S01]  /*be00*/  FMUL.FTZ R7, R23, R2.reuse ;  /* 0x0000000217077220 */ /* 0x080fe20000410000 */
[--C-:B------:R-:W-:Y:S01]  /*be10*/  HADD2.F32 R21, -RZ, R5.reuse.H0_H0 ;  /* 0x20000005ff157230 */ /* 0x100fe20000004100 */
[----:B------:R-:W-:Y:S01]  /*be20*/  FMUL.FTZ R34, R4, R2 ;  /* 0x0000000204227220 */ /* 0x000fe20000410000 */
[----:B------:R-:W-:Y:S01]  /*be30*/  HADD2.F32 R20, -RZ, R5.H1_H1 ;  /* 0x30000005ff147230 */ /* 0x000fe20000004100 */
[----:B------:R-:W-:Y:S01]  /*be40*/  FMUL.FTZ R2, R22, R0 ;  /* 0x0000000016027220 */ /* 0x000fe20000410000 */
[----:B------:R-:W-:Y:S01]  /*be50*/  HADD2.F32 R5, -RZ, R40.H0_H0 ;  /* 0x20000028ff057230 */ /* 0x000fe20000004100 */
[----:B------:R-:W-:Y:S01]  /*be60*/  FFMA.FTZ R37, R4, R13, R7 ;  /* 0x0000000d04257223 */ /* 0x000fe20000010007 */
[--C-:B------:R-:W-:Y:S01]  /*be70*/  HADD2.F32 R19, -RZ, R6.reuse.H0_H0 ;  /* 0x20000006ff137230 */ /* 0x100fe20000004100 */
[----:B------:R-:W-:Y:S01]  /*be80*/  FFMA.FTZ R36, R3, R11, R2 ;  /* 0x0000000b03247223 */ /* 0x000fe20000010002 */
[----:B------:R-:W-:Y:S01]  /*be90*/  HADD2.F32 R18, -RZ, R6.H1_H1 ;  /* 0x30000006ff127230 */ /* 0x000fe20000004100 */
[----:B------:R-:W-:Y:S01]  /*bea0*/  FMUL.FTZ R4, R21, R5 ;  /* 0x0000000515047220 */ /* 0x000fe20000410000 */
[----:B------:R-:W-:Y:S01]  /*beb0*/  HADD2.F32 R8, -RZ, R10.H0_H0 ;  /* 0x2000000aff087230 */ /* 0x000fe20000004100 */
[----:B------:R-:W-:Y:S01]  /*bec0*/  FFMA.FTZ R13, R23, R13, -R34 ;  /* 0x0000000d170d7223 */ /* 0x000fe20000010822 */
[----:B------:R-:W-:-:S02]  /*bed0*/  HADD2.F32 R6, -RZ, R9.H0_H0 ;  /* 0x20000009ff067230 */ /* 0x000fc40000004100 */
[----:B------:R-:W-:Y:S02]  /*bee0*/  HADD2.F32 R10, -RZ, R45.H1_H1 ;  /* 0x3000002dff0a7230 */ /* 0x000fe40000004100 */
[----:B------:R-:W-:Y:S01]  /*bef0*/  HADD2.F32 R2, -RZ, R40.H1_H1 ;  /* 0x30000028ff027230 */ /* 0x000fe20000004100 */
[C---:B------:R-:W-:Y:S01]  /*bf00*/  FMUL.FTZ R31, R6.reuse, R5 ;  /* 0x00000005061f7220 */ /* 0x040fe20000410000 */
[----:B------:R-:W-:Y:S01]  /*bf10*/  HADD2.F32 R0, -RZ, R41.H0_H0 ;  /* 0x20000029ff007230 */ /* 0x000fe20000004100 */
[----:B------:R-:W-:Y:S01]  /*bf20*/  FFMA.FTZ R35, R6, R10, R4 ;  /* 0x0000000a06237223 */ /* 0x000fe20000010004 */
[----:B------:R-:W-:Y:S01]  /*bf30*/  HADD2.F32 R9, -RZ, R9.H1_H1 ;  /* 0x30000009ff097230 */ /* 0x000fe20000004100 */
[----:B------:R-:W-:Y:S01]  /*bf40*/  FMUL.FTZ R5, R20, R2 ;  /* 0x0000000214057220 */ /* 0x000fe20000410000 */
[----:B------:R-:W-:Y:S01]  /*bf50*/  HADD2.F32 R7, -RZ, R46.H1_H1 ;  /* 0x3000002eff077230 */ /* 0x000fe20000004100 */
[----:B------:R-:W-:Y:S01]  /*bf60*/  FMUL.FTZ R4, R19, R0 ;  /* 0x0000000013047220 */ /* 0x000fe20000410000 */
[----:B------:R-:W-:Y:S01]  /*bf70*/  HADD2.F32 R6, -RZ, R47.H1_H1 ;  /* 0x3000002fff067230 */ /* 0x000fe20000004100 */
[C---:B------:R-:W-:Y:S01]  /*bf80*/  FMUL.FTZ R29, R9.reuse, R2 ;  /* 0x00000002091d7220 */ /* 0x040fe20000410000 */
[----:B------:R-:W-:Y:S01]  /*bf90*/  HADD2.F32 R3, -RZ, R41.H1_H1 ;  /* 0x30000029ff037230 */ /* 0x000fe20000004100 */
[----:B------:R-:W-:Y:S01]  /*bfa0*/  FFMA.FTZ R32, R9, R7, R5 ;  /* 0x0000000709207223 */ /* 0x000fe20000010005 */
[----:B------:R-:W-:Y:S01]  /*bfb0*/  HADD2.F32 R5, -RZ, R48.H0_H0 ;  /* 0x20000030ff057230 */ /* 0x000fe20000004100 */
[----:B------:R-:W-:Y:S01]  /*bfc0*/  FFMA.FTZ R30, R8, R6, R4 ;  /* 0x00000006081e7223 */ /* 0x000fe20000010004 */
[----:B------:R-:W-:Y:S01]  /*bfd0*/  HADD2.F32 R2, -RZ, R42.H1_H1 ;  /* 0x3000002aff027230 */ /* 0x000fe20000004100 */
[----:B------:R-:W-:-:S02]  /*bfe0*/  FMUL.FTZ R4, R18, R3 ;  /* 0x0000000312047220 */ /* 0x000fc40000410000 */
[----:B------:R-:W-:Y:S01]  /*bff0*/  FMUL.FTZ R27, R8, R0 ;  /* 0x00000000081b7220 */ /* 0x000fe20000410000 */
[----:B------:R-:W-:Y:S01]  /*c000*/  HADD2.F32 R0, -RZ, R42.H0_H0 ;  /* 0x2000002aff007230 */ /* 0x000fe20000004100 */
[C---:B------:R-:W-:Y:S01]  /*c010*/  FFMA.FTZ R28, R12.reuse, R5, R4 ;  /* 0x000000050c1c7223 */ /* 0x040fe20000010004 */
[----:B------:R-:W-:Y:S01]  /*c020*/  HADD2.F32 R4, -RZ, R50.H0_H0 ;  /* 0x20000032ff047230 */ /* 0x000fe20000004100 */
[----:B------:R-:W-:Y:S01]  /*c030*/  FMUL.FTZ R26, R12, R3 ;  /* 0x000000030c1a7220 */ /* 0x000fe20000410000 */
[----:B------:R-:W-:Y:S01]  /*c040*/  HADD2.F32 R3, -RZ, R45.H0_H0 ;  /* 0x2000002dff037230 */ /* 0x000fe20000004100 */
[----:B------:R-:W-:Y:S02]  /*c050*/  FMUL.FTZ R9, R17, R2 ;  /* 0x0000000211097220 */ /* 0x000fe40000410000 */
[----:B------:R-:W-:Y:S02]  /*c060*/  FMUL.FTZ R8, R16, R0 ;  /* 0x0000000010087220 */ /* 0x000fe40000410000 */
[----:B------:R-:W-:-:S02]  /*c070*/  FMUL.FTZ R24, R15, R2 ;  /* 0x000000020f187220 */ /* 0x000fc40000410000 */
[C---:B------:R-:W-:Y:S02]  /*c080*/  FMUL.FTZ R12, R14.reuse, R0 ;  /* 0x000000000e0c7220 */ /* 0x040fe40000410000 */
[----:B------:R-:W-:Y:S02]  /*c090*/  FFMA.FTZ R15, R15, R4, R9 ;  /* 0x000000040f0f7223 */ /* 0x000fe40000010009 */
[----:B------:R-:W-:Y:S02]  /*c0a0*/  FFMA.FTZ R14, R14, R3, R8 ;  /* 0x000000030e0e7223 */ /* 0x000fe40000010008 */
[----:B------:R-:W-:Y:S02]  /*c0b0*/  FFMA.FTZ R10, R21, R10, -R31 ;  /* 0x0000000a150a7223 */ /* 0x000fe4000001081f */
[----:B------:R-:W-:Y:S02]  /*c0c0*/  FFMA.FTZ R9, R20, R7, -R29 ;  /* 0x0000000714097223 */ /* 0x000fe4000001081d */
[----:B------:R-:W-:-:S02]  /*c0d0*/  FFMA.FTZ R8, R22, R11, -R33 ;  /* 0x0000000b16087223 */ /* 0x000fc40000010821 */
[----:B------:R-:W-:Y:S01]  /*c0e0*/  FFMA.FTZ R7, R19, R6, -R27 ;  /* 0x0000000613077223 */ /* 0x000fe2000001081b */
[----:B------:R-:W-:Y:S01]  /*c0f0*/  F2FP.PACK_AB R9, R9, R10 ;  /* 0x0000000a0909723e */ /* 0x000fe200000000ff */
[----:B------:R-:W-:Y:S01]  /*c100*/  FFMA.FTZ R2, R18, R5, -R26 ;  /* 0x0000000512027223 */ /* 0x000fe2000001081a */
[----:B------:R-:W-:Y:S01]  /*c110*/  F2FP.PACK_AB R8, R8, R13 ;  /* 0x0000000d0808723e */ /* 0x000fe200000000ff */
[----:B------:R-:W-:Y:S01]  /*c120*/  FFMA.FTZ R0, R17, R4, -R24 ;  /* 0x0000000411007223 */ /* 0x000fe20000010818 */
[----:B------:R-:W-:Y:S01]  /*c130*/  F2FP.PACK_AB R4, R36, R37 ;  /* 0x000000252404723e */ /* 0x000fe200000000ff */
[----:B------:R-:W-:Y:S01]  /*c140*/  FFMA.FTZ R3, R16, R3, -R12 ;  /* 0x0000000310037223 */ /* 0x000fe2000001080c */
[----:B------:R-:W-:Y:S02]  /*c150*/  F2FP.PACK_AB R10, R2, R7 ;  /* 0x00000007020a723e */ /* 0x000fe400000000ff */
[----:B------:R-:W-:Y:S02]  /*c160*/  F2FP.PACK_AB R5, R32, R35 ;  /* 0x000000232005723e */ /* 0x000fe400000000ff */
[----:B------:R-:W-:-:S02]  /*c170*/  F2FP.PACK_AB R11, R3, R0 ;  /* 0x00000000030b723e */ /* 0x000fc400000000ff */
[----:B------:R-:W-:Y:S02]  /*c180*/  F2FP.PACK_AB R6, R28, R30 ;  /* 0x0000001e1c06723e */ /* 0x000fe400000000ff */
[----:B------:R-:W-:Y:S01]  /*c190*/  F2FP.PACK_AB R7, R14, R15 ;  /* 0x0000000f0e07723e */ /* 0x000fe200000000ff */
[----:B------:R1:W-:Y:S04]  /*c1a0*/  STS.128 [R66], R8 ;  /* 0x0000000842007388 */ /* 0x0003e80000000c00 */
[----:B------:R1:W-:Y:S02]  /*c1b0*/  STS.128 [R25+0xc100], R4 ;  /* 0x00c1000419007388 */ /* 0x0003e40000000c00 */
.L_x_256:
[----:B------:R-:W-:Y:S05]  /*c1c0*/  BSYNC B0 ;  /* 0x0000000000007941 */ /* 0x000fea0003800000 */
.L_x_255:
[----:B------:R-:W-:Y:S01]  /*c1d0*/  IADD3 R0, R102, 0x20, RZ ;  /* 0x0000002066007810 */ /* 0x000fe20007ffe0ff */
[----:B------:R-:W-:Y:S03]  /*c1e0*/  BSSY B0, `(.L_x_257) ;  /* 0x000005b000007945 */ /* 0x000fe60003800000 */
[----:B------:R-:W-:-:S13]  /*c1f0*/  ISETP.GE.AND P0, PT, R0, c[0x0][0x27c], PT ;  /* 0x00009f0000007a0c */ /* 0x000fda0003f06270 */
[----:B------:R-:W-:Y:S05]  /*c200*/  @P0 BRA `(.L_x_258) ;  /* 0x0000058000000947 */ /* 0x000fea0003800000 */
[----:B-1----:R-:W2:Y:S01]  /*c210*/  LDL R66, [R1+0x20] ;  /* 0x0000200001427983 */ /* 0x002ea20000100800 */
[----:B------:R-:W-:Y:S01]  /*c220*/  MOV R0, c[0x0][0x27c] ;  /* 0x00009f0000007a02 */ /* 0x000fe20000000f00 */
[----:B------:R-:W-:-:S03]  /*c230*/  HADD2.F32 R13, -RZ, R51.H0_H0 ;  /* 0x20000033ff0d7230 */ /* 0x000fc60000004100 */
        /* <DEDUP_REMOVED lines=11> */
[----:B------:R-:W-:-:S04]  /*c2f0*/  HADD2.F32 R0, -RZ, R44.H0_H0 ;  /* 0x2000002cff007230 */ /* 0x000fc80000004100 */
        /* <DEDUP_REMOVED lines=27> */
[----:B------:R-:W-:Y:S02]  /*c4b0*/  HADD2.F32 R10, -RZ, R52.H0_H0 ;  /* 0x20000034ff0a7230 */ /* 0x000fe40000004100 */
[----:B------:R-:W-:Y:S01]  /*c4c0*/  HADD2.F32 R2, -RZ, R47.H0_H0 ;  /* 0x2000002fff027230 */ /* 0x000fe20000004100 */
[C---:B------:R-:W-:Y:S01]  /*c4d0*/  FMUL.FTZ R31, R6.reuse, R5 ;  /* 0x00000005061f7220 */ /* 0x040fe20000410000 */
[----:B------:R-:W-:Y:S01]  /*c4e0*/  HADD2.F32 R0, -RZ, R48.H1_H1 ;  /* 0x30000030ff007230 */ /* 0x000fe20000004100 */
[----:B------:R-:W-:Y:S01]  /*c4f0*/  FFMA.FTZ R35, R6, R10, R4 ;  /* 0x0000000a06237223 */ /* 0x000fe20000010004 */
[----:B------:R-:W-:Y:S01]  /*c500*/  HADD2.F32 R9, -RZ, R9.H1_H1 ;  /* 0x30000009ff097230 */ /* 0x000fe20000004100 */
[----:B------:R-:W-:Y:S01]  /*c510*/  FMUL.FTZ R5, R20, R2 ;  /* 0x0000000214057220 */ /* 0x000fe20000410000 */
[----:B------:R-:W-:Y:S01]  /*c520*/  HADD2.F32 R7, -RZ, R52.H1_H1 ;  /* 0x30000034ff077230 */ /* 0x000fe20000004100 */
[----:B------:R-:W-:Y:S01]  /*c530*/  FMUL.FTZ R4, R19, R0 ;  /* 0x0000000013047220 */ /* 0x000fe20000410000 */
[----:B------:R-:W-:Y:S01]  /*c540*/  HADD2.F32 R6, -RZ, R53.H0_H0 ;  /* 0x20000035ff067230 */ /* 0x000fe20000004100 */
[C---:B------:R-:W-:Y:S01]  /*c550*/  FMUL.FTZ R29, R9.reuse, R2 ;  /* 0x00000002091d7220 */ /* 0x040fe20000410000 */
[----:B------:R-:W-:Y:S01]  /*c560*/  HADD2.F32 R3, -RZ, R49.H0_H0 ;  /* 0x20000031ff037230 */ /* 0x000fe20000004100 */
[----:B------:R-:W-:Y:S01]  /*c570*/  FFMA.FTZ R32, R9, R7, R5 ;  /* 0x0000000709207223 */ /* 0x000fe20000010005 */
[----:B------:R-:W-:Y:S01]  /*c580*/  HADD2.F32 R5, -RZ, R53.H1_H1 ;  /* 0x30000035ff057230 */ /* 0x000fe20000004100 */
[----:B------:R-:W-:Y:S01]  /*c590*/  FFMA.FTZ R30, R8, R6, R4 ;  /* 0x00000006081e7223 */ /* 0x000fe20000010004 */
[----:B------:R-:W-:Y:S01]  /*c5a0*/  HADD2.F32 R2, -RZ, R50.H1_H1 ;  /* 0x30000032ff027230 */ /* 0x000fe20000004100 */
[----:B------:R-:W-:-:S02]  /*c5b0*/  FMUL.FTZ R4, R18, R3 ;  /* 0x0000000312047220 */ /* 0x000fc40000410000 */
[----:B------:R-:W-:Y:S01]  /*c5c0*/  FMUL.FTZ R27, R8, R0 ;  /* 0x00000000081b7220 */ /* 0x000fe20000410000 */
[----:B------:R-:W-:Y:S01]  /*c5d0*/  HADD2.F32 R0, -RZ, R49.H1_H1 ;  /* 0x30000031ff007230 */ /* 0x000fe20000004100 */
[C---:B------:R-:W-:Y:S01]  /*c5e0*/  FFMA.FTZ R28, R12.reuse, R5, R4 ;  /* 0x000000050c1c7223 */ /* 0x040fe20000010004 */
[--C-:B------:R-:W-:Y:S01]  /*c5f0*/  HADD2.F32 R4, -RZ, R54.reuse.H1_H1 ;  /* 0x30000036ff047230 */ /* 0x100fe20000004100 */
        /* <DEDUP_REMOVED lines=25> */
.L_x_258:
[----:B------:R-:W-:Y:S05]  /*c790*/  BSYNC B0 ;  /* 0x0000000000007941 */ /* 0x000fea0003800000 */
.L_x_257:
[----:B------:R-:W-:-:S04]  /*c7a0*/  IADD3 R0, R102, 0x40, RZ ;  /* 0x0000004066007810 */ /* 0x000fc80007ffe0ff */
        /* <DEDUP_REMOVED lines=53> */
[----:B------:R-:W-:Y:S01]  /*cb00*/  HADD2.F32 R6, -RZ, R61.H0_H0 ;  /* 0x2000003dff067230 */ /* 0x000fe20000004100 */
[C---:B------:R-:W-:Y:S01]  /*cb10*/  FMUL.FTZ R29, R9.reuse, R2 ;  /* 0x00000002091d7220 */ /* 0x040fe20000410000 */
[----:B------:R-:W-:Y:S01]  /*cb20*/  HADD2.F32 R3, -RZ, R57.H1_H1 ;  /* 0x30000039ff037230 */ /* 0x000fe20000004100 */
[----:B------:R-:W-:Y:S01]  /*cb30*/  FFMA.FTZ R32, R9, R7, R5 ;  /* 0x0000000709207223 */ /* 0x000fe20000010005 */
[----:B------:R-:W-:Y:S01]  /*cb40*/  HADD2.F32 R5, -RZ, R61.H1_H1 ;  /* 0x3000003dff057230 */ /* 0x000fe20000004100 */
[----:B------:R-:W-:Y:S01]  /*cb50*/  FFMA.FTZ R30, R8, R6, R4 ;  /* 0x00000006081e7223 */ /* 0x000fe20000010004 */
[----:B------:R-:W-:Y:S01]  /*cb60*/  HADD2.F32 R2, -RZ, R58.H1_H1 ;  /* 0x3000003aff027230 */ /* 0x000fe20000004100 */
[----:B------:R-:W-:-:S02]  /*cb70*/  FMUL.FTZ R4, R18, R3 ;  /* 0x0000000312047220 */ /* 0x000fc40000410000 */
[----:B------:R-:W-:Y:S01]  /*cb80*/  FMUL.FTZ R27, R8, R0 ;  /* 0x00000000081b7220 */ /* 0x000fe20000410000 */
[----:B------:R-:W-:Y:S01]  /*cb90*/  HADD2.F32 R0, -RZ, R58.H0_H0 ;  /* 0x2000003aff007230 */ /* 0x000fe20000004100 */
        /* <DEDUP_REMOVED lines=27> */
.L_x_254:
[----:B------:R-:W-:Y:S05]  /*cd50*/  BSYNC B1 ;  /* 0x0000000000017941 */ /* 0x000fea0003800000 */
.L_x_253:
[----:B------:R-:W-:-:S04]  /*cd60*/  IADD3 R0, R212, 0x40, RZ ;  /* 0x00000040d4007810 */ /* 0x000fc80007ffe0ff */
[----:B------:R-:W-:-:S13]  /*cd70*/  ISETP.GE.AND P0, PT, R0, R38, PT ;  /* 0x000000260000720c */ /* 0x000fda0003f06270 */
[----:B------:R-:W-:Y:S05]  /*cd80*/  @P0 BRA `(.L_x_240) ;  /* 0x000011c000000947 */ /* 0x000fea0003800000 */
[----:B-1----:R1:W5:Y:S01]  /*cd90*/  LDL R66, [R1+0x10] ;  /* 0x0000100001427983 */ /* 0x0023620000100800 */
[----:B------:R-:W-:Y:S01]  /*cda0*/  ISETP.GE.AND P0, PT, R102, c[0x0][0x27c], PT ;  /* 0x00009f0066007a0c */ /* 0x000fe20003f06270 */
[----:B------:R-:W-:Y:S01]  /*cdb0*/  BSSY B0, `(.L_x_259) ;  /* 0x0000061000007945 */ /* 0x000fe20003800000 */
[C---:B------:R-:W-:Y:S02]  /*cdc0*/  IADD3 R67, R212.reuse, 0x40, RZ ;  /* 0x00000040d4437810 */ /* 0x040fe40007ffe0ff */
[----:B------:R-:W-:-:S03]  /*cdd0*/  IADD3 R68, R212, 0x40, RZ ;  /* 0x00000040d4447810 */ /* 0x000fc60007ffe0ff */
[----:B------:R-:W-:Y:S02]  /*cde0*/  IMAD.SHL.U32 R67, R67, 0x40, RZ ;  /* 0x0000004043437824 */ /* 0x000fe400078e00ff */
[----:B------:R-:W-:-:S03]  /*cdf0*/  IMAD.SHL.U32 R68, R68, 0x40, RZ ;  /* 0x0000004044447824 */ /* 0x000fc600078e00ff */
[----:B------:R-:W-:Y:S02]  /*ce00*/  LOP3.LUT R67, R67, 0x1c0, RZ, 0xc0, !PT ;  /* 0x000001c043437812 */ /* 0x000fe400078ec0ff */
[----:B------:R-:W-:Y:S02]  /*ce10*/  LOP3.LUT R68, R68, 0x1c0, RZ, 0xc0, !PT ;  /* 0x000001c044447812 */ /* 0x000fe400078ec0ff */
[----:B------:R-:W-:Y:S01]  /*ce20*/  SHF.R.U32.HI R67, RZ, 0x3, R67 ;  /* 0x00000003ff437819 */ /* 0x000fe20000011643 */
        /* <DEDUP_REMOVED lines=12> */
[----:B-----5:R-:W-:Y:S01]  /*cef0*/  IADD3 R0, R2, R0, R66 ;  /* 0x0000000002007210 */ /* 0x020fe20007ffe042 */
[----:B------:R-:W-:-:S03]  /*cf00*/  HADD2.F32 R2, -RZ, R39.H0_H0 ;  /* 0x20000027ff027230 */ /* 0x000fc60000004100 */
[----:B------:R-:W-:Y:S01]  /*cf10*/  SHF.L.U32 R25, R0, 0x1, RZ ;  /* 0x0000000100197819 */ /* 0x000fe200000006ff */
[----:B------:R-:W-:-:S04]  /*cf20*/  HADD2.F32 R0, -RZ, R39.H1_H1 ;  /* 0x30000027ff007230 */ /* 0x000fc80000004100 */
[----:B------:R-:W3:Y:S02]  /*cf30*/  LDS.128 R8, [R25+0xc100] ;  /* 0x00c1000019087984 */ /* 0x000ee40000000c00 */
[--C-:B---3--:R-:W-:Y:S02]  /*cf40*/  HADD2.F32 R15, -RZ, R11.reuse.H0_H0 ;  /* 0x2000000bff0f7230 */ /* 0x108fe40000004100 */
[----:B------:R-:W-:Y:S02]  /*cf50*/  HADD2.F32 R14, -RZ, R11.H1_H1 ;  /* 0x3000000bff0e7230 */ /* 0x000fe40000004100 */
[----:B------:R-:W-:Y:S02]  /*cf60*/  HADD2.F32 R3, -RZ, R8.H1_H1 ;  /* 0x30000008ff037230 */ /* 0x000fe40000004100 */
[----:B------:R-:W-:Y:S02]  /*cf70*/  HADD2.F32 R11, -RZ, R44.H1_H1 ;  /* 0x3000002cff0b7230 */ /* 0x000fe40000004100 */
[----:B------:R-:W-:Y:S01]  /*cf80*/  HADD2.F32 R12, -RZ, R10.H1_H1 ;  /* 0x3000000aff0c7230 */ /* 0x000fe20000004100 */
[----:B------:R-:W-:Y:S01]  /*cf90*/  FMUL.FTZ R33, R0, R3 ;  /* 0x0000000300217220 */ /* 0x000fe20000410000 */
[----:B--2---:R-:W2:Y:S02]  /*cfa0*/  LDS.128 R4, [R69] ;  /* 0x0000000045047984 */ /* 0x004ea40000000c00 */
[----:B--2---:R-:W-:-:S02]  /*cfb0*/  HADD2.F32 R23, -RZ, R4.H0_H0 ;  /* 0x20000004ff177230 */ /* 0x004fc40000004100 */
[----:B------:R-:W-:Y:S02]  /*cfc0*/  HADD2.F32 R22, -RZ, R4.H1_H1 ;  /* 0x30000004ff167230 */ /* 0x000fe40000004100 */
[----:B------:R-:W-:Y:S02]  /*cfd0*/  HADD2.F32 R4, -RZ, R8.H0_H0 ;  /* 0x20000008ff047230 */ /* 0x000fe40000004100 */
[--C-:B------:R-:W-:Y:S02]  /*cfe0*/  HADD2.F32 R17, -RZ, R7.reuse.H0_H0 ;  /* 0x20000007ff117230 */ /* 0x100fe40000004100 */
[----:B------:R-:W-:Y:S01]  /*cff0*/  HADD2.F32 R16, -RZ, R7.H1_H1 ;  /* 0x30000007ff107230 */ /* 0x000fe20000004100 */
[C---:B------:R-:W-:Y:S01]  /*d000*/  FMUL.FTZ R7, R2.reuse, R23 ;  /* 0x0000001702077220 */ /* 0x040fe20000410000 */
        /* <DEDUP_REMOVED lines=15> */
[-C--:B------:R-:W-:Y:S01]  /*d100*/  FMUL.FTZ R31, R5, R6.reuse ;  /* 0x00000006051f7220 */ /* 0x080fe20000410000 */
[----:B------:R-:W-:Y:S01]  /*d110*/  HADD2.F32 R0, -RZ, R41.H0_H0 ;  /* 0x20000029ff007230 */ /* 0x000fe20000004100 */
[----:B------:R-:W-:Y:S01]  /*d120*/  FFMA.FTZ R35, R10, R6, R4 ;  /* 0x000000060a237223 */ /* 0x000fe20000010004 */
[----:B------:R-:W-:Y:S01]  /*d130*/  HADD2.F32 R9, -RZ, R9.H1_H1 ;  /* 0x30000009ff097230 */ /* 0x000fe20000004100 */
[----:B------:R-:W-:Y:S01]  /*d140*/  FMUL.FTZ R5, R2, R20 ;  /* 0x0000001402057220 */ /* 0x000fe20000410000 */
[----:B------:R-:W-:Y:S01]  /*d150*/  HADD2.F32 R7, -RZ, R46.H1_H1 ;  /* 0x3000002eff077230 */ /* 0x000fe20000004100 */
[----:B------:R-:W-:Y:S01]  /*d160*/  FMUL.FTZ R4, R0, R19 ;  /* 0x0000001300047220 */ /* 0x000fe20000410000 */
[----:B------:R-:W-:Y:S01]  /*d170*/  HADD2.F32 R6, -RZ, R47.H1_H1 ;  /* 0x3000002fff067230 */ /* 0x000fe20000004100 */
[-C--:B------:R-:W-:Y:S01]  /*d180*/  FMUL.FTZ R29, R2, R9.reuse ;  /* 0x00000009021d7220 */ /* 0x080fe20000410000 */
        /* <DEDUP_REMOVED lines=8> */
[-C--:B------:R-:W-:Y:S01]  /*d210*/  FFMA.FTZ R28, R5, R12.reuse, R4 ;  /* 0x0000000c051c7223 */ /* 0x080fe20000010004 */
[----:B------:R-:W-:Y:S01]  /*d220*/  HADD2.F32 R4, -RZ, R50.H0_H0 ;  /* 0x20000032ff047230 */ /* 0x000fe20000004100 */
[----:B------:R-:W-:Y:S01]  /*d230*/  FMUL.FTZ R26, R3, R12 ;  /* 0x0000000c031a7220 */ /* 0x000fe20000410000 */
[----:B------:R-:W-:Y:S01]  /*d240*/  HADD2.F32 R3, -RZ, R45.H0_H0 ;  /* 0x2000002dff037230 */ /* 0x000fe20000004100 */
[----:B------:R-:W-:Y:S02]  /*d250*/  FMUL.FTZ R9, R2, R17 ;  /* 0x0000001102097220 */ /* 0x000fe40000410000 */
[----:B------:R-:W-:Y:S02]  /*d260*/  FMUL.FTZ R8, R0, R16 ;  /* 0x0000001000087220 */ /* 0x000fe40000410000 */
[----:B------:R-:W-:-:S02]  /*d270*/  FMUL.FTZ R24, R2, R15 ;  /* 0x0000000f02187220 */ /* 0x000fc40000410000 */
[-C--:B------:R-:W-:Y:S02]  /*d280*/  FMUL.FTZ R12, R0, R14.reuse ;  /* 0x0000000e000c7220 */ /* 0x080fe40000410000 */
        /* <DEDUP_REMOVED lines=19> */
.L_x_260:
[----:B------:R-:W-:Y:S05]  /*d3c0*/  BSYNC B0 ;  /* 0x0000000000007941 */ /* 0x000fea0003800000 */
.L_x_259:
[----:B------:R-:W-:Y:S01]  /*d3d0*/  IADD3 R0, R102, 0x20, RZ ;  /* 0x0000002066007810 */ /* 0x000fe20007ffe0ff */
[----:B------:R-:W-:Y:S03]  /*d3e0*/  BSSY B0, `(.L_x_261) ;  /* 0x000005b000007945 */ /* 0x000fe60003800000 */
[----:B------:R-:W-:-:S13]  /*d3f0*/  ISETP.GE.AND P0, PT, R0, c[0x0][0x27c], PT ;  /* 0x00009f0000007a0c */ /* 0x000fda0003f06270 */
[----:B------:R-:W-:Y:S05]  /*d400*/  @P0 BRA `(.L_x_262) ;  /* 0x0000058000000947 */ /* 0x000fea0003800000 */
[----:B------:R-:W3:Y:S01]  /*d410*/  LDL R38, [R1+0x1c] ;  /* 0x00001c0001267983 */ /* 0x000ee20000100800 */
        /* <DEDUP_REMOVED lines=12> */
[----:B--2---:R-:W-:Y:S01]  /*d4e0*/  SHF.L.U32 R25, R0, 0x1, RZ ;  /* 0x0000000100197819 */ /* 0x004fe200000006ff */
[----:B------:R-:W-:-:S04]  /*d4f0*/  HADD2.F32 R0, -RZ, R44.H0_H0 ;  /* 0x2000002cff007230 */ /* 0x000fc80000004100 */
[----:B------:R-:W2:Y:S02]  /*d500*/  LDS.128 R8, [R25+0xc100] ;  /* 0x00c1000019087984 */ /* 0x000ea40000000c00 */
[--C-:B--2---:R-:W-:Y:S02]  /*d510*/  HADD2.F32 R15, -RZ, R11.reuse.H0_H0 ;  /* 0x2000000bff0f7230 */ /* 0x104fe40000004100 */
[----:B------:R-:W-:Y:S02]  /*d520*/  HADD2.F32 R14, -RZ, R11.H1_H1 ;  /* 0x3000000bff0e7230 */ /* 0x000fe40000004100 */
[----:B------:R-:W-:Y:S02]  /*d530*/  HADD2.F32 R3, -RZ, R8.H1_H1 ;  /* 0x30000008ff037230 */ /* 0x000fe40000004100 */
[----:B------:R-:W-:Y:S02]  /*d540*/  HADD2.F32 R11, -RZ, R51.H1_H1 ;  /* 0x30000033ff0b7230 */ /* 0x000fe40000004100 */
[----:B------:R-:W-:Y:S01]  /*d550*/  HADD2.F32 R12, -RZ, R10.H1_H1 ;  /* 0x3000000aff0c7230 */ /* 0x000fe20000004100 */
[----:B------:R-:W-:Y:S01]  /*d560*/  FMUL.FTZ R33, R0, R3 ;  /* 0x0000000300217220 */ /* 0x000fe20000410000 */
[----:B---3--:R-:W2:Y:S02]  /*d570*/  LDS.128 R4, [R38] ;  /* 0x0000000026047984 */ /* 0x008ea40000000c00 */
        /* <DEDUP_REMOVED lines=21> */
[-C--:B------:R-:W-:Y:S01]  /*d6d0*/  FMUL.FTZ R31, R5, R6.reuse ;  /* 0x00000006051f7220 */ /* 0x080fe20000410000 */
[----:B------:R-:W-:Y:S01]  /*d6e0*/  HADD2.F32 R0, -RZ, R48.H1_H1 ;  /* 0x30000030ff007230 */ /* 0x000fe20000004100 */
[----:B------:R-:W-:Y:S01]  /*d6f0*/  FFMA.FTZ R35, R10, R6, R4 ;  /* 0x000000060a237223 */ /* 0x000fe20000010004 */
[----:B------:R-:W-:Y:S01]  /*d700*/  HADD2.F32 R9, -RZ, R9.H1_H1 ;  /* 0x30000009ff097230 */ /* 0x000fe20000004100 */
[----:B------:R-:W-:Y:S01]  /*d710*/  FMUL.FTZ R5, R2, R20 ;  /* 0x0000001402057220 */ /* 0x000fe20000410000 */
[----:B------:R-:W-:Y:S01]  /*d720*/  HADD2.F32 R7, -RZ, R52.H1_H1 ;  /* 0x30000034ff077230 */ /* 0x000fe20000004100 */
[----:B------:R-:W-:Y:S01]  /*d730*/  FMUL.FTZ R4, R0, R19 ;  /* 0x0000001300047220 */ /* 0x000fe20000410000 */
[----:B------:R-:W-:Y:S01]  /*d740*/  HADD2.F32 R6, -RZ, R53.H0_H0 ;  /* 0x20000035ff067230 */ /* 0x000fe20000004100 */
[-C--:B------:R-:W-:Y:S01]  /*d750*/  FMUL.FTZ R29, R2, R9.reuse ;  /* 0x00000009021d7220 */ /* 0x080fe20000410000 */
        /* <DEDUP_REMOVED lines=8> */
[-C--:B------:R-:W-:Y:S01]  /*d7e0*/  FFMA.FTZ R28, R5, R12.reuse, R4 ;  /* 0x0000000c051c7223 */ /* 0x080fe20000010004 */
[--C-:B------:R-:W-:Y:S01]  /*d7f0*/  HADD2.F32 R4, -RZ, R54.reuse.H1_H1 ;  /* 0x30000036ff047230 */ /* 0x100fe20000004100 */
        /* <DEDUP_REMOVED lines=25> */
.L_x_262:
[----:B------:R-:W-:Y:S05]  /*d990*/  BSYNC B0 ;  /* 0x0000000000007941 */ /* 0x000fea0003800000 */
.L_x_261:
[----:B------:R-:W-:-:S04]  /*d9a0*/  IADD3 R0, R102, 0x40, RZ ;  /* 0x0000004066007810 */ /* 0x000fc80007ffe0ff */
[----:B------:R-:W-:-:S13]  /*d9b0*/  ISETP.GE.AND P0, PT, R0, c[0x0][0x27c], PT ;  /* 0x00009f0000007a0c */ /* 0x000fda0003f06270 */
[----:B------:R-:W-:Y:S05]  /*d9c0*/  @P0 BRA `(.L_x_240) ;  /* 0x0000058000000947 */ /* 0x000fea0003800000 */
[----:B--2---:R-:W2:Y:S01]  /*d9d0*/  LDL R38, [R1+0x14] ;  /* 0x0000140001267983 */ /* 0x004ea20000100800 */
        /* <DEDUP_REMOVED lines=50> */
[----:B------:R-:W-:Y:S01]  /*dd00*/  HADD2.F32 R6, -RZ, R61.H0_H0 ;  /* 0x2000003dff067230 */ /* 0x000fe20000004100 */
[-C--:B------:R-:W-:Y:S01]  /*dd10*/  FMUL.FTZ R29, R2, R9.reuse ;  /* 0x00000009021d7220 */ /* 0x080fe20000410000 */
        /* <DEDUP_REMOVED lines=35> */
.L_x_240:
[----:B------:R-:W-:Y:S05]  /*df50*/  BSYNC B2 ;  /* 0x0000000000027941 */ /* 0x000fea0003800000 */
.L_x_224:
[----:B------:R-:W-:Y:S01]  /*df60*/  IMAD R0, R64, c[0x0][0x208], RZ ;  /* 0x0000820040007a24 */ /* 0x000fe200078e02ff */
[----:B------:R-:W-:-:S04]  /*df70*/  DEPBAR.LE SB0, 0x0 ;  /* 0x000080000000791a */ /* 0x000fc80000000000 */
[----:B------:R-:W-:Y:S01]  /*df80*/  IMAD.WIDE.U32 R2, R196, c[0x0][0x208], RZ ;  /* 0x00008200c4027a25 */ /* 0x000fe200078e00ff */
[----:B------:R-:W-:Y:S01]  /*df90*/  BAR.SYNC.DEFER_BLOCKING 0x0 ;  /* 0x0000000000007b1d */ /* 0x000fe20000010000 */
[----:B------:R-:W-:Y:S02]  /*dfa0*/  SHF.L.U64.HI R90, R210, 0x1, R211 ;  /* 0x00000001d25a7819 */ /* 0x000fe400000102d3 */
[----:B------:R-:W-:Y:S01]  /*dfb0*/  IMAD R0, R196, c[0x0][0x20c], R0 ;  /* 0x00008300c4007a24 */ /* 0x000fe200078e0200 */
[----:B------:R-:W-:Y:S01]  /*dfc0*/  SHF.L.U64.HI R91, R208, 0x1, R225 ;  /* 0x00000001d05b7819 */ /* 0x000fe200000102e1 */
[----:B------:R-:W-:Y:S01]  /*dfd0*/  IMAD.WIDE.U32 R226, R63, c[0x0][0x210], RZ ;  /* 0x000084003fe27a25 */ /* 0x000fe200078e00ff */
[----:B------:R-:W-:Y:S01]  /*dfe0*/  ISETP.GE.AND P3, PT, R210, c[0x0][0x1d4], PT ;  /* 0x00007500d2007a0c */ /* 0x000fe20003f66270 */
[----:B------:R-:W-:Y:S01]  /*dff0*/  BSSY B0, `(.L_x_263) ;  /* 0x0000115000007945 */ /* 0x000fe20003800000 */
[----:B------:R-:W-:Y:S01]  /*e000*/  SHF.L.U64.HI R93, R209, 0x1, R224 ;  /* 0x00000001d15d7819 */ /* 0x000fe200000102e0 */
[----:B------:R-:W-:-:S02]  /*e010*/  IMAD.IADD R3, R3, 0x1, R0 ;  /* 0x0000000103037824 */ /* 0x000fc400078e0200 */
[----:B------:R-:W-:Y:S02]  /*e020*/  IMAD R0, R65, c[0x0][0x218], RZ ;  /* 0x0000860041007a24 */ /* 0x000fe400078e02ff */
[----:B------:R-:W-:-:S04]  /*e030*/  IMAD.WIDE.U32 R2, R194, c[0x0][0x218], R2 ;  /* 0x00008600c2027a25 */ /* 0x000fc800078e0002 */
[----:B-12---:R-:W-:Y:S01]  /*e040*/  IMAD R4, R194, c[0x0][0x21c], R0 ;  /* 0x00008700c2047a24 */ /* 0x006fe200078e0200 */
[----:B------:R-:W-:Y:S01]  /*e050*/  IADD3 R0, P0, R2, R226, RZ ;  /* 0x000000e202007210 */ /* 0x000fe20007f1e0ff */
[----:B------:R-:W-:Y:S02]  /*e060*/  IMAD R228, R63, c[0x0][0x214], R227 ;  /* 0x000085003fe47a24 */ /* 0x000fe400078e02e3 */
[----:B------:R-:W-:Y:S02]  /*e070*/  IMAD.SHL.U32 R88, R210, 0x2, RZ ;  /* 0x00000002d2587824 */ /* 0x000fe400078e00ff */
[----:B------:R-:W-:Y:S01]  /*e080*/  IMAD.SHL.U32 R89, R208, 0x2, RZ ;  /* 0x00000002d0597824 */ /* 0x000fe200078e00ff */
[----:B------:R-:W-:Y:S01]  /*e090*/  IADD3.X R2, R228, R3, R4, P0, !PT ;  /* 0x00000003e4027210 */ /* 0x000fe200007fe404 */
[----:B------:R-:W-:Y:S01]  /*e0a0*/  IMAD.SHL.U32 R92, R209, 0x2, RZ ;  /* 0x00000002d15c7824 */ /* 0x000fe200078e00ff */
[C---:B------:R-:W-:Y:S01]  /*e0b0*/  LEA R3, P0, R0.reuse, c[0x0][0x1f8], 0x1 ;  /* 0x00007e0000037a11 */ /* 0x040fe200078008ff */
[----:B------:R-:W-:Y:S03]  /*e0c0*/  LDSM.16.M88.4 R24, [R145] ;  /* 0x000000009118783b */ /* 0x000fe60000000200 */
[----:B------:R-:W-:Y:S01]  /*e0d0*/  LEA.HI.X R4, R0, c[0x0][0x1fc], R2, 0x1, P0 ;  /* 0x00007f0000047a11 */ /* 0x000fe200000f0c02 */
[----:B------:R-:W-:Y:S04]  /*e0e0*/  LDSM.16.M88.4 R32, [R145+0x800] ;  /* 0x000800009120783b */ /* 0x000fe80000000200 */
[----:B------:R-:W1:Y:S04]  /*e0f0*/  SHFL.IDX PT, R0, R3, RZ, 0x181f ;  /* 0x00181fff03007589 */ /* 0x000e6800000e0000 */
[----:B------:R-:W2:Y:S04]  /*e100*/  SHFL.IDX PT, R2, R4, RZ, 0x181f ;  /* 0x00181fff04027589 */ /* 0x000ea800000e0000 */
[----:B------:R-:W3:Y:S04]  /*e110*/  SHFL.IDX PT, R3, R3, 0x1, 0x181f ;  /* 0x00381f0003037f89 */ /* 0x000ee800000e0000 */
[----:B------:R-:W4:Y:S04]  /*e120*/  SHFL.IDX PT, R12, R4, 0x1, 0x181f ;  /* 0x00381f00040c7f89 */ /* 0x000f2800000e0000 */
[----:B------:R-:W4:Y:S04]  /*e130*/  LDSM.16.M88.4 R4, [R176] ;  /* 0x00000000b004783b */ /* 0x000f280000000200 */
[----:B------:R-:W4:Y:S01]  /*e140*/  LDSM.16.M88.4 R44, [R145+0x1000] ;  /* 0x00100000912c783b */ /* 0x000f220000000200 */
[----:B-1----:R-:W-:-:S03]  /*e150*/  IADD3 R22, P0, R0, R88, RZ ;  /* 0x0000005800167210 */ /* 0x002fc60007f1e0ff */
[----:B------:R-:W1:Y:S01]  /*e160*/  LDSM.16.M88.4 R40, [R145+0x1800] ;  /* 0x001800009128783b */ /* 0x000e620000000200 */
[C---:B------:R-:W-:Y:S02]  /*e170*/  IADD3 R16, P1, R0.reuse, R92, RZ ;  /* 0x0000005c00107210 */ /* 0x040fe40007f3e0ff */
[-C--:B------:R-:W-:Y:S01]  /*e180*/  IADD3 R20, P2, R0, R89.reuse, RZ ;  /* 0x0000005900147210 */ /* 0x080fe20007f5e0ff */
[C-C-:B--2---:R-:W-:Y:S01]  /*e190*/  IMAD.X R23, R2.reuse, 0x1, R90.reuse, P0 ;  /* 0x0000000102177824 */ /* 0x144fe200000e065a */
[----:B------:R-:W-:Y:S01]  /*e1a0*/  LDSM.16.M88.4 R8, [R177] ;  /* 0x00000000b108783b */ /* 0x000fe20000000200 */
[C---:B------:R-:W-:Y:S01]  /*e1b0*/  IMAD.X R17, R2.reuse, 0x1, R93, P1 ;  /* 0x0000000102117824 */ /* 0x040fe200008e065d */
[----:B---3--:R-:W-:Y:S01]  /*e1c0*/  IADD3 R18, P0, R3, R88, RZ ;  /* 0x0000005803127210 */ /* 0x008fe20007f1e0ff */
[--C-:B------:R-:W-:Y:S01]  /*e1d0*/  IMAD.X R21, R2, 0x1, R91.reuse, P2 ;  /* 0x0000000102157824 */ /* 0x100fe200010e065b */
[----:B------:R-:W-:Y:S01]  /*e1e0*/  ISETP.GE.AND P1, PT, R208, c[0x0][0x1d4], PT ;  /* 0x00007500d0007a0c */ /* 0x000fe20003f26270 */
[----:B------:R-:W2:Y:S01]  /*e1f0*/  LDSM.16.M88.4 R36, [R180] ;  /* 0x00000000b424783b */ /* 0x000ea20000000200 */
[----:B------:R-:W-:Y:S01]  /*e200*/  ISETP.GE.AND P2, PT, R209, c[0x0][0x1d4], PT ;  /* 0x00007500d1007a0c */ /* 0x000fe20003f46270 */
[C---:B----4-:R-:W-:Y:S01]  /*e210*/  IMAD.X R19, R12.reuse, 0x1, R90, P0 ;  /* 0x000000010c137824 */ /* 0x050fe200000e065a */
[----:B------:R-:W-:Y:S01]  /*e220*/  IADD3 R14, P0, R3, R89, RZ ;  /* 0x00000059030e7210 */ /* 0x000fe20007f1e0ff */
[----:B------:R-:W3:Y:S04]  /*e230*/  LDSM.16.M88.4 R76, [R191] ;  /* 0x00000000bf4c783b */ /* 0x000ee80000000200 */
[----:B------:R-:W-:Y:S01]  /*e240*/  IMAD.X R15, R12, 0x1, R91, P0 ;  /* 0x000000010c0f7824 */ /* 0x000fe200000e065b */
[C---:B------:R-:W-:Y:S01]  /*e250*/  ISETP.LT.OR P0, PT, R72.reuse, 0x1, P3 ;  /* 0x000000014800780c */ /* 0x040fe20001f01670 */
[----:B------:R-:W4:Y:S01]  /*e260*/  LDSM.16.M88.4 R80, [R190] ;  /* 0x00000000be50783b */ /* 0x000f220000000200 */
[----:B------:R-:W-:-:S03]  /*e270*/  ISETP.LT.OR P3, PT, R72, 0x21, P3 ;  /* 0x000000214800780c */ /* 0x000fc60001f61670 */
[----:B------:R-:W1:Y:S01]  /*e280*/  LDSM.16.M88.4 R84, [R189] ;  /* 0x00000000bd54783b */ /* 0x000e620000000200 */
[C---:B------:R-:W-:Y:S07]  /*e290*/  HMMA.16816.F32 R28, R4.reuse, R24, RZ ;  /* 0x00000018041c723c */ /* 0x040fee00000018ff */
[----:B------:R-:W-:Y:S01]  /*e2a0*/  @!PT LDS RZ, [RZ] ;  /* 0x00000000fffff984 */ /* 0x000fe20000000800 */
[----:B------:R-:W-:Y:S01]  /*e2b0*/  @!PT LDS RZ, [RZ] ;  /* 0x00000000fffff984 */ /* 0x000fe20000000800 */
[----:B------:R-:W-:Y:S01]  /*e2c0*/  @!PT LDS RZ, [RZ] ;  /* 0x00000000fffff984 */ /* 0x000fe20000000800 */
[----:B------:R1:W-:Y:S01]  /*e2d0*/  LDGSTS.E.BYPASS.LTC128B.128 [R192+0x100], [R22.64], !P0 ;  /* 0x0010000016c07fae */ /* 0x0003e2000c101d4a */
[C---:B------:R-:W-:Y:S02]  /*e2e0*/  ISETP.LT.OR P0, PT, R72.reuse, 0x1, P1 ;  /* 0x000000014800780c */ /* 0x040fe40000f01670 */
[C---:B------:R-:W-:Y:S01]  /*e2f0*/  ISETP.LT.OR P1, PT, R72.reuse, 0x21, P1 ;  /* 0x000000214800780c */ /* 0x040fe20000f21670 */
[C---:B------:R-:W-:Y:S10]  /*e300*/  HMMA.16816.F32 R24, R4.reuse, R26, RZ ;  /* 0x0000001a0418723c */ /* 0x040ff400000018ff */
[----:B------:R1:W-:Y:S01]  /*e310*/  LDGSTS.E.BYPASS.LTC128B.128 [R192+0x2100], [R20.64], !P0 ;  /* 0x0210000014c07fae */ /* 0x0003e2000c101d4a */
[----:B------:R-:W-:Y:S01]  /*e320*/  ISETP.LT.OR P0, PT, R72, 0x1, P2 ;  /* 0x000000014800780c */ /* 0x000fe20001701670 */
[C---:B------:R-:W-:Y:S08]  /*e330*/  HMMA.16816.F32 R48, R4.reuse, R34, RZ ;  /* 0x000000220430723c */ /* 0x040ff000000018ff */
[----:B------:R-:W-:Y:S04]  /*e340*/  HMMA.16816.F32 R52, R4, R44, RZ ;  /* 0x0000002c0434723c */ /* 0x000fe800000018ff */
[----:B------:R2:W-:Y:S01]  /*e350*/  LDGSTS.E.BYPASS.LTC128B.128 [R192+0x4100], [R16.64], !P0 ;  /* 0x0410000010c07fae */ /* 0x0005e2000c101d4a */
[----:B------:R-:W-:-:S03]  /*e360*/  IADD3 R2, P0, R3, R92, RZ ;  /* 0x0000005c03027210 */ /* 0x000fc60007f1e0ff */
[----:B------:R2:W-:Y:S01]  /*e370*/  LDGSTS.E.BYPASS.LTC128B.128 [R192+0x1100], [R18.64], !P3 ;  /* 0x0110000012c07fae */ /* 0x0005e2000d901d4a */
[C---:B------:R-:W-:Y:S01]  /*e380*/  HMMA.16816.F32 R60, R4.reuse, R46, RZ ;  /* 0x0000002e043c723c */ /* 0x040fe200000018ff */
[----:B------:R-:W-:Y:S01]  /*e390*/  IMAD.X R3, R12, 0x1, R93, P0 ;  /* 0x000000010c037824 */ /* 0x000fe200000e065d */
[----:B------:R-:W-:Y:S01]  /*e3a0*/  ISETP.LT.OR P0, PT, R72, 0x21, P2 ;  /* 0x000000214800780c */ /* 0x000fe20001701670 */
[----:B------:R2:W-:Y:S05]  /*e3b0*/  LDGSTS.E.BYPASS.LTC128B.128 [R192+0x3100], [R14.64], !P1 ;  /* 0x031000000ec07fae */ /* 0x0005ea000c901d4a */
[C---:B-1----:R-:W-:Y:S07]  /*e3c0*/  HMMA.16816.F32 R20, R4.reuse, R32, RZ ;  /* 0x000000200414723c */ /* 0x042fee00000018ff */
[----:B------:R1:W-:Y:S01]  /*e3d0*/  LDGSTS.E.BYPASS.LTC128B.128 [R192+0x5100], [R2.64], !P0 ;  /* 0x0510000002c07fae */ /* 0x0003e2000c101d4a */
[----:B------:R-:W-:Y:S01]  /*e3e0*/  HMMA.16816.F32 R68, R4, R40, RZ ;  /* 0x000000280444723c */ /* 0x000fe200000018ff */
[----:B------:R-:W-:-:S02]  /*e3f0*/  ISETP.GT.AND P0, PT, R94, R217, PT ;  /* 0x000000d95e00720c */ /* 0x000fc40003f04270 */
[----:B------:R-:W-:Y:S04]  /*e400*/  LDSM.16.M88.4 R32, [R175+0x800] ;  /* 0x00080000af20783b */ /* 0x000fe80000000200 */
[----:B------:R-:W-:Y:S01]  /*e410*/  LDSM.16.M88.4 R72, [R175+0x1000] ;  /* 0x00100000af48783b */ /* 0x000fe20000000200 */
[----:B------:R-:W-:Y:S03]  /*e420*/  HMMA.16816.F32 R56, R4, R42, RZ ;  /* 0x0000002a0438723c */ /* 0x000fe600000018ff */
[----:B------:R-:W1:Y:S04]  /*e430*/  LDSM.16.M88.4 R4, [R179] ;  /* 0x00000000b304783b */ /* 0x000e680000000200 */
[----:B------:R-:W0:Y:S01]  /*e440*/  LDGDEPBAR ;  /* 0x00000000000079af */ /* 0x000e220000000000 */
[C---:B--2--5:R-:W-:Y:S08]  /*e450*/  HMMA.16816.F32 R64, R8.reuse, R36, R28 ;  /* 0x000000240840723c */ /* 0x064ff0000000181c */
[C---:B------:R-:W-:Y:S01]  /*e460*/  HMMA.16816.F32 R44, R8.reuse, R38, R24 ;  /* 0x00000026082c723c */ /* 0x040fe20000001818 */
[----:B------:R-:W2:Y:S07]  /*e470*/  LDSM.16.M88.4 R36, [R175] ;  /* 0x00000000af24783b */ /* 0x000eae0000000200 */
[C---:B---3--:R-:W-:Y:S08]  /*e480*/  HMMA.16816.F32 R40, R8.reuse, R76, R20 ;  /* 0x0000004c0828723c */ /* 0x048ff00000001814 */
[C---:B------:R-:W-:Y:S01]  /*e490*/  HMMA.16816.F32 R28, R8.reuse, R78, R48 ;  /* 0x0000004e081c723c */ /* 0x040fe20000001830 */
[----:B------:R-:W3:Y:S07]  /*e4a0*/  LDSM.16.M88.4 R76, [R175+0x1800] ;  /* 0x00180000af4c783b */ /* 0x000eee0000000200 */
[C---:B----4-:R-:W-:Y:S08]  /*e4b0*/  HMMA.16816.F32 R24, R8.reuse, R80, R52 ;  /* 0x000000500818723c */ /* 0x050ff00000001834 */
[C---:B------:R-:W-:Y:S01]  /*e4c0*/  HMMA.16816.F32 R20, R8.reuse, R82, R60 ;  /* 0x000000520814723c */ /* 0x040fe2000000183c */
[----:B------:R-:W-:Y:S07]  /*e4d0*/  LDSM.16.M88.4 R80, [R172+0x800] ;  /* 0x00080000ac50783b */ /* 0x000fee0000000200 */
[C---:B------:R-:W-:Y:S01]  /*e4e0*/  HMMA.16816.F32 R16, R8.reuse, R84, R68 ;  /* 0x000000540810723c */ /* 0x040fe20000001844 */
[----:B------:R-:W-:Y:S07]  /*e4f0*/  LDSM.16.M88.4 R68, [R172] ;  /* 0x00000000ac44783b */ /* 0x000fee0000000200 */
[----:B------:R-:W-:Y:S01]  /*e500*/  HMMA.16816.F32 R12, R8, R86, R56 ;  /* 0x00000056080c723c */ /* 0x000fe20000001838 */
[----:B------:R-:W4:Y:S04]  /*e510*/  LDSM.16.M88.4 R8, [R178] ;  /* 0x00000000b208783b */ /* 0x000f280000000200 */
[----:B------:R-:W-:Y:S03]  /*e520*/  LDSM.16.M88.4 R84, [R175+0x2800] ;  /* 0x00280000af54783b */ /* 0x000fe60000000200 */
[C---:B-1----:R-:W-:Y:S01]  /*e530*/  HMMA.16816.F32 R56, R4.reuse, R32, R40 ;  /* 0x000000200438723c */ /* 0x042fe20000001828 */
[----:B------:R-:W1:Y:S07]  /*e540*/  LDSM.16.M88.4 R40, [R172+0x1000] ;  /* 0x00100000ac28783b */ /* 0x000e6e0000000200 */
[C---:B--2---:R-:W-:Y:S08]  /*e550*/  HMMA.16816.F32 R64, R4.reuse, R36, R64 ;  /* 0x000000240440723c */ /* 0x044ff00000001840 */
[C---:B------:R-:W-:Y:S08]  /*e560*/  HMMA.16816.F32 R60, R4.reuse, R38, R44 ;  /* 0x00000026043c723c */ /* 0x040ff0000000182c */
[C---:B------:R-:W-:Y:S01]  /*e570*/  HMMA.16816.F32 R52, R4.reuse, R34, R28 ;  /* 0x000000220434723c */ /* 0x040fe2000000181c */
[----:B------:R-:W2:Y:S07]  /*e580*/  LDSM.16.M88.4 R32, [R172+0x1800] ;  /* 0x00180000ac20783b */ /* 0x000eae0000000200 */
[C---:B------:R-:W-:Y:S01]  /*e590*/  HMMA.16816.F32 R48, R4.reuse, R72, R24 ;  /* 0x000000480430723c */ /* 0x040fe20000001818 */
[----:B------:R-:W-:Y:S07]  /*e5a0*/  LDSM.16.M88.4 R24, [R145+0x2000] ;  /* 0x002000009118783b */ /* 0x000fee0000000200 */
[C---:B------:R-:W-:Y:S01]  /*e5b0*/  HMMA.16816.F32 R44, R4.reuse, R74, R20 ;  /* 0x0000004a042c723c */ /* 0x040fe20000001814 */
[----:B------:R-:W-:Y:S07]  /*e5c0*/  LDSM.16.M88.4 R72, [R145+0x2800] ;  /* 0x002800009148783b */ /* 0x000fee0000000200 */
[C---:B---3--:R-:W-:Y:S08]  /*e5d0*/  HMMA.16816.F32 R36, R4.reuse, R76, R16 ;  /* 0x0000004c0424723c */ /* 0x048ff00000001810 */
[----:B------:R-:W-:Y:S01]  /*e5e0*/  HMMA.16816.F32 R28, R4, R78, R12 ;  /* 0x0000004e041c723c */ /* 0x000fe2000000180c */
[----:B------:R-:W3:Y:S04]  /*e5f0*/  LDSM.16.M88.4 R4, [R176+0x4000] ;  /* 0x00400000b004783b */ /* 0x000ee80000000200 */
[----:B------:R-:W2:Y:S03]  /*e600*/  LDSM.16.M88.4 R76, [R145+0x3000] ;  /* 0x00300000914c783b */ /* 0x000ea60000000200 */
[C---:B----4-:R-:W-:Y:S08]  /*e610*/  HMMA.16816.F32 R20, R8.reuse, R68, R64 ;  /* 0x000000440814723c */ /* 0x050ff00000001840 */
[C---:B------:R-:W-:Y:S08]  /*e620*/  HMMA.16816.F32 R16, R8.reuse, R70, R60 ;  /* 0x000000460810723c */ /* 0x040ff0000000183c */
[C---:B------:R-:W-:Y:S08]  /*e630*/  HMMA.16816.F32 R12, R8.reuse, R80, R56 ;  /* 0x00000050080c723c */ /* 0x040ff00000001838 */
[C---:B------:R-:W-:Y:S01]  /*e640*/  HMMA.16816.F32 R68, R8.reuse, R82, R52 ;  /* 0x000000520844723c */ /* 0x040fe20000001834 */
[----:B------:R-:W4:Y:S07]  /*e650*/  LDSM.16.M88.4 R80, [R145+0x3800] ;  /* 0x003800009150783b */ /* 0x000f2e0000000200 */
[C---:B-1----:R-:W-:Y:S08]  /*e660*/  HMMA.16816.F32 R64, R8.reuse, R40, R48 ;  /* 0x000000280840723c */ /* 0x042ff00000001830 */
[C---:B------:R-:W-:Y:S01]  /*e670*/  HMMA.16816.F32 R60, R8.reuse, R42, R44 ;  /* 0x0000002a083c723c */ /* 0x040fe2000000182c */
[----:B------:R-:W-:Y:S07]  /*e680*/  LDSM.16.M88.4 R40, [R188] ;  /* 0x00000000bc28783b */ /* 0x000fee0000000200 */
[C---:B--2---:R-:W-:Y:S01]  /*e690*/  HMMA.16816.F32 R56, R8.reuse, R32, R36 ;  /* 0x000000200838723c */ /* 0x044fe20000001824 */
[----:B------:R-:W-:Y:S07]  /*e6a0*/  LDSM.16.M88.4 R36, [R187] ;  /* 0x00000000bb24783b */ /* 0x000fee0000000200 */
[----:B------:R-:W-:Y:S01]  /*e6b0*/  HMMA.16816.F32 R48, R8, R34, R28 ;  /* 0x000000220830723c */ /* 0x000fe2000000181c */
[----:B------:R-:W1:Y:S04]  /*e6c0*/  LDSM.16.M88.4 R8, [R177+0x4000] ;  /* 0x00400000b108783b */ /* 0x000e680000000200 */
[----:B------:R-:W2:Y:S03]  /*e6d0*/  LDSM.16.M88.4 R32, [R186] ;  /* 0x00000000ba20783b */ /* 0x000ea60000000200 */
[C---:B---3--:R-:W-:Y:S08]  /*e6e0*/  HMMA.16816.F32 R52, R4.reuse, R24, R20 ;  /* 0x000000180434723c */ /* 0x048ff00000001814 */
[C---:B------:R-:W-:Y:S08]  /*e6f0*/  HMMA.16816.F32 R44, R4.reuse, R26, R16 ;  /* 0x0000001a042c723c */ /* 0x040ff00000001810 */
[C---:B------:R-:W-:Y:S08]  /*e700*/  HMMA.16816.F32 R28, R4.reuse, R72, R12 ;  /* 0x00000048041c723c */ /* 0x040ff0000000180c */
[C---:B------:R-:W-:Y:S01]  /*e710*/  HMMA.16816.F32 R24, R4.reuse, R74, R68 ;  /* 0x0000004a0418723c */ /* 0x040fe20000001844 */
[----:B------:R-:W3:Y:S07]  /*e720*/  LDSM.16.M88.4 R72, [R185] ;  /* 0x00000000b948783b */ /* 0x000eee0000000200 */
[C---:B------:R-:W-:Y:S08]  /*e730*/  HMMA.16816.F32 R20, R4.reuse, R76, R64 ;  /* 0x0000004c0414723c */ /* 0x040ff00000001840 */
[C---:B------:R-:W-:Y:S01]  /*e740*/  HMMA.16816.F32 R16, R4.reuse, R78, R60 ;  /* 0x0000004e0410723c */ /* 0x040fe2000000183c */
[----:B------:R-:W-:Y:S07]  /*e750*/  LDSM.16.M88.4 R76, [R172+0x2800] ;  /* 0x00280000ac4c783b */ /* 0x000fee0000000200 */
[C---:B----4-:R-:W-:Y:S08]  /*e760*/  HMMA.16816.F32 R12, R4.reuse, R80, R56 ;  /* 0x00000050040c723c */ /* 0x050ff00000001838 */
[----:B------:R-:W-:Y:S01]  /*e770*/  HMMA.16816.F32 R48, R4, R82, R48 ;  /* 0x000000520430723c */ /* 0x000fe20000001830 */
[----:B------:R-:W-:Y:S04]  /*e780*/  LDSM.16.M88.4 R4, [R179+0x4000] ;  /* 0x00400000b304783b */ /* 0x000fe80000000200 */
[----:B------:R-:W4:Y:S03]  /*e790*/  LDSM.16.M88.4 R80, [R175+0x2000] ;  /* 0x00200000af50783b */ /* 0x000f260000000200 */
[C---:B-1----:R-:W-:Y:S08]  /*e7a0*/  HMMA.16816.F32 R68, R8.reuse, R40, R52 ;  /* 0x000000280844723c */ /* 0x042ff00000001834 */
[C---:B------:R-:W-:Y:S01]  /*e7b0*/  HMMA.16816.F32 R64, R8.reuse, R42, R44 ;  /* 0x0000002a0840723c */ /* 0x040fe2000000182c */
[----:B------:R-:W1:Y:S07]  /*e7c0*/  LDSM.16.M88.4 R40, [R175+0x3000] ;  /* 0x00300000af28783b */ /* 0x000e6e0000000200 */
[C---:B------:R-:W-:Y:S08]  /*e7d0*/  HMMA.16816.F32 R60, R8.reuse, R36, R28 ;  /* 0x00000024083c723c */ /* 0x040ff0000000181c */
[C---:B------:R-:W-:Y:S01]  /*e7e0*/  HMMA.16816.F32 R56, R8.reuse, R38, R24 ;  /* 0x000000260838723c */ /* 0x040fe20000001818 */
[----:B------:R-:W-:Y:S07]  /*e7f0*/  LDSM.16.M88.4 R24, [R172+0x2000] ;  /* 0x00200000ac18783b */ /* 0x000fee0000000200 */
[C---:B--2---:R-:W-:Y:S08]  /*e800*/  HMMA.16816.F32 R52, R8.reuse, R32, R20 ;  /* 0x000000200834723c */ /* 0x044ff00000001814 */
[C---:B------:R-:W-:Y:S01]  /*e810*/  HMMA.16816.F32 R44, R8.reuse, R34, R16 ;  /* 0x00000022082c723c */ /* 0x040fe20000001810 */
[----:B------:R-:W2:Y:S07]  /*e820*/  LDSM.16.M88.4 R32, [R175+0x3800] ;  /* 0x00380000af20783b */ /* 0x000eae0000000200 */
[C---:B---3--:R-:W-:Y:S08]  /*e830*/  HMMA.16816.F32 R36, R8.reuse, R72, R12 ;  /* 0x000000480824723c */ /* 0x048ff0000000180c */
[----:B------:R-:W-:Y:S01]  /*e840*/  HMMA.16816.F32 R28, R8, R74, R48 ;  /* 0x0000004a081c723c */ /* 0x000fe20000001830 */
[----:B------:R-:W3:Y:S07]  /*e850*/  LDSM.16.M88.4 R8, [R178+0x4000] ;  /* 0x00400000b208783b */ /* 0x000eee0000000200 */
[C---:B----4-:R-:W-:Y:S08]  /*e860*/  HMMA.16816.F32 R20, R4.reuse, R80, R68 ;  /* 0x000000500414723c */ /* 0x050ff00000001844 */
[C---:B------:R-:W-:Y:S01]  /*e870*/  HMMA.16816.F32 R16, R4.reuse, R82, R64 ;  /* 0x000000520410723c */ /* 0x040fe20000001840 */
[----:B------:R-:W4:Y:S07]  /*e880*/  LDSM.16.M88.4 R80, [R172+0x3000] ;  /* 0x00300000ac50783b */ /* 0x000f2e0000000200 */
[C---:B------:R-:W-:Y:S08]  /*e890*/  HMMA.16816.F32 R12, R4.reuse, R84, R60 ;  /* 0x00000054040c723c */ /* 0x040ff0000000183c */
[C---:B------:R-:W-:Y:S01]  /*e8a0*/  HMMA.16816.F32 R72, R4.reuse, R86, R56 ;  /* 0x000000560448723c */ /* 0x040fe20000001838 */
[----:B------:R-:W4:Y:S07]  /*e8b0*/  LDSM.16.M88.4 R84, [R172+0x3800] ;  /* 0x00380000ac54783b */ /* 0x000f2e0000000200 */
[C---:B-1----:R-:W-:Y:S08]  /*e8c0*/  HMMA.16816.F32 R68, R4.reuse, R40, R52 ;  /* 0x000000280444723c */ /* 0x042ff00000001834 */
[C---:B------:R-:W-:Y:S01]  /*e8d0*/  HMMA.16816.F32 R64, R4.reuse, R42, R44 ;  /* 0x0000002a0440723c */ /* 0x040fe2000000182c */
[----:B------:R-:W-:Y:S04]  /*e8e0*/  LDSM.16.M88.4 R44, [R145+0x4000] ;  /* 0x00400000912c783b */ /* 0x000fe80000000200 */
[----:B------:R-:W-:Y:S03]  /*e8f0*/  LDSM.16.M88.4 R40, [R145+0x4800] ;  /* 0x004800009128783b */ /* 0x000fe60000000200 */
[C---:B--2---:R-:W-:Y:S01]  /*e900*/  HMMA.16816.F32 R60, R4.reuse, R32, R36 ;  /* 0x00000020043c723c */ /* 0x044fe20000001824 */
[----:B------:R-:W-:Y:S07]  /*e910*/  LDSM.16.M88.4 R36, [R145+0x5000] ;  /* 0x005000009124783b */ /* 0x000fee0000000200 */
[----:B------:R-:W-:Y:S01]  /*e920*/  HMMA.16816.F32 R52, R4, R34, R28 ;  /* 0x000000220434723c */ /* 0x000fe2000000181c */
[----:B------:R-:W1:Y:S07]  /*e930*/  LDSM.16.M88.4 R4, [R176+0x8000] ;  /* 0x00800000b004783b */ /* 0x000e6e0000000200 */
[C---:B---3--:R-:W-:Y:S01]  /*e940*/  HMMA.16816.F32 R28, R8.reuse, R78, R72 ;  /* 0x0000004e081c723c */ /* 0x048fe20000001848 */
[----:B------:R-:W2:Y:S07]  /*e950*/  LDSM.16.M88.4 R72, [R145+0x5800] ;  /* 0x005800009148783b */ /* 0x000eae0000000200 */
[C---:B------:R-:W-:Y:S08]  /*e960*/  HMMA.16816.F32 R56, R8.reuse, R24, R20 ;  /* 0x000000180838723c */ /* 0x040ff00000001814 */
[C---:B------:R-:W-:Y:S01]  /*e970*/  HMMA.16816.F32 R32, R8.reuse, R76, R12 ;  /* 0x0000004c0820723c */ /* 0x040fe2000000180c */
[----:B------:R-:W-:Y:S04]  /*e980*/  LDSM.16.M88.4 R12, [R177+0x8000] ;  /* 0x00800000b10c783b */ /* 0x000fe80000000200 */
[----:B------:R-:W-:Y:S03]  /*e990*/  LDSM.16.M88.4 R76, [R175+0x4800] ;  /* 0x00480000af4c783b */ /* 0x000fe60000000200 */
[C---:B------:R-:W-:Y:S08]  /*e9a0*/  HMMA.16816.F32 R48, R8.reuse, R26, R16 ;  /* 0x0000001a0830723c */ /* 0x040ff00000001810 */
[C---:B----4-:R-:W-:Y:S01]  /*e9b0*/  HMMA.16816.F32 R24, R8.reuse, R80, R68 ;  /* 0x000000500818723c */ /* 0x050fe20000001844 */
[----:B------:R-:W-:Y:S07]  /*e9c0*/  LDSM.16.M88.4 R68, [R184] ;  /* 0x00000000b844783b */ /* 0x000fee0000000200 */
[C---:B------:R-:W-:Y:S01]  /*e9d0*/  HMMA.16816.F32 R20, R8.reuse, R82, R64 ;  /* 0x000000520814723c */ /* 0x040fe20000001840 */
[----:B------:R-:W-:Y:S07]  /*e9e0*/  LDSM.16.M88.4 R80, [R175+0x5000] ;  /* 0x00500000af50783b */ /* 0x000fee0000000200 */
[C---:B------:R-:W-:Y:S08]  /*e9f0*/  HMMA.16816.F32 R16, R8.reuse, R84, R60 ;  /* 0x000000540810723c */ /* 0x040ff0000000183c */
[----:B------:R-:W-:Y:S01]  /*ea00*/  HMMA.16816.F32 R8, R8, R86, R52 ;  /* 0x000000560808723c */ /* 0x000fe20000001834 */
[----:B------:R-:W3:Y:S07]  /*ea10*/  LDSM.16.M88.4 R84, [R183] ;  /* 0x00000000b754783b */ /* 0x000eee0000000200 */
[C---:B-1----:R-:W-:Y:S08]  /*ea20*/  HMMA.16816.F32 R64, R4.reuse, R44, R56 ;  /* 0x0000002c0440723c */ /* 0x042ff00000001838 */
[C---:B------:R-:W-:Y:S01]  /*ea30*/  HMMA.16816.F32 R56, R4.reuse, R40, R32 ;  /* 0x000000280438723c */ /* 0x040fe20000001820 */
[----:B------:R-:W-:Y:S07]  /*ea40*/  LDSM.16.M88.4 R32, [R181] ;  /* 0x00000000b520783b */ /* 0x000fee0000000200 */
[C---:B------:R-:W-:Y:S08]  /*ea50*/  HMMA.16816.F32 R60, R4.reuse, R46, R48 ;  /* 0x0000002e043c723c */ /* 0x040ff00000001830 */
[C---:B------:R-:W-:Y:S01]  /*ea60*/  HMMA.16816.F32 R52, R4.reuse, R42, R28 ;  /* 0x0000002a0434723c */ /* 0x040fe2000000181c */
[----:B------:R-:W1:Y:S07]  /*ea70*/  LDSM.16.M88.4 R40, [R182] ;  /* 0x00000000b628783b */ /* 0x000e6e0000000200 */
[C---:B--2---:R-:W-:Y:S01]  /*ea80*/  HMMA.16816.F32 R28, R4.reuse, R74, R8 ;  /* 0x0000004a041c723c */ /* 0x044fe20000001808 */
[----:B------:R-:W2:Y:S07]  /*ea90*/  LDSM.16.M88.4 R8, [R179+0x8000] ;  /* 0x00800000b308783b */ /* 0x000eae0000000200 */
[C---:B------:R-:W-:Y:S01]  /*eaa0*/  HMMA.16816.F32 R48, R4.reuse, R36, R24 ;  /* 0x000000240430723c */ /* 0x040fe20000001818 */
[----:B------:R-:W4:Y:S07]  /*eab0*/  LDSM.16.M88.4 R24, [R175+0x4000] ;  /* 0x00400000af18783b */ /* 0x000f2e0000000200 */
[C---:B------:R-:W-:Y:S08]  /*eac0*/  HMMA.16816.F32 R44, R4.reuse, R38, R20 ;  /* 0x00000026042c723c */ /* 0x040ff00000001814 */
[----:B------:R-:W-:Y:S08]  /*ead0*/  HMMA.16816.F32 R36, R4, R72, R16 ;  /* 0x000000480424723c */ /* 0x000ff00000001810 */
[C---:B---3--:R-:W-:Y:S08]  /*eae0*/  HMMA.16816.F32 R4, R12.reuse, R84, R56 ;  /* 0x000000540c04723c */ /* 0x048ff00000001838 */
[C---:B------:R-:W-:Y:S08]  /*eaf0*/  HMMA.16816.F32 R20, R12.reuse, R68, R64 ;  /* 0x000000440c14723c */ /* 0x040ff00000001840 */
[C---:B------:R-:W-:Y:S08]  /*eb00*/  HMMA.16816.F32 R16, R12.reuse, R70, R60 ;  /* 0x000000460c10723c */ /* 0x040ff0000000183c */
[C---:B------:R-:W-:Y:S01]  /*eb10*/  HMMA.16816.F32 R68, R12.reuse, R86, R52 ;  /* 0x000000560c44723c */ /* 0x040fe20000001834 */
[----:B------:R-:W3:Y:S07]  /*eb20*/  LDSM.16.M88.4 R84, [R175+0x5800] ;  /* 0x00580000af54783b */ /* 0x000eee0000000200 */
[C---:B-1----:R-:W-:Y:S08]  /*eb30*/  HMMA.16816.F32 R72, R12.reuse, R40, R48 ;  /* 0x000000280c48723c */ /* 0x042ff00000001830 */
[C---:B------:R-:W-:Y:S01]  /*eb40*/  HMMA.16816.F32 R64, R12.reuse, R42, R44 ;  /* 0x0000002a0c40723c */ /* 0x040fe2000000182c */
[----:B------:R-:W-:Y:S04]  /*eb50*/  LDSM.16.M88.4 R44, [R172+0x4000] ;  /* 0x00400000ac2c783b */ /* 0x000fe80000000200 */
[----:B------:R-:W-:Y:S03]  /*eb60*/  LDSM.16.M88.4 R40, [R172+0x4800] ;  /* 0x00480000ac28783b */ /* 0x000fe60000000200 */
[C---:B------:R-:W-:Y:S01]  /*eb70*/  HMMA.16816.F32 R60, R12.reuse, R32, R36 ;  /* 0x000000200c3c723c */ /* 0x040fe20000001824 */
[----:B------:R-:W-:Y:S07]  /*eb80*/  LDSM.16.M88.4 R36, [R172+0x5000] ;  /* 0x00500000ac24783b */ /* 0x000fee0000000200 */
[----:B------:R-:W-:Y:S01]  /*eb90*/  HMMA.16816.F32 R56, R12, R34, R28 ;  /* 0x000000220c38723c */ /* 0x000fe2000000181c */
[----:B------:R-:W-:Y:S07]  /*eba0*/  LDSM.16.M88.4 R32, [R172+0x5800] ;  /* 0x00580000ac20783b */ /* 0x000fee0000000200 */
[----:B--2---:R-:W-:Y:S01]  /*ebb0*/  HMMA.16816.F32 R28, R8, R76, R4 ;  /* 0x0000004c081c723c */ /* 0x004fe20000001804 */
[----:B------:R-:W1:Y:S01]  /*ebc0*/  LDSM.16.M88.4 R4, [R178+0x8000] ;  /* 0x00800000b204783b */ /* 0x000e620000000200 */
[----:B------:R-:W-:-:S06]  /*ebd0*/  DEPBAR.LE SB0, 0x0 ;  /* 0x000080000000791a */ /* 0x000fcc0000000000 */
[C---:B----4-:R-:W-:Y:S08]  /*ebe0*/  HMMA.16816.F32 R52, R8.reuse, R24, R20 ;  /* 0x000000180834723c */ /* 0x050ff00000001814 */
[C---:B------:R-:W-:Y:S08]  /*ebf0*/  HMMA.16816.F32 R48, R8.reuse, R26, R16 ;  /* 0x0000001a0830723c */ /* 0x040ff00000001810 */
[C---:B------:R-:W-:Y:S08]  /*ec00*/  HMMA.16816.F32 R24, R8.reuse, R78, R68 ;  /* 0x0000004e0818723c */ /* 0x040ff00000001844 */
[C---:B------:R-:W-:Y:S08]  /*ec10*/  HMMA.16816.F32 R20, R8.reuse, R80, R72 ;  /* 0x000000500814723c */ /* 0x040ff00000001848 */
[C---:B------:R-:W-:Y:S08]  /*ec20*/  HMMA.16816.F32 R16, R8.reuse, R82, R64 ;  /* 0x000000520810723c */ /* 0x040ff00000001840 */
[C---:B---3--:R-:W-:Y:S08]  /*ec30*/  HMMA.16816.F32 R12, R8.reuse, R84, R60 ;  /* 0x00000054080c723c */ /* 0x048ff0000000183c */
        /* <DEDUP_REMOVED lines=12> */
[----:B------:R-:W-:Y:S01]  /*ed00*/  ISETP.NE.AND P2, PT, R96, 0x1, PT ;  /* 0x000000016000780c */ /* 0x000fe20003f45270 */
[----:B------:R-:W-:Y:S01]  /*ed10*/  IMAD R2, R94, 0x40, R235 ;  /* 0x000000405e027824 */ /* 0x000fe200078e02eb */
[----:B------:R-:W-:Y:S01]  /*ed20*/  ISETP.GT.AND P0, PT, R213, 0x3f, PT ;  /* 0x0000003fd500780c */ /* 0x000fe20003f04270 */
[----:B------:R-:W-:-:S03]  /*ed30*/  IMAD.MOV.U32 R194, RZ, RZ, RZ ;  /* 0x000000ffffc27224 */ /* 0x000fc600078e00ff */
[----:B------:R-:W-:-:S05]  /*ed40*/  IADD3 R2, R2, -0x40, R213 ;  /* 0xffffffc002027810 */ /* 0x000fca0007ffe0d5 */
[----:B------:R-:W-:Y:S02]  /*ed50*/  IMAD.MOV.U32 R0, RZ, RZ, R2 ;  /* 0x000000ffff007224 */ /* 0x000fe400078e0002 */
[----:B------:R-:W-:-:S05]  /*ed60*/  @P2 IMAD.HI.U32 R3, R2, c[0x0][0x2bc], RZ ;  /* 0x0000af0002032a27 */ /* 0x000fca00078e00ff */
[----:B------:R-:W-:-:S04]  /*ed70*/  @P2 SHF.R.U32.HI R0, RZ, c[0x0][0x2c0], R3 ;  /* 0x0000b000ff002a19 */ /* 0x000fc80000011603 */
[----:B------:R-:W-:-:S04]  /*ed80*/  @!P0 IADD3 R3, P1, R0, R232, RZ ;  /* 0x000000e800038210 */ /* 0x000fc80007f3e0ff */
[----:B------:R-:W-:Y:S02]  /*ed90*/  @!P0 LEA.HI.X.SX32 R5, R0, R234, 0x1, P1 ;  /* 0x000000ea00058211 */ /* 0x000fe400008f0eff */
[----:B------:R-:W-:-:S04]  /*eda0*/  @!P0 LEA R4, P1, R3, c[0x0][0x2a0], 0x2 ;  /* 0x0000a80003048a11 */ /* 0x000fc800078210ff */
[----:B------:R-:W-:-:S05]  /*edb0*/  @!P0 LEA.HI.X R5, R3, c[0x0][0x2a4], R5, 0x2, P1 ;  /* 0x0000a90003058a11 */ /* 0x000fca00008f1405 */
[----:B------:R-:W2:Y:S01]  /*edc0*/  @!P0 LDG.E R194, [R4.64] ;  /* 0x0000000a04c28981 */ /* 0x000ea2000c1e1900 */
[----:B------:R-:W-:-:S04]  /*edd0*/  IMAD.MOV R0, RZ, RZ, -R0 ;  /* 0x000000ffff007224 */ /* 0x000fc800078e0a00 */
        /* <DEDUP_REMOVED lines=16> */
.L_x_346:
        /* <DEDUP_REMOVED lines=10> */
[----:B------:R3:W-:Y:S04]  /*ef80*/  LDGSTS.E.BYPASS.LTC128B.128 [R192+0x6100], [R2.64], !P6 ;  /* 0x0610000002c07fae */ /* 0x0007e8000f101d4a */
[----:B------:R3:W-:Y:S04]  /*ef90*/  LDGSTS.E.BYPASS.LTC128B.128 [R192+0x8100], [R8.64], !P4 ;  /* 0x0810000008c07fae */ /* 0x0007e8000e101d4a */
[----:B------:R4:W1:Y:S04]  /*efa0*/  SHFL.IDX PT, R4, R5, 0x1, 0x181f ;  /* 0x00381f0005047f89 */ /* 0x00086800000e0000 */
[----:B------:R5:W-:Y:S01]  /*efb0*/  LDGSTS.E.BYPASS.LTC128B.128 [R192+0xa100], [R6.64], !P5 ;  /* 0x0a10000006c07fae */ /* 0x000be2000e901d4a */
[----:B-1--4-:R-:W-:Y:S01]  /*efc0*/  SEL R5, RZ, 0x10, P6 ;  /* 0x00000010ff057807 */ /* 0x012fe20003000000 */
[----:B-----5:R-:W-:Y:S01]  /*efd0*/  IMAD.MOV.U32 R7, RZ, RZ, R95 ;  /* 0x000000ffff077224 */ /* 0x020fe200078e005f */
[----:B------:R-:W-:-:S02]  /*efe0*/  SEL R6, RZ, 0x10, P4 ;  /* 0x00000010ff067807 */ /* 0x000fc40002000000 */
.L_x_347:
[----:B--23--:R-:W-:Y:S02]  /*eff0*/  IADD3 R3, -R5, 0x10, RZ ;  /* 0x0000001005037810 */ /* 0x00cfe40007ffe1ff */
[----:B------:R-:W-:-:S02]  /*f000*/  IADD3 R2, -R6, 0x10, RZ ;  /* 0x0000001006027810 */ /* 0x000fc40007ffe1ff */
[----:B------:R-:W-:Y:S02]  /*f010*/  LOP3.LUT R3, R3, 0xf, RZ, 0xc0, !PT ;  /* 0x0000000f03037812 */ /* 0x000fe400078ec0ff */
[----:B------:R-:W-:Y:S02]  /*f020*/  ISETP.NE.U32.AND P5, PT, R5, RZ, PT ;  /* 0x000000ff0500720c */ /* 0x000fe40003fa5070 */
[----:B------:R-:W-:Y:S02]  /*f030*/  LOP3.LUT R2, R2, 0xf, RZ, 0xc0, !PT ;  /* 0x0000000f02027812 */ /* 0x000fe400078ec0ff */
[----:B------:R-:W-:Y:S02]  /*f040*/  IADD3 R8, P3, P2, R3, R0, R88 ;  /* 0x0000000003087210 */ /* 0x000fe40007a7e058 */
[----:B------:R-:W-:Y:S02]  /*f050*/  IADD3 R5, -R7, 0x10, RZ ;  /* 0x0000001007057810 */ /* 0x000fe40007ffe1ff */
[----:B------:R-:W-:-:S02]  /*f060*/  ISETP.NE.U32.AND P4, PT, R6, RZ, PT ;  /* 0x000000ff0600720c */ /* 0x000fc40003f85070 */
[----:B------:R-:W-:Y:S02]  /*f070*/  IADD3 R6, P1, P0, R2, R0, R89 ;  /* 0x0000000002067210 */ /* 0x000fe4000783e059 */
[-C--:B------:R-:W-:Y:S02]  /*f080*/  IADD3.X R9, RZ, R4.reuse, R90, P3, P2 ;  /* 0x00000004ff097210 */ /* 0x080fe40001fe445a */
[----:B------:R-:W-:Y:S02]  /*f090*/  LOP3.LUT R2, R5, 0xf, RZ, 0xc0, !PT ;  /* 0x0000000f05027812 */ /* 0x000fe400078ec0ff */
[----:B------:R-:W-:Y:S01]  /*f0a0*/  ISETP.NE.U32.AND P2, PT, R7, RZ, PT ;  /* 0x000000ff0700720c */ /* 0x000fe20003f45070 */
[----:B------:R-:W-:Y:S01]  /*f0b0*/  @!PT LDS RZ, [RZ] ;  /* 0x00000000fffff984 */ /* 0x000fe20000000800 */
[----:B------:R-:W-:Y:S01]  /*f0c0*/  @!PT LDS RZ, [RZ] ;  /* 0x00000000fffff984 */ /* 0x000fe20000000800 */
[----:B------:R-:W-:Y:S01]  /*f0d0*/  @!PT LDS RZ, [RZ] ;  /* 0x00000000fffff984 */ /* 0x000fe20000000800 */
[----:B------:R1:W-:Y:S01]  /*f0e0*/  LDGSTS.E.BYPASS.LTC128B.128.ZFILL [R192+0x7100], [R8.64], P5 ;  /* 0x0710000008c07fae */ /* 0x0003e2000a941d4a */
[----:B------:R-:W-:Y:S02]  /*f0f0*/  IADD3.X R7, RZ, R4, R91, P1, P0 ;  /* 0x00000004ff077210 */ /* 0x000fe40000fe045b */
[----:B------:R-:W-:-:S03]  /*f100*/  IADD3 R2, P1, P0, R2, R0, R92 ;  /* 0x0000000002027210 */ /* 0x000fc6000783e05c */
[----:B------:R1:W-:Y:S01]  /*f110*/  LDGSTS.E.BYPASS.LTC128B.128.ZFILL [R192+0x9100], [R6.64], P4 ;  /* 0x0910000006c07fae */ /* 0x0003e2000a141d4a */
[----:B------:R-:W-:-:S05]  /*f120*/  IADD3.X R3, RZ, R4, R93, P1, P0 ;  /* 0x00000004ff037210 */ /* 0x000fca0000fe045d */
[----:B------:R1:W-:Y:S04]  /*f130*/  LDGSTS.E.BYPASS.LTC128B.128.ZFILL [R192+0xb100], [R2.64], P2 ;  /* 0x0b10000002c07fae */ /* 0x0003e80009141d4a */
.L_x_264:
[----:B------:R-:W-:Y:S05]  /*f140*/  BSYNC B0 ;  /* 0x0000000000007941 */ /* 0x000fea0003800000 */
.L_x_263:
[----:B------:R-:W-:Y:S01]  /*f150*/  IMAD.IADD R0, R127, 0x1, -R248 ;  /* 0x000000017f007824 */ /* 0x000fe200078e0af8 */
[----:B------:R-:W0:Y:S04]  /*f160*/  LDGDEPBAR ;  /* 0x00000000000079af */ /* 0x000e280000000000 */
[C---:B------:R-:W-:Y:S02]  /*f170*/  ISETP.GT.AND P3, PT, R0.reuse, RZ, PT ;  /* 0x000000ff0000720c */ /* 0x040fe40003f64270 */
[C---:B------:R-:W-:Y:S02]  /*f180*/  ISETP.GT.AND P2, PT, R0.reuse, 0x1, PT ;  /* 0x000000010000780c */ /* 0x040fe40003f44270 */
[----:B------:R-:W-:Y:S02]  /*f190*/  ISETP.GT.AND P1, PT, R0, 0x8, PT ;  /* 0x000000080000780c */ /* 0x000fe40003f24270 */
[----:B-1----:R-:W-:-:S02]  /*f1a0*/  FSEL R6, R52, -INF , P3 ;  /* 0xff80000034067808 */ /* 0x002fc40001800000 */
[----:B------:R-:W-:Y:S02]  /*f1b0*/  FSEL R7, R53, -INF , P2 ;  /* 0xff80000035077808 */ /* 0x000fe40001000000 */
[----:B------:R-:W-:Y:S02]  /*f1c0*/  FSEL R10, R54, -INF , P3 ;  /* 0xff800000360a7808 */ /* 0x000fe40001800000 */
[----:B------:R-:W-:Y:S02]  /*f1d0*/  FSEL R12, R55, -INF , P2 ;  /* 0xff800000370c7808 */ /* 0x000fe40001000000 */
[----:B------:R-:W-:Y:S02]  /*f1e0*/  ISETP.GT.AND P0, PT, R0, 0x9, PT ;  /* 0x000000090000780c */ /* 0x000fe40003f04270 */
[----:B------:R-:W-:Y:S02]  /*f1f0*/  FSEL R8, R48, -INF , P1 ;  /* 0xff80000030087808 */ /* 0x000fe40000800000 */
[----:B------:R-:W-:-:S02]  /*f200*/  FMNMX.FTZ R2, R6, R7, !PT ;  /* 0x0000000706027209 */ /* 0x000fc40007810000 */
[----:B------:R-:W-:Y:S02]  /*f210*/  FSEL R13, R50, -INF , P1 ;  /* 0xff800000320d7808 */ /* 0x000fe40000800000 */
[----:B------:R-:W-:Y:S02]  /*f220*/  FMNMX.FTZ R3, R10, R12, !PT ;  /* 0x0000000c0a037209 */ /* 0x000fe40007810000 */
[----:B------:R-:W-:Y:S02]  /*f230*/  FSEL R9, R49, -INF , P0 ;  /* 0xff80000031097808 */ /* 0x000fe40000000000 */
[----:B------:R-:W-:Y:S02]  /*f240*/  ISETP.GT.AND P3, PT, R0, 0x10, PT ;  /* 0x000000100000780c */ /* 0x000fe40003f64270 */
        /* <DEDUP_REMOVED lines=8> */
[C---:B------:R-:W-:Y:S02]  /*f2d0*/  ISETP.GT.AND P1, PT, R0.reuse, 0x18, PT ;  /* 0x000000180000780c */ /* 0x040fe40003f24270 */
[----:B------:R-:W-:Y:S02]  /*f2e0*/  FSEL R15, R29, -INF , P2 ;  /* 0xff8000001d0f7808 */ /* 0x000fe40001000000 */
[----:B------:R-:W-:Y:S02]  /*f2f0*/  FMNMX.FTZ R2, R11, R2, !PT ;  /* 0x000000020b027209 */ /* 0x000fe40007810000 */
[----:B------:R-:W-:Y:S02]  /*f300*/  FSEL R20, R31, -INF , P2 ;  /* 0xff8000001f147808 */ /* 0x000fe40001000000 */
[----:B------:R-:W-:Y:S02]  /*f310*/  FMNMX.FTZ R3, R19, R3, !PT ;  /* 0x0000000313037209 */ /* 0x000fe40007810000 */
        /* <DEDUP_REMOVED lines=15> */
[----:B------:R-:W-:Y:S02]  /*f410*/  FSEL R82, R43, -INF , P0 ;  /* 0xff8000002b527808 */ /* 0x000fe40000000000 */
[----:B------:R-:W-:Y:S02]  /*f420*/  FSEL R74, R41, -INF , P0 ;  /* 0xff800000294a7808 */ /* 0x000fe40000000000 */
[C---:B------:R-:W-:Y:S02]  /*f430*/  ISETP.GT.AND P5, PT, R0.reuse, 0x28, PT ;  /* 0x000000280000780c */ /* 0x040fe40003fa4270 */
        /* <DEDUP_REMOVED lines=31> */
[----:B------:R-:W-:Y:S02]  /*f630*/  FMNMX.FTZ R4, R68, R0, !PT ;  /* 0x0000000044047209 */ /* 0x000fe40007810000 */
[----:B------:R-:W-:Y:S01]  /*f640*/  FMNMX.FTZ R5, R76, R2, !PT ;  /* 0x000000024c057209 */ /* 0x000fe20007810000 */
[----:B------:R-:W-:Y:S05]  /*f650*/  BRA.DIV ~URZ, `(.L_x_267) ;  /* 0x000093b27f007947 */ /* 0x000fea000b800000 */
[----:B------:R-:W1:Y:S04]  /*f660*/  SHFL.BFLY PT, R0, R4, 0x2, 0x1f ;  /* 0x0c401f0004007f89 */ /* 0x000e6800000e0000 */
[----:B------:R-:W2:Y:S01]  /*f670*/  SHFL.BFLY PT, R3, R5, 0x2, 0x1f ;  /* 0x0c401f0005037f89 */ /* 0x000ea200000e0000 */
[----:B-1----:R-:W-:Y:S02]  /*f680*/  FMNMX.FTZ R0, R4, R0, !PT ;  /* 0x0000000004007209 */ /* 0x002fe40007810000 */
[----:B--2---:R-:W-:-:S03]  /*f690*/  FMNMX.FTZ R4, R5, R3, !PT ;  /* 0x0000000305047209 */ /* 0x004fc60007810000 */
[----:B------:R-:W1:Y:S04]  /*f6a0*/  SHFL.BFLY PT, R2, R0, 0x1, 0x1f ;  /* 0x0c201f0000027f89 */ /* 0x000e6800000e0000 */
[----:B------:R2:W3:Y:S01]  /*f6b0*/  SHFL.BFLY PT, R3, R4, 0x1, 0x1f ;  /* 0x0c201f0004037f89 */ /* 0x0004e200000e0000 */
[----:B-1----:R-:W-:-:S05]  /*f6c0*/  FMNMX.FTZ R101, R0, R2, !PT ;  /* 0x0000000200657209 */ /* 0x002fca0007810000 */
.L_x_348:
[C---:B------:R-:W-:Y:S01]  /*f6d0*/  FMUL.FTZ R2, R101.reuse, c[0x0][0x2d0] ;  /* 0x0000b40065027a20 */ /* 0x040fe20000410000 */
[----:B------:R-:W-:Y:S01]  /*f6e0*/  FSETP.NEU.FTZ.AND P0, PT, R101, -INF , PT ;  /* 0xff8000006500780b */ /* 0x000fe20003f1d000 */
[----:B------:R-:W-:Y:S01]  /*f6f0*/  WARPSYNC 0xffffffff ;  /* 0xffffffff00007948 */ /* 0x000fe20003800000 */
[----:B---3--:R-:W-:Y:S01]  /*f700*/  FMNMX.FTZ R16, R3, R4, !PT ;  /* 0x0000000403107209 */ /* 0x008fe20007810000 */
[----:B------:R-:W-:Y:S01]  /*f710*/  LDSM.16.MT88.4 R32, [R147+0x800] ;  /* 0x000800009320783b */ /* 0x000fe20000004200 */
[----:B------:R-:W-:-:S02]  /*f720*/  FSEL R2, R2, RZ, P0 ;  /* 0x000000ff02027208 */ /* 0x000fc40000000000 */
[----:B------:R-:W-:Y:S01]  /*f730*/  FSETP.NEU.FTZ.AND P0, PT, R16, -INF , PT ;  /* 0xff8000001000780b */ /* 0x000fe20003f1d000 */
[----:B------:R-:W-:Y:S02]  /*f740*/  LDSM.16.MT88.4 R40, [R173] ;  /* 0x00000000ad28783b */ /* 0x000fe40000004200 */
[--C-:B------:R-:W-:Y:S02]  /*f750*/  FFMA.FTZ R0, R6, c[0x0][0x2d0], -R2.reuse ;  /* 0x0000b40006007a23 */ /* 0x100fe40000010802 */
[--C-:B------:R-:W-:Y:S01]  /*f760*/  FFMA.FTZ R3, R9, c[0x0][0x2d0], -R2.reuse ;  /* 0x0000b40009037a23 */ /* 0x100fe20000010802 */
[----:B------:R-:W-:Y:S01]  /*f770*/  LDSM.16.MT88.4 R48, [R174] ;  /* 0x00000000ae30783b */ /* 0x000fe20000004200 */
        /* <DEDUP_REMOVED lines=8> */
[----:B------:R2:W4:Y:S01]  /*f800*/  MUFU.EX2 R84, R0 ;  /* 0x0000000000547308 */ /* 0x0005220000000800 */
[----:B---3--:R-:W-:-:S07]  /*f810*/  FFMA.FTZ R3, R11, c[0x0][0x2d0], -R2 ;  /* 0x0000b4000b037a23 */ /* 0x008fce0000010802 */
[----:B------:R-:W-:Y:S01]  /*f820*/  MUFU.EX2 R95, R3 ;  /* 0x00000003005f7308 */ /* 0x000fe20000000800 */
[----:B--2---:R-:W-:-:S07]  /*f830*/  FFMA.FTZ R0, R8, c[0x0][0x2d0], -R2 ;  /* 0x0000b40008007a23 */ /* 0x004fce0000010802 */
[----:B------:R2:W-:Y:S02]  /*f840*/  MUFU.EX2 R88, R0 ;  /* 0x0000000000587308 */ /* 0x0005e40000000800 */
[----:B--2---:R-:W-:-:S05]  /*f850*/  FMUL.FTZ R0, R16, c[0x0][0x2d0] ;  /* 0x0000b40010007a20 */ /* 0x004fca0000410000 */
[----:B------:R-:W-:-:S05]  /*f860*/  FSEL R0, R0, RZ, P0 ;  /* 0x000000ff00007208 */ /* 0x000fca0000000000 */
[--C-:B------:R-:W-:Y:S02]  /*f870*/  FFMA.FTZ R3, R10, c[0x0][0x2d0], -R0.reuse ;  /* 0x0000b4000a037a23 */ /* 0x100fe40000010800 */
[----:B------:R-:W2:Y:S02]  /*f880*/  LDSM.16.MT88.4 R8, [R146] ;  /* 0x000000009208783b */ /* 0x000ea40000004200 */
[----:B------:R3:W-:Y:S02]  /*f890*/  MUFU.EX2 R87, R3 ;  /* 0x0000000300577308 */ /* 0x0007e40000000800 */
[----:B---3--:R-:W-:Y:S01]  /*f8a0*/  FFMA.FTZ R3, R12, c[0x0][0x2d0], -R0 ;  /* 0x0000b4000c037a23 */ /* 0x008fe20000010800 */
[----:B----4-:R-:W-:-:S05]  /*f8b0*/  F2FP.PACK_AB R12, R84, R86 ;  /* 0x00000056540c723e */ /* 0x010fca00000000ff */
[----:B------:R3:W4:Y:S02]  /*f8c0*/  MUFU.EX2 R85, R3 ;  /* 0x0000000300557308 */ /* 0x0007240000000800 */
[----:B---3--:R-:W-:Y:S01]  /*f8d0*/  FFMA.FTZ R3, R13, c[0x0][0x2d0], -R0 ;  /* 0x0000b4000d037a23 */ /* 0x008fe20000010800 */
[----:B----4-:R-:W-:-:S05]  /*f8e0*/  F2FP.PACK_AB R13, R85, R87 ;  /* 0x00000057550d723e */ /* 0x010fca00000000ff */
[----:B------:R3:W-:Y:S02]  /*f8f0*/  MUFU.EX2 R89, R3 ;  /* 0x0000000300597308 */ /* 0x0007e40000000800 */
[----:B---3--:R-:W-:Y:S01]  /*f900*/  FFMA.FTZ R3, R14, c[0x0][0x2d0], -R0 ;  /* 0x0000b4000e037a23 */ /* 0x008fe20000010800 */
[----:B------:R-:W-:-:S05]  /*f910*/  F2FP.PACK_AB R14, R90, R88 ;  /* 0x000000585a0e723e */ /* 0x000fca00000000ff */
[----:B------:R3:W4:Y:S02]  /*f920*/  MUFU.EX2 R92, R3 ;  /* 0x00000003005c7308 */ /* 0x0007240000000800 */
[----:B---3--:R-:W-:Y:S01]  /*f930*/  FFMA.FTZ R3, R15, c[0x0][0x2d0], -R2 ;  /* 0x0000b4000f037a23 */ /* 0x008fe20000010802 */
[----:B----4-:R-:W-:-:S05]  /*f940*/  F2FP.PACK_AB R15, R92, R89 ;  /* 0x000000595c0f723e */ /* 0x010fca00000000ff */
[----:B------:R3:W4:Y:S02]  /*f950*/  MUFU.EX2 R93, R3 ;  /* 0x00000003005d7308 */ /* 0x0007240000000800 */
[C---:B-1----:R-:W-:Y:S08]  /*f960*/  HMMA.16816.F32 R24, R12.reuse, R4, RZ ;  /* 0x000000040c18723c */ /* 0x042ff000000018ff */
[----:B--2---:R-:W-:Y:S01]  /*f970*/  HMMA.16816.F32 R44, R12, R8, RZ ;  /* 0x000000080c2c723c */ /* 0x004fe200000018ff */
[----:B---3--:R-:W-:-:S02]  /*f980*/  FFMA.FTZ R3, R17, c[0x0][0x2d0], -R2 ;  /* 0x0000b40011037a23 */ /* 0x008fc40000010802 */
[----:B------:R-:W-:-:S04]  /*f990*/  FADD.FTZ R17, R87, R85 ;  /* 0x0000005557117221 */ /* 0x000fc80000010000 */
[----:B----4-:R-:W-:Y:S01]  /*f9a0*/  F2FP.PACK_AB R8, R93, R95 ;  /* 0x0000005f5d08723e */ /* 0x010fe200000000ff */
[----:B------:R1:W-:Y:S01]  /*f9b0*/  MUFU.EX2 R96, R3 ;  /* 0x0000000300607308 */ /* 0x0003e20000000800 */
[----:B------:R-:W-:Y:S01]  /*f9c0*/  HMMA.16816.F32 R28, R12, R10, RZ ;  /* 0x0000000a0c1c723c */ /* 0x000fe200000018ff */
[----:B------:R-:W-:Y:S02]  /*f9d0*/  FADD.FTZ R17, R89, R17 ;  /* 0x0000001159117221 */ /* 0x000fe40000010000 */
[--C-:B-1----:R-:W-:Y:S02]  /*f9e0*/  FFMA.FTZ R3, R18, c[0x0][0x2d0], -R2.reuse ;  /* 0x0000b40012037a23 */ /* 0x102fe40000010802 */
[----:B------:R-:W-:Y:S02]  /*f9f0*/  FFMA.FTZ R18, R73, c[0x0][0x2d0], -R2 ;  /* 0x0000b40049127a23 */ /* 0x000fe40000010802 */
[----:B------:R1:W2:Y:S02]  /*fa00*/  MUFU.EX2 R99, R3 ;  /* 0x0000000300637308 */ /* 0x0002a40000000800 */
[----:B-1----:R-:W-:Y:S01]  /*fa10*/  FFMA.FTZ R3, R19, c[0x0][0x2d0], -R0 ;  /* 0x0000b40013037a23 */ /* 0x002fe20000010800 */
[----:B--2---:R-:W-:Y:S01]  /*fa20*/  F2FP.PACK_AB R10, R99, R96 ;  /* 0x00000060630a723e */ /* 0x004fe200000000ff */
[----:B------:R-:W-:-:S04]  /*fa30*/  FFMA.FTZ R19, R74, c[0x0][0x2d0], -R2 ;  /* 0x0000b4004a137a23 */ /* 0x000fc80000010802 */
[----:B------:R1:W-:Y:S02]  /*fa40*/  MUFU.EX2 R94, R3 ;  /* 0x00000003005e7308 */ /* 0x0003e40000000800 */
[----:B-1----:R-:W-:-:S06]  /*fa50*/  FFMA.FTZ R3, R20, c[0x0][0x2d0], -R0 ;  /* 0x0000b40014037a23 */ /* 0x002fcc0000010800 */
[----:B------:R1:W2:Y:S02]  /*fa60*/  MUFU.EX2 R97, R3 ;  /* 0x0000000300617308 */ /* 0x0002a40000000800 */
[--C-:B-1----:R-:W-:Y:S01]  /*fa70*/  FFMA.FTZ R3, R21, c[0x0][0x2d0], -R0.reuse ;  /* 0x0000b40015037a23 */ /* 0x102fe20000010800 */
[----:B--2---:R-:W-:Y:S01]  /*fa80*/  F2FP.PACK_AB R9, R97, R94 ;  /* 0x0000005e6109723e */ /* 0x004fe200000000ff */
[C---:B------:R-:W-:Y:S04]  /*fa90*/  HMMA.16816.F32 R20, R12.reuse, R6, RZ ;  /* 0x000000060c14723c */ /* 0x040fe800000018ff */
[----:B------:R1:W-:Y:S04]  /*faa0*/  MUFU.EX2 R98, R3 ;  /* 0x0000000300627308 */ /* 0x0003e80000000800 */
[----:B------:R-:W-:Y:S01]  /*fab0*/  HMMA.16816.F32 R4, R12, R48, RZ ;  /* 0x000000300c04723c */ /* 0x000fe200000018ff */
[----:B-1----:R-:W-:-:S02]  /*fac0*/  FFMA.FTZ R3, R52, c[0x0][0x2d0], -R0 ;  /* 0x0000b40034037a23 */ /* 0x002fc40000010800 */
[----:B------:R-:W1:Y:S02]  /*fad0*/  LDSM.16.MT88.4 R52, [R173+0x800] ;  /* 0x00080000ad34783b */ /* 0x000e640000004200 */
[----:B------:R-:W2:Y:S02]  /*fae0*/  MUFU.EX2 R100, R3 ;  /* 0x0000000300647308 */ /* 0x000ea40000000800 */
[----:B--2---:R-:W-:Y:S01]  /*faf0*/  F2FP.PACK_AB R11, R100, R98 ;  /* 0x00000062640b723e */ /* 0x004fe200000000ff */
[----:B------:R-:W-:-:S04]  /*fb00*/  FADD.FTZ R3, R86, R84 ;  /* 0x0000005456037221 */ /* 0x000fc80000010000 */
[----:B------:R-:W-:Y:S02]  /*fb10*/  FADD.FTZ R3, R88, R3 ;  /* 0x0000000358037221 */ /* 0x000fe40000010000 */
[----:B------:R-:W-:Y:S02]  /*fb20*/  HMMA.16816.F32 R164, R8, R32, R24 ;  /* 0x0000002008a4723c */ /* 0x000fe40000001818 */
[----:B------:R-:W-:-:S04]  /*fb30*/  FADD.FTZ R3, R90, R3 ;  /* 0x000000035a037221 */ /* 0x000fc80000010000 */
[----:B------:R-:W-:Y:S02]  /*fb40*/  FADD.FTZ R3, R95, R3 ;  /* 0x000000035f037221 */ /* 0x000fe40000010000 */
[----:B------:R-:W-:Y:S01]  /*fb50*/  HMMA.16816.F32 R120, R8, R34, R20 ;  /* 0x000000220878723c */ /* 0x000fe20000001814 */
[----:B------:R-:W-:Y:S01]  /*fb60*/  LDSM.16.MT88.4 R32, [R147+0x2800] ;  /* 0x002800009320783b */ /* 0x000fe20000004200 */
[----:B------:R-:W-:-:S06]  /*fb70*/  FADD.FTZ R3, R93, R3 ;  /* 0x000000035d037221 */ /* 0x000fcc0000010000 */
[C---:B------:R-:W-:Y:S08]  /*fb80*/  HMMA.16816.F32 R24, R12.reuse, R40, RZ ;  /* 0x000000280c18723c */ /* 0x040ff000000018ff */
[----:B------:R-:W-:Y:S01]  /*fb90*/  HMMA.16816.F32 R20, R12, R42, RZ ;  /* 0x0000002a0c14723c */ /* 0x000fe200000018ff */
[----:B------:R-:W2:Y:S07]  /*fba0*/  LDSM.16.MT88.4 R40, [R147+0x2000] ;  /* 0x002000009328783b */ /* 0x000eae0000004200 */
[C---:B------:R-:W-:Y:S01]  /*fbb0*/  HMMA.16816.F32 R136, R8.reuse, R36, R44 ;  /* 0x000000240888723c */ /* 0x040fe2000000182c */
[----:B------:R-:W3:Y:S07]  /*fbc0*/  LDSM.16.MT88.4 R44, [R174+0x2000] ;  /* 0x00200000ae2c783b */ /* 0x000eee0000004200 */
[----:B------:R-:W-:Y:S08]  /*fbd0*/  HMMA.16816.F32 R160, R8, R56, R4 ;  /* 0x0000003808a0723c */ /* 0x000ff00000001804 */
[----:B------:R-:W-:Y:S08]  /*fbe0*/  HMMA.16816.F32 R4, R12, R60, RZ ;  /* 0x0000003c0c04723c */ /* 0x000ff000000018ff */
[----:B------:R-:W-:Y:S01]  /*fbf0*/  HMMA.16816.F32 R128, R8, R38, R28 ;  /* 0x000000260880723c */ /* 0x000fe2000000181c */
[----:B------:R-:W4:Y:S07]  /*fc00*/  LDSM.16.MT88.4 R36, [R174+0x2800] ;  /* 0x00280000ae24783b */ /* 0x000f2e0000004200 */
[----:B------:R-:W-:Y:S08]  /*fc10*/  HMMA.16816.F32 R28, R12, R50, RZ ;  /* 0x000000320c1c723c */ /* 0x000ff000000018ff */
[C---:B-1----:R-:W-:Y:S08]  /*fc20*/  HMMA.16816.F32 R156, R8.reuse, R52, R24 ;  /* 0x00000034089c723c */ /* 0x042ff00000001818 */
[----:B------:R-:W-:Y:S08]  /*fc30*/  HMMA.16816.F32 R132, R8, R54, R20 ;  /* 0x000000360884723c */ /* 0x000ff00000001814 */
[C---:B--2---:R-:W-:Y:S08]  /*fc40*/  HMMA.16816.F32 R24, R12.reuse, R40, RZ ;  /* 0x000000280c18723c */ /* 0x044ff000000018ff */
[----:B------:R-:W-:Y:S01]  /*fc50*/  HMMA.16816.F32 R20, R12, R42, RZ ;  /* 0x0000002a0c14723c */ /* 0x000fe200000018ff */
[----:B------:R-:W1:Y:S07]  /*fc60*/  LDSM.16.MT88.4 R40, [R173+0x2000] ;  /* 0x00200000ad28783b */ /* 0x000e6e0000004200 */
[----:B------:R-:W-:Y:S08]  /*fc70*/  HMMA.16816.F32 R152, R8, R64, R4 ;  /* 0x000000400898723c */ /* 0x000ff00000001804 */
[----:B---3--:R-:W-:Y:S08]  /*fc80*/  HMMA.16816.F32 R4, R12, R44, RZ ;  /* 0x0000002c0c04723c */ /* 0x008ff000000018ff */
[C---:B------:R-:W-:Y:S08]  /*fc90*/  HMMA.16816.F32 R112, R8.reuse, R58, R28 ;  /* 0x0000003a0870723c */ /* 0x040ff0000000181c */
[----:B------:R-:W-:Y:S01]  /*fca0*/  HMMA.16816.F32 R56, R8, R32, R24 ;  /* 0x000000200838723c */ /* 0x000fe20000001818 */
[----:B------:R-:W2:Y:S06]  /*fcb0*/  LDSM.16.MT88.4 R24, [R173+0x2800] ;  /* 0x00280000ad18783b */ /* 0x000eac0000004200 */
[--C-:B------:R-:W-:Y:S01]  /*fcc0*/  FFMA.FTZ R32, R78, c[0x0][0x2d0], -R0.reuse ;  /* 0x0000b4004e207a23 */ /* 0x100fe20000010800 */
[----:B------:R-:W-:Y:S01]  /*fcd0*/  HMMA.16816.F32 R28, R12, R62, RZ ;  /* 0x0000003e0c1c723c */ /* 0x000fe200000018ff */
[----:B------:R-:W-:-:S07]  /*fce0*/  FFMA.FTZ R33, R76, c[0x0][0x2d0], -R0 ;  /* 0x0000b4004c217a23 */ /* 0x000fce0000010800 */
[----:B----4-:R-:W-:Y:S07]  /*fcf0*/  HMMA.16816.F32 R124, R8, R36, R4 ;  /* 0x00000024087c723c */ /* 0x010fee0000001804 */
[--C-:B------:R-:W-:Y:S01]  /*fd00*/  FFMA.FTZ R36, R69, c[0x0][0x2d0], -R2.reuse ;  /* 0x0000b40045247a23 */ /* 0x100fe20000010802 */
[----:B-1----:R-:W-:Y:S08]  /*fd10*/  HMMA.16816.F32 R4, R12, R40, RZ ;  /* 0x000000280c04723c */ /* 0x002ff000000018ff */
[C---:B------:R-:W-:Y:S07]  /*fd20*/  HMMA.16816.F32 R60, R8.reuse, R34, R20 ;  /* 0x00000022083c723c */ /* 0x040fee0000001814 */
[----:B------:R-:W-:Y:S01]  /*fd30*/  FFMA.FTZ R35, R68, c[0x0][0x2d0], -R2 ;  /* 0x0000b40044237a23 */ /* 0x000fe20000010802 */
[----:B------:R-:W-:Y:S01]  /*fd40*/  HMMA.16816.F32 R52, R8, R66, R28 ;  /* 0x000000420834723c */ /* 0x000fe2000000181c */
[----:B------:R-:W1:Y:S01]  /*fd50*/  LDSM.16.MT88.4 R28, [R146+0x4000] ;  /* 0x00400000921c783b */ /* 0x000e620000004200 */
[----:B------:R-:W-:-:S06]  /*fd60*/  FFMA.FTZ R34, R77, c[0x0][0x2d0], -R0 ;  /* 0x0000b4004d227a23 */ /* 0x000fcc0000010800 */
[----:B------:R-:W-:Y:S08]  /*fd70*/  HMMA.16816.F32 R20, R12, R46, RZ ;  /* 0x0000002e0c14723c */ /* 0x000ff000000018ff */
[----:B--2---:R-:W-:Y:S08]  /*fd80*/  HMMA.16816.F32 R116, R8, R24, R4 ;  /* 0x000000180874723c */ /* 0x004ff00000001804 */
[----:B------:R-:W-:Y:S08]  /*fd90*/  HMMA.16816.F32 R4, R12, R42, RZ ;  /* 0x0000002a0c04723c */ /* 0x000ff000000018ff */
[C---:B------:R-:W-:Y:S01]  /*fda0*/  HMMA.16816.F32 R108, R8.reuse, R38, R20 ;  /* 0x00000026086c723c */ /* 0x040fe20000001814 */
[----:B------:R-:W2:Y:S11]  /*fdb0*/  LDSM.16.MT88.4 R20, [R146+0x4800] ;  /* 0x004800009214783b */ /* 0x000eb60000004200 */
[----:B------:R-:W-:Y:S04]  /*fdc0*/  @!UPT UIADD3 URZ, URZ, URZ, URZ ;  /* 0x0000003f3f3ff290 */ /* 0x000fe8000fffe03f */
[----:B------:R-:W-:Y:S01]  /*fdd0*/  HMMA.16816.F32 R64, R8, R26, R4 ;  /* 0x0000001a0840723c */ /* 0x000fe20000001804 */
[----:B------:R-:W-:Y:S07]  /*fde0*/  LDSM.16.MT88.4 R24, [R147+0x4800] ;  /* 0x004800009318783b */ /* 0x000fee0000004200 */
[----:B-1----:R-:W-:Y:S07]  /*fdf0*/  HMMA.16816.F32 R4, R12, R28, RZ ;  /* 0x0000001c0c04723c */ /* 0x002fee00000018ff */
[--C-:B------:R-:W-:Y:S11]  /*fe00*/  FFMA.FTZ R28, R75, c[0x0][0x2d0], -R2.reuse ;  /* 0x0000b4004b1c7a23 */ /* 0x100ff60000010802 */
[----:B------:R-:W-:Y:S06]  /*fe10*/  @!UPT UIADD3 URZ, URZ, URZ, URZ ;  /* 0x0000003f3f3ff290 */ /* 0x000fec000fffe03f */
[----:B--2---:R-:W-:Y:S08]  /*fe20*/  HMMA.16816.F32 R84, R8, R20, R4 ;  /* 0x000000140854723c */ /* 0x004ff00000001804 */
[----:B------:R-:W-:Y:S07]  /*fe30*/  HMMA.16816.F32 R4, R12, R30, RZ ;  /* 0x0000001e0c04723c */ /* 0x000fee00000018ff */
[----:B------:R-:W-:-:S02]  /*fe40*/  FFMA.FTZ R30, R71, c[0x0][0x2d0], -R2 ;  /* 0x0000b400471e7a23 */ /* 0x000fc40000010802 */
[--C-:B------:R-:W-:Y:S11]  /*fe50*/  FFMA.FTZ R31, R70, c[0x0][0x2d0], -R2.reuse ;  /* 0x0000b400461f7a23 */ /* 0x100ff60000010802 */
[----:B------:R-:W-:Y:S04]  /*fe60*/  @!UPT UIADD3 URZ, URZ, URZ, URZ ;  /* 0x0000003f3f3ff290 */ /* 0x000fe8000fffe03f */
[----:B------:R-:W-:Y:S01]  /*fe70*/  HMMA.16816.F32 R88, R8, R22, R4 ;  /* 0x000000160858723c */ /* 0x000fe20000001804 */
[----:B------:R-:W1:Y:S06]  /*fe80*/  LDSM.16.MT88.4 R20, [R147+0x4000] ;  /* 0x004000009314783b */ /* 0x000e6c0000004200 */
[----:B------:R-:W-:Y:S02]  /*fe90*/  FADD.FTZ R4, R92, R17 ;  /* 0x000000115c047221 */ /* 0x000fe40000010000 */
[----:B------:R-:W-:Y:S02]  /*fea0*/  FFMA.FTZ R17, R72, c[0x0][0x2d0], -R2 ;  /* 0x0000b40048117a23 */ /* 0x000fe40000010802 */
[----:B------:R-:W-:-:S02]  /*feb0*/  FADD.FTZ R29, R94, R4 ;  /* 0x000000045e1d7221 */ /* 0x000fc40000010000 */
[----:B------:R-:W-:Y:S02]  /*fec0*/  FADD.FTZ R2, R96, R3 ;  /* 0x0000000360027221 */ /* 0x000fe40000010000 */
[----:B------:R-:W-:Y:S02]  /*fed0*/  FADD.FTZ R3, R97, R29 ;  /* 0x0000001d61037221 */ /* 0x000fe40000010000 */
[----:B------:R-:W-:Y:S02]  /*fee0*/  FADD.FTZ R2, R99, R2 ;  /* 0x0000000263027221 */ /* 0x000fe40000010000 */
[----:B------:R-:W-:Y:S01]  /*fef0*/  FADD.FTZ R3, R98, R3 ;  /* 0x0000000362037221 */ /* 0x000fe20000010000 */
[----:B-1----:R-:W-:Y:S01]  /*ff00*/  HMMA.16816.F32 R4, R12, R20, RZ ;  /* 0x000000140c04723c */ /* 0x002fe200000018ff */
[----:B------:R-:W-:Y:S08]  /*ff10*/  MUFU.EX2 R21, R30 ;  /* 0x0000001e00157308 */ /* 0x000ff00000000800 */
[----:B------:R-:W1:Y:S11]  /*ff20*/  MUFU.EX2 R20, R31 ;  /* 0x0000001f00147308 */ /* 0x000e760000000800 */
[----:B------:R-:W-:Y:S04]  /*ff30*/  @!UPT UIADD3 URZ, URZ, URZ, URZ ;  /* 0x0000003f3f3ff290 */ /* 0x000fe8000fffe03f */
[----:B------:R-:W-:Y:S01]  /*ff40*/  HMMA.16816.F32 R92, R8, R24, R4 ;  /* 0x00000018085c723c */ /* 0x000fe20000001804 */
[----:B------:R2:W-:Y:S01]  /*ff50*/  MUFU.EX2 R25, R28 ;  /* 0x0000001c00197308 */ /* 0x0005e20000000800 */
[----:B-1----:R-:W-:-:S06]  /*ff60*/  F2FP.PACK_AB R96, R20, R21 ;  /* 0x000000151460723e */ /* 0x002fcc00000000ff */
[----:B------:R-:W-:Y:S01]  /*ff70*/  HMMA.16816.F32 R4, R12, R22, RZ ;  /* 0x000000160c04723c */ /* 0x000fe200000018ff */
[----:B------:R1:W3:Y:S01]  /*ff80*/  MUFU.EX2 R23, R19 ;  /* 0x0000001300177308 */ /* 0x0002e20000000800 */
[----:B--2---:R-:W2:Y:S07]  /*ff90*/  LDSM.16.MT88.4 R28, [R174+0x4000] ;  /* 0x00400000ae1c783b */ /* 0x004eae0000004200 */
[----:B------:R4:W-:Y:S01]  /*ffa0*/  MUFU.EX2 R24, R18 ;  /* 0x0000001200187308 */ /* 0x0009e20000000800 */
[----:B-1----:R-:W-:-:S07]  /*ffb0*/  FFMA.FTZ R19, R83, c[0x0][0x2d0], -R0 ;  /* 0x0000b40053137a23 */ /* 0x002fce0000010800 */
[----:B------:R-:W1:Y:S07]  /*ffc0*/  MUFU.EX2 R22, R17 ;  /* 0x0000001100167308 */ /* 0x000e6e0000000800 */
[----:B------:R-:W-:Y:S01]  /*ffd0*/  HMMA.16816.F32 R148, R8, R26, R4 ;  /* 0x0000001a0894723c */ /* 0x000fe20000001804 */
[----:B----4-:R-:W-:-:S06]  /*ffe0*/  FFMA.FTZ R18, R82, c[0x0][0x2d0], -R0 ;  /* 0x0000b40052127a23 */ /* 0x010fcc0000010800 */
[--C-:B------:R-:W-:Y:S01]  /*fff0*/  FFMA.FTZ R7, R80, c[0x0][0x2d0], -R0.reuse ;  /* 0x0000b40050077a23 */ /* 0x100fe20000010800 */
[----:B---3--:R-:W-:Y:S01]  /*10000*/  F2FP.PACK_AB R4, R23, R25 ;  /* 0x000000191704723e */ /* 0x008fe200000000ff */
[--C-:B------:R-:W-:Y:S01]  /*10010*/  FFMA.FTZ R5, R79, c[0x0][0x2d0], -R0.reuse ;  /* 0x0000b4004f057a23 */ /* 0x100fe20000010800 */
[----:B-1----:R-:W-:Y:S01]  /*10020*/  F2FP.PACK_AB R6, R22, R24 ;  /* 0x000000181606723e */ /* 0x002fe200000000ff */
[----:B------:R-:W-:Y:S01]  /*10030*/  FFMA.FTZ R17, R81, c[0x0][0x2d0], -R0 ;  /* 0x0000b40051117a23 */ /* 0x000fe20000010800 */
[----:B------:R-:W-:Y:S01]  /*10040*/  MUFU.EX2 R18, R18 ;  /* 0x0000001200127308 */ /* 0x000fe20000000800 */
[----:B------:R-:W-:Y:S02]  /*10050*/  FADD.FTZ R0, R25, R2 ;  /* 0x0000000219007221 */ /* 0x000fe40000010000 */
[----:B------:R-:W-:Y:S02]  /*10060*/  FADD.FTZ R2, R100, R3 ;  /* 0x0000000364027221 */ /* 0x000fe40000010000 */
[----:B------:R-:W-:-:S03]  /*10070*/  FADD.FTZ R0, R23, R0 ;  /* 0x0000000017007221 */ /* 0x000fc60000010000 */
[----:B------:R-:W-:Y:S01]  /*10080*/  MUFU.EX2 R7, R7 ;  /* 0x0000000700077308 */ /* 0x000fe20000000800 */
[----:B------:R-:W-:Y:S02]  /*10090*/  FADD.FTZ R0, R24, R0 ;  /* 0x0000000018007221 */ /* 0x000fe40000010000 */
[----:B------:R-:W1:Y:S02]  /*100a0*/  LDSM.16.MT88.4 R24, [R174+0x4800] ;  /* 0x00480000ae18783b */ /* 0x000e640000004200 */
[----:B------:R-:W-:-:S04]  /*100b0*/  FADD.FTZ R0, R22, R0 ;  /* 0x0000000016007221 */ /* 0x000fc80000010000 */
[----:B------:R-:W-:-:S04]  /*100c0*/  FADD.FTZ R0, R21, R0 ;  /* 0x0000000015007221 */ /* 0x000fc80000010000 */
[----:B------:R-:W-:Y:S02]  /*100d0*/  FADD.FTZ R3, R20, R0 ;  /* 0x0000000014037221 */ /* 0x000fe40000010000 */
[----:B--2---:R-:W-:Y:S01]  /*100e0*/  HMMA.16816.F32 R20, R12, R28, RZ ;  /* 0x0000001c0c14723c */ /* 0x004fe200000018ff */
[----:B------:R-:W-:Y:S08]  /*100f0*/  MUFU.EX2 R29, R36 ;  /* 0x00000024001d7308 */ /* 0x000ff00000000800 */
[----:B------:R-:W2:Y:S02]  /*10100*/  MUFU.EX2 R28, R35 ;  /* 0x00000023001c7308 */ /* 0x000ea40000000800 */
[----:B--2---:R-:W-:Y:S11]  /*10110*/  F2FP.PACK_AB R98, R28, R29 ;  /* 0x0000001d1c62723e */ /* 0x004ff600000000ff */
[----:B------:R-:W-:Y:S02]  /*10120*/  @!UPT UIADD3 URZ, URZ, URZ, URZ ;  /* 0x0000003f3f3ff290 */ /* 0x000fe4000fffe03f */
[----:B-1----:R-:W-:Y:S01]  /*10130*/  HMMA.16816.F32 R48, R8, R24, R20 ;  /* 0x000000180830723c */ /* 0x002fe20000001814 */
[----:B------:R-:W1:Y:S07]  /*10140*/  MUFU.EX2 R25, R19 ;  /* 0x0000001300197308 */ /* 0x000e6e0000000800 */
[----:B------:R-:W-:Y:S01]  /*10150*/  HMMA.16816.F32 R20, R12, R30, RZ ;  /* 0x0000001e0c14723c */ /* 0x000fe200000018ff */
[----:B------:R-:W2:Y:S01]  /*10160*/  MUFU.EX2 R24, R17 ;  /* 0x0000001100187308 */ /* 0x000ea20000000800 */
[----:B-1----:R-:W-:-:S07]  /*10170*/  FADD.FTZ R0, R25, R2 ;  /* 0x0000000219007221 */ /* 0x002fce0000010000 */
[----:B------:R1:W3:Y:S01]  /*10180*/  MUFU.EX2 R19, R5 ;  /* 0x0000000500137308 */ /* 0x0002e20000000800 */
[----:B------:R-:W-:Y:S02]  /*10190*/  FADD.FTZ R2, R18, R0 ;  /* 0x0000000012027221 */ /* 0x000fe40000010000 */
[----:B------:R-:W-:Y:S02]  /*101a0*/  FADD.FTZ R0, R29, R3 ;  /* 0x000000031d007221 */ /* 0x000fe40000010000 */
[----:B--2---:R-:W-:-:S03]  /*101b0*/  FADD.FTZ R2, R24, R2 ;  /* 0x0000000218027221 */ /* 0x004fc60000010000 */
[----:B------:R-:W2:Y:S01]  /*101c0*/  MUFU.EX2 R17, R32 ;  /* 0x0000002000117308 */ /* 0x000ea20000000800 */
[----:B------:R-:W-:Y:S02]  /*101d0*/  FADD.FTZ R207, R28, R0 ;  /* 0x000000001ccf7221 */ /* 0x000fe40000010000 */
[C---:B------:R-:W-:Y:S01]  /*101e0*/  FADD.FTZ R0, R7.reuse, R2 ;  /* 0x0000000207007221 */ /* 0x040fe20000010000 */
[----:B------:R-:W-:-:S03]  /*101f0*/  F2FP.PACK_AB R7, R7, R24 ;  /* 0x000000180707723e */ /* 0x000fc600000000ff */
[----:B------:R-:W-:Y:S01]  /*10200*/  HMMA.16816.F32 R40, R8, R26, R20 ;  /* 0x0000001a0828723c */ /* 0x000fe20000001814 */
[----:B------:R-:W4:Y:S01]  /*10210*/  LDSM.16.MT88.4 R20, [R173+0x4000] ;  /* 0x00400000ad14783b */ /* 0x000f220000004200 */
[----:B-1----:R-:W-:Y:S01]  /*10220*/  F2FP.PACK_AB R5, R18, R25 ;  /* 0x000000191205723e */ /* 0x002fe200000000ff */
[----:B------:R-:W1:Y:S01]  /*10230*/  MUFU.EX2 R3, R34 ;  /* 0x0000002200037308 */ /* 0x000e620000000800 */
[----:B---3--:R-:W-:Y:S01]  /*10240*/  FADD.FTZ R0, R19, R0 ;  /* 0x0000000013007221 */ /* 0x008fe20000010000 */
[----:B--2---:R-:W-:-:S06]  /*10250*/  F2FP.PACK_AB R97, R17, R19 ;  /* 0x000000131161723e */ /* 0x004fcc00000000ff */
[----:B------:R-:W2:Y:S01]  /*10260*/  MUFU.EX2 R2, R33 ;  /* 0x0000002100027308 */ /* 0x000ea20000000800 */
[----:B------:R-:W-:-:S04]  /*10270*/  FADD.FTZ R0, R17, R0 ;  /* 0x0000000011007221 */ /* 0x000fc80000010000 */
[----:B-1----:R-:W-:Y:S01]  /*10280*/  FADD.FTZ R0, R3, R0 ;  /* 0x0000000003007221 */ /* 0x002fe20000010000 */
[----:B--2---:R-:W-:-:S03]  /*10290*/  F2FP.PACK_AB R99, R2, R3 ;  /* 0x000000030263723e */ /* 0x004fc600000000ff */
[----:B------:R-:W-:Y:S01]  /*102a0*/  FADD.FTZ R200, R2, R0 ;  /* 0x0000000002c87221 */ /* 0x000fe20000010000 */
[----:B------:R-:W-:-:S04]  /*102b0*/  IADD3 R0, R168, -0x2, RZ ;  /* 0xfffffffea8007810 */ /* 0x000fc80007ffe0ff */
[----:B------:R-:W-:Y:S01]  /*102c0*/  ISETP.GE.AND P0, PT, R0, R217, PT ;  /* 0x000000d90000720c */ /* 0x000fe20003f06270 */
[C---:B----4-:R-:W-:Y:S08]  /*102d0*/  HMMA.16816.F32 R24, R12.reuse, R20, RZ ;  /* 0x000000140c18723c */ /* 0x050ff000000018ff */
[----:B------:R-:W-:Y:S01]  /*102e0*/  HMMA.16816.F32 R12, R12, R22, RZ ;  /* 0x000000160c0c723c */ /* 0x000fe200000018ff */
[----:B------:R-:W1:Y:S11]  /*102f0*/  LDSM.16.MT88.4 R20, [R173+0x4800] ;  /* 0x00480000ad14783b */ /* 0x000e760000004200 */
[----:B------:R-:W-:Y:S04]  /*10300*/  @!UPT UIADD3 URZ, URZ, URZ, URZ ;  /* 0x0000003f3f3ff290 */ /* 0x000fe8000fffe03f */
[C---:B-1----:R-:W-:Y:S08]  /*10310*/  HMMA.16816.F32 R24, R8.reuse, R20, R24 ;  /* 0x000000140818723c */ /* 0x042ff00000001818 */
[----:B------:R-:W-:Y:S01]  /*10320*/  HMMA.16816.F32 R12, R8, R22, R12 ;  /* 0x00000016080c723c */ /* 0x000fe2000000180c */
        /* <DEDUP_REMOVED lines=13> */
[----:B------:R-:W2:Y:S03]  /*10400*/  LDSM.16.MT88.4 R132, [R146+0x1800] ;  /* 0x001800009284783b */ /* 0x000ea60000004200 */
[C---:B-1----:R-:W-:Y:S08]  /*10410*/  HMMA.16816.F32 R44, R4.reuse, R8, R152 ;  /* 0x00000008042c723c */ /* 0x042ff00000001898 */
[----:B------:R-:W-:Y:S01]  /*10420*/  HMMA.16816.F32 R52, R4, R10, R52 ;  /* 0x0000000a0434723c */ /* 0x000fe20000001834 */
[----:B------:R-:W1:Y:S07]  /*10430*/  LDSM.16.MT88.4 R8, [R147+0x3000] ;  /* 0x003000009308783b */ /* 0x000e6e0000004200 */
[C---:B--2---:R-:W-:Y:S08]  /*10440*/  HMMA.16816.F32 R136, R96.reuse, R132, R136 ;  /* 0x000000846088723c */ /* 0x044ff00000001888 */
[----:B------:R-:W-:Y:S08]  /*10450*/  HMMA.16816.F32 R132, R96, R134, R20 ;  /* 0x000000866084723c */ /* 0x000ff00000001814 */
[C---:B-1----:R-:W-:Y:S08]  /*10460*/  HMMA.16816.F32 R56, R4.reuse, R8, R56 ;  /* 0x000000080438723c */ /* 0x042ff00000001838 */
[C---:B------:R-:W-:Y:S01]  /*10470*/  HMMA.16816.F32 R60, R4.reuse, R10, R60 ;  /* 0x0000000a043c723c */ /* 0x040fe2000000183c */
[----:B------:R-:W1:Y:S07]  /*10480*/  LDSM.16.MT88.4 R8, [R174+0x3000] ;  /* 0x00300000ae08783b */ /* 0x000e6e0000004200 */
[C---:B-1----:R-:W-:Y:S01]  /*10490*/  HMMA.16816.F32 R68, R4.reuse, R8, R124 ;  /* 0x000000080444723c */ /* 0x042fe2000000187c */
[----:B------:R-:W1:Y:S07]  /*104a0*/  LDSM.16.MT88.4 R124, [R147+0x1800] ;  /* 0x00180000937c783b */ /* 0x000e6e0000004200 */
[----:B------:R-:W-:Y:S01]  /*104b0*/  HMMA.16816.F32 R72, R4, R10, R108 ;  /* 0x0000000a0448723c */ /* 0x000fe2000000186c */
[----:B------:R-:W2:Y:S04]  /*104c0*/  LDSM.16.MT88.4 R8, [R173+0x3000] ;  /* 0x00300000ad08783b */ /* 0x000ea80000004200 */
[----:B------:R-:W3:Y:S03]  /*104d0*/  LDSM.16.MT88.4 R108, [R173+0x1800] ;  /* 0x00180000ad6c783b */ /* 0x000ee60000004200 */
[----:B-1----:R-:W-:Y:S08]  /*104e0*/  HMMA.16816.F32 R128, R96, R124, R128 ;  /* 0x0000007c6080723c */ /* 0x002ff00000001880 */
[C---:B--2---:R-:W-:Y:S01]  /*104f0*/  HMMA.16816.F32 R76, R4.reuse, R8, R116 ;  /* 0x00000008044c723c */ /* 0x044fe20000001874 */
[----:B------:R-:W1:Y:S07]  /*10500*/  LDSM.16.MT88.4 R116, [R174+0x1800] ;  /* 0x00180000ae74783b */ /* 0x000e6e0000004200 */
[----:B------:R-:W-:Y:S01]  /*10510*/  HMMA.16816.F32 R80, R4, R10, R64 ;  /* 0x0000000a0450723c */ /* 0x000fe20000001840 */
[----:B------:R-:W2:Y:S04]  /*10520*/  LDSM.16.MT88.4 R8, [R146+0x5000] ;  /* 0x005000009208783b */ /* 0x000ea80000004200 */
[----:B------:R-:W-:Y:S03]  /*10530*/  LDSM.16.MT88.4 R64, [R173+0x3800] ;  /* 0x00380000ad40783b */ /* 0x000fe60000004200 */
[C---:B---3--:R-:W-:Y:S08]  /*10540*/  HMMA.16816.F32 R112, R96.reuse, R108, R112 ;  /* 0x0000006c6070723c */ /* 0x048ff00000001870 */
[C---:B------:R-:W-:Y:S08]  /*10550*/  HMMA.16816.F32 R108, R96.reuse, R110, R36 ;  /* 0x0000006e606c723c */ /* 0x040ff00000001824 */
[C---:B------:R-:W-:Y:S08]  /*10560*/  HMMA.16816.F32 R124, R96.reuse, R126, R28 ;  /* 0x0000007e607c723c */ /* 0x040ff0000000181c */
[----:B-1----:R-:W-:Y:S08]  /*10570*/  HMMA.16816.F32 R120, R96, R116, R120 ;  /* 0x000000746078723c */ /* 0x002ff00000001878 */
[C---:B--2---:R-:W-:Y:S08]  /*10580*/  HMMA.16816.F32 R84, R4.reuse, R8, R84 ;  /* 0x000000080454723c */ /* 0x044ff00000001854 */
[----:B------:R-:W-:Y:S01]  /*10590*/  HMMA.16816.F32 R88, R4, R10, R88 ;  /* 0x0000000a0458723c */ /* 0x000fe20000001858 */
[----:B------:R-:W1:Y:S07]  /*105a0*/  LDSM.16.MT88.4 R8, [R147+0x5000] ;  /* 0x005000009308783b */ /* 0x000e6e0000004200 */
        /* <DEDUP_REMOVED lines=9> */
[C---:B-1----:R-:W-:Y:S08]  /*10640*/  HMMA.16816.F32 R36, R96.reuse, R40, R44 ;  /* 0x000000286024723c */ /* 0x042ff0000000182c */
[C---:B--2---:R-:W-:Y:S01]  /*10650*/  HMMA.16816.F32 R44, R96.reuse, R48, R56 ;  /* 0x00000030602c723c */ /* 0x044fe20000001838 */
[----:B------:R-:W1:Y:S07]  /*10660*/  LDSM.16.MT88.4 R56, [R174+0x3800] ;  /* 0x00380000ae38783b */ /* 0x000e6e0000004200 */
[C---:B------:R-:W-:Y:S08]  /*10670*/  HMMA.16816.F32 R40, R96.reuse, R42, R52 ;  /* 0x0000002a6028723c */ /* 0x040ff00000001834 */
[C---:B------:R-:W-:Y:S08]  /*10680*/  HMMA.16816.F32 R48, R96.reuse, R50, R60 ;  /* 0x000000326030723c */ /* 0x040ff0000000183c */
[C---:B------:R-:W-:Y:S08]  /*10690*/  HMMA.16816.F32 R60, R96.reuse, R64, R76 ;  /* 0x00000040603c723c */ /* 0x040ff0000000184c */
[----:B------:R-:W-:Y:S01]  /*106a0*/  HMMA.16816.F32 R64, R96, R66, R80 ;  /* 0x000000426040723c */ /* 0x000fe20000001850 */
[----:B------:R-:W2:Y:S07]  /*106b0*/  LDSM.16.MT88.4 R80, [R147+0x5800] ;  /* 0x005800009350783b */ /* 0x000eae0000004200 */
[----:B---3--:R-:W-:Y:S08]  /*106c0*/  HMMA.16816.F32 R24, R4, R8, R24 ;  /* 0x000000080418723c */ /* 0x008ff00000001818 */
[C---:B-1----:R-:W-:Y:S08]  /*106d0*/  HMMA.16816.F32 R52, R96.reuse, R56, R68 ;  /* 0x000000386034723c */ /* 0x042ff00000001844 */
[----:B------:R-:W-:Y:S01]  /*106e0*/  HMMA.16816.F32 R56, R96, R58, R72 ;  /* 0x0000003a6038723c */ /* 0x000fe20000001848 */
[----:B------:R-:W1:Y:S07]  /*106f0*/  LDSM.16.MT88.4 R72, [R146+0x5800] ;  /* 0x005800009248783b */ /* 0x000e6e0000004200 */
[----:B------:R-:W-:Y:S01]  /*10700*/  HMMA.16816.F32 R12, R4, R10, R12 ;  /* 0x0000000a040c723c */ /* 0x000fe2000000180c */
[----:B------:R-:W3:Y:S07]  /*10710*/  LDSM.16.MT88.4 R4, [R173+0x5800] ;  /* 0x00580000ad04783b */ /* 0x000eee0000004200 */
[C---:B--2---:R-:W-:Y:S08]  /*10720*/  HMMA.16816.F32 R76, R96.reuse, R80, R92 ;  /* 0x00000050604c723c */ /* 0x044ff0000000185c */
[C---:B------:R-:W-:Y:S08]  /*10730*/  HMMA.16816.F32 R80, R96.reuse, R82, R148 ;  /* 0x000000526050723c */ /* 0x040ff00000001894 */
[C---:B-1----:R-:W-:Y:S08]  /*10740*/  HMMA.16816.F32 R68, R96.reuse, R72, R84 ;  /* 0x000000486044723c */ /* 0x042ff00000001854 */
[C---:B------:R-:W-:Y:S01]  /*10750*/  HMMA.16816.F32 R72, R96.reuse, R74, R88 ;  /* 0x0000004a6048723c */ /* 0x040fe20000001858 */
[----:B------:R-:W1:Y:S07]  /*10760*/  LDSM.16.MT88.4 R88, [R174+0x5800] ;  /* 0x00580000ae58783b */ /* 0x000e6e0000004200 */
[C---:B---3--:R-:W-:Y:S08]  /*10770*/  HMMA.16816.F32 R92, R96.reuse, R4, R24 ;  /* 0x00000004605c723c */ /* 0x048ff00000001818 */
[C---:B-1----:R-:W-:Y:S08]  /*10780*/  HMMA.16816.F32 R84, R96.reuse, R88, R156 ;  /* 0x000000586054723c */ /* 0x042ff0000000189c */
[C---:B------:R-:W-:Y:S08]  /*10790*/  HMMA.16816.F32 R88, R96.reuse, R90, R152 ;  /* 0x0000005a6058723c */ /* 0x040ff00000001898 */
[----:B------:R-:W-:Y:S01]  /*107a0*/  HMMA.16816.F32 R96, R96, R6, R12 ;  /* 0x000000066060723c */ /* 0x000fe2000000180c */
[----:B------:R-:W-:Y:S07]  /*107b0*/  @!UPT UIADD3 URZ, URZ, URZ, URZ ;  /* 0x0000003f3f3ff290 */ /* 0x000fee000fffe03f */
[----:B------:R-:W-:Y:S11]  /*107c0*/  @!P0 BRA `(.L_x_268) ;  /* 0x00002c3000008947 */ /* 0x000ff60003800000 */
[----:B------:R-:W-:Y:S02]  /*107d0*/  MOV R197, R0 ;  /* 0x0000000000c57202 */ /* 0x000fe40000000f00 */
[----:B------:R-:W-:-:S02]  /*107e0*/  MOV R105, R16 ;  /* 0x0000001000697202 */ /* 0x000fc40000000f00 */
[----:B------:R-:W-:Y:S02]  /*107f0*/  MOV R104, R101 ;  /* 0x0000006500687202 */ /* 0x000fe40000000f00 */
.L_x_275:
[----:B------:R-:W-:Y:S04]  /*10800*/  DEPBAR.LE SB0, 0x0 ;  /* 0x000080000000791a */ /* 0x000fe80000000000 */
[----:B------:R-:W-:Y:S01]  /*10810*/  WARPSYNC 0xffffffff ;  /* 0xffffffff00007948 */ /* 0x000fe20003800000 */
[----:B------:R-:W-:Y:S01]  /*10820*/  BAR.SYNC.DEFER_BLOCKING 0x0 ;  /* 0x0000000000007b1d */ /* 0x000fe20000010000 */
[----:B------:R-:W-:Y:S01]  /*10830*/  SHF.R.S32.HI R0, RZ, 0x1f, R196 ;  /* 0x0000001fff007819 */ /* 0x000fe200000114c4 */
[----:B------:R-:W-:Y:S01]  /*10840*/  IMAD.WIDE.U32 R2, R196, c[0x0][0x208], RZ ;  /* 0x00008200c4027a25 */ /* 0x000fe200078e00ff */
[C---:B------:R-:W-:Y:S02]  /*10850*/  ISETP.GE.AND P4, PT, R209.reuse, c[0x0][0x1d4], PT ;  /* 0x00007500d1007a0c */ /* 0x040fe40003f86270 */
[----:B------:R-:W-:Y:S01]  /*10860*/  ISETP.GE.AND P3, PT, R208, c[0x0][0x1d4], PT ;  /* 0x00007500d0007a0c */ /* 0x000fe20003f66270 */
[----:B------:R-:W-:Y:S01]  /*10870*/  IMAD R0, R0, c[0x0][0x208], RZ ;  /* 0x0000820000007a24 */ /* 0x000fe200078e02ff */
[C---:B------:R-:W-:Y:S01]  /*10880*/  SHF.L.U64.HI R30, R209.reuse, 0x1, R224 ;  /* 0x00000001d11e7819 */ /* 0x040fe200000102e0 */
[----:B------:R-:W-:Y:S01]  /*10890*/  IMAD.SHL.U32 R23, R209, 0x2, RZ ;  /* 0x00000002d1177824 */ /* 0x000fe200078e00ff */
[----:B------:R-:W-:Y:S01]  /*108a0*/  SHF.L.U64.HI R22, R208, 0x1, R225 ;  /* 0x00000001d0167819 */ /* 0x000fe200000102e1 */
[----:B------:R-:W-:Y:S01]  /*108b0*/  IMAD R0, R196, c[0x0][0x20c], R0 ;  /* 0x00008300c4007a24 */ /* 0x000fe200078e0200 */
[----:B------:R-:W-:Y:S01]  /*108c0*/  SHF.L.U64.HI R14, R210, 0x1, R211 ;  /* 0x00000001d20e7819 */ /* 0x000fe200000102d3 */
[----:B------:R-:W-:Y:S02]  /*108d0*/  IMAD.SHL.U32 R15, R208, 0x2, RZ ;  /* 0x00000002d00f7824 */ /* 0x000fe400078e00ff */
[----:B------:R-:W-:Y:S01]  /*108e0*/  IMAD.IADD R3, R3, 0x1, R0 ;  /* 0x0000000103037824 */ /* 0x000fe200078e0200 */
[----:B------:R-:W-:Y:S01]  /*108f0*/  SHF.R.S32.HI R0, RZ, 0x1f, R194 ;  /* 0x0000001fff007819 */ /* 0x000fe200000114c2 */
[----:B------:R-:W-:Y:S02]  /*10900*/  IMAD.SHL.U32 R13, R210, 0x2, RZ ;  /* 0x00000002d20d7824 */ /* 0x000fe400078e00ff */
[----:B------:R-:W-:Y:S04]  /*10910*/  IMAD.WIDE.U32 R2, R194, c[0x0][0x218], R2 ;  /* 0x00008600c2027a25 */ /* 0x000fe800078e0002 */
[----:B------:R-:W-:Y:S01]  /*10920*/  IMAD R4, R0, c[0x0][0x218], RZ ;  /* 0x0000860000047a24 */ /* 0x000fe200078e02ff */
[----:B------:R-:W-:Y:S01]  /*10930*/  IADD3 R0, P0, R226, R2, RZ ;  /* 0x00000002e2007210 */ /* 0x000fe20007f1e0ff */
[----:B------:R1:W2:Y:S02]  /*10940*/  LDSM.16.M88.4 R32, [R176] ;  /* 0x00000000b020783b */ /* 0x0002a40000000200 */
[----:B------:R-:W-:Y:S02]  /*10950*/  IMAD R4, R194, c[0x0][0x21c], R4 ;  /* 0x00008700c2047a24 */ /* 0x000fe400078e0204 */
[----:B------:R1:W3:Y:S03]  /*10960*/  LDSM.16.M88.4 R8, [R145] ;  /* 0x000000009108783b */ /* 0x0002e60000000200 */
[----:B------:R-:W-:Y:S01]  /*10970*/  IADD3.X R2, R228, R3, R4, P0, !PT ;  /* 0x00000003e4027210 */ /* 0x000fe200007fe404 */
[----:B------:R1:W4:Y:S01]  /*10980*/  LDSM.16.M88.4 R16, [R145+0x800] ;  /* 0x000800009110783b */ /* 0x0003220000000200 */
[C---:B------:R-:W-:Y:S03]  /*10990*/  LEA R5, P0, R0.reuse, c[0x0][0x1f8], 0x1 ;  /* 0x00007e0000057a11 */ /* 0x040fe600078008ff */
[----:B------:R1:W1:Y:S01]  /*109a0*/  LDSM.16.M88.4 R24, [R145+0x1000] ;  /* 0x001000009118783b */ /* 0x0002620000000200 */
[----:B------:R-:W-:Y:S03]  /*109b0*/  LEA.HI.X R4, R0, c[0x0][0x1fc], R2, 0x1, P0 ;  /* 0x00007f0000047a11 */ /* 0x000fe600000f0c02 */
[----:B------:R1:W1:Y:S04]  /*109c0*/  LDSM.16.M88.4 R148, [R145+0x1800] ;  /* 0x001800009194783b */ /* 0x0002680000000200 */
[----:B------:R1:W1:Y:S04]  /*109d0*/  LDSM.16.M88.4 R152, [R177] ;  /* 0x00000000b198783b */ /* 0x0002680000000200 */
[----:B------:R1:W1:Y:S04]  /*109e0*/  LDSM.16.M88.4 R156, [R180] ;  /* 0x00000000b49c783b */ /* 0x0002680000000200 */
[----:B------:R1:W1:Y:S04]  /*109f0*/  LDSM.16.M88.4 R160, [R191] ;  /* 0x00000000bfa0783b */ /* 0x0002680000000200 */
[----:B------:R1:W1:Y:S04]  /*10a00*/  LDSM.16.M88.4 R164, [R190] ;  /* 0x00000000bea4783b */ /* 0x0002680000000200 */
[----:B------:R1:W1:Y:S01]  /*10a10*/  LDSM.16.M88.4 R168, [R189] ;  /* 0x00000000bda8783b */ /* 0x0002620000000200 */
[----:B------:R-:W-:-:S05]  /*10a20*/  BRA.DIV ~URZ, `(.L_x_269) ;  /* 0x000081327f007947 */ /* 0x000fca000b800000 */
[----:B------:R4:W3:Y:S02]  /*10a30*/  SHFL.IDX PT, R0, R4, RZ, 0x181f ;  /* 0x00181fff04007589 */ /* 0x0008e400000e0000 */
.L_x_349:
[----:B------:R-:W5:Y:S01]  /*10a40*/  SHFL.IDX PT, R3, R5, RZ, 0x181f ;  /* 0x00181fff05037589 */ /* 0x000f6200000e0000 */
[----:B------:R-:W-:Y:S01]  /*10a50*/  SEL R193, RZ, 0x10, P6 ;  /* 0x00000010ffc17807 */ /* 0x000fe20003000000 */
[----:B------:R-:W-:Y:S03]  /*10a60*/  BSSY B0, `(.L_x_270) ;  /* 0x00000fe000007945 */ /* 0x000fe60003800000 */
[----:B------:R4:W-:Y:S05]  /*10a70*/  SHFL.IDX PT, R12, R4, 0x1, 0x181f ;  /* 0x00381f00040c7f89 */ /* 0x0009ea00000e0000 */
[----:B------:R3:W2:Y:S01]  /*10a80*/  SHFL.IDX PT, R2, R5, 0x1, 0x181f ;  /* 0x00381f0005027f89 */ /* 0x0006a200000e0000 */
[C---:B-----5:R-:W-:Y:S05]  /*10a90*/  IADD3 R6, P0, R3.reuse, R13, RZ ;  /* 0x0000000d03067210 */ /* 0x060fea0007f1e0ff */
[C---:B---3--:R-:W-:Y:S01]  /*10aa0*/  IMAD.X R7, R0.reuse, 0x1, R14, P0 ;  /* 0x0000000100077824 */ /* 0x048fe200000e060e */
[----:B----4-:R-:W-:Y:S04]  /*10ab0*/  IADD3 R4, P0, R3, R15, RZ ;  /* 0x0000000f03047210 */ /* 0x010fe80007f1e0ff */
[----:B------:R3:W-:Y:S01]  /*10ac0*/  LDGSTS.E.BYPASS.LTC128B.128 [R192+0x100], [R6.64], !P6 ;  /* 0x0010000006c07fae */ /* 0x0007e2000f101d4a */
[----:B------:R-:W-:Y:S05]  /*10ad0*/  IMAD.X R5, R0, 0x1, R22, P0 ;  /* 0x0000000100057824 */ /* 0x000fea00000e0616 */
[----:B------:R4:W-:Y:S02]  /*10ae0*/  LDGSTS.E.BYPASS.LTC128B.128 [R192+0x2100], [R4.64], !P3 ;  /* 0x0210000004c07fae */ /* 0x0009e4000d901d4a */
[----:B----4-:R-:W-:Y:S02]  /*10af0*/  IADD3 R5, -R193, 0x10, RZ ;  /* 0x00000010c1057810 */ /* 0x010fe40007ffe1ff */
[----:B------:R-:W-:Y:S02]  /*10b00*/  SEL R4, RZ, 0x10, P3 ;  /* 0x00000010ff047807 */ /* 0x000fe40001800000 */
[----:B------:R-:W-:Y:S02]  /*10b10*/  LOP3.LUT R5, R5, 0xf, RZ, 0xc0, !PT ;  /* 0x0000000f05057812 */ /* 0x000fe400078ec0ff */
[C---:B------:R-:W-:Y:S02]  /*10b20*/  ISETP.NE.U32.AND P5, PT, R4.reuse, RZ, PT ;  /* 0x000000ff0400720c */ /* 0x040fe40003fa5070 */
[----:B--2---:R-:W-:Y:S02]  /*10b30*/  IADD3 R20, P1, P0, R5, R2, R13 ;  /* 0x0000000205147210 */ /* 0x004fe4000783e00d */
[----:B------:R-:W-:Y:S02]  /*10b40*/  IADD3 R4, -R4, 0x10, RZ ;  /* 0x0000001004047810 */ /* 0x000fe40007ffe1ff */
[----:B------:R-:W-:Y:S02]  /*10b50*/  IADD3.X R21, RZ, R12, R14, P1, P0 ;  /* 0x0000000cff157210 */ /* 0x000fe40000fe040e */
[----:B------:R-:W-:Y:S02]  /*10b60*/  IADD3 R14, P2, R3, R23, RZ ;  /* 0x00000017030e7210 */ /* 0x000fe40007f5e0ff */
[----:B------:R-:W-:Y:S02]  /*10b70*/  LOP3.LUT R4, R4, 0xf, RZ, 0xc0, !PT ;  /* 0x0000000f04047812 */ /* 0x000fe400078ec0ff */
[----:B------:R-:W-:Y:S02]  /*10b80*/  SEL R13, RZ, 0x10, P4 ;  /* 0x00000010ff0d7807 */ /* 0x000fe40002000000 */
[----:B------:R-:W-:Y:S01]  /*10b90*/  IADD3 R28, P1, P0, R4, R2, R15 ;  /* 0x00000002041c7210 */ /* 0x000fe2000783e00f */
[----:B------:R-:W-:Y:S01]  /*10ba0*/  IMAD.X R15, R0, 0x1, R30, P2 ;  /* 0x00000001000f7824 */ /* 0x000fe200010e061e */
[----:B------:R-:W-:Y:S02]  /*10bb0*/  IADD3 R4, -R13, 0x10, RZ ;  /* 0x000000100d047810 */ /* 0x000fe40007ffe1ff */
[----:B------:R-:W-:Y:S02]  /*10bc0*/  ISETP.NE.U32.AND P2, PT, R193, RZ, PT ;  /* 0x000000ffc100720c */ /* 0x000fe40003f45070 */
[----:B------:R2:W-:Y:S01]  /*10bd0*/  LDGSTS.E.BYPASS.LTC128B.128 [R192+0x4100], [R14.64], !P4 ;  /* 0x041000000ec07fae */ /* 0x0005e2000e101d4a */
[----:B------:R-:W-:Y:S02]  /*10be0*/  LOP3.LUT R4, R4, 0xf, RZ, 0xc0, !PT ;  /* 0x0000000f04047812 */ /* 0x000fe400078ec0ff */
[----:B------:R-:W-:Y:S02]  /*10bf0*/  IADD3.X R29, RZ, R12, R22, P1, P0 ;  /* 0x0000000cff1d7210 */ /* 0x000fe40000fe0416 */
[----:B------:R-:W-:Y:S02]  /*10c00*/  IADD3 R2, P1, P0, R4, R2, R23 ;  /* 0x0000000204027210 */ /* 0x000fe4000783e017 */
[C---:B---3--:R-:W-:Y:S03]  /*10c10*/  HMMA.16816.F32 R4, R32.reuse, R8, RZ ;  /* 0x000000082004723c */ /* 0x048fe600000018ff */
[----:B------:R-:W-:Y:S01]  /*10c20*/  IADD3.X R3, RZ, R12, R30, P1, P0 ;  /* 0x0000000cff037210 */ /* 0x000fe20000fe041e */
[----:B------:R3:W-:Y:S01]  /*10c30*/  LDGSTS.E.BYPASS.LTC128B.128.ZFILL [R192+0x1100], [R20.64], P2 ;  /* 0x0110000014c07fae */ /* 0x0007e20009141d4a */
[----:B------:R-:W-:Y:S03]  /*10c40*/  ISETP.NE.U32.AND P0, PT, R13, RZ, PT ;  /* 0x000000ff0d00720c */ /* 0x000fe60003f05070 */
[C---:B------:R-:W-:Y:S01]  /*10c50*/  HMMA.16816.F32 R8, R32.reuse, R10, RZ ;  /* 0x0000000a2008723c */ /* 0x040fe200000018ff */
[----:B------:R4:W-:Y:S09]  /*10c60*/  LDGSTS.E.BYPASS.LTC128B.128.ZFILL [R192+0x3100], [R28.64], P5 ;  /* 0x031000001cc07fae */ /* 0x0009f2000a941d4a */
[----:B------:R1:W-:Y:S01]  /*10c70*/  LDGSTS.E.BYPASS.LTC128B.128.ZFILL [R192+0x5100], [R2.64], P0 ;  /* 0x0510000002c07fae */ /* 0x0003e20008141d4a */
[----:B------:R-:W-:Y:S01]  /*10c80*/  ISETP.GT.AND P0, PT, R197, R217, PT ;  /* 0x000000d9c500720c */ /* 0x000fe20003f04270 */
[C---:B--2---:R-:W-:Y:S03]  /*10c90*/  HMMA.16816.F32 R12, R32.reuse, R16, RZ ;  /* 0x00000010200c723c */ /* 0x044fe600000018ff */
[----:B------:R-:W0:Y:S05]  /*10ca0*/  LDGDEPBAR ;  /* 0x00000000000079af */ /* 0x000e2a0000000000 */
[C---:B------:R-:W-:Y:S08]  /*10cb0*/  HMMA.16816.F32 R16, R32.reuse, R18, RZ ;  /* 0x000000122010723c */ /* 0x040ff000000018ff */
[C---:B-1-3--:R-:W-:Y:S08]  /*10cc0*/  HMMA.16816.F32 R20, R32.reuse, R24, RZ ;  /* 0x000000182014723c */ /* 0x04aff000000018ff */
[C---:B------:R-:W-:Y:S08]  /*10cd0*/  HMMA.16816.F32 R24, R32.reuse, R26, RZ ;  /* 0x0000001a2018723c */ /* 0x040ff000000018ff */
[C---:B----4-:R-:W-:Y:S08]  /*10ce0*/  HMMA.16816.F32 R28, R32.reuse, R148, RZ ;  /* 0x00000094201c723c */ /* 0x050ff000000018ff */
[----:B------:R-:W-:Y:S01]  /*10cf0*/  HMMA.16816.F32 R32, R32, R150, RZ ;  /* 0x000000962020723c */ /* 0x000fe200000018ff */
[----:B------:R-:W-:Y:S07]  /*10d00*/  LDSM.16.M88.4 R148, [R179] ;  /* 0x00000000b394783b */ /* 0x000fee0000000200 */
[C---:B------:R-:W-:Y:S08]  /*10d10*/  HMMA.16816.F32 R4, R152.reuse, R156, R4 ;  /* 0x0000009c9804723c */ /* 0x040ff00000001804 */
[C---:B------:R-:W-:Y:S01]  /*10d20*/  HMMA.16816.F32 R8, R152.reuse, R158, R8 ;  /* 0x0000009e9808723c */ /* 0x040fe20000001808 */
[----:B------:R-:W1:Y:S07]  /*10d30*/  LDSM.16.M88.4 R156, [R175] ;  /* 0x00000000af9c783b */ /* 0x000e6e0000000200 */
[C---:B------:R-:W-:Y:S08]  /*10d40*/  HMMA.16816.F32 R12, R152.reuse, R160, R12 ;  /* 0x000000a0980c723c */ /* 0x040ff0000000180c */
[C---:B------:R-:W-:Y:S01]  /*10d50*/  HMMA.16816.F32 R16, R152.reuse, R162, R16 ;  /* 0x000000a29810723c */ /* 0x040fe20000001810 */
[----:B------:R-:W2:Y:S07]  /*10d60*/  LDSM.16.M88.4 R160, [R175+0x800] ;  /* 0x00080000afa0783b */ /* 0x000eae0000000200 */
[C---:B------:R-:W-:Y:S08]  /*10d70*/  HMMA.16816.F32 R20, R152.reuse, R164, R20 ;  /* 0x000000a49814723c */ /* 0x040ff00000001814 */
[C---:B------:R-:W-:Y:S01]  /*10d80*/  HMMA.16816.F32 R24, R152.reuse, R166, R24 ;  /* 0x000000a69818723c */ /* 0x040fe20000001818 */
[----:B------:R-:W-:Y:S07]  /*10d90*/  LDSM.16.M88.4 R164, [R175+0x1800] ;  /* 0x00180000afa4783b */ /* 0x000fee0000000200 */
[C---:B------:R-:W-:Y:S08]  /*10da0*/  HMMA.16816.F32 R28, R152.reuse, R168, R28 ;  /* 0x000000a8981c723c */ /* 0x040ff0000000181c */
[----:B------:R-:W-:Y:S01]  /*10db0*/  HMMA.16816.F32 R32, R152, R170, R32 ;  /* 0x000000aa9820723c */ /* 0x000fe20000001820 */
[----:B------:R-:W3:Y:S07]  /*10dc0*/  LDSM.16.M88.4 R152, [R175+0x1000] ;  /* 0x00100000af98783b */ /* 0x000eee0000000200 */
[C---:B-1----:R-:W-:Y:S08]  /*10dd0*/  HMMA.16816.F32 R4, R148.reuse, R156, R4 ;  /* 0x0000009c9404723c */ /* 0x042ff00000001804 */
[C---:B------:R-:W-:Y:S01]  /*10de0*/  HMMA.16816.F32 R8, R148.reuse, R158, R8 ;  /* 0x0000009e9408723c */ /* 0x040fe20000001808 */
[----:B------:R-:W-:Y:S07]  /*10df0*/  LDSM.16.M88.4 R156, [R172] ;  /* 0x00000000ac9c783b */ /* 0x000fee0000000200 */
[C---:B--2---:R-:W-:Y:S08]  /*10e00*/  HMMA.16816.F32 R12, R148.reuse, R160, R12 ;  /* 0x000000a0940c723c */ /* 0x044ff0000000180c */
[C---:B------:R-:W-:Y:S01]  /*10e10*/  HMMA.16816.F32 R16, R148.reuse, R162, R16 ;  /* 0x000000a29410723c */ /* 0x040fe20000001810 */
[----:B------:R-:W-:Y:S07]  /*10e20*/  LDSM.16.M88.4 R160, [R172+0x800] ;  /* 0x00080000aca0783b */ /* 0x000fee0000000200 */
[C---:B---3--:R-:W-:Y:S08]  /*10e30*/  HMMA.16816.F32 R20, R148.reuse, R152, R20 ;  /* 0x000000989414723c */ /* 0x048ff00000001814 */
[C---:B------:R-:W-:Y:S01]  /*10e40*/  HMMA.16816.F32 R24, R148.reuse, R154, R24 ;  /* 0x0000009a9418723c */ /* 0x040fe20000001818 */
[----:B------:R-:W1:Y:S07]  /*10e50*/  LDSM.16.M88.4 R152, [R178] ;  /* 0x00000000b298783b */ /* 0x000e6e0000000200 */
[C---:B------:R-:W-:Y:S08]  /*10e60*/  HMMA.16816.F32 R28, R148.reuse, R164, R28 ;  /* 0x000000a4941c723c */ /* 0x040ff0000000181c */
[----:B------:R-:W-:Y:S01]  /*10e70*/  HMMA.16816.F32 R32, R148, R166, R32 ;  /* 0x000000a69420723c */ /* 0x000fe20000001820 */
[----:B------:R-:W2:Y:S05]  /*10e80*/  LDSM.16.M88.4 R148, [R172+0x1000] ;  /* 0x00100000ac94783b */ /* 0x000eaa0000000200 */
[----:B------:R-:W3:Y:S02]  /*10e90*/  LDSM.16.M88.4 R164, [R172+0x1800] ;  /* 0x00180000aca4783b */ /* 0x000ee40000000200 */
        /* <DEDUP_REMOVED lines=9> */
[C---:B---3--:R-:W-:Y:S08]  /*10f30*/  HMMA.16816.F32 R28, R152.reuse, R164, R28 ;  /* 0x000000a4981c723c */ /* 0x048ff0000000181c */
[----:B------:R-:W-:Y:S01]  /*10f40*/  HMMA.16816.F32 R32, R152, R166, R32 ;  /* 0x000000a69820723c */ /* 0x000fe20000001820 */
[----:B------:R-:W2:Y:S05]  /*10f50*/  LDSM.16.M88.4 R152, [R145+0x3000] ;  /* 0x003000009198783b */ /* 0x000eaa0000000200 */
[----:B------:R-:W3:Y:S02]  /*10f60*/  LDSM.16.M88.4 R164, [R145+0x3800] ;  /* 0x0038000091a4783b */ /* 0x000ee40000000200 */
[C---:B-1----:R-:W-:Y:S08]  /*10f70*/  HMMA.16816.F32 R4, R148.reuse, R156, R4 ;  /* 0x0000009c9404723c */ /* 0x042ff00000001804 */
[C---:B------:R-:W-:Y:S01]  /*10f80*/  HMMA.16816.F32 R8, R148.reuse, R158, R8 ;  /* 0x0000009e9408723c */ /* 0x040fe20000001808 */
[----:B------:R-:W-:Y:S07]  /*10f90*/  LDSM.16.M88.4 R156, [R188] ;  /* 0x00000000bc9c783b */ /* 0x000fee0000000200 */
[C---:B------:R-:W-:Y:S08]  /*10fa0*/  HMMA.16816.F32 R12, R148.reuse, R160, R12 ;  /* 0x000000a0940c723c */ /* 0x040ff0000000180c */
[C---:B------:R-:W-:Y:S01]  /*10fb0*/  HMMA.16816.F32 R16, R148.reuse, R162, R16 ;  /* 0x000000a29410723c */ /* 0x040fe20000001810 */
[----:B------:R-:W-:Y:S07]  /*10fc0*/  LDSM.16.M88.4 R160, [R187] ;  /* 0x00000000bba0783b */ /* 0x000fee0000000200 */
[C---:B--2---:R-:W-:Y:S08]  /*10fd0*/  HMMA.16816.F32 R20, R148.reuse, R152, R20 ;  /* 0x000000989414723c */ /* 0x044ff00000001814 */
[C---:B------:R-:W-:Y:S01]  /*10fe0*/  HMMA.16816.F32 R24, R148.reuse, R154, R24 ;  /* 0x0000009a9418723c */ /* 0x040fe20000001818 */
[----:B------:R-:W1:Y:S07]  /*10ff0*/  LDSM.16.M88.4 R152, [R177+0x4000] ;  /* 0x00400000b198783b */ /* 0x000e6e0000000200 */
[C---:B---3--:R-:W-:Y:S08]  /*11000*/  HMMA.16816.F32 R28, R148.reuse, R164, R28 ;  /* 0x000000a4941c723c */ /* 0x048ff0000000181c */
[----:B------:R-:W-:Y:S01]  /*11010*/  HMMA.16816.F32 R32, R148, R166, R32 ;  /* 0x000000a69420723c */ /* 0x000fe20000001820 */
[----:B------:R-:W2:Y:S05]  /*11020*/  LDSM.16.M88.4 R148, [R186] ;  /* 0x00000000ba94783b */ /* 0x000eaa0000000200 */
[----:B------:R-:W3:Y:S02]  /*11030*/  LDSM.16.M88.4 R164, [R185] ;  /* 0x00000000b9a4783b */ /* 0x000ee40000000200 */
        /* <DEDUP_REMOVED lines=78> */
[----:B------:R-:W-:Y:S04]  /*11520*/  DEPBAR.LE SB0, 0x0 ;  /* 0x000080000000791a */ /* 0x000fe80000000000 */
[----:B------:R-:W-:Y:S01]  /*11530*/  BAR.SYNC.DEFER_BLOCKING 0x0 ;  /* 0x0000000000007b1d */ /* 0x000fe20000010000 */
[C---:B-1----:R-:W-:Y:S08]  /*11540*/  HMMA.16816.F32 R4, R152.reuse, R156, R4 ;  /* 0x0000009c9804723c */ /* 0x042ff00000001804 */
[C---:B------:R-:W-:Y:S08]  /*11550*/  HMMA.16816.F32 R8, R152.reuse, R158, R8 ;  /* 0x0000009e9808723c */ /* 0x040ff00000001808 */
[C---:B------:R-:W-:Y:S08]  /*11560*/  HMMA.16816.F32 R12, R152.reuse, R160, R12 ;  /* 0x000000a0980c723c */ /* 0x040ff0000000180c */
[C---:B------:R-:W-:Y:S08]  /*11570*/  HMMA.16816.F32 R16, R152.reuse, R162, R16 ;  /* 0x000000a29810723c */ /* 0x040ff00000001810 */
[C---:B--2---:R-:W-:Y:S08]  /*11580*/  HMMA.16816.F32 R20, R152.reuse, R148, R20 ;  /* 0x000000949814723c */ /* 0x044ff00000001814 */
[C---:B------:R-:W-:Y:S08]  /*11590*/  HMMA.16816.F32 R24, R152.reuse, R150, R24 ;  /* 0x000000969818723c */ /* 0x040ff00000001818 */
[C---:B---3--:R-:W-:Y:S08]  /*115a0*/  HMMA.16816.F32 R28, R152.reuse, R164, R28 ;  /* 0x000000a4981c723c */ /* 0x048ff0000000181c */
[----:B------:R-:W-:Y:S01]  /*115b0*/  HMMA.16816.F32 R32, R152, R166, R32 ;  /* 0x000000a69820723c */ /* 0x000fe20000001820 */
[----:B------:R-:W-:Y:S07]  /*115c0*/  @!UPT UIADD3 URZ, URZ, URZ, URZ ;  /* 0x0000003f3f3ff290 */ /* 0x000fee000fffe03f */
[----:B------:R-:W-:-:S11]  /*115d0*/  @!P0 BRA `(.L_x_271) ;  /* 0x0000046000008947 */ /* 0x000fd60003800000 */
[----:B------:R-:W-:Y:S01]  /*115e0*/  IMAD.MOV.U32 R0, RZ, RZ, 0x1 ;  /* 0x00000001ff007424 */ /* 0x000fe200078e00ff */
[----:B------:R-:W-:Y:S01]  /*115f0*/  ISETP.GT.AND P0, PT, R213, 0x3f, PT ;  /* 0x0000003fd500780c */ /* 0x000fe20003f04270 */
[----:B------:R-:W-:Y:S01]  /*11600*/  IMAD R2, R197, 0x40, R235 ;  /* 0x00000040c5027824 */ /* 0x000fe200078e02eb */
[C---:B------:R-:W-:Y:S01]  /*11610*/  SHF.L.U64.HI R156, R209.reuse, 0x1, R224 ;  /* 0x00000001d19c7819 */ /* 0x040fe200000102e0 */
[----:B------:R-:W-:Y:S01]  /*11620*/  IMAD.MOV.U32 R194, RZ, RZ, RZ ;  /* 0x000000ffffc27224 */ /* 0x000fe200078e00ff */
[----:B------:R-:W-:Y:S01]  /*11630*/  ISETP.NE.AND P1, PT, R0, c[0x0][0x2b8], PT ;  /* 0x0000ae0000007a0c */ /* 0x000fe20003f25270 */
[----:B------:R-:W-:Y:S01]  /*11640*/  IMAD.SHL.U32 R154, R209, 0x2, RZ ;  /* 0x00000002d19a7824 */ /* 0x000fe200078e00ff */
[----:B------:R-:W-:Y:S01]  /*11650*/  IADD3 R2, R2, -0x40, R213 ;  /* 0xffffffc002027810 */ /* 0x000fe20007ffe0d5 */
[C---:B------:R-:W-:Y:S01]  /*11660*/  IMAD.SHL.U32 R153, R208.reuse, 0x2, RZ ;  /* 0x00000002d0997824 */ /* 0x040fe200078e00ff */
[----:B------:R-:W-:Y:S01]  /*11670*/  SHF.L.U64.HI R155, R208, 0x1, R225 ;  /* 0x00000001d09b7819 */ /* 0x000fe200000102e1 */
[C---:B------:R-:W-:Y:S01]  /*11680*/  IMAD.SHL.U32 R151, R210.reuse, 0x2, RZ ;  /* 0x00000002d2977824 */ /* 0x040fe200078e00ff */
[----:B------:R-:W-:Y:S01]  /*11690*/  SHF.L.U64.HI R152, R210, 0x1, R211 ;  /* 0x00000001d2987819 */ /* 0x000fe200000102d3 */
[----:B------:R-:W-:Y:S06]  /*116a0*/  IMAD.MOV.U32 R0, RZ, RZ, R2 ;  /* 0x000000ffff007224 */ /* 0x000fec00078e0002 */
        /* <DEDUP_REMOVED lines=8> */
[----:B------:R-:W-:Y:S01]  /*11730*/  IMAD.WIDE.U32 R2, R196, c[0x0][0x1e0], RZ ;  /* 0x00007800c4027a25 */ /* 0x000fe200078e00ff */
        /* <DEDUP_REMOVED lines=15> */
.L_x_350:
        /* <DEDUP_REMOVED lines=18> */
.L_x_351:
[C---:B---3--:R-:W-:Y:S02]  /*11950*/  IADD3 R2, -R193.reuse, 0x10, RZ ;  /* 0x00000010c1027810 */ /* 0x048fe40007ffe1ff */
[----:B------:R-:W-:Y:S02]  /*11960*/  ISETP.NE.U32.AND P0, PT, R193, RZ, PT ;  /* 0x000000ffc100720c */ /* 0x000fe40003f05070 */
[----:B------:R-:W-:Y:S04]  /*11970*/  LOP3.LUT R2, R2, 0xf, RZ, 0xc0, !PT ;  /* 0x0000000f02027812 */ /* 0x000fe800078ec0ff */
[----:B--2---:R-:W-:Y:S04]  /*11980*/  IADD3 R2, P2, P1, R2, R0, R151 ;  /* 0x0000000002027210 */ /* 0x004fe8000795e097 */
[----:B----4-:R-:W-:Y:S02]  /*11990*/  IADD3.X R3, RZ, R100, R152, P2, P1 ;  /* 0x00000064ff037210 */ /* 0x010fe400017e2498 */
[----:B------:R-:W-:Y:S03]  /*119a0*/  IADD3 R148, P1, R0, R153, RZ ;  /* 0x0000009900947210 */ /* 0x000fe60007f3e0ff */
[----:B------:R-:W-:Y:S01]  /*119b0*/  @!PT LDS RZ, [RZ] ;  /* 0x00000000fffff984 */ /* 0x000fe20000000800 */
[----:B------:R-:W-:Y:S01]  /*119c0*/  @!PT LDS RZ, [RZ] ;  /* 0x00000000fffff984 */ /* 0x000fe20000000800 */
[----:B------:R-:W-:Y:S01]  /*119d0*/  @!PT LDS RZ, [RZ] ;  /* 0x00000000fffff984 */ /* 0x000fe20000000800 */
[----:B------:R2:W-:Y:S02]  /*119e0*/  LDGSTS.E.BYPASS.LTC128B.128.ZFILL [R192+0x7100], [R2.64], P0 ;  /* 0x0710000002c07fae */ /* 0x0005e40008141d4a */
[----:B------:R-:W-:Y:S05]  /*119f0*/  IMAD.X R149, R100, 0x1, R155, P1 ;  /* 0x0000000164957824 */ /* 0x000fea00008e069b */
[----:B------:R3:W-:Y:S01]  /*11a00*/  LDGSTS.E.BYPASS.LTC128B.128 [R192+0x9100], [R148.64], !P3 ;  /* 0x0910000094c07fae */ /* 0x0007e2000d901d4a */
[----:B--2---:R-:W-:Y:S05]  /*11a10*/  IADD3 R2, P0, R0, R154, RZ ;  /* 0x0000009a00027210 */ /* 0x004fea0007f1e0ff */
[----:B------:R-:W-:Y:S05]  /*11a20*/  IMAD.X R3, R100, 0x1, R156, P0 ;  /* 0x0000000164037824 */ /* 0x000fea00000e069c */
[----:B------:R3:W-:Y:S03]  /*11a30*/  LDGSTS.E.BYPASS.LTC128B.128 [R192+0xb100], [R2.64], !P4 ;  /* 0x0b10000002c07fae */ /* 0x0007e6000e101d4a */
.L_x_271:
[----:B------:R-:W-:Y:S05]  /*11a40*/  BSYNC B0 ;  /* 0x0000000000007941 */ /* 0x000fea0003800000 */
.L_x_270:
[----:B---3--:R-:W-:Y:S01]  /*11a50*/  FMNMX.FTZ R2, R4, R104, !PT ;  /* 0x0000006804027209 */ /* 0x008fe20007810000 */
        /* <DEDUP_REMOVED lines=33> */
[----:B------:R-:W2:Y:S02]  /*11c70*/  SHFL.BFLY PT, R0, R100, 0x2, 0x1f ;  /* 0x0c401f0064007f89 */ /* 0x000ea400000e0000 */
[----:B--2---:R-:W-:Y:S05]  /*11c80*/  FMNMX.FTZ R0, R100, R0, !PT ;  /* 0x0000000064007209 */ /* 0x004fea0007810000 */
[----:B------:R-:W2:Y:S02]  /*11c90*/  SHFL.BFLY PT, R2, R0, 0x1, 0x1f ;  /* 0x0c201f0000027f89 */ /* 0x000ea400000e0000 */
[----:B-12---:R-:W-:Y:S02]  /*11ca0*/  FMNMX.FTZ R101, R0, R2, !PT ;  /* 0x0000000200657209 */ /* 0x006fe40007810000 */
[----:B------:R-:W1:Y:S02]  /*11cb0*/  SHFL.BFLY PT, R0, R148, 0x2, 0x1f ;  /* 0x0c401f0094007f89 */ /* 0x000e6400000e0000 */
[----:B-1----:R-:W-:Y:S05]  /*11cc0*/  FMNMX.FTZ R100, R148, R0, !PT ;  /* 0x0000000094647209 */ /* 0x002fea0007810000 */
[----:B------:R1:W2:Y:S02]  /*11cd0*/  SHFL.BFLY PT, R0, R100, 0x1, 0x1f ;  /* 0x0c201f0064007f89 */ /* 0x0002a400000e0000 */
.L_x_352:
[----:B--2---:R-:W-:Y:S01]  /*11ce0*/  FMNMX.FTZ R3, R0, R100, !PT ;  /* 0x0000006400037209 */ /* 0x004fe20007810000 */
[C---:B-1----:R-:W-:Y:S01]  /*11cf0*/  FMUL.FTZ R100, R101.reuse, c[0x0][0x2d0] ;  /* 0x0000b40065647a20 */ /* 0x042fe20000410000 */
[----:B------:R-:W-:Y:S01]  /*11d00*/  WARPSYNC 0xffffffff ;  /* 0xffffffff00007948 */ /* 0x000fe20003800000 */
[----:B------:R-:W-:Y:S01]  /*11d10*/  FADD.FTZ R0, -R101, R104 ;  /* 0x0000006865007221 */ /* 0x000fe20000010100 */
[----:B------:R-:W-:Y:S01]  /*11d20*/  ISETP.GT.AND P0, PT, R197, R217, PT ;  /* 0x000000d9c500720c */ /* 0x000fe20003f04270 */
[--C-:B------:R-:W-:Y:S02]  /*11d30*/  FFMA.FTZ R104, R4, c[0x0][0x2d0], -R100.reuse ;  /* 0x0000b40004687a23 */ /* 0x100fe40000010864 */
[----:B------:R-:W-:Y:S02]  /*11d40*/  FMUL.FTZ R0, R0, c[0x0][0x2d0] ;  /* 0x0000b40000007a20 */ /* 0x000fe40000410000 */
[--C-:B------:R-:W-:Y:S02]  /*11d50*/  FFMA.FTZ R159, R12, c[0x0][0x2d0], -R100.reuse ;  /* 0x0000b4000c9f7a23 */ /* 0x100fe40000010864 */
[----:B------:R-:W-:Y:S01]  /*11d60*/  MUFU.EX2 R2, R0 ;  /* 0x0000000000027308 */ /* 0x000fe20000000800 */
[--C-:B------:R-:W-:Y:S02]  /*11d70*/  FFMA.FTZ R5, R5, c[0x0][0x2d0], -R100.reuse ;  /* 0x0000b40005057a23 */ /* 0x100fe40000010864 */
[--C-:B------:R-:W-:Y:S02]  /*11d80*/  FFMA.FTZ R4, R8, c[0x0][0x2d0], -R100.reuse ;  /* 0x0000b40008047a23 */ /* 0x100fe40000010864 */
[--C-:B------:R-:W-:Y:S02]  /*11d90*/  FFMA.FTZ R158, R13, c[0x0][0x2d0], -R100.reuse ;  /* 0x0000b4000d9e7a23 */ /* 0x100fe40000010864 */
[--C-:B------:R-:W-:Y:S02]  /*11da0*/  FFMA.FTZ R157, R16, c[0x0][0x2d0], -R100.reuse ;  /* 0x0000b400109d7a23 */ /* 0x100fe40000010864 */
[--C-:B------:R-:W-:Y:S01]  /*11db0*/  FFMA.FTZ R167, R21, c[0x0][0x2d0], -R100.reuse ;  /* 0x0000b40015a77a23 */ /* 0x100fe20000010864 */
[----:B------:R-:W1:Y:S01]  /*11dc0*/  MUFU.EX2 R12, R104 ;  /* 0x00000068000c7308 */ /* 0x000e620000000800 */
[--C-:B------:R-:W-:Y:S02]  /*11dd0*/  FFMA.FTZ R166, R24, c[0x0][0x2d0], -R100.reuse ;  /* 0x0000b40018a67a23 */ /* 0x100fe40000010864 */
[--C-:B------:R-:W-:Y:S02]  /*11de0*/  FFMA.FTZ R165, R25, c[0x0][0x2d0], -R100.reuse ;  /* 0x0000b40019a57a23 */ /* 0x100fe40000010864 */
[--C-:B------:R-:W-:Y:S02]  /*11df0*/  FFMA.FTZ R171, R28, c[0x0][0x2d0], -R100.reuse ;  /* 0x0000b4001cab7a23 */ /* 0x100fe40000010864 */
[--C-:B------:R-:W-:Y:S02]  /*11e00*/  FFMA.FTZ R193, R29, c[0x0][0x2d0], -R100.reuse ;  /* 0x0000b4001dc17a23 */ /* 0x100fe40000010864 */
[--C-:B------:R-:W-:Y:S01]  /*11e10*/  FFMA.FTZ R198, R32, c[0x0][0x2d0], -R100.reuse ;  /* 0x0000b40020c67a23 */ /* 0x100fe20000010864 */
[----:B------:R-:W2:Y:S01]  /*11e20*/  MUFU.EX2 R8, R5 ;  /* 0x0000000500087308 */ /* 0x000ea20000000800 */
[--C-:B------:R-:W-:Y:S02]  /*11e30*/  FFMA.FTZ R9, R9, c[0x0][0x2d0], -R100.reuse ;  /* 0x0000b40009097a23 */ /* 0x100fe40000010864 */
[--C-:B------:R-:W-:Y:S02]  /*11e40*/  FFMA.FTZ R156, R17, c[0x0][0x2d0], -R100.reuse ;  /* 0x0000b400119c7a23 */ /* 0x100fe40000010864 */
[--C-:B------:R-:W-:Y:S02]  /*11e50*/  FFMA.FTZ R168, R20, c[0x0][0x2d0], -R100.reuse ;  /* 0x0000b40014a87a23 */ /* 0x100fe40000010864 */
[----:B------:R-:W-:Y:S03]  /*11e60*/  FFMA.FTZ R100, R33, c[0x0][0x2d0], -R100 ;  /* 0x0000b40021647a23 */ /* 0x000fe60000010864 */
[----:B------:R3:W-:Y:S10]  /*11e70*/  MUFU.EX2 R13, R4 ;  /* 0x00000004000d7308 */ /* 0x0007f40000000800 */
[----:B------:R-:W4:Y:S10]  /*11e80*/  MUFU.EX2 R9, R9 ;  /* 0x0000000900097308 */ /* 0x000f340000000800 */
[----:B------:R-:W-:Y:S01]  /*11e90*/  MUFU.EX2 R100, R100 ;  /* 0x0000006400647308 */ /* 0x000fe20000000800 */
[----:B---3--:R-:W-:Y:S04]  /*11ea0*/  FMUL.FTZ R4, R3, c[0x0][0x2d0] ;  /* 0x0000b40003047a20 */ /* 0x008fe80000410000 */
[--C-:B------:R-:W-:Y:S02]  /*11eb0*/  FFMA.FTZ R195, R34, c[0x0][0x2d0], -R4.reuse ;  /* 0x0000b40022c37a23 */ /* 0x100fe40000010804 */
[--C-:B------:R-:W-:Y:S02]  /*11ec0*/  FFMA.FTZ R199, R35, c[0x0][0x2d0], -R4.reuse ;  /* 0x0000b40023c77a23 */ /* 0x100fe40000010804 */
[--C-:B------:R-:W-:Y:S02]  /*11ed0*/  FFMA.FTZ R6, R6, c[0x0][0x2d0], -R4.reuse ;  /* 0x0000b40006067a23 */ /* 0x100fe40000010804 */
        /* <DEDUP_REMOVED lines=8> */
[----:B------:R-:W3:Y:S01]  /*11f60*/  MUFU.EX2 R7, R7 ;  /* 0x0000000700077308 */ /* 0x000ee20000000800 */
[--C-:B------:R-:W-:Y:S02]  /*11f70*/  FFMA.FTZ R164, R27, c[0x0][0x2d0], -R4.reuse ;  /* 0x0000b4001ba47a23 */ /* 0x100fe40000010804 */
[--C-:B------:R-:W-:Y:S02]  /*11f80*/  FFMA.FTZ R169, R30, c[0x0][0x2d0], -R4.reuse ;  /* 0x0000b4001ea97a23 */ /* 0x100fe40000010804 */
[--C-:B------:R-:W-:Y:S02]  /*11f90*/  FFMA.FTZ R170, R31, c[0x0][0x2d0], -R4.reuse ;  /* 0x0000b4001faa7a23 */ /* 0x100fe40000010804 */
[--C-:B------:R-:W-:Y:S02]  /*11fa0*/  FFMA.FTZ R153, R14, c[0x0][0x2d0], -R4.reuse ;  /* 0x0000b4000e997a23 */ /* 0x100fe40000010804 */
[----:B------:R-:W-:Y:S02]  /*11fb0*/  FFMA.FTZ R152, R15, c[0x0][0x2d0], -R4 ;  /* 0x0000b4000f987a23 */ /* 0x000fe40000010804 */
[----:B------:R-:W-:Y:S10]  /*11fc0*/  MUFU.EX2 R201, R153 ;  /* 0x0000009900c97308 */ /* 0x000ff40000000800 */
[----:B------:R-:W-:Y:S01]  /*11fd0*/  MUFU.EX2 R153, R169 ;  /* 0x000000a900997308 */ /* 0x000fe20000000800 */
[----:B-1----:R-:W-:Y:S01]  /*11fe0*/  FFMA.FTZ R0, R2, R207, R12 ;  /* 0x000000cf02007223 */ /* 0x002fe2000001000c */
[----:B--2---:R-:W-:Y:S01]  /*11ff0*/  F2FP.PACK_AB R148, R8, R12 ;  /* 0x0000000c0894723e */ /* 0x004fe200000000ff */
[----:B------:R-:W-:Y:S01]  /*12000*/  FMUL.FTZ R32, R2, R108 ;  /* 0x0000006c02207220 */ /* 0x000fe20000410000 */
[----:B----4-:R-:W-:Y:S01]  /*12010*/  F2FP.PACK_AB R150, R9, R13 ;  /* 0x0000000d0996723e */ /* 0x010fe200000000ff */
[----:B------:R-:W-:Y:S01]  /*12020*/  FADD.FTZ R5, R8, R0 ;  /* 0x0000000008057221 */ /* 0x000fe20000010000 */
[----:B---3--:R-:W-:Y:S01]  /*12030*/  F2FP.PACK_AB R149, R7, R10 ;  /* 0x0000000a0795723e */ /* 0x008fe200000000ff */
[----:B------:R-:W-:Y:S02]  /*12040*/  FADD.FTZ R0, -R3, R105 ;  /* 0x0000006903007221 */ /* 0x000fe40000010100 */
[----:B------:R-:W-:Y:S02]  /*12050*/  FMUL.FTZ R33, R2, R109 ;  /* 0x0000006d02217220 */ /* 0x000fe40000410000 */
[----:B------:R-:W-:Y:S02]  /*12060*/  FMUL.FTZ R0, R0, c[0x0][0x2d0] ;  /* 0x0000b40000007a20 */ /* 0x000fe40000410000 */
[----:B------:R-:W-:Y:S02]  /*12070*/  FFMA.FTZ R105, R11, c[0x0][0x2d0], -R4 ;  /* 0x0000b4000b697a23 */ /* 0x000fe40000010804 */
[C---:B------:R-:W-:Y:S02]  /*12080*/  FMUL.FTZ R17, R2.reuse, R125 ;  /* 0x0000007d02117220 */ /* 0x040fe40000410000 */
[----:B------:R-:W1:Y:S01]  /*12090*/  MUFU.EX2 R0, R0 ;  /* 0x0000000000007308 */ /* 0x000e620000000800 */
[----:B------:R-:W-:Y:S02]  /*120a0*/  FADD.FTZ R4, R13, R5 ;  /* 0x000000050d047221 */ /* 0x000fe40000010000 */
[C---:B------:R-:W-:Y:S02]  /*120b0*/  FMUL.FTZ R5, R2.reuse, R137 ;  /* 0x0000008902057220 */ /* 0x040fe40000410000 */
[----:B------:R-:W-:Y:S02]  /*120c0*/  FADD.FTZ R160, R9, R4 ;  /* 0x0000000409a07221 */ /* 0x000fe40000010000 */
[C---:B------:R-:W-:Y:S02]  /*120d0*/  FMUL.FTZ R4, R2.reuse, R136 ;  /* 0x0000008802047220 */ /* 0x040fe40000410000 */
[C---:B------:R-:W-:Y:S01]  /*120e0*/  FMUL.FTZ R16, R2.reuse, R124 ;  /* 0x0000007c02107220 */ /* 0x040fe20000410000 */
[----:B------:R-:W-:Y:S01]  /*120f0*/  MUFU.EX2 R125, R104 ;  /* 0x00000068007d7308 */ /* 0x000fe20000000800 */
        /* <DEDUP_REMOVED lines=8> */
[C---:B-1----:R-:W-:Y:S02]  /*12180*/  FMUL.FTZ R34, R0.reuse, R110 ;  /* 0x0000006e00227220 */ /* 0x042fe40000410000 */
[C---:B------:R-:W-:Y:S02]  /*12190*/  FMUL.FTZ R35, R0.reuse, R111 ;  /* 0x0000006f00237220 */ /* 0x040fe40000410000 */
[----:B------:R-:W1:Y:S01]  /*121a0*/  LDSM.16.MT88.4 R108, [R146] ;  /* 0x00000000926c783b */ /* 0x000e620000004200 */
[C---:B------:R-:W-:Y:S01]  /*121b0*/  FMUL.FTZ R18, R0.reuse, R126 ;  /* 0x0000007e00127220 */ /* 0x040fe20000410000 */
[----:B------:R-:W-:Y:S01]  /*121c0*/  MUFU.EX2 R120, R166 ;  /* 0x000000a600787308 */ /* 0x000fe20000000800 */
[C---:B------:R-:W-:Y:S02]  /*121d0*/  FFMA.FTZ R6, R0.reuse, R200, R10 ;  /* 0x000000c800067223 */ /* 0x040fe4000001000a */
[C---:B------:R-:W-:Y:S02]  /*121e0*/  FMUL.FTZ R10, R0.reuse, R134 ;  /* 0x00000086000a7220 */ /* 0x040fe40000410000 */
[----:B------:R-:W-:Y:S02]  /*121f0*/  FADD.FTZ R124, R7, R6 ;  /* 0x00000006077c7221 */ /* 0x000fe40000010000 */
[C---:B------:R-:W-:Y:S02]  /*12200*/  FMUL.FTZ R6, R0.reuse, R138 ;  /* 0x0000008a00067220 */ /* 0x040fe40000410000 */
[C---:B------:R-:W-:Y:S01]  /*12210*/  FMUL.FTZ R7, R0.reuse, R139 ;  /* 0x0000008b00077220 */ /* 0x040fe20000410000 */
[----:B------:R-:W2:Y:S01]  /*12220*/  MUFU.EX2 R126, R105 ;  /* 0x00000069007e7308 */ /* 0x000ea20000000800 */
[C---:B------:R-:W-:Y:S02]  /*12230*/  FMUL.FTZ R11, R0.reuse, R135 ;  /* 0x00000087000b7220 */ /* 0x040fe40000410000 */
[C---:B------:R-:W-:Y:S01]  /*12240*/  FMUL.FTZ R14, R0.reuse, R130 ;  /* 0x00000082000e7220 */ /* 0x040fe20000410000 */
[----:B------:R-:W-:Y:S01]  /*12250*/  LDSM.16.MT88.4 R132, [R146+0x1800] ;  /* 0x001800009284783b */ /* 0x000fe20000004200 */
[C---:B------:R-:W-:Y:S02]  /*12260*/  FMUL.FTZ R15, R0.reuse, R131 ;  /* 0x00000083000f7220 */ /* 0x040fe40000410000 */
[C---:B------:R-:W-:Y:S02]  /*12270*/  FMUL.FTZ R19, R0.reuse, R127 ;  /* 0x0000007f00137220 */ /* 0x040fe40000410000 */
[C---:B------:R-:W-:Y:S01]  /*12280*/  FMUL.FTZ R22, R0.reuse, R122 ;  /* 0x0000007a00167220 */ /* 0x040fe20000410000 */
[----:B------:R-:W-:Y:S01]  /*12290*/  MUFU.EX2 R105, R156 ;  /* 0x0000009c00697308 */ /* 0x000fe20000000800 */
[C---:B------:R-:W-:Y:S02]  /*122a0*/  FMUL.FTZ R23, R0.reuse, R123 ;  /* 0x0000007b00177220 */ /* 0x040fe40000410000 */
[C---:B------:R-:W-:Y:S02]  /*122b0*/  FMUL.FTZ R26, R0.reuse, R118 ;  /* 0x00000076001a7220 */ /* 0x040fe40000410000 */
[----:B------:R-:W-:Y:S02]  /*122c0*/  FMUL.FTZ R27, R0, R119 ;  /* 0x00000077001b7220 */ /* 0x000fe40000410000 */
[C---:B------:R-:W-:Y:S02]  /*122d0*/  FMUL.FTZ R24, R2.reuse, R116 ;  /* 0x0000007402187220 */ /* 0x040fe40000410000 */
[C---:B------:R-:W-:Y:S01]  /*122e0*/  FMUL.FTZ R28, R2.reuse, R112 ;  /* 0x00000070021c7220 */ /* 0x040fe20000410000 */
[----:B------:R-:W-:Y:S01]  /*122f0*/  MUFU.EX2 R116, R157 ;  /* 0x0000009d00747308 */ /* 0x000fe20000000800 */
[----:B------:R-:W-:Y:S02]  /*12300*/  FMUL.FTZ R29, R2, R113 ;  /* 0x00000071021d7220 */ /* 0x000fe40000410000 */
[----:B------:R-:W-:Y:S01]  /*12310*/  FMUL.FTZ R30, R0, R114 ;  /* 0x00000072001e7220 */ /* 0x000fe20000410000 */
[----:B--2---:R-:W-:Y:S01]  /*12320*/  F2FP.PACK_AB R151, R126, R125 ;  /* 0x0000007d7e97723e */ /* 0x004fe200000000ff */
[----:B------:R-:W-:Y:S02]  /*12330*/  FMUL.FTZ R31, R0, R115 ;  /* 0x00000073001f7220 */ /* 0x000fe40000410000 */
[----:B------:R-:W-:Y:S01]  /*12340*/  LDSM.16.MT88.4 R112, [R146+0x800] ;  /* 0x000800009270783b */ /* 0x000fe20000004200 */
[C---:B------:R-:W-:Y:S02]  /*12350*/  FMUL.FTZ R36, R2.reuse, R36 ;  /* 0x0000002402247220 */ /* 0x040fe40000410000 */
[----:B------:R-:W-:Y:S01]  /*12360*/  FMUL.FTZ R37, R2, R37 ;  /* 0x0000002502257220 */ /* 0x000fe20000410000 */
[C---:B-1----:R-:W-:Y:S01]  /*12370*/  HMMA.16816.F32 R4, R148.reuse, R108, R4 ;  /* 0x0000006c9404723c */ /* 0x042fe20000001804 */
[----:B------:R-:W-:Y:S04]  /*12380*/  MUFU.EX2 R157, R162 ;  /* 0x000000a2009d7308 */ /* 0x000fe80000000800 */
[C---:B------:R-:W-:Y:S02]  /*12390*/  FMUL.FTZ R38, R0.reuse, R38 ;  /* 0x0000002600267220 */ /* 0x040fe40000410000 */
[----:B------:R-:W-:Y:S01]  /*123a0*/  FMUL.FTZ R39, R0, R39 ;  /* 0x0000002700277220 */ /* 0x000fe20000410000 */
[C---:B------:R-:W-:Y:S01]  /*123b0*/  HMMA.16816.F32 R8, R148.reuse, R110, R8 ;  /* 0x0000006e9408723c */ /* 0x040fe20000001808 */
[----:B------:R-:W1:Y:S02]  /*123c0*/  LDSM.16.MT88.4 R108, [R147] ;  /* 0x00000000936c783b */ /* 0x000e640000004200 */
[----:B------:R-:W-:Y:S01]  /*123d0*/  MUFU.EX2 R156, R161 ;  /* 0x000000a1009c7308 */ /* 0x000fe20000000800 */
[C---:B------:R-:W-:Y:S02]  /*123e0*/  FMUL.FTZ R40, R2.reuse, R40 ;  /* 0x0000002802287220 */ /* 0x040fe40000410000 */
[----:B------:R-:W-:Y:S02]  /*123f0*/  FMUL.FTZ R41, R2, R41 ;  /* 0x0000002902297220 */ /* 0x000fe40000410000 */
[C---:B------:R-:W-:Y:S04]  /*12400*/  FMUL.FTZ R42, R0.reuse, R42 ;  /* 0x0000002a002a7220 */ /* 0x040fe80000410000 */
[----:B------:R-:W-:Y:S01]  /*12410*/  FMUL.FTZ R43, R0, R43 ;  /* 0x0000002b002b7220 */ /* 0x000fe20000410000 */
[----:B------:R-:W-:Y:S01]  /*12420*/  MUFU.EX2 R200, R152 ;  /* 0x0000009800c87308 */ /* 0x000fe20000000800 */
[C---:B------:R-:W-:Y:S02]  /*12430*/  FMUL.FTZ R44, R2.reuse, R44 ;  /* 0x0000002c022c7220 */ /* 0x040fe40000410000 */
[----:B------:R-:W-:Y:S02]  /*12440*/  FMUL.FTZ R45, R2, R45 ;  /* 0x0000002d022d7220 */ /* 0x000fe40000410000 */
        /* <DEDUP_REMOVED lines=9> */
[----:B------:R-:W-:Y:S01]  /*124e0*/  MUFU.EX2 R154, R164 ;  /* 0x000000a4009a7308 */ /* 0x000fe20000000800 */
[C---:B------:R-:W-:Y:S02]  /*124f0*/  FMUL.FTZ R54, R0.reuse, R54 ;  /* 0x0000003600367220 */ /* 0x040fe40000410000 */
[----:B------:R-:W-:Y:S02]  /*12500*/  FMUL.FTZ R55, R0, R55 ;  /* 0x0000003700377220 */ /* 0x000fe40000410000 */
[C---:B------:R-:W-:Y:S02]  /*12510*/  FMUL.FTZ R56, R2.reuse, R56 ;  /* 0x0000003802387220 */ /* 0x040fe40000410000 */
[----:B------:R-:W-:Y:S01]  /*12520*/  FMUL.FTZ R57, R2, R57 ;  /* 0x0000003902397220 */ /* 0x000fe20000410000 */
[C---:B-1----:R-:W-:Y:S02]  /*12530*/  HMMA.16816.F32 R12, R148.reuse, R108, R12 ;  /* 0x0000006c940c723c */ /* 0x042fe4000000180c */
[----:B------:R-:W-:Y:S01]  /*12540*/  MUFU.EX2 R152, R170 ;  /* 0x000000aa00987308 */ /* 0x000fe20000000800 */
[C---:B------:R-:W-:Y:S02]  /*12550*/  FMUL.FTZ R58, R0.reuse, R58 ;  /* 0x0000003a003a7220 */ /* 0x040fe40000410000 */
[----:B------:R-:W-:Y:S02]  /*12560*/  FMUL.FTZ R59, R0, R59 ;  /* 0x0000003b003b7220 */ /* 0x000fe40000410000 */
[C---:B------:R-:W-:Y:S01]  /*12570*/  FMUL.FTZ R60, R2.reuse, R60 ;  /* 0x0000003c023c7220 */ /* 0x040fe20000410000 */
[C---:B------:R-:W-:Y:S01]  /*12580*/  HMMA.16816.F32 R16, R148.reuse, R110, R16 ;  /* 0x0000006e9410723c */ /* 0x040fe20000001810 */
[----:B------:R-:W1:Y:S03]  /*12590*/  LDSM.16.MT88.4 R108, [R174] ;  /* 0x00000000ae6c783b */ /* 0x000e660000004200 */
[----:B------:R-:W-:Y:S02]  /*125a0*/  FMUL.FTZ R61, R2, R61 ;  /* 0x0000003d023d7220 */ /* 0x000fe40000410000 */
[C---:B------:R-:W-:Y:S02]  /*125b0*/  FMUL.FTZ R62, R0.reuse, R62 ;  /* 0x0000003e003e7220 */ /* 0x040fe40000410000 */
[----:B------:R-:W-:Y:S04]  /*125c0*/  FMUL.FTZ R63, R0, R63 ;  /* 0x0000003f003f7220 */ /* 0x000fe80000410000 */
[C---:B------:R-:W-:Y:S02]  /*125d0*/  FMUL.FTZ R64, R2.reuse, R64 ;  /* 0x0000004002407220 */ /* 0x040fe40000410000 */
[----:B------:R-:W-:Y:S02]  /*125e0*/  FMUL.FTZ R65, R2, R65 ;  /* 0x0000004102417220 */ /* 0x000fe40000410000 */
        /* <DEDUP_REMOVED lines=12> */
[C---:B------:R-:W-:Y:S01]  /*126b0*/  FMUL.FTZ R78, R0.reuse, R78 ;  /* 0x0000004e004e7220 */ /* 0x040fe20000410000 */
[C---:B-1----:R-:W-:Y:S03]  /*126c0*/  HMMA.16816.F32 R20, R148.reuse, R108, R20 ;  /* 0x0000006c9414723c */ /* 0x042fe60000001814 */
[----:B------:R-:W-:Y:S02]  /*126d0*/  FMUL.FTZ R79, R0, R79 ;  /* 0x0000004f004f7220 */ /* 0x000fe40000410000 */
[C---:B------:R-:W-:Y:S02]  /*126e0*/  FMUL.FTZ R80, R2.reuse, R80 ;  /* 0x0000005002507220 */ /* 0x040fe40000410000 */
[----:B------:R-:W-:Y:S01]  /*126f0*/  FMUL.FTZ R81, R2, R81 ;  /* 0x0000005102517220 */ /* 0x000fe20000410000 */
[C---:B------:R-:W-:Y:S01]  /*12700*/  HMMA.16816.F32 R24, R148.reuse, R110, R24 ;  /* 0x0000006e9418723c */ /* 0x040fe20000001818 */
[----:B------:R-:W1:Y:S03]  /*12710*/  LDSM.16.MT88.4 R108, [R173] ;  /* 0x00000000ad6c783b */ /* 0x000e660000004200 */
[C---:B------:R-:W-:Y:S02]  /*12720*/  FMUL.FTZ R82, R0.reuse, R82 ;  /* 0x0000005200527220 */ /* 0x040fe40000410000 */
[----:B------:R-:W-:Y:S02]  /*12730*/  FMUL.FTZ R83, R0, R83 ;  /* 0x0000005300537220 */ /* 0x000fe40000410000 */
[C---:B------:R-:W-:Y:S04]  /*12740*/  FMUL.FTZ R84, R2.reuse, R84 ;  /* 0x0000005402547220 */ /* 0x040fe80000410000 */
        /* <DEDUP_REMOVED lines=8> */
[C---:B------:R-:W-:Y:S02]  /*127d0*/  FMUL.FTZ R93, R2.reuse, R93 ;  /* 0x0000005d025d7220 */ /* 0x040fe40000410000 */
[C---:B------:R-:W-:Y:S02]  /*127e0*/  FMUL.FTZ R96, R2.reuse, R96 ;  /* 0x0000006002607220 */ /* 0x040fe40000410000 */
[----:B------:R-:W-:Y:S02]  /*127f0*/  FMUL.FTZ R97, R2, R97 ;  /* 0x0000006102617220 */ /* 0x000fe40000410000 */
[----:B------:R-:W2:Y:S01]  /*12800*/  MUFU.EX2 R2, R158 ;  /* 0x0000009e00027308 */ /* 0x000ea20000000800 */
[C---:B------:R-:W-:Y:S02]  /*12810*/  FMUL.FTZ R94, R0.reuse, R94 ;  /* 0x0000005e005e7220 */ /* 0x040fe40000410000 */
[C---:B------:R-:W-:Y:S02]  /*12820*/  FMUL.FTZ R95, R0.reuse, R95 ;  /* 0x0000005f005f7220 */ /* 0x040fe40000410000 */
[C---:B------:R-:W-:Y:S01]  /*12830*/  FMUL.FTZ R98, R0.reuse, R98 ;  /* 0x0000006200627220 */ /* 0x040fe20000410000 */
[C---:B-1----:R-:W-:Y:S03]  /*12840*/  HMMA.16816.F32 R28, R148.reuse, R108, R28 ;  /* 0x0000006c941c723c */ /* 0x042fe6000000181c */
[----:B------:R-:W-:Y:S01]  /*12850*/  FMUL.FTZ R99, R0, R99 ;  /* 0x0000006300637220 */ /* 0x000fe20000410000 */
[----:B------:R-:W1:Y:S01]  /*12860*/  MUFU.EX2 R158, R155 ;  /* 0x0000009b009e7308 */ /* 0x000e620000000800 */
[----:B------:R-:W-:Y:S03]  /*12870*/  FADD.FTZ R0, R104, R160 ;  /* 0x000000a068007221 */ /* 0x000fe60000010000 */
[C---:B------:R-:W-:Y:S01]  /*12880*/  HMMA.16816.F32 R32, R148.reuse, R110, R32 ;  /* 0x0000006e9420723c */ /* 0x040fe20000001820 */
[----:B------:R-:W3:Y:S05]  /*12890*/  LDSM.16.MT88.4 R108, [R146+0x2000] ;  /* 0x00200000926c783b */ /* 0x000eea0000004200 */
[----:B------:R-:W-:Y:S01]  /*128a0*/  MUFU.EX2 R155, R163 ;  /* 0x000000a3009b7308 */ /* 0x000fe20000000800 */
[----:B--2---:R-:W-:Y:S05]  /*128b0*/  FADD.FTZ R0, R2, R0 ;  /* 0x0000000002007221 */ /* 0x004fea0000010000 */
[----:B------:R-:W-:Y:S04]  /*128c0*/  FADD.FTZ R0, R116, R0 ;  /* 0x0000000074007221 */ /* 0x000fe80000010000 */
[C---:B------:R-:W-:Y:S01]  /*128d0*/  FADD.FTZ R0, R105.reuse, R0 ;  /* 0x0000000069007221 */ /* 0x040fe20000010000 */
[C---:B---3--:R-:W-:Y:S08]  /*128e0*/  HMMA.16816.F32 R36, R148.reuse, R108, R36 ;  /* 0x0000006c9424723c */ /* 0x048ff00000001824 */
[C---:B------:R-:W-:Y:S01]  /*128f0*/  HMMA.16816.F32 R40, R148.reuse, R110, R40 ;  /* 0x0000006e9428723c */ /* 0x040fe20000001828 */
[----:B------:R-:W2:Y:S07]  /*12900*/  LDSM.16.MT88.4 R108, [R147+0x2000] ;  /* 0x00200000936c783b */ /* 0x000eae0000004200 */
[C---:B--2---:R-:W-:Y:S08]  /*12910*/  HMMA.16816.F32 R44, R148.reuse, R108, R44 ;  /* 0x0000006c942c723c */ /* 0x044ff0000000182c */
        /* <DEDUP_REMOVED lines=17> */
[C---:B--2---:R-:W-:Y:S07]  /*12a30*/  HMMA.16816.F32 R92, R148.reuse, R108, R92 ;  /* 0x0000006c945c723c */ /* 0x044fee000000185c */
[----:B------:R-:W-:Y:S01]  /*12a40*/  F2FP.PACK_AB R108, R2, R104 ;  /* 0x00000068026c723e */ /* 0x000fe200000000ff */
[----:B------:R-:W-:Y:S01]  /*12a50*/  HMMA.16816.F32 R96, R148, R110, R96 ;  /* 0x0000006e9460723c */ /* 0x000fe20000001860 */
[----:B------:R-:W2:Y:S03]  /*12a60*/  MUFU.EX2 R104, R168 ;  /* 0x000000a800687308 */ /* 0x000ea60000000800 */
[----:B------:R-:W-:Y:S03]  /*12a70*/  F2FP.PACK_AB R109, R200, R201 ;  /* 0x000000c9c86d723e */ /* 0x000fe600000000ff */
[----:B------:R-:W-:Y:S02]  /*12a80*/  F2FP.PACK_AB R110, R105, R116 ;  /* 0x00000074696e723e */ /* 0x000fe400000000ff */
[----:B------:R-:W3:Y:S02]  /*12a90*/  LDSM.16.MT88.4 R116, [R147+0x800] ;  /* 0x000800009374783b */ /* 0x000ee40000004200 */
[----:B------:R-:W4:Y:S01]  /*12aa0*/  MUFU.EX2 R2, R167 ;  /* 0x000000a700027308 */ /* 0x000f220000000800 */
[----:B-1----:R-:W-:Y:S02]  /*12ab0*/  F2FP.PACK_AB R111, R158, R159 ;  /* 0x0000009f9e6f723e */ /* 0x002fe400000000ff */
[----:B------:R-:W-:Y:S05]  /*12ac0*/  F2FP.PACK_AB R149, R152, R153 ;  /* 0x000000999895723e */ /* 0x000fea00000000ff */
[C---:B------:R-:W-:Y:S02]  /*12ad0*/  HMMA.16816.F32 R4, R108.reuse, R112, R4 ;  /* 0x000000706c04723c */ /* 0x040fe40000001804 */
[----:B------:R-:W1:Y:S03]  /*12ae0*/  MUFU.EX2 R105, R165 ;  /* 0x000000a500697308 */ /* 0x000e660000000800 */
[----:B--2---:R-:W-:Y:S03]  /*12af0*/  FADD.FTZ R0, R104, R0 ;  /* 0x0000000068007221 */ /* 0x004fe60000010000 */
[C---:B------:R-:W-:Y:S01]  /*12b00*/  HMMA.16816.F32 R8, R108.reuse, R114, R8 ;  /* 0x000000726c08723c */ /* 0x040fe20000001808 */
[----:B------:R-:W2:Y:S03]  /*12b10*/  LDSM.16.MT88.4 R112, [R174+0x800] ;  /* 0x00080000ae70783b */ /* 0x000ea60000004200 */
[----:B----4-:R-:W-:Y:S04]  /*12b20*/  FADD.FTZ R0, R2, R0 ;  /* 0x0000000002007221 */ /* 0x010fe80000010000 */
[----:B------:R-:W-:Y:S04]  /*12b30*/  FADD.FTZ R0, R120, R0 ;  /* 0x0000000078007221 */ /* 0x000fe80000010000 */
[C---:B-1----:R-:W-:Y:S01]  /*12b40*/  FADD.FTZ R0, R105.reuse, R0 ;  /* 0x0000000069007221 */ /* 0x042fe20000010000 */
[C---:B---3--:R-:W-:Y:S08]  /*12b50*/  HMMA.16816.F32 R12, R108.reuse, R116, R12 ;  /* 0x000000746c0c723c */ /* 0x048ff0000000180c */
        /* <DEDUP_REMOVED lines=30> */
[----:B------:R-:W-:Y:S01]  /*12d40*/  HMMA.16816.F32 R96, R108, R118, R96 ;  /* 0x000000766c60723c */ /* 0x000fe20000001860 */
[----:B------:R-:W1:Y:S06]  /*12d50*/  LDSM.16.MT88.4 R116, [R147+0x1000] ;  /* 0x001000009374783b */ /* 0x000e6c0000004200 */
[----:B------:R-:W-:Y:S02]  /*12d60*/  F2FP.PACK_AB R110, R105, R120 ;  /* 0x00000078696e723e */ /* 0x000fe400000000ff */
[----:B------:R-:W3:Y:S01]  /*12d70*/  LDSM.16.MT88.4 R120, [R174+0x1000] ;  /* 0x00100000ae78783b */ /* 0x000ee20000004200 */
[----:B------:R-:W4:Y:S02]  /*12d80*/  MUFU.EX2 R105, R171 ;  /* 0x000000ab00697308 */ /* 0x000f240000000800 */
[----:B------:R-:W-:Y:S02]  /*12d90*/  F2FP.PACK_AB R108, R2, R104 ;  /* 0x00000068026c723e */ /* 0x000fe400000000ff */
[----:B------:R-:W-:Y:S02]  /*12da0*/  F2FP.PACK_AB R109, R156, R157 ;  /* 0x0000009d9c6d723e */ /* 0x000fe400000000ff */
[----:B------:R-:W-:Y:S04]  /*12db0*/  F2FP.PACK_AB R111, R154, R155 ;  /* 0x0000009b9a6f723e */ /* 0x000fe800000000ff */
[----:B------:R-:W5:Y:S03]  /*12dc0*/  MUFU.EX2 R2, R193 ;  /* 0x000000c100027308 */ /* 0x000f660000000800 */
[C---:B--2---:R-:W-:Y:S07]  /*12dd0*/  HMMA.16816.F32 R4, R108.reuse, R112, R4 ;  /* 0x000000706c04723c */ /* 0x044fee0000001804 */
[----:B------:R-:W2:Y:S01]  /*12de0*/  MUFU.EX2 R104, R198 ;  /* 0x000000c600687308 */ /* 0x000ea20000000800 */
[C---:B------:R-:W-:Y:S01]  /*12df0*/  HMMA.16816.F32 R8, R108.reuse, R114, R8 ;  /* 0x000000726c08723c */ /* 0x040fe20000001808 */
[----:B------:R-:W3:Y:S03]  /*12e00*/  LDSM.16.MT88.4 R112, [R173+0x1000] ;  /* 0x00100000ad70783b */ /* 0x000ee60000004200 */
[----:B----4-:R-:W-:Y:S04]  /*12e10*/  FADD.FTZ R0, R105, R0 ;  /* 0x0000000069007221 */ /* 0x010fe80000010000 */
[C---:B-1----:R-:W-:Y:S04]  /*12e20*/  HMMA.16816.F32 R12, R108.reuse, R116, R12 ;  /* 0x000000746c0c723c */ /* 0x042fe8000000180c */
[C---:B-----5:R-:W-:Y:S01]  /*12e30*/  FADD.FTZ R0, R2.reuse, R0 ;  /* 0x0000000002007221 */ /* 0x060fe20000010000 */
[----:B------:R-:W-:Y:S01]  /*12e40*/  F2FP.PACK_AB R148, R2, R105 ;  /* 0x000000690294723e */ /* 0x000fe200000000ff */
[----:B------:R-:W-:Y:S01]  /*12e50*/  FADD.FTZ R2, R125, R124 ;  /* 0x0000007c7d027221 */ /* 0x000fe20000010000 */
[----:B------:R-:W-:Y:S01]  /*12e60*/  MOV R105, R3 ;  /* 0x0000000300697202 */ /* 0x000fe20000000f00 */
[C---:B------:R-:W-:Y:S01]  /*12e70*/  HMMA.16816.F32 R16, R108.reuse, R118, R16 ;  /* 0x000000766c10723c */ /* 0x040fe20000001810 */
[----:B------:R-:W1:Y:S03]  /*12e80*/  LDSM.16.MT88.4 R116, [R146+0x3000] ;  /* 0x003000009274783b */ /* 0x000e660000004200 */
[----:B--2---:R-:W-:Y:S01]  /*12e90*/  F2FP.PACK_AB R150, R100, R104 ;  /* 0x000000686496723e */ /* 0x004fe200000000ff */
[----:B------:R-:W-:Y:S03]  /*12ea0*/  FADD.FTZ R0, R104, R0 ;  /* 0x0000000068007221 */ /* 0x000fe60000010000 */
[C---:B---3--:R-:W-:Y:S01]  /*12eb0*/  HMMA.16816.F32 R20, R108.reuse, R120, R20 ;  /* 0x000000786c14723c */ /* 0x048fe20000001814 */
[----:B------:R-:W-:Y:S03]  /*12ec0*/  MUFU.EX2 R104, R195 ;  /* 0x000000c300687308 */ /* 0x000fe60000000800 */
[----:B------:R-:W-:Y:S02]  /*12ed0*/  FADD.FTZ R207, R100, R0 ;  /* 0x0000000064cf7221 */ /* 0x000fe40000010000 */
[----:B------:R-:W-:Y:S02]  /*12ee0*/  FADD.FTZ R0, R126, R2 ;  /* 0x000000027e007221 */ /* 0x000fe40000010000 */
[C---:B------:R-:W-:Y:S01]  /*12ef0*/  HMMA.16816.F32 R24, R108.reuse, R122, R24 ;  /* 0x0000007a6c18723c */ /* 0x040fe20000001818 */
[----:B------:R-:W2:Y:S02]  /*12f00*/  LDSM.16.MT88.4 R120, [R147+0x3000] ;  /* 0x003000009378783b */ /* 0x000ea40000004200 */
[----:B------:R-:W3:Y:S01]  /*12f10*/  MUFU.EX2 R100, R199 ;  /* 0x000000c700647308 */ /* 0x000ee20000000800 */
[----:B------:R-:W-:Y:S04]  /*12f20*/  FADD.FTZ R0, R201, R0 ;  /* 0x00000000c9007221 */ /* 0x000fe80000010000 */
[C---:B------:R-:W-:Y:S01]  /*12f30*/  HMMA.16816.F32 R28, R108.reuse, R112, R28 ;  /* 0x000000706c1c723c */ /* 0x040fe2000000181c */
[----:B------:R-:W-:Y:S03]  /*12f40*/  LDSM.16.MT88.4 R124, [R147+0x1800] ;  /* 0x00180000937c783b */ /* 0x000fe60000004200 */
[----:B------:R-:W-:Y:S04]  /*12f50*/  FADD.FTZ R0, R200, R0 ;  /* 0x00000000c8007221 */ /* 0x000fe80000010000 */
[C---:B------:R-:W-:Y:S01]  /*12f60*/  HMMA.16816.F32 R32, R108.reuse, R114, R32 ;  /* 0x000000726c20723c */ /* 0x040fe20000001820 */
[----:B------:R-:W4:Y:S03]  /*12f70*/  LDSM.16.MT88.4 R112, [R174+0x3000] ;  /* 0x00300000ae70783b */ /* 0x000f260000004200 */
[----:B------:R-:W-:Y:S04]  /*12f80*/  FADD.FTZ R0, R159, R0 ;  /* 0x000000009f007221 */ /* 0x000fe80000010000 */
[----:B------:R-:W-:Y:S01]  /*12f90*/  FADD.FTZ R0, R158, R0 ;  /* 0x000000009e007221 */ /* 0x000fe20000010000 */
[C---:B-1----:R-:W-:Y:S03]  /*12fa0*/  HMMA.16816.F32 R36, R108.reuse, R116, R36 ;  /* 0x000000746c24723c */ /* 0x042fe60000001824 */
[----:B---3--:R-:W-:Y:S01]  /*12fb0*/  F2FP.PACK_AB R151, R100, R104 ;  /* 0x000000686497723e */ /* 0x008fe200000000ff */
[----:B------:R-:W-:Y:S04]  /*12fc0*/  FADD.FTZ R0, R157, R0 ;  /* 0x000000009d007221 */ /* 0x000fe80000010000 */
[C---:B------:R-:W-:Y:S01]  /*12fd0*/  HMMA.16816.F32 R40, R108.reuse, R118, R40 ;  /* 0x000000766c28723c */ /* 0x040fe20000001828 */
[----:B------:R-:W1:Y:S03]  /*12fe0*/  LDSM.16.MT88.4 R116, [R173+0x3000] ;  /* 0x00300000ad74783b */ /* 0x000e660000004200 */
[----:B------:R-:W-:Y:S04]  /*12ff0*/  FADD.FTZ R0, R156, R0 ;  /* 0x000000009c007221 */ /* 0x000fe80000010000 */
[C---:B--2---:R-:W-:Y:S04]  /*13000*/  HMMA.16816.F32 R44, R108.reuse, R120, R44 ;  /* 0x000000786c2c723c */ /* 0x044fe8000000182c */
[----:B------:R-:W-:Y:S04]  /*13010*/  FADD.FTZ R0, R155, R0 ;  /* 0x000000009b007221 */ /* 0x000fe80000010000 */
[C---:B------:R-:W-:Y:S01]  /*13020*/  HMMA.16816.F32 R48, R108.reuse, R122, R48 ;  /* 0x0000007a6c30723c */ /* 0x040fe20000001830 */
[----:B------:R-:W2:Y:S03]  /*13030*/  LDSM.16.MT88.4 R120, [R146+0x5000] ;  /* 0x005000009278783b */ /* 0x000ea60000004200 */
[----:B------:R-:W-:Y:S04]  /*13040*/  FADD.FTZ R0, R154, R0 ;  /* 0x000000009a007221 */ /* 0x000fe80000010000 */
[C---:B----4-:R-:W-:Y:S04]  /*13050*/  HMMA.16816.F32 R52, R108.reuse, R112, R52 ;  /* 0x000000706c34723c */ /* 0x050fe80000001834 */
[----:B------:R-:W-:Y:S04]  /*13060*/  FADD.FTZ R0, R153, R0 ;  /* 0x0000000099007221 */ /* 0x000fe80000010000 */
[C---:B------:R-:W-:Y:S01]  /*13070*/  HMMA.16816.F32 R56, R108.reuse, R114, R56 ;  /* 0x000000726c38723c */ /* 0x040fe20000001838 */
[----:B------:R-:W3:Y:S03]  /*13080*/  LDSM.16.MT88.4 R112, [R147+0x5000] ;  /* 0x005000009370783b */ /* 0x000ee60000004200 */
[----:B------:R-:W-:Y:S04]  /*13090*/  FADD.FTZ R0, R152, R0 ;  /* 0x0000000098007221 */ /* 0x000fe80000010000 */
[----:B------:R-:W-:Y:S01]  /*130a0*/  FADD.FTZ R2, R104, R0 ;  /* 0x0000000068027221 */ /* 0x000fe20000010000 */
[C---:B-1----:R-:W-:Y:S03]  /*130b0*/  HMMA.16816.F32 R60, R108.reuse, R116, R60 ;  /* 0x000000746c3c723c */ /* 0x042fe6000000183c */
[----:B------:R-:W-:Y:S01]  /*130c0*/  IADD3 R0, R197, -0x1, RZ ;  /* 0xffffffffc5007810 */ /* 0x000fe20007ffe0ff */
[----:B------:R-:W-:Y:S01]  /*130d0*/  FADD.FTZ R200, R100, R2 ;  /* 0x0000000264c87221 */ /* 0x000fe20000010000 */
[----:B------:R-:W-:Y:S02]  /*130e0*/  MOV R104, R101 ;  /* 0x0000006500687202 */ /* 0x000fe40000000f00 */
[----:B------:R-:W-:Y:S01]  /*130f0*/  MOV R197, R0 ;  /* 0x0000000000c57202 */ /* 0x000fe20000000f00 */
[C---:B------:R-:W-:Y:S01]  /*13100*/  HMMA.16816.F32 R64, R108.reuse, R118, R64 ;  /* 0x000000766c40723c */ /* 0x040fe20000001840 */
[----:B------:R-:W1:Y:S07]  /*13110*/  LDSM.16.MT88.4 R116, [R174+0x5000] ;  /* 0x00500000ae74783b */ /* 0x000e6e0000004200 */
[C---:B--2---:R-:W-:Y:S08]  /*13120*/  HMMA.16816.F32 R68, R108.reuse, R120, R68 ;  /* 0x000000786c44723c */ /* 0x044ff00000001844 */
[C---:B------:R-:W-:Y:S01]  /*13130*/  HMMA.16816.F32 R72, R108.reuse, R122, R72 ;  /* 0x0000007a6c48723c */ /* 0x040fe20000001848 */
[----:B------:R-:W2:Y:S07]  /*13140*/  LDSM.16.MT88.4 R120, [R173+0x5000] ;  /* 0x00500000ad78783b */ /* 0x000eae0000004200 */
[C---:B---3--:R-:W-:Y:S08]  /*13150*/  HMMA.16816.F32 R76, R108.reuse, R112, R76 ;  /* 0x000000706c4c723c */ /* 0x048ff0000000184c */
[C---:B------:R-:W-:Y:S08]  /*13160*/  HMMA.16816.F32 R80, R108.reuse, R114, R80 ;  /* 0x000000726c50723c */ /* 0x040ff00000001850 */
[C---:B-1----:R-:W-:Y:S08]  /*13170*/  HMMA.16816.F32 R84, R108.reuse, R116, R84 ;  /* 0x000000746c54723c */ /* 0x042ff00000001854 */
[C---:B------:R-:W-:Y:S01]  /*13180*/  HMMA.16816.F32 R88, R108.reuse, R118, R88 ;  /* 0x000000766c58723c */ /* 0x040fe20000001858 */
[----:B------:R-:W1:Y:S07]  /*13190*/  LDSM.16.MT88.4 R116, [R174+0x1800] ;  /* 0x00180000ae74783b */ /* 0x000e6e0000004200 */
[C---:B--2---:R-:W-:Y:S08]  /*131a0*/  HMMA.16816.F32 R92, R108.reuse, R120, R92 ;  /* 0x000000786c5c723c */ /* 0x044ff0000000185c */
[----:B------:R-:W-:Y:S01]  /*131b0*/  HMMA.16816.F32 R96, R108, R122, R96 ;  /* 0x0000007a6c60723c */ /* 0x000fe20000001860 */
[----:B------:R-:W2:Y:S07]  /*131c0*/  LDSM.16.MT88.4 R108, [R173+0x1800] ;  /* 0x00180000ad6c783b */ /* 0x000eae0000004200 */
[C---:B------:R-:W-:Y:S01]  /*131d0*/  HMMA.16816.F32 R136, R148.reuse, R132, R4 ;  /* 0x000000849488723c */ /* 0x040fe20000001804 */
[----:B------:R-:W3:Y:S07]  /*131e0*/  LDSM.16.MT88.4 R4, [R146+0x3800] ;  /* 0x003800009204783b */ /* 0x000eee0000004200 */
[C---:B------:R-:W-:Y:S01]  /*131f0*/  HMMA.16816.F32 R132, R148.reuse, R134, R8 ;  /* 0x000000869484723c */ /* 0x040fe20000001808 */
[----:B------:R-:W4:Y:S07]  /*13200*/  LDSM.16.MT88.4 R8, [R147+0x3800] ;  /* 0x003800009308783b */ /* 0x000f2e0000004200 */
[C---:B------:R-:W-:Y:S01]  /*13210*/  HMMA.16816.F32 R128, R148.reuse, R124, R12 ;  /* 0x0000007c9480723c */ /* 0x040fe2000000180c */
[----:B------:R-:W5:Y:S07]  /*13220*/  LDSM.16.MT88.4 R12, [R174+0x3800] ;  /* 0x00380000ae0c783b */ /* 0x000f6e0000004200 */
[C---:B------:R-:W-:Y:S01]  /*13230*/  HMMA.16816.F32 R124, R148.reuse, R126, R16 ;  /* 0x0000007e947c723c */ /* 0x040fe20000001810 */
[----:B------:R-:W4:Y:S07]  /*13240*/  LDSM.16.MT88.4 R16, [R173+0x3800] ;  /* 0x00380000ad10783b */ /* 0x000f2e0000004200 */
[C---:B-1----:R-:W-:Y:S08]  /*13250*/  HMMA.16816.F32 R120, R148.reuse, R116, R20 ;  /* 0x000000749478723c */ /* 0x042ff00000001814 */
[C---:B------:R-:W-:Y:S08]  /*13260*/  HMMA.16816.F32 R116, R148.reuse, R118, R24 ;  /* 0x000000769474723c */ /* 0x040ff00000001818 */
[C---:B--2---:R-:W-:Y:S08]  /*13270*/  HMMA.16816.F32 R112, R148.reuse, R108, R28 ;  /* 0x0000006c9470723c */ /* 0x044ff0000000181c */
[C---:B------:R-:W-:Y:S08]  /*13280*/  HMMA.16816.F32 R108, R148.reuse, R110, R32 ;  /* 0x0000006e946c723c */ /* 0x040ff00000001820 */
[C---:B---3--:R-:W-:Y:S08]  /*13290*/  HMMA.16816.F32 R36, R148.reuse, R4, R36 ;  /* 0x000000049424723c */ /* 0x048ff00000001824 */
[C---:B------:R-:W-:Y:S01]  /*132a0*/  HMMA.16816.F32 R40, R148.reuse, R6, R40 ;  /* 0x000000069428723c */ /* 0x040fe20000001828 */
[----:B------:R-:W1:Y:S07]  /*132b0*/  LDSM.16.MT88.4 R4, [R146+0x5800] ;  /* 0x005800009204783b */ /* 0x000e6e0000004200 */
[C---:B----4-:R-:W-:Y:S08]  /*132c0*/  HMMA.16816.F32 R44, R148.reuse, R8, R44 ;  /* 0x00000008942c723c */ /* 0x050ff0000000182c */
[C---:B------:R-:W-:Y:S01]  /*132d0*/  HMMA.16816.F32 R48, R148.reuse, R10, R48 ;  /* 0x0000000a9430723c */ /* 0x040fe20000001830 */
[----:B------:R-:W2:Y:S07]  /*132e0*/  LDSM.16.MT88.4 R8, [R147+0x5800] ;  /* 0x005800009308783b */ /* 0x000eae0000004200 */
[C---:B-----5:R-:W-:Y:S08]  /*132f0*/  HMMA.16816.F32 R52, R148.reuse, R12, R52 ;  /* 0x0000000c9434723c */ /* 0x060ff00000001834 */
[C---:B------:R-:W-:Y:S01]  /*13300*/  HMMA.16816.F32 R56, R148.reuse, R14, R56 ;  /* 0x0000000e9438723c */ /* 0x040fe20000001838 */
[----:B------:R-:W3:Y:S07]  /*13310*/  LDSM.16.MT88.4 R12, [R174+0x5800] ;  /* 0x00580000ae0c783b */ /* 0x000eee0000004200 */
[C---:B------:R-:W-:Y:S08]  /*13320*/  HMMA.16816.F32 R60, R148.reuse, R16, R60 ;  /* 0x00000010943c723c */ /* 0x040ff0000000183c */
[C---:B------:R-:W-:Y:S01]  /*13330*/  HMMA.16816.F32 R64, R148.reuse, R18, R64 ;  /* 0x000000129440723c */ /* 0x040fe20000001840 */
[----:B------:R-:W4:Y:S07]  /*13340*/  LDSM.16.MT88.4 R16, [R173+0x5800] ;  /* 0x00580000ad10783b */ /* 0x000f2e0000004200 */
[C---:B-1----:R-:W-:Y:S08]  /*13350*/  HMMA.16816.F32 R68, R148.reuse, R4, R68 ;  /* 0x000000049444723c */ /* 0x042ff00000001844 */
[C---:B------:R-:W-:Y:S08]  /*13360*/  HMMA.16816.F32 R72, R148.reuse, R6, R72 ;  /* 0x000000069448723c */ /* 0x040ff00000001848 */
[C---:B--2---:R-:W-:Y:S08]  /*13370*/  HMMA.16816.F32 R76, R148.reuse, R8, R76 ;  /* 0x00000008944c723c */ /* 0x044ff0000000184c */
[C---:B------:R-:W-:Y:S08]  /*13380*/  HMMA.16816.F32 R80, R148.reuse, R10, R80 ;  /* 0x0000000a9450723c */ /* 0x040ff00000001850 */
[C---:B---3--:R-:W-:Y:S08]  /*13390*/  HMMA.16816.F32 R84, R148.reuse, R12, R84 ;  /* 0x0000000c9454723c */ /* 0x048ff00000001854 */
[C---:B------:R-:W-:Y:S08]  /*133a0*/  HMMA.16816.F32 R88, R148.reuse, R14, R88 ;  /* 0x0000000e9458723c */ /* 0x040ff00000001858 */
[C---:B----4-:R-:W-:Y:S07]  /*133b0*/  HMMA.16816.F32 R92, R148.reuse, R16, R92 ;  /* 0x00000010945c723c */ /* 0x050fee000000185c */
[----:B------:R-:W-:Y:S01]  /*133c0*/  MOV R16, R3 ;  /* 0x0000000300107202 */ /* 0x000fe20000000f00 */
[----:B------:R-:W-:Y:S01]  /*133d0*/  HMMA.16816.F32 R96, R148, R18, R96 ;  /* 0x000000129460723c */ /* 0x000fe20000001860 */
[----:B------:R-:W-:Y:S07]  /*133e0*/  @!UPT UIADD3 URZ, URZ, URZ, URZ ;  /* 0x0000003f3f3ff290 */ /* 0x000fee000fffe03f */
[----:B------:R-:W-:-:S11]  /*133f0*/  @P0 BRA `(.L_x_275) ;  /* 0xffffd40000000947 */ /* 0x000fd6000383ffff */
.L_x_268:
[----:B------:R-:W-:Y:S05]  /*13400*/  BRA.DIV ~URZ, `(.L_x_276) ;  /* 0x00005b327f007947 */ /* 0x000fea000b800000 */
[----:B------:R1:W2:Y:S02]  /*13410*/  SHFL.BFLY PT, R0, R207, 0x2, 0x1f ;  /* 0x0c401f00cf007f89 */ /* 0x0002a400000e0000 */
.L_x_353:
[----:B--2---:R-:W-:Y:S01]  /*13420*/  FADD.FTZ R4, R0, R207 ;  /* 0x000000cf00047221 */ /* 0x004fe20000010000 */
[----:B------:R-:W-:Y:S05]  /*13430*/  BRA.DIV ~URZ, `(.L_x_277) ;  /* 0x00005b527f007947 */ /* 0x000fea000b800000 */
[----:B------:R-:W2:Y:S02]  /*13440*/  SHFL.BFLY PT, R0, R4, 0x1, 0x1f ;  /* 0x0c201f0004007f89 */ /* 0x000ea400000e0000 */
[----:B--2---:R-:W-:-:S02]  /*13450*/  FADD.FTZ R4, R4, R0 ;  /* 0x0000000004047221 */ /* 0x004fc40000010000 */
[----:B------:R-:W2:Y:S02]  /*13460*/  SHFL.BFLY PT, R0, R200, 0x2, 0x1f ;  /* 0x0c401f00c8007f89 */ /* 0x000ea400000e0000 */
[----:B--2---:R-:W-:-:S05]  /*13470*/  FADD.FTZ R5, R0, R200 ;  /* 0x000000c800057221 */ /* 0x004fca0000010000 */
[----:B------:R2:W3:Y:S02]  /*13480*/  SHFL.BFLY PT, R3, R5, 0x1, 0x1f ;  /* 0x0c201f0005037f89 */ /* 0x0004e400000e0000 */
.L_x_354:
[----:B------:R-:W-:Y:S01]  /*13490*/  FSETP.NE.FTZ.AND P0, PT, R4, RZ, PT ;  /* 0x000000ff0400720b */ /* 0x000fe20003f15000 */
[----:B---3--:R-:W-:Y:S01]  /*134a0*/  FADD.FTZ R3, R3, R5 ;  /* 0x0000000503037221 */ /* 0x008fe20000010000 */
[----:B------:R-:W-:Y:S02]  /*134b0*/  MOV R2, RZ ;  /* 0x000000ff00027202 */ /* 0x000fe40000000f00 */
[----:B------:R-:W-:Y:S02]  /*134c0*/  MOV R18, 0xff800000 ;  /* 0xff80000000127802 */ /* 0x000fe40000000f00 */
[----:B------:R-:W-:-:S07]  /*134d0*/  MOV R15, 0xff800000 ;  /* 0xff800000000f7802 */ /* 0x000fce0000000f00 */
[----:B------:R-:W3:Y:S01]  /*134e0*/  @P0 MUFU.LG2 R0, R4 ;  /* 0x0000000400000308 */ /* 0x000ee20000000c00 */
[----:B--2---:R-:W-:-:S07]  /*134f0*/  @P0 MOV R5, 0x3f317218 ;  /* 0x3f31721800050802 */ /* 0x004fce0000000f00 */
[----:B------:R3:W2:Y:S02]  /*13500*/  @P0 MUFU.RCP R2, R4 ;  /* 0x0000000400020308 */ /* 0x0006a40000001000 */
[----:B---3--:R-:W-:Y:S02]  /*13510*/  @P0 FMUL.FTZ R4, R0, 0.69314718246459960938 ;  /* 0x3f31721800040820 */ /* 0x008fe40000410000 */
[----:B------:R-:W-:Y:S02]  /*13520*/  @P0 FMUL.FTZ R0, R5, c[0x0][0x2d0] ;  /* 0x0000b40005000a20 */ /* 0x000fe40000410000 */
[----:B--2---:R-:W-:Y:S02]  /*13530*/  FMUL.FTZ R100, R2, R108 ;  /* 0x0000006c02647220 */ /* 0x004fe40000410000 */
[----:B------:R-:W-:Y:S01]  /*13540*/  @P0 FFMA.FTZ R18, R0, R101, R4 ;  /* 0x0000006500120223 */ /* 0x000fe20000010004 */
[----:B------:R-:W-:Y:S01]  /*13550*/  FSETP.NE.FTZ.AND P0, PT, R3, RZ, PT ;  /* 0x000000ff0300720b */ /* 0x000fe20003f15000 */
[C---:B------:R-:W-:Y:S01]  /*13560*/  FMUL.FTZ R101, R2.reuse, R109 ;  /* 0x0000006d02657220 */ /* 0x040fe20000410000 */
[----:B------:R-:W-:Y:S01]  /*13570*/  MOV R0, RZ ;  /* 0x000000ff00007202 */ /* 0x000fe20000000f00 */
[----:B------:R-:W-:-:S02]  /*13580*/  FMUL.FTZ R108, R2, R88 ;  /* 0x00000058026c7220 */ /* 0x000fc40000410000 */
[C---:B------:R-:W-:Y:S02]  /*13590*/  FMUL.FTZ R109, R2.reuse, R89 ;  /* 0x00000059026d7220 */ /* 0x040fe40000410000 */
[C---:B------:R-:W-:Y:S02]  /*135a0*/  FMUL.FTZ R104, R2.reuse, R68 ;  /* 0x0000004402687220 */ /* 0x040fe40000410000 */
[C---:B------:R-:W-:Y:S02]  /*135b0*/  FMUL.FTZ R105, R2.reuse, R69 ;  /* 0x0000004502697220 */ /* 0x040fe40000410000 */
[C---:B------:R-:W-:Y:S02]  /*135c0*/  FMUL.FTZ R26, R2.reuse, R128 ;  /* 0x00000080021a7220 */ /* 0x040fe40000410000 */
[----:B------:R-:W2:Y:S01]  /*135d0*/  @P0 MUFU.RCP R0, R3 ;  /* 0x0000000300000308 */ /* 0x000ea20000001000 */
[----:B------:R-:W-:Y:S01]  /*135e0*/  @P0 MOV R4, 0x3f317218 ;  /* 0x3f31721800040802 */ /* 0x000fe20000000f00 */
[----:B------:R-:W-:-:S02]  /*135f0*/  FMUL.FTZ R27, R2, R129 ;  /* 0x00000081021b7220 */ /* 0x000fc40000410000 */
[C---:B------:R-:W-:Y:S02]  /*13600*/  FMUL.FTZ R68, R2.reuse, R72 ;  /* 0x0000004802447220 */ /* 0x040fe40000410000 */
[C---:B------:R-:W-:Y:S02]  /*13610*/  FMUL.FTZ R69, R2.reuse, R73 ;  /* 0x0000004902457220 */ /* 0x040fe40000410000 */
[----:B------:R-:W3:Y:S01]  /*13620*/  @P0 MUFU.LG2 R3, R3 ;  /* 0x0000000300030308 */ /* 0x000ee20000000c00 */
[C---:B------:R-:W-:Y:S02]  /*13630*/  FMUL.FTZ R20, R2.reuse, R96 ;  /* 0x0000006002147220 */ /* 0x040fe40000410000 */
[----:B------:R-:W-:Y:S02]  /*13640*/  FMUL.FTZ R21, R2, R97 ;  /* 0x0000006102157220 */ /* 0x000fe40000410000 */
[----:B------:R-:W-:Y:S02]  /*13650*/  @P0 FMUL.FTZ R4, R4, c[0x0][0x2d0] ;  /* 0x0000b40004040a20 */ /* 0x000fe40000410000 */
[----:B------:R-:W-:-:S02]  /*13660*/  FMUL.FTZ R72, R2, R76 ;  /* 0x0000004c02487220 */ /* 0x000fc40000410000 */
[C---:B--2---:R-:W-:Y:S02]  /*13670*/  FMUL.FTZ R88, R0.reuse, R122 ;  /* 0x0000007a00587220 */ /* 0x044fe40000410000 */
[C---:B------:R-:W-:Y:S02]  /*13680*/  FMUL.FTZ R89, R0.reuse, R123 ;  /* 0x0000007b00597220 */ /* 0x040fe40000410000 */
[C---:B------:R-:W-:Y:S02]  /*13690*/  FMUL.FTZ R122, R0.reuse, R38 ;  /* 0x00000026007a7220 */ /* 0x040fe40000410000 */
[----:B------:R-:W-:Y:S02]  /*136a0*/  FMUL.FTZ R123, R0, R39 ;  /* 0x00000027007b7220 */ /* 0x000fe40000410000 */
[----:B---3--:R-:W-:Y:S02]  /*136b0*/  @P0 FMUL.FTZ R3, R3, 0.69314718246459960938 ;  /* 0x3f31721803030820 */ /* 0x008fe40000410000 */
        /* <DEDUP_REMOVED lines=59> */
[----:B------:R-:W-:Y:S01]  /*13a70*/  MOV R0, 0x1 ;  /* 0x0000000100007802 */ /* 0x000fe20000000f00 */
[----:B------:R-:W-:Y:S02]  /*13a80*/  @P0 FFMA.FTZ R15, R4, R16, R3 ;  /* 0x00000010040f0223 */ /* 0x000fe40000010003 */
        /* <DEDUP_REMOVED lines=20> */
.L_x_210:
[----:B------:R-:W2:Y:S01]  /*13bd0*/  S2R R2, SR_TID.X ;  /* 0x0000000000027919 */ /* 0x000ea20000002100 */
[----:B------:R-:W-:Y:S01]  /*13be0*/  BSSY B0, `(.L_x_278) ;  /* 0x0000010000007945 */ /* 0x000fe20003800000 */
[----:B--2---:R-:W-:-:S13]  /*13bf0*/  LOP3.LUT P0, RZ, R2, 0xff, RZ, 0xc0, !PT ;  /* 0x000000ff02ff7812 */ /* 0x004fda000780c0ff */
[----:B------:R-:W-:Y:S05]  /*13c00*/  @P0 BRA `(.L_x_279) ;  /* 0x000000d000000947 */ /* 0x000fea0003800000 */
[----:B------:R-:W2:Y:S01]  /*13c10*/  S2R R2, SR_LANEID ;  /* 0x0000000000027919 */ /* 0x000ea20000000000 */
[----:B------:R-:W-:Y:S01]  /*13c20*/  VOTEU.ANY UR4, UPT, PT ;  /* 0x0000000000047886 */ /* 0x000fe200038e0100 */
[----:B------:R-:W-:Y:S01]  /*13c30*/  IMAD.MOV.U32 R4, RZ, RZ, c[0x0][0x560] ;  /* 0x00015800ff047624 */ /* 0x000fe200078e00ff */
[----:B------:R-:W2:Y:S01]  /*13c40*/  FLO.U32 R3, UR4 ;  /* 0x0000000400037d00 */ /* 0x000ea200080e0000 */
[----:B------:R-:W-:Y:S01]  /*13c50*/  IMAD.MOV.U32 R5, RZ, RZ, c[0x0][0x564] ;  /* 0x00015900ff057624 */ /* 0x000fe200078e00ff */
[----:B--2---:R-:W-:-:S06]  /*13c60*/  ISETP.EQ.U32.AND P0, PT, R3, R2, PT ;  /* 0x000000020300720c */ /* 0x004fcc0003f02070 */
[----:B------:R-:W2:Y:S07]  /*13c70*/  POPC R2, UR4 ;  /* 0x0000000400027d09 */ /* 0x000eae0008000000 */
[----:B--2---:R2:W3:Y:S04]  /*13c80*/  @P0 ATOMG.E.ADD.STRONG.GPU PT, R2, [R4.64], R2 ;  /* 0x00000002040209a8 */ /* 0x0044e800081ee1ca */
[----:B--2---:R-:W2:Y:S04]  /*13c90*/  S2R R4, SR_LTMASK ;  /* 0x0000000000047919 */ /* 0x004ea80000003900 */
[----:B---3--:R2:W3:Y:S02]  /*13ca0*/  SHFL.IDX PT, R3, R2, R3, 0x1f ;  /* 0x00001f0302037589 */ /* 0x0084e400000e0000 */
[----:B--2---:R-:W-:-:S06]  /*13cb0*/  LOP3.LUT R2, R4, UR4, RZ, 0xc0, !PT ;  /* 0x0000000404027c12 */ /* 0x004fcc000f8ec0ff */
[----:B------:R-:W3:Y:S02]  /*13cc0*/  POPC R2, R2 ;  /* 0x0000000200027309 */ /* 0x000ee40000000000 */
[----:B---3--:R-:W-:-:S06]  /*13cd0*/  IADD3 R236, R3, c[0x0][0xc], R2 ;  /* 0x0000030003ec7a10 */ /* 0x008fcc0007ffe002 */
.L_x_279:
[----:B------:R-:W-:Y:S05]  /*13ce0*/  BSYNC B0 ;  /* 0x0000000000007941 */ /* 0x000fea0003800000 */
.L_x_278:
[----:B------:R-:W-:Y:S01]  /*13cf0*/  PRMT R0, R0, 0x9910, RZ ;  /* 0x0000991000007816 */ /* 0x000fe200000000ff */
[----:B------:R-:W-:Y:S01]  /*13d00*/  BSSY B1, `(.L_x_280) ;  /* 0x0000385000017945 */ /* 0x000fe20003800000 */
[----:B------:R-:W-:Y:S02]  /*13d10*/  IMAD.MOV.U32 R86, RZ, RZ, R236 ;  /* 0x000000ffff567224 */ /* 0x000fe400078e00ec */
[----:B------:R-:W-:-:S13]  /*13d20*/  ISETP.NE.AND P0, PT, R0, RZ, PT ;  /* 0x000000ff0000720c */ /* 0x000fda0003f05270 */
[----:B------:R-:W-:Y:S05]  /*13d30*/  @!P0 BRA `(.L_x_281) ;  /* 0x00002c3000008947 */ /* 0x000fea0003800000 */
[----:B------:R-:W2:Y:S04]  /*13d40*/  LDL R6, [R1+0xc] ;  /* 0x00000c0001067983 */ /* 0x000ea80000100800 */
[----:B------:R-:W3:Y:S04]  /*13d50*/  LDL R5, [R1+0x4] ;  /* 0x0000040001057983 */ /* 0x000ee80000100800 */
[----:B------:R-:W4:Y:S04]  /*13d60*/  LDL R4, [R1+0x8] ;  /* 0x0000080001047983 */ /* 0x000f280000100800 */
[----:B------:R-:W3:Y:S01]  /*13d70*/  LDL R3, [R1] ;  /* 0x0000000001037983 */ /* 0x000ee20000100800 */
[----:B------:R-:W-:Y:S01]  /*13d80*/  WARPSYNC 0xffffffff ;  /* 0xffffffff00007948 */ /* 0x000fe20003800000 */
[----:B------:R-:W-:Y:S01]  /*13d90*/  F2FP.PACK_AB R2, R23, R22 ;  /* 0x000000161702723e */ /* 0x000fe200000000ff */
[----:B------:R-:W-:Y:S01]  /*13da0*/  IMAD.MOV.U32 R14, RZ, RZ, c[0x0][0x388] ;  /* 0x0000e200ff0e7624 */ /* 0x000fe200078e00ff */
[----:B------:R-:W-:Y:S01]  /*13db0*/  BAR.SYNC.DEFER_BLOCKING 0x1, 0x100 ;  /* 0x0044000000007b1d */ /* 0x000fe20000010000 */
[----:B------:R-:W-:-:S02]  /*13dc0*/  F2FP.PACK_AB R0, R93, R92 ;  /* 0x0000005c5d00723e */ /* 0x000fc400000000ff */
[----:B------:R-:W-:-:S04]  /*13dd0*/  ISETP.NE.U32.AND P0, PT, RZ, c[0x0][0x508], PT ;  /* 0x00014200ff007a0c */ /* 0x000fc80003f05070 */
[----:B------:R-:W-:Y:S01]  /*13de0*/  ISETP.NE.AND.EX P1, PT, RZ, c[0x0][0x50c], PT, P0 ;  /* 0x00014300ff007a0c */ /* 0x000fe20003f25300 */
[----:B------:R1:W-:Y:S04]  /*13df0*/  STS [R249], R2 ;  /* 0x00000002f9007388 */ /* 0x0003e80000000800 */
[----:B------:R1:W-:Y:S02]  /*13e00*/  STS [R249+0x400], R0 ;  /* 0x00040000f9007388 */ /* 0x0003e40000000800 */
[----:B-1----:R-:W-:Y:S02]  /*13e10*/  F2FP.PACK_AB R2, R25, R24 ;  /* 0x000000181902723e */ /* 0x002fe400000000ff */
[----:B------:R-:W-:-:S03]  /*13e20*/  F2FP.PACK_AB R0, R85, R84 ;  /* 0x000000545500723e */ /* 0x000fc600000000ff */
        /* <DEDUP_REMOVED lines=11> */
[----:B------:R-:W-:Y:S02]  /*13ee0*/  F2FP.PACK_AB R0, R89, R88 ;  /* 0x000000585900723e */ /* 0x000fe400000000ff */
[----:B------:R-:W-:-:S04]  /*13ef0*/  ISETP.NE.U32.AND P2, PT, RZ, c[0x0][0x500], PT ;  /* 0x00014000ff007a0c */ /* 0x000fc80003f45070 */
[----:B------:R-:W-:Y:S01]  /*13f00*/  ISETP.NE.AND.EX P2, PT, RZ, c[0x0][0x504], PT, P2 ;  /* 0x00014100ff007a0c */ /* 0x000fe20003f45320 */
[----:B--2---:R1:W-:Y:S04]  /*13f10*/  STS [R6], R2 ;  /* 0x0000000206007388 */ /* 0x0043e80000000800 */
[----:B------:R2:W-:Y:S01]  /*13f20*/  STS [R6+0x400], R0 ;  /* 0x0004000006007388 */ /* 0x0005e20000000800 */
[----:B-1----:R-:W-:Y:S02]  /*13f30*/  F2FP.PACK_AB R2, R33, R32 ;  /* 0x000000202102723e */ /* 0x002fe400000000ff */
[----:B--2---:R-:W-:-:S03]  /*13f40*/  F2FP.PACK_AB R0, R119, R118 ;  /* 0x000000767700723e */ /* 0x004fc600000000ff */
[----:B---3--:R1:W-:Y:S04]  /*13f50*/  STS [R5], R2 ;  /* 0x0000000205007388 */ /* 0x0083e80000000800 */
[----:B------:R2:W-:Y:S01]  /*13f60*/  STS [R5+0x400], R0 ;  /* 0x0004000005007388 */ /* 0x0005e20000000800 */
[----:B-1----:R-:W-:Y:S02]  /*13f70*/  F2FP.PACK_AB R2, R35, R34 ;  /* 0x000000222302723e */ /* 0x002fe400000000ff */
[----:B--2---:R-:W-:-:S03]  /*13f80*/  F2FP.PACK_AB R0, R115, R114 ;  /* 0x000000727300723e */ /* 0x004fc600000000ff */
[----:B----4-:R1:W-:Y:S04]  /*13f90*/  STS [R4], R2 ;  /* 0x0000000204007388 */ /* 0x0103e80000000800 */
[----:B------:R2:W-:Y:S01]  /*13fa0*/  STS [R4+0x400], R0 ;  /* 0x0004000004007388 */ /* 0x0005e20000000800 */
[----:B-1----:R-:W-:Y:S02]  /*13fb0*/  F2FP.PACK_AB R2, R101, R100 ;  /* 0x000000646502723e */ /* 0x002fe400000000ff */
[----:B--2---:R-:W-:-:S03]  /*13fc0*/  F2FP.PACK_AB R0, R97, R96 ;  /* 0x000000606100723e */ /* 0x004fc600000000ff */
[----:B------:R1:W-:Y:S04]  /*13fd0*/  STS [R3], R2 ;  /* 0x0000000203007388 */ /* 0x0003e80000000800 */
[----:B------:R2:W-:Y:S01]  /*13fe0*/  STS [R3+0x400], R0 ;  /* 0x0004000003007388 */ /* 0x0005e20000000800 */
[----:B-1----:R-:W-:Y:S02]  /*13ff0*/  F2FP.PACK_AB R2, R37, R36 ;  /* 0x000000242502723e */ /* 0x002fe400000000ff */
[----:B--2---:R-:W-:-:S03]  /*14000*/  F2FP.PACK_AB R0, R123, R122 ;  /* 0x0000007a7b00723e */ /* 0x004fc600000000ff */
[----:B------:R1:W-:Y:S04]  /*14010*/  STS [R249+0x4000], R2 ;  /* 0x00400002f9007388 */ /* 0x0003e80000000800 */
        /* <DEDUP_REMOVED lines=60> */
[----:B------:R2:W-:Y:S04]  /*143e0*/  STS [R3+0x8400], R0 ;  /* 0x0084000003007388 */ /* 0x0005e80000000800 */
[----:B------:R-:W-:Y:S01]  /*143f0*/  BAR.SYNC.DEFER_BLOCKING 0x1, 0x100 ;  /* 0x0044000000007b1d */ /* 0x000fe20000010000 */
[----:B-1----:R-:W-:-:S04]  /*14400*/  @P1 IADD3 R2, P0, R241, c[0x0][0x508], RZ ;  /* 0x00014200f1021a10 */ /* 0x002fc80007f1e0ff */
[----:B--2---:R-:W-:Y:S02]  /*14410*/  @P1 IADD3.X R3, R242, c[0x0][0x50c], RZ, P0, !PT ;  /* 0x00014300f2031a10 */ /* 0x004fe400007fe4ff */
[----:B------:R-:W-:-:S03]  /*14420*/  IADD3 R4, P0, R241, c[0x0][0x500], RZ ;  /* 0x00014000f1047a10 */ /* 0x000fc60007f1e0ff */
[----:B------:R1:W5:Y:S01]  /*14430*/  @P1 LDG.E R14, [R2.64] ;  /* 0x0000000a020e1981 */ /* 0x000362000c1e1900 */
[----:B------:R-:W-:Y:S01]  /*14440*/  IADD3.X R5, R242, c[0x0][0x504], RZ, P0, !PT ;  /* 0x00014100f2057a10 */ /* 0x000fe200007fe4ff */
[----:B-1----:R-:W-:-:S06]  /*14450*/  IMAD.MOV.U32 R2, RZ, RZ, RZ ;  /* 0x000000ffff027224 */ /* 0x002fcc00078e00ff */
[----:B------:R1:W5:Y:S01]  /*14460*/  @P2 LDG.E R2, [R4.64] ;  /* 0x0000000a04022981 */ /* 0x000362000c1e1900 */
[----:B------:R-:W-:-:S04]  /*14470*/  ISETP.NE.AND P0, PT, R245, RZ, PT ;  /* 0x000000fff500720c */ /* 0x000fc80003f05270 */
[----:B------:R-:W-:Y:S01]  /*14480*/  SEL R0, R245, c[0x0][0x3d4], P0 ;  /* 0x0000f500f5007a07 */ /* 0x000fe20000000000 */
[----:B------:R-:W-:Y:S05]  /*14490*/  @P1 BRA `(.L_x_282) ;  /* 0x0000004000001947 */ /* 0x000fea0003800000 */
[----:B------:R-:W-:Y:S05]  /*144a0*/  @!P2 BRA `(.L_x_282) ;  /* 0x000000300000a947 */ /* 0x000fea0003800000 */
[----:B-----5:R2:W3:Y:S04]  /*144b0*/  LDG.E R14, [R4.64] ;  /* 0x0000000a040e7981 */ /* 0x0204e8000c1e1900 */
[----:B-12---:R-:W3:Y:S02]  /*144c0*/  LDG.E R4, [R4.64+0x4] ;  /* 0x0000040a04047981 */ /* 0x006ee4000c1e1900 */
[----:B---3--:R-:W-:Y:S02]  /*144d0*/  IADD3 R14, -R14, R4, RZ ;  /* 0x000000040e0e7210 */ /* 0x008fe40007ffe1ff */
.L_x_282:
[----:B------:R-:W2:Y:S01]  /*144e0*/  LDL R19, [R1+0x58] ;  /* 0x0000580001137983 */ /* 0x000ea20000100800 */
[----:B------:R-:W-:Y:S01]  /*144f0*/  IMAD.MOV.U32 R13, RZ, RZ, 0x368 ;  /* 0x00000368ff0d7424 */ /* 0x000fe200078e00ff */
[----:B------:R-:W-:Y:S02]  /*14500*/  ISETP.GT.AND P2, PT, R0, 0x1, PT ;  /* 0x000000010000780c */ /* 0x000fe40003f44270 */
[----:B------:R-:W-:-:S02]  /*14510*/  ISETP.NE.U32.AND P0, PT, RZ, c[0x0][0x500], PT ;  /* 0x00014000ff007a0c */ /* 0x000fc40003f05070 */
[----:B------:R-:W-:Y:S02]  /*14520*/  SEL R13, R13, 0x328, P2 ;  /* 0x000003280d0d7807 */ /* 0x000fe40001000000 */
[----:B------:R-:W-:Y:S02]  /*14530*/  ISETP.NE.AND.EX P0, PT, RZ, c[0x0][0x504], PT, P0 ;  /* 0x00014100ff007a0c */ /* 0x000fe40003f05300 */
[----:B------:R-:W3:Y:S01]  /*14540*/  LDC.64 R6, c[0x0][R13+0x170] ;  /* 0x00005c000d067b82 */ /* 0x000ee20000000a00 */
[----:B-1----:R-:W-:Y:S02]  /*14550*/  LOP3.LUT R5, R238, 0xffff, RZ, 0xc0, !PT ;  /* 0x0000ffffee057812 */ /* 0x002fe400078ec0ff */
[----:B------:R-:W-:Y:S02]  /*14560*/  SEL R0, R243, RZ, !P0 ;  /* 0x000000fff3007207 */ /* 0x000fe40004000000 */
[----:B------:R-:W-:-:S03]  /*14570*/  SEL R4, R244, RZ, !P0 ;  /* 0x000000fff4047207 */ /* 0x000fc60004000000 */
[----:B------:R-:W1:Y:S08]  /*14580*/  LDC.64 R10, c[0x0][R13+0x168] ;  /* 0x00005a000d0a7b82 */ /* 0x000e700000000a00 */
[----:B------:R-:W4:Y:S01]  /*14590*/  LDC.64 R16, c[0x0][R13+0x178] ;  /* 0x00005e000d107b82 */ /* 0x000f220000000a00 */
[----:B---3--:R-:W-:-:S04]  /*145a0*/  IMAD R3, R7, R0, RZ ;  /* 0x0000000007037224 */ /* 0x008fc800078e02ff */
[C---:B------:R-:W-:Y:S02]  /*145b0*/  IMAD R4, R6.reuse, R4, R3 ;  /* 0x0000000406047224 */ /* 0x040fe400078e0203 */
[----:B------:R-:W-:-:S04]  /*145c0*/  IMAD.WIDE.U32 R6, R6, R0, RZ ;  /* 0x0000000006067225 */ /* 0x000fc800078e00ff */
[----:B-1----:R-:W-:-:S04]  /*145d0*/  IMAD.WIDE.U32 R8, R10, R5, RZ ;  /* 0x000000050a087225 */ /* 0x002fc800078e00ff */
[----:B------:R-:W-:Y:S01]  /*145e0*/  IMAD.IADD R4, R7, 0x1, R4 ;  /* 0x0000000107047824 */ /* 0x000fe200078e0204 */
[--C-:B-----5:R-:W-:Y:S01]  /*145f0*/  IADD3 R12, P1, P0, R6, R8, R2.reuse ;  /* 0x00000008060c7210 */ /* 0x120fe2000783e002 */
[----:B------:R-:W-:Y:S01]  /*14600*/  IMAD R3, R11, R5, RZ ;  /* 0x000000050b037224 */ /* 0x000fe200078e02ff */
[----:B------:R-:W-:Y:S02]  /*14610*/  SEL R6, R246, RZ, P2 ;  /* 0x000000fff6067207 */ /* 0x000fe40001000000 */
[----:B------:R-:W-:Y:S01]  /*14620*/  SHF.R.S32.HI R8, RZ, 0x1f, R2 ;  /* 0x0000001fff087819 */ /* 0x000fe20000011402 */
[----:B------:R-:W-:Y:S02]  /*14630*/  IMAD.IADD R9, R9, 0x1, R3 ;  /* 0x0000000109097824 */ /* 0x000fe400078e0203 */
[-C--:B----4-:R-:W-:Y:S02]  /*14640*/  IMAD R10, R17, R6.reuse, RZ ;  /* 0x00000006110a7224 */ /* 0x090fe400078e02ff */
[----:B------:R-:W-:Y:S01]  /*14650*/  IMAD.WIDE.U32 R6, R16, R6, RZ ;  /* 0x0000000610067225 */ /* 0x000fe200078e00ff */
[----:B------:R-:W-:Y:S01]  /*14660*/  IADD3.X R11, R4, R9, R8, P1, P0 ;  /* 0x00000009040b7210 */ /* 0x000fe20000fe0408 */
[----:B------:R-:W3:Y:S02]  /*14670*/  LDL R16, [R1+0x54] ;  /* 0x0000540001107983 */ /* 0x000ee40000100800 */
[----:B------:R-:W-:-:S05]  /*14680*/  IMAD.MOV.U32 R3, RZ, RZ, c[0x0][0x4e8] ;  /* 0x00013a00ff037624 */ /* 0x000fca00078e00ff */
[----:B------:R-:W-:Y:S01]  /*14690*/  ISETP.NE.AND P3, PT, R3, 0x1, PT ;  /* 0x000000010300780c */ /* 0x000fe20003f65270 */
[----:B------:R-:W-:Y:S01]  /*146a0*/  IMAD.IADD R10, R7, 0x1, R10 ;  /* 0x00000001070a7824 */ /* 0x000fe200078e020a */
[----:B------:R-:W1:Y:S01]  /*146b0*/  S2R R87, SR_TID.X ;  /* 0x0000000000577919 */ /* 0x000e620000002100 */
[----:B--2---:R-:W-:-:S10]  /*146c0*/  IMAD R3, R237, 0x80, R19 ;  /* 0x00000080ed037824 */ /* 0x004fd400078e0213 */
[----:B------:R-:W-:-:S04]  /*146d0*/  @P3 IMAD.HI.U32 R9, R3, c[0x0][0x4ec], RZ ;  /* 0x00013b0003093a27 */ /* 0x000fc800078e00ff */
[----:B------:R-:W-:Y:S01]  /*146e0*/  IMAD.MOV.U32 R4, RZ, RZ, R3 ;  /* 0x000000ffff047224 */ /* 0x000fe200078e0003 */
[----:B------:R-:W-:-:S04]  /*146f0*/  @P3 SHF.R.U32.HI R4, RZ, c[0x0][0x4f0], R9 ;  /* 0x00013c00ff043a19 */ /* 0x000fc80000011609 */
[----:B------:R-:W-:Y:S02]  /*14700*/  IADD3 R6, P1, P0, R4, R12, R6 ;  /* 0x0000000c04067210 */ /* 0x000fe4000783e006 */
[----:B------:R-:W-:-:S04]  /*14710*/  SHF.R.S32.HI R7, RZ, 0x1f, R4 ;  /* 0x0000001fff077819 */ /* 0x000fc80000011404 */
[----:B------:R-:W-:Y:S02]  /*14720*/  IADD3.X R7, R7, R11, R10, P1, P0 ;  /* 0x0000000b07077210 */ /* 0x000fe40000fe040a */
[----:B------:R-:W2:Y:S01]  /*14730*/  LDC.64 R10, c[0x0][R13+0x160] ;  /* 0x000058000d0a7b82 */ /* 0x000ea20000000a00 */
[----:B------:R-:W-:-:S04]  /*14740*/  IMAD.MOV R4, RZ, RZ, -R4 ;  /* 0x000000ffff047224 */ /* 0x000fc800078e0a04 */
[----:B------:R-:W-:-:S05]  /*14750*/  IMAD R4, R4, c[0x0][0x4e8], R3 ;  /* 0x00013a0004047a24 */ /* 0x000fca00078e0203 */
[----:B------:R-:W-:Y:S02]  /*14760*/  SHF.R.S32.HI R9, RZ, 0x1f, R4 ;  /* 0x0000001fff097819 */ /* 0x000fe40000011404 */
[----:B-1----:R-:W-:-:S04]  /*14770*/  SHF.R.S32.HI R19, RZ, 0x1f, R87 ;  /* 0x0000001fff137819 */ /* 0x002fc80000011457 */
[----:B------:R-:W-:-:S04]  /*14780*/  LEA.HI R19, R19, R87, RZ, 0x5 ;  /* 0x0000005713137211 */ /* 0x000fc800078f28ff */
[----:B------:R-:W-:Y:S01]  /*14790*/  LOP3.LUT R19, R19, 0xffffffe0, RZ, 0xc0, !PT ;  /* 0xffffffe013137812 */ /* 0x000fe200078ec0ff */
[----:B--2---:R-:W-:-:S04]  /*147a0*/  IMAD.WIDE.U32 R6, R10, R4, R6 ;  /* 0x000000040a067225 */ /* 0x004fc800078e0006 */
[----:B------:R-:W-:-:S04]  /*147b0*/  IMAD R4, R11, R4, RZ ;  /* 0x000000040b047224 */ /* 0x000fc800078e02ff */
[----:B------:R-:W-:Y:S02]  /*147c0*/  IMAD R4, R10, R9, R4 ;  /* 0x000000090a047224 */ /* 0x000fe400078e0204 */
[----:B------:R-:W-:Y:S02]  /*147d0*/  IMAD.MOV.U32 R10, RZ, RZ, c[0x0][0x4a8] ;  /* 0x00012a00ff0a7624 */ /* 0x000fe400078e00ff */
[----:B------:R-:W-:-:S03]  /*147e0*/  IMAD.MOV.U32 R9, RZ, RZ, c[0x0][0x4ac] ;  /* 0x00012b00ff097624 */ /* 0x000fc600078e00ff */
[----:B------:R-:W-:Y:S01]  /*147f0*/  SEL R10, R10, c[0x0][0x450], P2 ;  /* 0x000114000a0a7a07 */ /* 0x000fe20001000000 */
[----:B------:R-:W-:Y:S01]  /*14800*/  IMAD.IADD R4, R7, 0x1, R4 ;  /* 0x0000000107047824 */ /* 0x000fe200078e0204 */
[----:B------:R-:W-:Y:S02]  /*14810*/  SEL R9, R9, c[0x0][0x454], P2 ;  /* 0x0001150009097a07 */ /* 0x000fe40001000000 */
[----:B------:R-:W-:-:S04]  /*14820*/  LEA R10, P0, R6, R10, 0x2 ;  /* 0x0000000a060a7211 */ /* 0x000fc800078010ff */
[----:B------:R-:W-:Y:S01]  /*14830*/  LEA.HI.X R6, R6, R9, R4, 0x2, P0 ;  /* 0x0000000906067211 */ /* 0x000fe200000f1404 */
[----:B------:R-:W-:Y:S01]  /*14840*/  SHFL.IDX PT, R12, R10, RZ, 0x1c1f ;  /* 0x001c1fff0a0c7589 */ /* 0x000fe200000e0000 */
[----:B------:R-:W-:-:S03]  /*14850*/  IMAD.IADD R19, R87, 0x1, -R19 ;  /* 0x0000000157137824 */ /* 0x000fc600078e0a13 */
[----:B------:R-:W1:Y:S01]  /*14860*/  SHFL.IDX PT, R13, R6, RZ, 0x1c1f ;  /* 0x001c1fff060d7589 */ /* 0x000e6200000e0000 */
[----:B------:R-:W-:-:S03]  /*14870*/  IMAD R4, R14, c[0x0][0x4e8], RZ ;  /* 0x00013a000e047a24 */ /* 0x000fc600078e02ff */
[----:B------:R-:W-:Y:S01]  /*14880*/  SHFL.IDX PT, R10, R10, 0x1, 0x1c1f ;  /* 0x003c1f000a0a7f89 */ /* 0x000fe200000e0000 */
[----:B------:R-:W-:-:S03]  /*14890*/  LOP3.LUT P0, RZ, R19, 0x3, RZ, 0xc0, !PT ;  /* 0x0000000313ff7812 */ /* 0x000fc6000780c0ff */
[----:B------:R3:W2:Y:S02]  /*148a0*/  SHFL.IDX PT, R11, R6, 0x1, 0x1c1f ;  /* 0x003c1f00060b7f89 */ /* 0x0006a400000e0000 */
[----:B---3--:R-:W-:-:S05]  /*148b0*/  IMAD R6, R237, 0x80, R16 ;  /* 0x00000080ed067824 */ /* 0x008fca00078e0210 */
[C---:B------:R-:W-:Y:S02]  /*148c0*/  IADD3 R7, R6.reuse, 0x8, RZ ;  /* 0x0000000806077810 */ /* 0x040fe40007ffe0ff */
[-C--:B------:R-:W-:Y:S02]  /*148d0*/  ISETP.GE.OR P1, PT, R6, R4.reuse, P0 ;  /* 0x000000040600720c */ /* 0x080fe40000726670 */
[----:B------:R-:W-:-:S11]  /*148e0*/  ISETP.GE.OR P0, PT, R7, R4, P0 ;  /* 0x000000040700720c */ /* 0x000fd60000706670 */
[----:B-1----:R1:W-:Y:S01]  /*148f0*/  @!P1 ST.E [R12.64], R18 ;  /* 0x000000120c009985 */ /* 0x0023e2000c10190a */
[----:B------:R-:W-:-:S03]  /*14900*/  ISETP.GE.AND P1, PT, R7, R4, PT ;  /* 0x000000040700720c */ /* 0x000fc60003f26270 */
[----:B--2---:R2:W-:Y:S01]  /*14910*/  @!P0 ST.E [R10.64], R15 ;  /* 0x0000000f0a008985 */ /* 0x0045e2000c10190a */
[----:B------:R-:W-:Y:S02]  /*14920*/  ISETP.GE.AND P0, PT, R6, R4, PT ;  /* 0x000000040600720c */ /* 0x000fe40003f06270 */
[----:B-1----:R-:W-:Y:S01]  /*14930*/  P2R R13, PR, RZ, 0x2 ;  /* 0x00000002ff0d7803 */ /* 0x002fe20000000000 */
[----:B------:R-:W-:Y:S05]  /*14940*/  @P2 BRA `(.L_x_283) ;  /* 0x000007c000002947 */ /* 0x000fea0003800000 */
[----:B------:R-:W-:Y:S01]  /*14950*/  IMAD R8, R8, c[0x0][0x3a0], RZ ;  /* 0x0000e80008087a24 */ /* 0x000fe200078e02ff */
[----:B------:R-:W-:Y:S01]  /*14960*/  SHF.R.S32.HI R9, RZ, 0x1f, R0 ;  /* 0x0000001fff097819 */ /* 0x000fe20000011400 */
[C---:B------:R-:W-:Y:S01]  /*14970*/  IMAD.WIDE.U32 R6, R2.reuse, c[0x0][0x3a0], RZ ;  /* 0x0000e80002067a25 */ /* 0x040fe200078e00ff */
[----:B------:R1:W3:Y:S03]  /*14980*/  LDS.128 R24, [R192+0x80] ;  /* 0x00008000c0187984 */ /* 0x0002e60000000c00 */
[----:B------:R-:W-:Y:S01]  /*14990*/  IMAD R2, R2, c[0x0][0x3a4], R8 ;  /* 0x0000e90002027a24 */ /* 0x000fe200078e0208 */
[----:B------:R-:W-:Y:S01]  /*149a0*/  LEA R8, R237, R213, 0x7 ;  /* 0x000000d5ed087211 */ /* 0x000fe200078e38ff */
[----:B------:R1:W4:Y:S03]  /*149b0*/  LDS.128 R36, [R192+0x1080] ;  /* 0x00108000c0247984 */ /* 0x0003260000000c00 */
[----:B------:R-:W-:Y:S01]  /*149c0*/  IADD3 R3, R7, R2, RZ ;  /* 0x0000000207037210 */ /* 0x000fe20007ffe0ff */
[----:B------:R1:W2:Y:S01]  /*149d0*/  LDS.128 R48, [R192+0x2080] ;  /* 0x00208000c0307984 */ /* 0x0002a20000000c00 */
[----:B------:R-:W-:-:S03]  /*149e0*/  MOV R2, R6 ;  /* 0x0000000600027202 */ /* 0x000fc60000000f00 */
[----:B------:R1:W1:Y:S02]  /*149f0*/  LDS.128 R56, [R192+0x3080] ;  /* 0x00308000c0387984 */ /* 0x0002640000000c00 */
[----:B------:R-:W-:Y:S01]  /*14a00*/  IMAD.WIDE.U32 R6, R5, c[0x0][0x3e8], R2 ;  /* 0x0000fa0005067a25 */ /* 0x000fe200078e0002 */
[----:B------:R-:W-:Y:S01]  /*14a10*/  MOV R2, R8 ;  /* 0x0000000800027202 */ /* 0x000fe20000000f00 */
[----:B------:R1:W1:Y:S02]  /*14a20*/  LDS.128 R20, [R192+0x4080] ;  /* 0x00408000c0147984 */ /* 0x0002640000000c00 */
[----:B------:R-:W-:Y:S02]  /*14a30*/  IMAD R3, R9, c[0x0][0x3f0], RZ ;  /* 0x0000fc0009037a24 */ /* 0x000fe400078e02ff */
[----:B------:R-:W-:Y:S01]  /*14a40*/  @P3 IMAD.HI.U32 R9, R8, c[0x0][0x4ec], RZ ;  /* 0x00013b0008093a27 */ /* 0x000fe200078e00ff */
[----:B------:R1:W1:Y:S03]  /*14a50*/  LDS.128 R32, [R192+0x5080] ;  /* 0x00508000c0207984 */ /* 0x0002660000000c00 */
[----:B------:R-:W-:Y:S01]  /*14a60*/  IMAD R7, R5, c[0x0][0x3ec], R7 ;  /* 0x0000fb0005077a24 */ /* 0x000fe200078e0207 */
[----:B------:R1:W1:Y:S01]  /*14a70*/  LDS.128 R44, [R192+0x6080] ;  /* 0x00608000c02c7984 */ /* 0x0002620000000c00 */
[----:B------:R-:W-:Y:S01]  /*14a80*/  @P3 SHF.R.U32.HI R2, RZ, c[0x0][0x4f0], R9 ;  /* 0x00013c00ff023a19 */ /* 0x000fe20000011609 */
[----:B------:R-:W-:-:S02]  /*14a90*/  IMAD R5, R0, c[0x0][0x3f4], R3 ;  /* 0x0000fd0000057a24 */ /* 0x000fc400078e0203 */
[----:B------:R1:W1:Y:S01]  /*14aa0*/  LDS.128 R52, [R192+0x7080] ;  /* 0x00708000c0347984 */ /* 0x0002620000000c00 */
[----:B------:R-:W-:Y:S01]  /*14ab0*/  IMAD.WIDE.U32 R6, R0, c[0x0][0x3f0], R6 ;  /* 0x0000fc0000067a25 */ /* 0x000fe200078e0006 */
[----:B------:R-:W-:Y:S02]  /*14ac0*/  SHF.R.S32.HI R3, RZ, 0x1f, R2 ;  /* 0x0000001fff037819 */ /* 0x000fe40000011402 */
[----:B------:R1:W1:Y:S01]  /*14ad0*/  LDS.128 R16, [R192+0x8080] ;  /* 0x00808000c0107984 */ /* 0x0002620000000c00 */
[----:B------:R-:W-:Y:S02]  /*14ae0*/  IADD3 R0, -R2, RZ, RZ ;  /* 0x000000ff02007210 */ /* 0x000fe40007ffe1ff */
[----:B------:R-:W-:Y:S01]  /*14af0*/  IADD3 R7, R7, R5, RZ ;  /* 0x0000000507077210 */ /* 0x000fe20007ffe0ff */
[----:B------:R1:W1:Y:S01]  /*14b00*/  LDS.128 R28, [R192+0x9080] ;  /* 0x00908000c01c7984 */ /* 0x0002620000000c00 */
[----:B------:R-:W-:Y:S02]  /*14b10*/  IMAD R3, R3, c[0x0][0x3e0], RZ ;  /* 0x0000f80003037a24 */ /* 0x000fe400078e02ff */
[----:B------:R-:W-:Y:S01]  /*14b20*/  IMAD R0, R0, c[0x0][0x4e8], R8 ;  /* 0x00013a0000007a24 */ /* 0x000fe200078e0208 */
[----:B------:R1:W1:Y:S01]  /*14b30*/  LDS.128 R40, [R192+0xa080] ;  /* 0x00a08000c0287984 */ /* 0x0002620000000c00 */
[----:B------:R-:W-:-:S02]  /*14b40*/  IMAD R8, R2, c[0x0][0x3e4], R3 ;  /* 0x0000f90002087a24 */ /* 0x000fc400078e0203 */
[----:B------:R-:W-:Y:S01]  /*14b50*/  IMAD.WIDE.U32 R2, R2, c[0x0][0x3e0], R6 ;  /* 0x0000f80002027a25 */ /* 0x000fe200078e0006 */
[----:B------:R1:W1:Y:S01]  /*14b60*/  LDS.128 R60, [R192+0xb080] ;  /* 0x00b08000c03c7984 */ /* 0x0002620000000c00 */
[----:B------:R-:W-:-:S03]  /*14b70*/  SHF.R.S32.HI R5, RZ, 0x1f, R0 ;  /* 0x0000001fff057819 */ /* 0x000fc60000011400 */
[----:B------:R-:W-:Y:S02]  /*14b80*/  IADD3 R3, R3, R8, RZ ;  /* 0x0000000803037210 */ /* 0x000fe40007ffe0ff */
[----:B------:R-:W-:-:S03]  /*14b90*/  IMAD R5, R5, c[0x0][0x3d8], RZ ;  /* 0x0000f60005057a24 */ /* 0x000fc600078e02ff */
[----:B------:R-:W-:-:S04]  /*14ba0*/  IMAD.WIDE.U32 R2, R0, c[0x0][0x3d8], R2 ;  /* 0x0000f60000027a25 */ /* 0x000fc800078e0002 */
[----:B------:R-:W-:Y:S01]  /*14bb0*/  IMAD R0, R0, c[0x0][0x3dc], R5 ;  /* 0x0000f70000007a24 */ /* 0x000fe200078e0205 */
[----:B------:R-:W-:Y:S02]  /*14bc0*/  LEA R12, P0, R2, c[0x0][0x380], 0x1 ;  /* 0x0000e000020c7a11 */ /* 0x000fe400078008ff */
[----:B------:R-:W-:Y:S02]  /*14bd0*/  LEA R5, R237, R247, 0x7 ;  /* 0x000000f7ed057211 */ /* 0x000fe400078e38ff */
[----:B------:R-:W-:-:S04]  /*14be0*/  IADD3 R0, R3, R0, RZ ;  /* 0x0000000003007210 */ /* 0x000fc80007ffe0ff */
[----:B------:R-:W-:Y:S01]  /*14bf0*/  LEA.HI.X R6, R2, c[0x0][0x384], R0, 0x1, P0 ;  /* 0x0000e10002067a11 */ /* 0x000fe200000f0c00 */
[----:B------:R-:W-:Y:S05]  /*14c00*/  BRA.DIV ~URZ, `(.L_x_284) ;  /* 0x000044827f007947 */ /* 0x000fea000b800000 */
[----:B--234-:R2:W3:Y:S02]  /*14c10*/  SHFL.IDX PT, R7, R6, RZ, 0x181f ;  /* 0x00181fff06077589 */ /* 0x01c4e400000e0000 */
.L_x_355:
[----:B------:R-:W-:Y:S05]  /*14c20*/  BRA.DIV ~URZ, `(.L_x_285) ;  /* 0x000044d27f007947 */ /* 0x000fea000b800000 */
[----:B------:R4:W2:Y:S02]  /*14c30*/  SHFL.IDX PT, R0, R12, RZ, 0x181f ;  /* 0x00181fff0c007589 */ /* 0x0008a400000e0000 */
.L_x_356:
[----:B------:R-:W-:Y:S01]  /*14c40*/  ISETP.GE.AND P0, PT, R5, R4, PT ;  /* 0x000000040500720c */ /* 0x000fe20003f06270 */
[----:B------:R-:W-:-:S12]  /*14c50*/  BSSY B0, `(.L_x_286) ;  /* 0x000000e000007945 */ /* 0x000fd80003800000 */
[----:B------:R-:W-:Y:S05]  /*14c60*/  @P0 BRA `(.L_x_287) ;  /* 0x000000c000000947 */ /* 0x000fea0003800000 */
[----:B------:R-:W-:Y:S02]  /*14c70*/  ISETP.GE.AND P2, PT, R210, c[0x0][0x3c8], PT ;  /* 0x0000f200d2007a0c */ /* 0x000fe40003f46270 */
[----:B------:R-:W-:Y:S02]  /*14c80*/  ISETP.GE.AND P1, PT, R208, c[0x0][0x3c8], PT ;  /* 0x0000f200d0007a0c */ /* 0x000fe40003f26270 */
[----:B------:R-:W-:-:S09]  /*14c90*/  ISETP.GE.AND P0, PT, R209, c[0x0][0x3c8], PT ;  /* 0x0000f200d1007a0c */ /* 0x000fd20003f06270 */
        /* <DEDUP_REMOVED lines=9> */
.L_x_287:
[----:B------:R-:W-:Y:S05]  /*14d30*/  BSYNC B0 ;  /* 0x0000000000007941 */ /* 0x000fea0003800000 */
.L_x_286:
[----:B------:R-:W-:Y:S05]  /*14d40*/  BRA.DIV ~URZ, `(.L_x_288) ;  /* 0x000044127f007947 */ /* 0x000fea000b800000 */
[----:B---3--:R3:W4:Y:S04]  /*14d50*/  SHFL.IDX PT, R7, R6, 0x1, 0x181f ;  /* 0x00381f0006077f89 */ /* 0x00872800000e0000 */
[----:B--2---:R3:W2:Y:S02]  /*14d60*/  SHFL.IDX PT, R0, R12, 0x1, 0x181f ;  /* 0x00381f000c007f89 */ /* 0x0046a400000e0000 */
.L_x_357:
[----:B------:R-:W-:Y:S01]  /*14d70*/  IADD3 R2, R5, 0x20, RZ ;  /* 0x0000002005027810 */ /* 0x000fe20007ffe0ff */
[----:B------:R-:W-:Y:S03]  /*14d80*/  BSSY B0, `(.L_x_289) ;  /* 0x000000f000007945 */ /* 0x000fe60003800000 */
[----:B------:R-:W-:-:S13]  /*14d90*/  ISETP.GE.AND P0, PT, R2, R4, PT ;  /* 0x000000040200720c */ /* 0x000fda0003f06270 */
[----:B------:R-:W-:Y:S05]  /*14da0*/  @P0 BRA `(.L_x_290) ;  /* 0x000000c000000947 */ /* 0x000fea0003800000 */
[----:B------:R-:W-:Y:S02]  /*14db0*/  ISETP.GE.AND P2, PT, R210, c[0x0][0x3c8], PT ;  /* 0x0000f200d2007a0c */ /* 0x000fe40003f46270 */
[----:B------:R-:W-:Y:S02]  /*14dc0*/  ISETP.GE.AND P1, PT, R208, c[0x0][0x3c8], PT ;  /* 0x0000f200d0007a0c */ /* 0x000fe40003f26270 */
[----:B------:R-:W-:-:S09]  /*14dd0*/  ISETP.GE.AND P0, PT, R209, c[0x0][0x3c8], PT ;  /* 0x0000f200d1007a0c */ /* 0x000fd20003f06270 */
        /* <DEDUP_REMOVED lines=9> */
.L_x_290:
[----:B------:R-:W-:Y:S05]  /*14e70*/  BSYNC B0 ;  /* 0x0000000000007941 */ /* 0x000fea0003800000 */
.L_x_289:
[----:B------:R-:W-:Y:S05]  /*14e80*/  BRA.DIV ~URZ, `(.L_x_291) ;  /* 0x000043927f007947 */ /* 0x000fea000b800000 */
[----:B----4-:R4:W3:Y:S02]  /*14e90*/  SHFL.IDX PT, R7, R6, 0x2, 0x181f ;  /* 0x00581f0006077f89 */ /* 0x0108e400000e0000 */
.L_x_358:
[----:B------:R-:W-:Y:S05]  /*14ea0*/  BRA.DIV ~URZ, `(.L_x_292) ;  /* 0x000043e27f007947 */ /* 0x000fea000b800000 */
[----:B--2---:R2:W4:Y:S02]  /*14eb0*/  SHFL.IDX PT, R0, R12, 0x2, 0x181f ;  /* 0x00581f000c007f89 */ /* 0x00452400000e0000 */
.L_x_359:
[----:B------:R-:W-:Y:S01]  /*14ec0*/  IADD3 R2, R5, 0x40, RZ ;  /* 0x0000004005027810 */ /* 0x000fe20007ffe0ff */
[----:B------:R-:W-:Y:S03]  /*14ed0*/  BSSY B0, `(.L_x_293) ;  /* 0x000000f000007945 */ /* 0x000fe60003800000 */
[----:B------:R-:W-:-:S13]  /*14ee0*/  ISETP.GE.AND P0, PT, R2, R4, PT ;  /* 0x000000040200720c */ /* 0x000fda0003f06270 */
[----:B------:R-:W-:Y:S05]  /*14ef0*/  @P0 BRA `(.L_x_294) ;  /* 0x000000c000000947 */ /* 0x000fea0003800000 */
[----:B------:R-:W-:Y:S02]  /*14f00*/  ISETP.GE.AND P2, PT, R210, c[0x0][0x3c8], PT ;  /* 0x0000f200d2007a0c */ /* 0x000fe40003f46270 */
[----:B------:R-:W-:Y:S02]  /*14f10*/  ISETP.GE.AND P1, PT, R208, c[0x0][0x3c8], PT ;  /* 0x0000f200d0007a0c */ /* 0x000fe40003f26270 */
[----:B------:R-:W-:-:S09]  /*14f20*/  ISETP.GE.AND P0, PT, R209, c[0x0][0x3c8], PT ;  /* 0x0000f200d1007a0c */ /* 0x000fd20003f06270 */
        /* <DEDUP_REMOVED lines=9> */
.L_x_294:
[----:B------:R-:W-:Y:S05]  /*14fc0*/  BSYNC B0 ;  /* 0x0000000000007941 */ /* 0x000fea0003800000 */
.L_x_293:
[----:B------:R-:W-:Y:S05]  /*14fd0*/  BRA.DIV ~URZ, `(.L_x_295) ;  /* 0x000043127f007947 */ /* 0x000fea000b800000 */
[----:B---34-:R-:W3:Y:S04]  /*14fe0*/  SHFL.IDX PT, R6, R6, 0x3, 0x181f ;  /* 0x00781f0006067f89 */ /* 0x018ee800000e0000 */
[----:B------:R4:W2:Y:S02]  /*14ff0*/  SHFL.IDX PT, R0, R12, 0x3, 0x181f ;  /* 0x00781f000c007f89 */ /* 0x0008a400000e0000 */
.L_x_360:
[----:B------:R-:W-:-:S04]  /*15000*/  IADD3 R2, R5, 0x60, RZ ;  /* 0x0000006005027810 */ /* 0x000fc80007ffe0ff */
[----:B------:R-:W-:-:S13]  /*15010*/  ISETP.GE.AND P0, PT, R2, R4, PT ;  /* 0x000000040200720c */ /* 0x000fda0003f06270 */
[----:B------:R-:W-:Y:S05]  /*15020*/  @P0 BRA `(.L_x_296) ;  /* 0x0000252000000947 */ /* 0x000fea0003800000 */
[----:B------:R-:W-:Y:S02]  /*15030*/  ISETP.GE.AND P1, PT, R210, c[0x0][0x3c8], PT ;  /* 0x0000f200d2007a0c */ /* 0x000fe40003f26270 */
[----:B------:R-:W-:-:S11]  /*15040*/  ISETP.GE.AND P0, PT, R208, c[0x0][0x3c8], PT ;  /* 0x0000f200d0007a0c */ /* 0x000fd60003f06270 */
[-C--:B--2---:R-:W-:Y:S02]  /*15050*/  @!P1 LEA R4, P3, R210, R0.reuse, 0x1 ;  /* 0x00000000d2049211 */ /* 0x084fe400078608ff */
[----:B------:R-:W-:Y:S02]  /*15060*/  @!P0 LEA R2, P2, R208, R0, 0x1 ;  /* 0x00000000d0028211 */ /* 0x000fe400078408ff */
[-C--:B---3--:R-:W-:Y:S02]  /*15070*/  @!P1 LEA.HI.X R5, R210, R6.reuse, R211, 0x1, P3 ;  /* 0x00000006d2059211 */ /* 0x088fe400018f0cd3 */
[----:B------:R-:W-:-:S03]  /*15080*/  @!P0 LEA.HI.X R3, R208, R6, R225, 0x1, P2 ;  /* 0x00000006d0038211 */ /* 0x000fc600010f0ce1 */
[----:B-1----:R1:W-:Y:S04]  /*15090*/  @!P1 ST.E.128 [R4.64], R56 ;  /* 0x0000003804009985 */ /* 0x0023e8000c101d0a */
[----:B------:R1:W-:Y:S01]  /*150a0*/  @!P0 ST.E.128 [R2.64], R52 ;  /* 0x0000003402008985 */ /* 0x0003e2000c101d0a */
[----:B------:R-:W-:-:S13]  /*150b0*/  ISETP.GE.AND P0, PT, R209, c[0x0][0x3c8], PT ;  /* 0x0000f200d1007a0c */ /* 0x000fda0003f06270 */
[----:B------:R-:W-:Y:S05]  /*150c0*/  @P0 BRA `(.L_x_296) ;  /* 0x0000248000000947 */ /* 0x000fea0003800000 */
[----:B-1----:R-:W-:-:S04]  /*150d0*/  LEA R2, P0, R209, R0, 0x1 ;  /* 0x00000000d1027211 */ /* 0x002fc800078008ff */
[----:B------:R-:W-:-:S05]  /*150e0*/  LEA.HI.X R3, R209, R6, R224, 0x1, P0 ;  /* 0x00000006d1037211 */ /* 0x000fca00000f0ce0 */
[----:B------:R1:W-:Y:S01]  /*150f0*/  ST.E.128 [R2.64], R60 ;  /* 0x0000003c02007985 */ /* 0x0003e2000c101d0a */
[----:B------:R-:W-:Y:S05]  /*15100*/  BRA `(.L_x_296) ;  /* 0x0000244000007947 */ /* 0x000fea0003800000 */
.L_x_283:
[----:B------:R-:W-:Y:S02]  /*15110*/  IMAD R8, R8, c[0x0][0x408], RZ ;  /* 0x0001020008087a24 */ /* 0x000fe400078e02ff */
[----:B------:R-:W-:-:S04]  /*15120*/  IMAD.WIDE.U32 R6, R2, c[0x0][0x408], RZ ;  /* 0x0001020002067a25 */ /* 0x000fc800078e00ff */
[----:B------:R-:W-:Y:S01]  /*15130*/  IMAD R8, R2, c[0x0][0x40c], R8 ;  /* 0x0001030002087a24 */ /* 0x000fe200078e0208 */
[----:B------:R-:W-:-:S04]  /*15140*/  SHF.R.S32.HI R2, RZ, 0x1f, R0 ;  /* 0x0000001fff027819 */ /* 0x000fc80000011400 */
[----:B------:R-:W-:Y:S01]  /*15150*/  IADD3 R7, R7, R8, RZ ;  /* 0x0000000807077210 */ /* 0x000fe20007ffe0ff */
[----:B------:R-:W-:-:S04]  /*15160*/  IMAD R2, R2, c[0x0][0x440], RZ ;  /* 0x0001100002027a24 */ /* 0x000fc800078e02ff */
[----:B------:R-:W-:-:S04]  /*15170*/  IMAD.WIDE.U32 R6, R5, c[0x0][0x438], R6 ;  /* 0x00010e0005067a25 */ /* 0x000fc800078e0006 */
[----:B------:R-:W-:Y:S01]  /*15180*/  IMAD R5, R5, c[0x0][0x43c], R7 ;  /* 0x00010f0005057a24 */ /* 0x000fe200078e0207 */
[----:B------:R-:W-:Y:S01]  /*15190*/  MOV R4, R6 ;  /* 0x0000000600047202 */ /* 0x000fe20000000f00 */
[----:B------:R-:W-:-:S04]  /*151a0*/  IMAD R2, R0, c[0x0][0x444], R2 ;  /* 0x0001110000027a24 */ /* 0x000fc800078e0202 */
[----:B------:R-:W-:Y:S01]  /*151b0*/  IMAD.WIDE.U32 R4, R0, c[0x0][0x440], R4 ;  /* 0x0001100000047a25 */ /* 0x000fe200078e0004 */
[----:B------:R-:W-:-:S04]  /*151c0*/  MOV R0, R3 ;  /* 0x0000000300007202 */ /* 0x000fc80000000f00 */
[----:B------:R-:W-:Y:S01]  /*151d0*/  IADD3 R5, R5, R2, RZ ;  /* 0x0000000205057210 */ /* 0x000fe20007ffe0ff */
[----:B------:R-:W-:-:S04]  /*151e0*/  @P3 IMAD.HI.U32 R2, R3, c[0x0][0x4ec], RZ ;  /* 0x00013b0003023a27 */ /* 0x000fc800078e00ff */
[----:B------:R-:W-:Y:S01]  /*151f0*/  IMAD.WIDE.U32 R4, R246, c[0x0][0x448], R4 ;  /* 0x00011200f6047a25 */ /* 0x000fe200078e0004 */
[----:B------:R-:W-:-:S03]  /*15200*/  @P3 SHF.R.U32.HI R0, RZ, c[0x0][0x4f0], R2 ;  /* 0x00013c00ff003a19 */ /* 0x000fc60000011602 */
[----:B------:R-:W-:Y:S01]  /*15210*/  IMAD R5, R246, c[0x0][0x44c], R5 ;  /* 0x00011300f6057a24 */ /* 0x000fe200078e0205 */
[----:B------:R-:W-:-:S03]  /*15220*/  SHF.R.S32.HI R2, RZ, 0x1f, R0 ;  /* 0x0000001fff027819 */ /* 0x000fc60000011400 */
[----:B------:R-:W-:-:S04]  /*15230*/  IMAD.WIDE.U32 R4, R0, c[0x0][0x430], R4 ;  /* 0x00010c0000047a25 */ /* 0x000fc800078e0004 */
[----:B------:R-:W-:-:S04]  /*15240*/  IMAD R2, R2, c[0x0][0x430], RZ ;  /* 0x00010c0002027a24 */ /* 0x000fc800078e02ff */
[C---:B------:R-:W-:Y:S01]  /*15250*/  IMAD R2, R0.reuse, c[0x0][0x434], R2 ;  /* 0x00010d0000027a24 */ /* 0x040fe200078e0202 */
[----:B------:R-:W-:-:S05]  /*15260*/  IADD3 R0, -R0, RZ, RZ ;  /* 0x000000ff00007210 */ /* 0x000fca0007ffe1ff */
[----:B------:R-:W-:Y:S01]  /*15270*/  IMAD R0, R0, c[0x0][0x4e8], R3 ;  /* 0x00013a0000007a24 */ /* 0x000fe200078e0203 */
[----:B------:R-:W-:Y:S02]  /*15280*/  IADD3 R3, R5, R2, RZ ;  /* 0x0000000205037210 */ /* 0x000fe40007ffe0ff */
[----:B------:R-:W-:Y:S02]  /*15290*/  MOV R2, R4 ;  /* 0x0000000400027202 */ /* 0x000fe40000000f00 */
[----:B------:R-:W-:-:S03]  /*152a0*/  SHF.R.S32.HI R4, RZ, 0x1f, R0 ;  /* 0x0000001fff047819 */ /* 0x000fc60000011400 */
[----:B------:R-:W-:-:S04]  /*152b0*/  IMAD.WIDE.U32 R2, R0, c[0x0][0x428], R2 ;  /* 0x00010a0000027a25 */ /* 0x000fc800078e0002 */
[----:B------:R-:W-:Y:S01]  /*152c0*/  IMAD R4, R4, c[0x0][0x428], RZ ;  /* 0x00010a0004047a24 */ /* 0x000fe200078e02ff */
[----:B------:R-:W-:-:S03]  /*152d0*/  LEA R12, P1, R2, c[0x0][0x400], 0x2 ;  /* 0x00010000020c7a11 */ /* 0x000fc600078210ff */
[----:B------:R-:W-:-:S05]  /*152e0*/  IMAD R0, R0, c[0x0][0x42c], R4 ;  /* 0x00010b0000007a24 */ /* 0x000fca00078e0204 */
[----:B------:R-:W-:-:S04]  /*152f0*/  IADD3 R0, R3, R0, RZ ;  /* 0x0000000003007210 */ /* 0x000fc80007ffe0ff */
[----:B------:R-:W-:Y:S01]  /*15300*/  LEA.HI.X R5, R2, c[0x0][0x404], R0, 0x2, P1 ;  /* 0x0001010002057a11 */ /* 0x000fe200008f1400 */
[----:B------:R-:W-:Y:S05]  /*15310*/  BRA.DIV ~URZ, `(.L_x_297) ;  /* 0x000040927f007947 */ /* 0x000fea000b800000 */
[----:B------:R1:W3:Y:S02]  /*15320*/  SHFL.IDX PT, R4, R5, RZ, 0x1c1f ;  /* 0x001c1fff05047589 */ /* 0x0002e400000e0000 */
.L_x_361:
[----:B------:R-:W-:Y:S05]  /*15330*/  BRA.DIV ~URZ, `(.L_x_298) ;  /* 0x000040e27f007947 */ /* 0x000fea000b800000 */
[----:B------:R4:W1:Y:S02]  /*15340*/  SHFL.IDX PT, R0, R12, RZ, 0x1c1f ;  /* 0x001c1fff0c007589 */ /* 0x00086400000e0000 */
.L_x_362:
[----:B------:R-:W-:Y:S01]  /*15350*/  BSSY B0, `(.L_x_299) ;  /* 0x00000a8000007945 */ /* 0x000fe20003800000 */
[----:B------:R-:W-:Y:S05]  /*15360*/  @P0 BRA `(.L_x_300) ;  /* 0x00000a6000000947 */ /* 0x000fea0003800000 */
[C---:B------:R-:W-:Y:S02]  /*15370*/  ISETP.GE.AND P0, PT, R248.reuse, c[0x0][0x3c8], PT ;  /* 0x0000f200f8007a0c */ /* 0x040fe40003f06270 */
[C---:B------:R-:W-:Y:S02]  /*15380*/  IADD3 R7, R248.reuse, 0x8, RZ ;  /* 0x00000008f8077810 */ /* 0x040fe40007ffe0ff */
[C---:B------:R-:W-:Y:S02]  /*15390*/  IADD3 R6, R248.reuse, 0x10, RZ ;  /* 0x00000010f8067810 */ /* 0x040fe40007ffe0ff */
[----:B------:R-:W-:Y:S02]  /*153a0*/  ISETP.GE.AND P1, PT, R7, c[0x0][0x3c8], PT ;  /* 0x0000f20007007a0c */ /* 0x000fe40003f26270 */
[----:B------:R-:W-:-:S02]  /*153b0*/  IADD3 R9, R248, 0x8, RZ ;  /* 0x00000008f8097810 */ /* 0x000fc40007ffe0ff */
[----:B------:R-:W-:Y:S02]  /*153c0*/  ISETP.GE.AND P2, PT, R6, c[0x0][0x3c8], PT ;  /* 0x0000f20006007a0c */ /* 0x000fe40003f46270 */
[----:B------:R-:W-:Y:S01]  /*153d0*/  SHF.R.S32.HI R9, RZ, 0x1f, R9 ;  /* 0x0000001fff097819 */ /* 0x000fe20000011409 */
[----:B-1----:R-:W-:Y:S01]  /*153e0*/  @!P0 IMAD.MOV.U32 R2, RZ, RZ, R0 ;  /* 0x000000ffff028224 */ /* 0x002fe200078e0000 */
[C---:B------:R-:W-:Y:S01]  /*153f0*/  IADD3 R8, R248.reuse, 0x18, RZ ;  /* 0x00000018f8087810 */ /* 0x040fe20007ffe0ff */
[----:B---3--:R-:W-:Y:S01]  /*15400*/  @!P0 IMAD.MOV.U32 R3, RZ, RZ, R4 ;  /* 0x000000ffff038224 */ /* 0x008fe200078e0004 */
[C---:B--2---:R-:W-:Y:S02]  /*15410*/  IADD3 R10, R248.reuse, 0x30, RZ ;  /* 0x00000030f80a7810 */ /* 0x044fe40007ffe0ff */
[C---:B------:R-:W-:Y:S01]  /*15420*/  IADD3 R14, R248.reuse, 0x40, RZ ;  /* 0x00000040f80e7810 */ /* 0x040fe20007ffe0ff */
[----:B------:R-:W-:Y:S01]  /*15430*/  @!P0 IMAD.WIDE R2, R248, 0x4, R2 ;  /* 0x00000004f8028825 */ /* 0x000fe200078e0202 */
[----:B------:R-:W-:-:S02]  /*15440*/  ISETP.GE.AND P3, PT, R10, c[0x0][0x3c8], PT ;  /* 0x0000f2000a007a0c */ /* 0x000fc40003f66270 */
[----:B------:R-:W-:Y:S02]  /*15450*/  IADD3 R15, R248, 0x30, RZ ;  /* 0x00000030f80f7810 */ /* 0x000fe40007ffe0ff */
[----:B------:R1:W-:Y:S01]  /*15460*/  @!P0 ST.E.64 [R2.64], R22 ;  /* 0x0000001602008985 */ /* 0x0003e2000c101b0a */
[----:B------:R-:W-:Y:S02]  /*15470*/  ISETP.GE.AND P4, PT, R14, c[0x0][0x3c8], PT ;  /* 0x0000f2000e007a0c */ /* 0x000fe40003f86270 */
[C---:B------:R-:W-:Y:S02]  /*15480*/  IADD3 R11, R248.reuse, 0x38, RZ ;  /* 0x00000038f80b7810 */ /* 0x040fe40007ffe0ff */
[----:B------:R-:W-:Y:S02]  /*15490*/  SHF.R.S32.HI R15, RZ, 0x1f, R15 ;  /* 0x0000001fff0f7819 */ /* 0x000fe4000001140f */
[----:B------:R-:W-:Y:S02]  /*154a0*/  SHF.R.S32.HI R11, RZ, 0x1f, R11 ;  /* 0x0000001fff0b7819 */ /* 0x000fe4000001140b */
[----:B------:R-:W-:-:S02]  /*154b0*/  IADD3 R16, R248, 0x60, RZ ;  /* 0x00000060f8107810 */ /* 0x000fc40007ffe0ff */
[C---:B------:R-:W-:Y:S02]  /*154c0*/  IADD3 R17, R248.reuse, 0x80, RZ ;  /* 0x00000080f8117810 */ /* 0x040fe40007ffe0ff */
[----:B------:R-:W-:Y:S02]  /*154d0*/  SHF.R.S32.HI R16, RZ, 0x1f, R16 ;  /* 0x0000001fff107819 */ /* 0x000fe40000011410 */
[----:B------:R-:W-:Y:S02]  /*154e0*/  SHF.R.S32.HI R17, RZ, 0x1f, R17 ;  /* 0x0000001fff117819 */ /* 0x000fe40000011411 */
[C---:B------:R-:W-:Y:S02]  /*154f0*/  IADD3 R18, R248.reuse, 0xa8, RZ ;  /* 0x000000a8f8127810 */ /* 0x040fe40007ffe0ff */
[----:B------:R-:W-:-:S04]  /*15500*/  IADD3 R19, R248, 0xa8, RZ ;  /* 0x000000a8f8137810 */ /* 0x000fc80007ffe0ff */
[----:B------:R-:W-:Y:S02]  /*15510*/  SHF.R.S32.HI R19, RZ, 0x1f, R19 ;  /* 0x0000001fff137819 */ /* 0x000fe40000011413 */
[----:B-1----:R-:W-:-:S04]  /*15520*/  @!P1 LEA R2, P0, R7, R0, 0x2 ;  /* 0x0000000007029211 */ /* 0x002fc800078010ff */
[----:B------:R-:W-:Y:S02]  /*15530*/  @!P1 LEA.HI.X R3, R7, R4, R9, 0x2, P0 ;  /* 0x0000000407039211 */ /* 0x000fe400000f1409 */
[C---:B------:R-:W-:Y:S02]  /*15540*/  IADD3 R9, R248.reuse, 0x10, RZ ;  /* 0x00000010f8097810 */ /* 0x040fe40007ffe0ff */
[----:B------:R-:W-:Y:S01]  /*15550*/  IADD3 R7, R248, 0x20, RZ ;  /* 0x00000020f8077810 */ /* 0x000fe20007ffe0ff */
[----:B------:R1:W-:Y:S01]  /*15560*/  @!P1 ST.E.64 [R2.64], R24 ;  /* 0x0000001802009985 */ /* 0x0003e2000c101b0a */
[----:B------:R-:W-:Y:S02]  /*15570*/  ISETP.GE.AND P1, PT, R8, c[0x0][0x3c8], PT ;  /* 0x0000f20008007a0c */ /* 0x000fe40003f26270 */
[----:B------:R-:W-:Y:S02]  /*15580*/  SHF.R.S32.HI R9, RZ, 0x1f, R9 ;  /* 0x0000001fff097819 */ /* 0x000fe40000011409 */
[----:B-1----:R-:W-:-:S04]  /*15590*/  @!P2 LEA R2, P0, R6, R0, 0x2 ;  /* 0x000000000602a211 */ /* 0x002fc800078010ff */
[----:B------:R-:W-:Y:S02]  /*155a0*/  @!P2 LEA.HI.X R3, R6, R4, R9, 0x2, P0 ;  /* 0x000000040603a211 */ /* 0x000fe400000f1409 */
[C---:B------:R-:W-:Y:S02]  /*155b0*/  IADD3 R9, R248.reuse, 0x18, RZ ;  /* 0x00000018f8097810 */ /* 0x040fe40007ffe0ff */
[----:B------:R-:W-:Y:S01]  /*155c0*/  IADD3 R6, R248, 0x28, RZ ;  /* 0x00000028f8067810 */ /* 0x000fe20007ffe0ff */
[----:B------:R1:W-:Y:S01]  /*155d0*/  @!P2 ST.E.64 [R2.64], R26 ;  /* 0x0000001a0200a985 */ /* 0x0003e2000c101b0a */
[----:B------:R-:W-:Y:S02]  /*155e0*/  SHF.R.S32.HI R9, RZ, 0x1f, R9 ;  /* 0x0000001fff097819 */ /* 0x000fe40000011409 */
[----:B------:R-:W-:Y:S02]  /*155f0*/  ISETP.GE.AND P2, PT, R7, c[0x0][0x3c8], PT ;  /* 0x0000f20007007a0c */ /* 0x000fe40003f46270 */
        /* <DEDUP_REMOVED lines=16> */
[----:B------:R-:W-:-:S03]  /*15700*/  @!P3 LEA R6, P5, R10, R0, 0x2 ;  /* 0x000000000a06b211 */ /* 0x000fc600078a10ff */
[----:B------:R1:W-:Y:S01]  /*15710*/  @!P1 ST.E.64 [R2.64], R32 ;  /* 0x0000002002009985 */ /* 0x0003e2000c101b0a */
[----:B------:R-:W-:Y:S02]  /*15720*/  ISETP.GE.AND P1, PT, R9, c[0x0][0x3c8], PT ;  /* 0x0000f20009007a0c */ /* 0x000fe40003f26270 */
[----:B------:R-:W-:Y:S02]  /*15730*/  @!P3 LEA.HI.X R7, R10, R4, R15, 0x2, P5 ;  /* 0x000000040a07b211 */ /* 0x000fe400028f140f */
[C---:B------:R-:W-:Y:S02]  /*15740*/  IADD3 R10, R248.reuse, 0x50, RZ ;  /* 0x00000050f80a7810 */ /* 0x040fe40007ffe0ff */
[----:B------:R-:W-:Y:S01]  /*15750*/  IADD3 R15, R248, 0x40, RZ ;  /* 0x00000040f80f7810 */ /* 0x000fe20007ffe0ff */
[----:B------:R2:W-:Y:S01]  /*15760*/  @!P3 ST.E.64 [R6.64], R34 ;  /* 0x000000220600b985 */ /* 0x0005e2000c101b0a */
[----:B------:R-:W-:Y:S02]  /*15770*/  ISETP.GE.AND P3, PT, R10, c[0x0][0x3c8], PT ;  /* 0x0000f2000a007a0c */ /* 0x000fe40003f66270 */
[----:B------:R-:W-:-:S02]  /*15780*/  SHF.R.S32.HI R15, RZ, 0x1f, R15 ;  /* 0x0000001fff0f7819 */ /* 0x000fc4000001140f */
[----:B-1----:R-:W-:-:S04]  /*15790*/  @!P2 LEA R2, P0, R8, R0, 0x2 ;  /* 0x000000000802a211 */ /* 0x002fc800078010ff */
[----:B------:R-:W-:Y:S02]  /*157a0*/  @!P2 LEA.HI.X R3, R8, R4, R11, 0x2, P0 ;  /* 0x000000040803a211 */ /* 0x000fe400000f140b */
[C---:B------:R-:W-:Y:S02]  /*157b0*/  IADD3 R8, R248.reuse, 0x58, RZ ;  /* 0x00000058f8087810 */ /* 0x040fe40007ffe0ff */
[----:B------:R-:W-:Y:S01]  /*157c0*/  IADD3 R11, R248, 0x48, RZ ;  /* 0x00000048f80b7810 */ /* 0x000fe20007ffe0ff */
[----:B------:R1:W-:Y:S01]  /*157d0*/  @!P2 ST.E.64 [R2.64], R100 ;  /* 0x000000640200a985 */ /* 0x0003e2000c101b0a */
[----:B--2---:R-:W-:Y:S02]  /*157e0*/  @!P4 LEA R6, P5, R14, R0, 0x2 ;  /* 0x000000000e06c211 */ /* 0x004fe400078a10ff */
[----:B------:R-:W-:Y:S02]  /*157f0*/  ISETP.GE.AND P2, PT, R8, c[0x0][0x3c8], PT ;  /* 0x0000f20008007a0c */ /* 0x000fe40003f46270 */
[----:B------:R-:W-:-:S02]  /*15800*/  SHF.R.S32.HI R11, RZ, 0x1f, R11 ;  /* 0x0000001fff0b7819 */ /* 0x000fc4000001140b */
        /* <DEDUP_REMOVED lines=11> */
[----:B------:R-:W-:Y:S02]  /*158c0*/  ISETP.GE.AND P1, PT, R9, c[0x0][0x3c8], PT ;  /* 0x0000f20009007a0c */ /* 0x000fe40003f26270 */
[----:B--2---:R-:W-:Y:S02]  /*158d0*/  @!P3 LEA R6, P5, R10, R0, 0x2 ;  /* 0x000000000a06b211 */ /* 0x004fe400078a10ff */
[----:B------:R-:W-:-:S02]  /*158e0*/  SHF.R.S32.HI R11, RZ, 0x1f, R11 ;  /* 0x0000001fff0b7819 */ /* 0x000fc4000001140b */
[----:B------:R-:W-:Y:S02]  /*158f0*/  @!P3 LEA.HI.X R7, R10, R4, R15, 0x2, P5 ;  /* 0x000000040a07b211 */ /* 0x000fe400028f140f */
[C---:B------:R-:W-:Y:S02]  /*15900*/  IADD3 R10, R248.reuse, 0x70, RZ ;  /* 0x00000070f80a7810 */ /* 0x040fe40007ffe0ff */
[----:B------:R-:W-:Y:S01]  /*15910*/  IADD3 R15, R248, 0x80, RZ ;  /* 0x00000080f80f7810 */ /* 0x000fe20007ffe0ff */
[----:B------:R2:W-:Y:S01]  /*15920*/  @!P3 ST.E.64 [R6.64], R44 ;  /* 0x0000002c0600b985 */ /* 0x0005e2000c101b0a */
[----:B------:R-:W-:Y:S02]  /*15930*/  ISETP.GE.AND P3, PT, R10, c[0x0][0x3c8], PT ;  /* 0x0000f2000a007a0c */ /* 0x000fe40003f66270 */
        /* <DEDUP_REMOVED lines=23> */
[----:B------:R-:W-:Y:S02]  /*15ab0*/  ISETP.GE.AND P6, PT, R11, c[0x0][0x3c8], PT ;  /* 0x0000f2000b007a0c */ /* 0x000fe40003fc6270 */
[C---:B------:R-:W-:Y:S01]  /*15ac0*/  IADD3 R16, R248.reuse, 0x88, RZ ;  /* 0x00000088f8107810 */ /* 0x040fe20007ffe0ff */
[----:B------:R2:W-:Y:S01]  /*15ad0*/  @!P3 ST.E.64 [R6.64], R60 ;  /* 0x0000003c0600b985 */ /* 0x0005e2000c101b0a */
[----:B------:R-:W-:Y:S02]  /*15ae0*/  IADD3 R10, R248, 0x98, RZ ;  /* 0x00000098f80a7810 */ /* 0x000fe40007ffe0ff */
[----:B------:R-:W-:Y:S02]  /*15af0*/  SHF.R.S32.HI R16, RZ, 0x1f, R16 ;  /* 0x0000001fff107819 */ /* 0x000fe40000011410 */
[----:B------:R-:W-:-:S02]  /*15b00*/  ISETP.GE.AND P5, PT, R10, c[0x0][0x3c8], PT ;  /* 0x0000f2000a007a0c */ /* 0x000fc40003fa6270 */
[----:B-1----:R-:W-:-:S04]  /*15b10*/  @!P2 LEA R2, P0, R8, R0, 0x2 ;  /* 0x000000000802a211 */ /* 0x002fc800078010ff */
[----:B------:R-:W-:Y:S02]  /*15b20*/  @!P2 LEA.HI.X R3, R8, R4, R9, 0x2, P0 ;  /* 0x000000040803a211 */ /* 0x000fe400000f1409 */
[----:B------:R-:W-:-:S03]  /*15b30*/  @!P4 LEA R8, P0, R15, R0, 0x2 ;  /* 0x000000000f08c211 */ /* 0x000fc600078010ff */
[----:B------:R1:W-:Y:S01]  /*15b40*/  @!P2 ST.E.64 [R2.64], R64 ;  /* 0x000000400200a985 */ /* 0x0003e2000c101b0a */
[----:B------:R-:W-:Y:S02]  /*15b50*/  @!P4 LEA.HI.X R9, R15, R4, R17, 0x2, P0 ;  /* 0x000000040f09c211 */ /* 0x000fe400000f1411 */
[C---:B------:R-:W-:Y:S02]  /*15b60*/  IADD3 R15, R248.reuse, 0xa0, RZ ;  /* 0x000000a0f80f7810 */ /* 0x040fe40007ffe0ff */
[----:B--2---:R-:W-:Y:S01]  /*15b70*/  @!P6 LEA R6, P0, R11, R0, 0x2 ;  /* 0x000000000b06e211 */ /* 0x004fe200078010ff */
[----:B------:R-:W-:Y:S01]  /*15b80*/  @!P4 ST.E.64 [R8.64], R104 ;  /* 0x000000680800c985 */ /* 0x000fe2000c101b0a */
[----:B------:R-:W-:Y:S02]  /*15b90*/  ISETP.GE.AND P4, PT, R15, c[0x0][0x3c8], PT ;  /* 0x0000f2000f007a0c */ /* 0x000fe40003f86270 */
[----:B------:R-:W-:-:S04]  /*15ba0*/  IADD3 R17, R248, 0xa0, RZ ;  /* 0x000000a0f8117810 */ /* 0x000fc80007ffe0ff */
[----:B------:R-:W-:Y:S02]  /*15bb0*/  SHF.R.S32.HI R17, RZ, 0x1f, R17 ;  /* 0x0000001fff117819 */ /* 0x000fe40000011411 */
[----:B-1----:R-:W-:-:S04]  /*15bc0*/  @!P1 LEA R2, P2, R14, R0, 0x2 ;  /* 0x000000000e029211 */ /* 0x002fc800078410ff */
[-C--:B------:R-:W-:Y:S02]  /*15bd0*/  @!P1 LEA.HI.X R3, R14, R4.reuse, R16, 0x2, P2 ;  /* 0x000000040e039211 */ /* 0x080fe400010f1410 */
[C---:B------:R-:W-:Y:S02]  /*15be0*/  IADD3 R14, R248.reuse, 0x90, RZ ;  /* 0x00000090f80e7810 */ /* 0x040fe40007ffe0ff */
[----:B------:R-:W-:Y:S01]  /*15bf0*/  IADD3 R16, R248, 0xb0, RZ ;  /* 0x000000b0f8107810 */ /* 0x000fe20007ffe0ff */
[----:B------:R1:W-:Y:S01]  /*15c00*/  @!P1 ST.E.64 [R2.64], R68 ;  /* 0x0000004402009985 */ /* 0x0003e2000c101b0a */
[----:B------:R-:W-:Y:S02]  /*15c10*/  SHF.R.S32.HI R14, RZ, 0x1f, R14 ;  /* 0x0000001fff0e7819 */ /* 0x000fe4000001140e */
[----:B------:R-:W-:Y:S02]  /*15c20*/  ISETP.GE.AND P2, PT, R18, c[0x0][0x3c8], PT ;  /* 0x0000f20012007a0c */ /* 0x000fe40003f46270 */
[----:B------:R-:W-:-:S02]  /*15c30*/  @!P6 LEA.HI.X R7, R11, R4, R14, 0x2, P0 ;  /* 0x000000040b07e211 */ /* 0x000fc400000f140e */
[C---:B------:R-:W-:Y:S02]  /*15c40*/  IADD3 R11, R248.reuse, 0x98, RZ ;  /* 0x00000098f80b7810 */ /* 0x040fe40007ffe0ff */
[----:B------:R-:W-:Y:S01]  /*15c50*/  IADD3 R14, R248, 0xb8, RZ ;  /* 0x000000b8f80e7810 */ /* 0x000fe20007ffe0ff */
[----:B------:R2:W-:Y:S01]  /*15c60*/  @!P6 ST.E.64 [R6.64], R72 ;  /* 0x000000480600e985 */ /* 0x0005e2000c101b0a */
[----:B------:R-:W-:Y:S02]  /*15c70*/  SHF.R.S32.HI R11, RZ, 0x1f, R11 ;  /* 0x0000001fff0b7819 */ /* 0x000fe4000001140b */
[----:B------:R-:W-:Y:S02]  /*15c80*/  ISETP.GE.AND P1, PT, R16, c[0x0][0x3c8], PT ;  /* 0x0000f20010007a0c */ /* 0x000fe40003f26270 */
[----:B------:R-:W-:Y:S02]  /*15c90*/  ISETP.GE.AND P0, PT, R14, c[0x0][0x3c8], PT ;  /* 0x0000f2000e007a0c */ /* 0x000fe40003f06270 */
[----:B-1----:R-:W-:-:S04]  /*15ca0*/  @!P5 LEA R2, P3, R10, R0, 0x2 ;  /* 0x000000000a02d211 */ /* 0x002fc800078610ff */
[----:B------:R-:W-:Y:S02]  /*15cb0*/  @!P5 LEA.HI.X R3, R10, R4, R11, 0x2, P3 ;  /* 0x000000040a03d211 */ /* 0x000fe400018f140b */
[CC--:B------:R-:W-:Y:S02]  /*15cc0*/  @!P4 LEA R10, P6, R15.reuse, R0.reuse, 0x2 ;  /* 0x000000000f0ac211 */ /* 0x0c0fe400078c10ff */
[----:B------:R-:W-:Y:S01]  /*15cd0*/  @!P2 LEA R8, P3, R18, R0, 0x2 ;  /* 0x000000001208a211 */ /* 0x000fe200078610ff */
[----:B------:R1:W-:Y:S01]  /*15ce0*/  @!P5 ST.E.64 [R2.64], R76 ;  /* 0x0000004c0200d985 */ /* 0x0003e2000c101b0a */
[----:B------:R-:W-:Y:S02]  /*15cf0*/  @!P4 LEA.HI.X R11, R15, R4, R17, 0x2, P6 ;  /* 0x000000040f0bc211 */ /* 0x000fe400030f1411 */
[C---:B------:R-:W-:Y:S02]  /*15d00*/  IADD3 R17, R248.reuse, 0xb0, RZ ;  /* 0x000000b0f8117810 */ /* 0x040fe40007ffe0ff */
[----:B------:R-:W-:Y:S01]  /*15d10*/  IADD3 R15, R248, 0xb8, RZ ;  /* 0x000000b8f80f7810 */ /* 0x000fe20007ffe0ff */
[----:B------:R3:W-:Y:S01]  /*15d20*/  @!P4 ST.E.64 [R10.64], R116 ;  /* 0x000000740a00c985 */ /* 0x0007e2000c101b0a */
[----:B--2---:R-:W-:-:S02]  /*15d30*/  @!P1 LEA R6, P5, R16, R0, 0x2 ;  /* 0x0000000010069211 */ /* 0x004fc400078a10ff */
[----:B------:R-:W-:Y:S02]  /*15d40*/  SHF.R.S32.HI R17, RZ, 0x1f, R17 ;  /* 0x0000001fff117819 */ /* 0x000fe40000011411 */
[-C--:B------:R-:W-:Y:S02]  /*15d50*/  @!P2 LEA.HI.X R9, R18, R4.reuse, R19, 0x2, P3 ;  /* 0x000000041209a211 */ /* 0x080fe400018f1413 */
[----:B------:R-:W-:Y:S02]  /*15d60*/  SHF.R.S32.HI R15, RZ, 0x1f, R15 ;  /* 0x0000001fff0f7819 */ /* 0x000fe4000001140f */
[----:B------:R-:W-:Y:S01]  /*15d70*/  @!P1 LEA.HI.X R7, R16, R4, R17, 0x2, P5 ;  /* 0x0000000410079211 */ /* 0x000fe200028f1411 */
[----:B------:R3:W-:Y:S04]  /*15d80*/  @!P2 ST.E.64 [R8.64], R108 ;  /* 0x0000006c0800a985 */ /* 0x0007e8000c101b0a */
[----:B------:R3:W-:Y:S01]  /*15d90*/  @!P1 ST.E.64 [R6.64], R80 ;  /* 0x0000005006009985 */ /* 0x0007e2000c101b0a */
[----:B-1----:R-:W-:-:S04]  /*15da0*/  @!P0 LEA R2, P3, R14, R0, 0x2 ;  /* 0x000000000e028211 */ /* 0x002fc800078610ff */
[----:B------:R-:W-:-:S05]  /*15db0*/  @!P0 LEA.HI.X R3, R14, R4, R15, 0x2, P3 ;  /* 0x000000040e038211 */ /* 0x000fca00018f140f */
[----:B------:R3:W-:Y:S04]  /*15dc0*/  @!P0 ST.E.64 [R2.64], R20 ;  /* 0x0000001402008985 */ /* 0x0007e8000c101b0a */
.L_x_300:
[----:B------:R-:W-:Y:S05]  /*15dd0*/  BSYNC B0 ;  /* 0x0000000000007941 */ /* 0x000fea0003800000 */
.L_x_299:
[----:B------:R-:W-:Y:S05]  /*15de0*/  BRA.DIV ~URZ, `(.L_x_301) ;  /* 0x000036927f007947 */ /* 0x000fea000b800000 */
[----:B---3--:R3:W2:Y:S04]  /*15df0*/  SHFL.IDX PT, R4, R5, 0x1, 0x1c1f ;  /* 0x003c1f0005047f89 */ /* 0x0086a800000e0000 */
[----:B-1----:R3:W1:Y:S02]  /*15e00*/  SHFL.IDX PT, R0, R12, 0x1, 0x1c1f ;  /* 0x003c1f000c007f89 */ /* 0x00266400000e0000 */
.L_x_363:
[----:B------:R-:W-:-:S13]  /*15e10*/  ISETP.NE.AND P0, PT, R13, RZ, PT ;  /* 0x000000ff0d00720c */ /* 0x000fda0003f05270 */
[----:B------:R-:W-:Y:S05]  /*15e20*/  @P0 BRA `(.L_x_296) ;  /* 0x0000172000000947 */ /* 0x000fea0003800000 */
[C---:B------:R-:W-:Y:S02]  /*15e30*/  ISETP.GE.AND P4, PT, R248.reuse, c[0x0][0x3c8], PT ;  /* 0x0000f200f8007a0c */ /* 0x040fe40003f86270 */
[C---:B--2---:R-:W-:Y:S02]  /*15e40*/  IADD3 R15, R248.reuse, 0x18, RZ ;  /* 0x00000018f80f7810 */ /* 0x044fe40007ffe0ff */
[----:B------:R-:W-:Y:S02]  /*15e50*/  IADD3 R8, R248, 0x8, RZ ;  /* 0x00000008f8087810 */ /* 0x000fe40007ffe0ff */
[----:B------:R-:W-:Y:S02]  /*15e60*/  ISETP.GE.AND P1, PT, R15, c[0x0][0x3c8], PT ;  /* 0x0000f2000f007a0c */ /* 0x000fe40003f26270 */
[----:B------:R-:W-:Y:S02]  /*15e70*/  ISETP.GE.AND P3, PT, R8, c[0x0][0x3c8], PT ;  /* 0x0000f20008007a0c */ /* 0x000fe40003f66270 */
[----:B---3--:R-:W-:-:S02]  /*15e80*/  IADD3 R5, R248, 0x10, RZ ;  /* 0x00000010f8057810 */ /* 0x008fc40007ffe0ff */
[C---:B------:R-:W-:Y:S01]  /*15e90*/  IADD3 R9, R248.reuse, 0x8, RZ ;  /* 0x00000008f8097810 */ /* 0x040fe20007ffe0ff */
[----:B-1----:R-:W-:Y:S01]  /*15ea0*/  @!P4 IMAD.MOV.U32 R6, RZ, RZ, R0 ;  /* 0x000000ffff06c224 */ /* 0x002fe200078e0000 */
[----:B------:R-:W-:Y:S01]  /*15eb0*/  ISETP.GE.AND P2, PT, R5, c[0x0][0x3c8], PT ;  /* 0x0000f20005007a0c */ /* 0x000fe20003f46270 */
[----:B------:R-:W-:Y:S01]  /*15ec0*/  @!P4 IMAD.MOV.U32 R7, RZ, RZ, R4 ;  /* 0x000000ffff07c224 */ /* 0x000fe200078e0004 */
[----:B------:R-:W-:Y:S02]  /*15ed0*/  SHF.R.S32.HI R9, RZ, 0x1f, R9 ;  /* 0x0000001fff097819 */ /* 0x000fe40000011409 */
[C---:B------:R-:W-:Y:S01]  /*15ee0*/  IADD3 R10, R248.reuse, 0x20, RZ ;  /* 0x00000020f80a7810 */ /* 0x040fe20007ffe0ff */
[C---:B------:R-:W-:Y:S01]  /*15ef0*/  @!P4 IMAD.WIDE R6, R248.reuse, 0x4, R6 ;  /* 0x00000004f806c825 */ /* 0x040fe200078e0206 */
[----:B----4-:R-:W-:Y:S02]  /*15f00*/  IADD3 R12, R248, 0x10, RZ ;  /* 0x00000010f80c7810 */ /* 0x010fe40007ffe0ff */
[----:B------:R-:W-:-:S02]  /*15f10*/  @!P3 LEA R2, P5, R8, R0, 0x2 ;  /* 0x000000000802b211 */ /* 0x000fc400078a10ff */
[----:B------:R1:W-:Y:S01]  /*15f20*/  @!P4 ST.E.64 [R6.64], R92 ;  /* 0x0000005c0600c985 */ /* 0x0003e2000c101b0a */
[----:B------:R-:W-:Y:S02]  /*15f30*/  ISETP.GE.AND P0, PT, R10, c[0x0][0x3c8], PT ;  /* 0x0000f2000a007a0c */ /* 0x000fe40003f06270 */
[----:B------:R-:W-:Y:S02]  /*15f40*/  @!P3 LEA.HI.X R3, R8, R4, R9, 0x2, P5 ;  /* 0x000000040803b211 */ /* 0x000fe400028f1409 */
[----:B------:R-:W-:Y:S02]  /*15f50*/  SHF.R.S32.HI R12, RZ, 0x1f, R12 ;  /* 0x0000001fff0c7819 */ /* 0x000fe4000001140c */
[----:B------:R-:W-:Y:S01]  /*15f60*/  IADD3 R16, R248, 0x18, RZ ;  /* 0x00000018f8107810 */ /* 0x000fe20007ffe0ff */
[----:B------:R2:W-:Y:S01]  /*15f70*/  @!P3 ST.E.64 [R2.64], R84 ;  /* 0x000000540200b985 */ /* 0x0005e2000c101b0a */
[----:B------:R-:W-:Y:S02]  /*15f80*/  @!P2 LEA R8, P3, R5, R0, 0x2 ;  /* 0x000000000508a211 */ /* 0x000fe400078610ff */
[----:B------:R-:W-:-:S02]  /*15f90*/  SHF.R.S32.HI R16, RZ, 0x1f, R16 ;  /* 0x0000001fff107819 */ /* 0x000fc40000011410 */
[----:B------:R-:W-:Y:S02]  /*15fa0*/  @!P2 LEA.HI.X R9, R5, R4, R12, 0x2, P3 ;  /* 0x000000040509a211 */ /* 0x000fe400018f140c */
[C---:B------:R-:W-:Y:S02]  /*15fb0*/  IADD3 R5, R248.reuse, 0x38, RZ ;  /* 0x00000038f8057810 */ /* 0x040fe40007ffe0ff */
[C---:B------:R-:W-:Y:S01]  /*15fc0*/  IADD3 R12, R248.reuse, 0x20, RZ ;  /* 0x00000020f80c7810 */ /* 0x040fe20007ffe0ff */
[----:B------:R3:W-:Y:S01]  /*15fd0*/  @!P2 ST.E.64 [R8.64], R120 ;  /* 0x000000780800a985 */ /* 0x0007e2000c101b0a */
[C---:B------:R-:W-:Y:S02]  /*15fe0*/  IADD3 R11, R248.reuse, 0x28, RZ ;  /* 0x00000028f80b7810 */ /* 0x040fe40007ffe0ff */
[----:B------:R-:W-:Y:S02]  /*15ff0*/  SHF.R.S32.HI R12, RZ, 0x1f, R12 ;  /* 0x0000001fff0c7819 */ /* 0x000fe4000001140c */
[----:B------:R-:W-:-:S02]  /*16000*/  IADD3 R14, R248, 0x30, RZ ;  /* 0x00000030f80e7810 */ /* 0x000fc40007ffe0ff */
[----:B------:R-:W-:Y:S02]  /*16010*/  ISETP.GE.AND P5, PT, R11, c[0x0][0x3c8], PT ;  /* 0x0000f2000b007a0c */ /* 0x000fe40003fa6270 */
[----:B------:R-:W-:Y:S02]  /*16020*/  ISETP.GE.AND P4, PT, R14, c[0x0][0x3c8], PT ;  /* 0x0000f2000e007a0c */ /* 0x000fe40003f86270 */
[----:B-1----:R-:W-:Y:S02]  /*16030*/  @!P1 LEA R6, P6, R15, R0, 0x2 ;  /* 0x000000000f069211 */ /* 0x002fe400078c10ff */
[----:B------:R-:W-:-:S04]  /*16040*/  IADD3 R13, R248, 0x30, RZ ;  /* 0x00000030f80d7810 */ /* 0x000fc80007ffe0ff */
[----:B------:R-:W-:-:S07]  /*16050*/  SHF.R.S32.HI R13, RZ, 0x1f, R13 ;  /* 0x0000001fff0d7819 */ /* 0x000fce000001140d */
[----:B--2---:R-:W-:-:S04]  /*16060*/  P2R R2, PR, RZ, 0x40 ;  /* 0x00000040ff027803 */ /* 0x004fc80000000000 */
[----:B------:R-:W-:Y:S02]  /*16070*/  ISETP.NE.AND P3, PT, R2, RZ, PT ;  /* 0x000000ff0200720c */ /* 0x000fe40003f65270 */
[C---:B------:R-:W-:Y:S02]  /*16080*/  @!P0 LEA R2, P6, R10.reuse, R0, 0x2 ;  /* 0x000000000a028211 */ /* 0x040fe400078c10ff */
[-C--:B------:R-:W-:Y:S02]  /*16090*/  @!P1 LEA.HI.X R7, R15, R4.reuse, R16, 0x2, P3 ;  /* 0x000000040f079211 */ /* 0x080fe400018f1410 */
[----:B------:R-:W-:Y:S02]  /*160a0*/  ISETP.GE.AND P3, PT, R5, c[0x0][0x3c8], PT ;  /* 0x0000f20005007a0c */ /* 0x000fe40003f66270 */
[----:B------:R-:W-:Y:S01]  /*160b0*/  @!P0 LEA.HI.X R3, R10, R4, R12, 0x2, P6 ;  /* 0x000000040a038211 */ /* 0x000fe200030f140c */
[----:B------:R1:W-:Y:S01]  /*160c0*/  @!P1 ST.E.64 [R6.64], R112 ;  /* 0x0000007006009985 */ /* 0x0003e2000c101b0a */
[----:B------:R-:W-:-:S02]  /*160d0*/  IADD3 R12, R248, 0x28, RZ ;  /* 0x00000028f80c7810 */ /* 0x000fc40007ffe0ff */
[C---:B------:R-:W-:Y:S01]  /*160e0*/  IADD3 R15, R248.reuse, 0x48, RZ ;  /* 0x00000048f80f7810 */ /* 0x040fe20007ffe0ff */
[----:B------:R2:W-:Y:S01]  /*160f0*/  @!P0 ST.E.64 [R2.64], R88 ;  /* 0x0000005802008985 */ /* 0x0005e2000c101b0a */
[C---:B---3--:R-:W-:Y:S02]  /*16100*/  @!P5 LEA R8, P0, R11.reuse, R0, 0x2 ;  /* 0x000000000b08d211 */ /* 0x048fe400078010ff */
[----:B------:R-:W-:Y:S02]  /*16110*/  SHF.R.S32.HI R12, RZ, 0x1f, R12 ;  /* 0x0000001fff0c7819 */ /* 0x000fe4000001140c */
[C---:B------:R-:W-:Y:S02]  /*16120*/  IADD3 R10, R248.reuse, 0x40, RZ ;  /* 0x00000040f80a7810 */ /* 0x040fe40007ffe0ff */
[----:B------:R-:W-:Y:S02]  /*16130*/  @!P5 LEA.HI.X R9, R11, R4, R12, 0x2, P0 ;  /* 0x000000040b09d211 */ /* 0x000fe400000f140c */
[----:B------:R-:W-:-:S02]  /*16140*/  IADD3 R12, R248, 0x38, RZ ;  /* 0x00000038f80c7810 */ /* 0x000fc40007ffe0ff */
[----:B------:R-:W-:Y:S01]  /*16150*/  ISETP.GE.AND P2, PT, R10, c[0x0][0x3c8], PT ;  /* 0x0000f2000a007a0c */ /* 0x000fe20003f46270 */
[----:B------:R3:W-:Y:S01]  /*16160*/  @!P5 ST.E.64 [R8.64], R118 ;  /* 0x000000760800d985 */ /* 0x0007e2000c101b0a */
[----:B------:R-:W-:Y:S02]  /*16170*/  SHF.R.S32.HI R12, RZ, 0x1f, R12 ;  /* 0x0000001fff0c7819 */ /* 0x000fe4000001140c */
[C---:B------:R-:W-:Y:S02]  /*16180*/  IADD3 R11, R248.reuse, 0x50, RZ ;  /* 0x00000050f80b7810 */ /* 0x040fe40007ffe0ff */
[----:B------:R-:W-:Y:S02]  /*16190*/  IADD3 R16, R248, 0x88, RZ ;  /* 0x00000088f8107810 */ /* 0x000fe40007ffe0ff */
[----:B------:R-:W-:Y:S02]  /*161a0*/  ISETP.GE.AND P0, PT, R11, c[0x0][0x3c8], PT ;  /* 0x0000f2000b007a0c */ /* 0x000fe40003f06270 */
[----:B------:R-:W-:-:S02]  /*161b0*/  SHF.R.S32.HI R16, RZ, 0x1f, R16 ;  /* 0x0000001fff107819 */ /* 0x000fc40000011410 */
[CC--:B-1----:R-:W-:Y:S02]  /*161c0*/  @!P4 LEA R6, P6, R14.reuse, R0.reuse, 0x2 ;  /* 0x000000000e06c211 */ /* 0x0c2fe400078c10ff */
[----:B--2---:R-:W-:Y:S02]  /*161d0*/  @!P3 LEA R2, P1, R5, R0, 0x2 ;  /* 0x000000000502b211 */ /* 0x004fe400078210ff */
[----:B------:R-:W-:Y:S02]  /*161e0*/  @!P4 LEA.HI.X R7, R14, R4, R13, 0x2, P6 ;  /* 0x000000040e07c211 */ /* 0x000fe400030f140d */
[C---:B------:R-:W-:Y:S02]  /*161f0*/  IADD3 R14, R248.reuse, 0x60, RZ ;  /* 0x00000060f80e7810 */ /* 0x040fe40007ffe0ff */
[----:B------:R-:W-:Y:S01]  /*16200*/  IADD3 R13, R248, 0x48, RZ ;  /* 0x00000048f80d7810 */ /* 0x000fe20007ffe0ff */
[----:B------:R1:W-:Y:S01]  /*16210*/  @!P4 ST.E.64 [R6.64], R114 ;  /* 0x000000720600c985 */ /* 0x0003e2000c101b0a */
[----:B------:R-:W-:-:S02]  /*16220*/  ISETP.GE.AND P4, PT, R14, c[0x0][0x3c8], PT ;  /* 0x0000f2000e007a0c */ /* 0x000fc40003f86270 */
[----:B------:R-:W-:-:S03]  /*16230*/  SHF.R.S32.HI R13, RZ, 0x1f, R13 ;  /* 0x0000001fff0d7819 */ /* 0x000fc6000001140d */
[----:B------:R-:W-:Y:S02]  /*16240*/  P2R R3, PR, RZ, 0x2 ;  /* 0x00000002ff037803 */ /* 0x000fe40000000000 */
[----:B------:R-:W-:Y:S02]  /*16250*/  ISETP.GE.AND P1, PT, R15, c[0x0][0x3c8], PT ;  /* 0x0000f2000f007a0c */ /* 0x000fe40003f26270 */
[----:B------:R-:W-:-:S04]  /*16260*/  ISETP.NE.AND P6, PT, R3, RZ, PT ;  /* 0x000000ff0300720c */ /* 0x000fc80003fc5270 */
[----:B------:R-:W-:Y:S02]  /*16270*/  @!P3 LEA.HI.X R3, R5, R4, R12, 0x2, P6 ;  /* 0x000000040503b211 */ /* 0x000fe400030f140c */
[C---:B------:R-:W-:Y:S02]  /*16280*/  IADD3 R12, R248.reuse, 0x40, RZ ;  /* 0x00000040f80c7810 */ /* 0x040fe40007ffe0ff */
[----:B------:R-:W-:Y:S01]  /*16290*/  IADD3 R5, R248, 0x58, RZ ;  /* 0x00000058f8057810 */ /* 0x000fe20007ffe0ff */
[----:B------:R2:W-:Y:S01]  /*162a0*/  @!P3 ST.E.64 [R2.64], R96 ;  /* 0x000000600200b985 */ /* 0x0005e2000c101b0a */
[----:B---3--:R-:W-:Y:S02]  /*162b0*/  @!P2 LEA R8, P3, R10, R0, 0x2 ;  /* 0x000000000a08a211 */ /* 0x008fe400078610ff */
[----:B------:R-:W-:Y:S02]  /*162c0*/  SHF.R.S32.HI R12, RZ, 0x1f, R12 ;  /* 0x0000001fff0c7819 */ /* 0x000fe4000001140c */
[----:B------:R-:W-:-:S02]  /*162d0*/  ISETP.GE.AND P5, PT, R5, c[0x0][0x3c8], PT ;  /* 0x0000f20005007a0c */ /* 0x000fc40003fa6270 */
[----:B------:R-:W-:Y:S02]  /*162e0*/  @!P2 LEA.HI.X R9, R10, R4, R12, 0x2, P3 ;  /* 0x000000040a09a211 */ /* 0x000fe400018f140c */
[C---:B------:R-:W-:Y:S02]  /*162f0*/  IADD3 R12, R248.reuse, 0x50, RZ ;  /* 0x00000050f80c7810 */ /* 0x040fe40007ffe0ff */
[----:B-1----:R-:W-:Y:S01]  /*16300*/  @!P1 LEA R6, P6, R15, R0, 0x2 ;  /* 0x000000000f069211 */ /* 0x002fe200078c10ff */
[----:B------:R1:W-:Y:S01]  /*16310*/  @!P2 ST.E.64 [R8.64], R122 ;  /* 0x0000007a0800a985 */ /* 0x0003e2000c101b0a */
[----:B------:R-:W-:Y:S02]  /*16320*/  SHF.R.S32.HI R12, RZ, 0x1f, R12 ;  /* 0x0000001fff0c7819 */ /* 0x000fe4000001140c */
[----:B------:R-:W-:-:S09]  /*16330*/  IADD3 R10, R248, 0x68, RZ ;  /* 0x00000068f80a7810 */ /* 0x000fd20007ffe0ff */
[----:B--2---:R-:W-:-:S04]  /*16340*/  P2R R2, PR, RZ, 0x40 ;  /* 0x00000040ff027803 */ /* 0x004fc80000000000 */
[----:B------:R-:W-:Y:S02]  /*16350*/  ISETP.NE.AND P3, PT, R2, RZ, PT ;  /* 0x000000ff0200720c */ /* 0x000fe40003f65270 */
[----:B------:R-:W-:Y:S02]  /*16360*/  @!P0 LEA R2, P6, R11, R0, 0x2 ;  /* 0x000000000b028211 */ /* 0x000fe400078c10ff */
[-C--:B------:R-:W-:Y:S02]  /*16370*/  @!P1 LEA.HI.X R7, R15, R4.reuse, R13, 0x2, P3 ;  /* 0x000000040f079211 */ /* 0x080fe400018f140d */
[----:B------:R-:W-:Y:S02]  /*16380*/  @!P0 LEA.HI.X R3, R11, R4, R12, 0x2, P6 ;  /* 0x000000040b038211 */ /* 0x000fe400030f140c */
[C---:B------:R-:W-:Y:S01]  /*16390*/  IADD3 R13, R248.reuse, 0x58, RZ ;  /* 0x00000058f80d7810 */ /* 0x040fe20007ffe0ff */
[----:B------:R2:W-:Y:S01]  /*163a0*/  @!P1 ST.E.64 [R6.64], R110 ;  /* 0x0000006e06009985 */ /* 0x0005e2000c101b0a */
[----:B------:R-:W-:-:S02]  /*163b0*/  IADD3 R12, R248, 0x78, RZ ;  /* 0x00000078f80c7810 */ /* 0x000fc40007ffe0ff */
[----:B------:R-:W-:Y:S01]  /*163c0*/  ISETP.GE.AND P3, PT, R10, c[0x0][0x3c8], PT ;  /* 0x0000f2000a007a0c */ /* 0x000fe20003f66270 */
[----:B------:R3:W-:Y:S01]  /*163d0*/  @!P0 ST.E.64 [R2.64], R38 ;  /* 0x0000002602008985 */ /* 0x0007e2000c101b0a */
[C---:B-1----:R-:W-:Y:S02]  /*163e0*/  @!P5 LEA R8, P0, R5.reuse, R0, 0x2 ;  /* 0x000000000508d211 */ /* 0x042fe400078010ff */
[----:B------:R-:W-:Y:S02]  /*163f0*/  SHF.R.S32.HI R13, RZ, 0x1f, R13 ;  /* 0x0000001fff0d7819 */ /* 0x000fe4000001140d */
[----:B------:R-:W-:Y:S02]  /*16400*/  IADD3 R15, R248, 0x60, RZ ;  /* 0x00000060f80f7810 */ /* 0x000fe40007ffe0ff */
[----:B------:R-:W-:Y:S02]  /*16410*/  ISETP.GE.AND P1, PT, R12, c[0x0][0x3c8], PT ;  /* 0x0000f2000c007a0c */ /* 0x000fe40003f26270 */
[----:B------:R-:W-:-:S02]  /*16420*/  @!P5 LEA.HI.X R9, R5, R4, R13, 0x2, P0 ;  /* 0x000000040509d211 */ /* 0x000fc400000f140d */
[----:B------:R-:W-:Y:S02]  /*16430*/  SHF.R.S32.HI R15, RZ, 0x1f, R15 ;  /* 0x0000001fff0f7819 */ /* 0x000fe4000001140f */
[C---:B------:R-:W-:Y:S01]  /*16440*/  IADD3 R11, R248.reuse, 0x70, RZ ;  /* 0x00000070f80b7810 */ /* 0x040fe20007ffe0ff */
[----:B------:R1:W-:Y:S01]  /*16450*/  @!P5 ST.E.64 [R8.64], R124 ;  /* 0x0000007c0800d985 */ /* 0x0003e2000c101b0a */
[C---:B------:R-:W-:Y:S02]  /*16460*/  IADD3 R13, R248.reuse, 0x68, RZ ;  /* 0x00000068f80d7810 */ /* 0x040fe40007ffe0ff */
[----:B------:R-:W-:Y:S02]  /*16470*/  ISETP.GE.AND P2, PT, R11, c[0x0][0x3c8], PT ;  /* 0x0000f2000b007a0c */ /* 0x000fe40003f46270 */
[----:B------:R-:W-:Y:S02]  /*16480*/  SHF.R.S32.HI R13, RZ, 0x1f, R13 ;  /* 0x0000001fff0d7819 */ /* 0x000fe4000001140d */
[----:B------:R-:W-:-:S02]  /*16490*/  IADD3 R5, R248, 0x80, RZ ;  /* 0x00000080f8057810 */ /* 0x000fc40007ffe0ff */
[----:B--2---:R-:W-:-:S13]  /*164a0*/  @!P4 LEA R6, P6, R14, R0, 0x2 ;  /* 0x000000000e06c211 */ /* 0x004fda00078c10ff */
[----:B---3--:R-:W-:-:S04]  /*164b0*/  P2R R2, PR, RZ, 0x40 ;  /* 0x00000040ff027803 */ /* 0x008fc80000000000 */
[----:B------:R-:W-:Y:S02]  /*164c0*/  ISETP.NE.AND P0, PT, R2, RZ, PT ;  /* 0x000000ff0200720c */ /* 0x000fe40003f05270 */
[----:B------:R-:W-:Y:S02]  /*164d0*/  @!P3 LEA R2, P6, R10, R0, 0x2 ;  /* 0x000000000a02b211 */ /* 0x000fe400078c10ff */
[-C--:B------:R-:W-:Y:S02]  /*164e0*/  @!P4 LEA.HI.X R7, R14, R4.reuse, R15, 0x2, P0 ;  /* 0x000000040e07c211 */ /* 0x080fe400000f140f */
[----:B------:R-:W-:Y:S02]  /*164f0*/  @!P3 LEA.HI.X R3, R10, R4, R13, 0x2, P6 ;  /* 0x000000040a03b211 */ /* 0x000fe400030f140d */
[----:B------:R-:W-:Y:S01]  /*16500*/  IADD3 R13, R248, 0x70, RZ ;  /* 0x00000070f80d7810 */ /* 0x000fe20007ffe0ff */
[----:B------:R2:W-:Y:S01]  /*16510*/  @!P4 ST.E.64 [R6.64], R54 ;  /* 0x000000360600c985 */ /* 0x0005e2000c101b0a */
[----:B------:R-:W-:-:S02]  /*16520*/  ISETP.GE.AND P0, PT, R5, c[0x0][0x3c8], PT ;  /* 0x0000f20005007a0c */ /* 0x000fc40003f06270 */
[----:B------:R-:W-:Y:S01]  /*16530*/  SHF.R.S32.HI R13, RZ, 0x1f, R13 ;  /* 0x0000001fff0d7819 */ /* 0x000fe2000001140d */
[----:B------:R3:W-:Y:S01]  /*16540*/  @!P3 ST.E.64 [R2.64], R42 ;  /* 0x0000002a0200b985 */ /* 0x0007e2000c101b0a */
[C---:B-1----:R-:W-:Y:S02]  /*16550*/  @!P2 LEA R8, P3, R11.reuse, R0, 0x2 ;  /* 0x000000000b08a211 */ /* 0x042fe400078610ff */
[C---:B------:R-:W-:Y:S02]  /*16560*/  IADD3 R14, R248.reuse, 0x88, RZ ;  /* 0x00000088f80e7810 */ /* 0x040fe40007ffe0ff */
[----:B------:R-:W-:Y:S02]  /*16570*/  @!P2 LEA.HI.X R9, R11, R4, R13, 0x2, P3 ;  /* 0x000000040b09a211 */ /* 0x000fe400018f140d */
[C---:B------:R-:W-:Y:S02]  /*16580*/  IADD3 R13, R248.reuse, 0x78, RZ ;  /* 0x00000078f80d7810 */ /* 0x040fe40007ffe0ff */
[----:B------:R-:W-:Y:S01]  /*16590*/  IADD3 R11, R248, 0x80, RZ ;  /* 0x00000080f80b7810 */ /* 0x000fe20007ffe0ff */
[----:B------:R-:W-:Y:S01]  /*165a0*/  @!P2 ST.E.64 [R8.64], R128 ;  /* 0x000000800800a985 */ /* 0x000fe2000c101b0a */
[----:B------:R-:W-:-:S02]  /*165b0*/  ISETP.GE.AND P5, PT, R14, c[0x0][0x3c8], PT ;  /* 0x0000f2000e007a0c */ /* 0x000fc40003fa6270 */
[C---:B------:R-:W-:Y:S02]  /*165c0*/  IADD3 R10, R248.reuse, 0x90, RZ ;  /* 0x00000090f80a7810 */ /* 0x040fe40007ffe0ff */
[----:B------:R-:W-:Y:S02]  /*165d0*/  SHF.R.S32.HI R13, RZ, 0x1f, R13 ;  /* 0x0000001fff0d7819 */ /* 0x000fe4000001140d */
[----:B------:R-:W-:Y:S02]  /*165e0*/  SHF.R.S32.HI R11, RZ, 0x1f, R11 ;  /* 0x0000001fff0b7819 */ /* 0x000fe4000001140b */
[----:B------:R-:W-:-:S04]  /*165f0*/  IADD3 R15, R248, 0xa0, RZ ;  /* 0x000000a0f80f7810 */ /* 0x000fc80007ffe0ff */
[----:B------:R-:W-:Y:S02]  /*16600*/  ISETP.GE.AND P2, PT, R15, c[0x0][0x3c8], PT ;  /* 0x0000f2000f007a0c */ /* 0x000fe40003f46270 */
[-C--:B--2---:R-:W-:Y:S02]  /*16610*/  @!P1 LEA R6, P4, R12, R0.reuse, 0x2 ;  /* 0x000000000c069211 */ /* 0x084fe400078810ff */
[----:B---3--:R-:W-:-:S11]  /*16620*/  @!P0 LEA R2, P6, R5, R0, 0x2 ;  /* 0x0000000005028211 */ /* 0x008fd600078c10ff */
[----:B------:R-:W-:Y:S02]  /*16630*/  P2R R3, PR, RZ, 0x10 ;  /* 0x00000010ff037803 */ /* 0x000fe40000000000 */
[----:B------:R-:W-:Y:S02]  /*16640*/  ISETP.GE.AND P4, PT, R10, c[0x0][0x3c8], PT ;  /* 0x0000f2000a007a0c */ /* 0x000fe40003f86270 */
[----:B------:R-:W-:Y:S02]  /*16650*/  ISETP.NE.AND P3, PT, R3, RZ, PT ;  /* 0x000000ff0300720c */ /* 0x000fe40003f65270 */
[-C--:B------:R-:W-:Y:S02]  /*16660*/  @!P0 LEA.HI.X R3, R5, R4.reuse, R11, 0x2, P6 ;  /* 0x0000000405038211 */ /* 0x080fe400030f140b */
[----:B------:R-:W-:Y:S02]  /*16670*/  @!P1 LEA.HI.X R7, R12, R4, R13, 0x2, P3 ;  /* 0x000000040c079211 */ /* 0x000fe400018f140d */
[----:B------:R-:W-:-:S02]  /*16680*/  IADD3 R12, R248, 0x98, RZ ;  /* 0x00000098f80c7810 */ /* 0x000fc40007ffe0ff */
[----:B------:R-:W-:Y:S01]  /*16690*/  IADD3 R11, R248, 0x90, RZ ;  /* 0x00000090f80b7810 */ /* 0x000fe20007ffe0ff */
[----:B------:R1:W-:Y:S01]  /*166a0*/  @!P1 ST.E.64 [R6.64], R62 ;  /* 0x0000003e06009985 */ /* 0x0003e2000c101b0a */
[----:B------:R-:W-:Y:S02]  /*166b0*/  ISETP.GE.AND P3, PT, R12, c[0x0][0x3c8], PT ;  /* 0x0000f2000c007a0c */ /* 0x000fe40003f66270 */
[----:B------:R-:W-:Y:S01]  /*166c0*/  SHF.R.S32.HI R11, RZ, 0x1f, R11 ;  /* 0x0000001fff0b7819 */ /* 0x000fe2000001140b */
[----:B------:R2:W-:Y:S01]  /*166d0*/  @!P0 ST.E.64 [R2.64], R46 ;  /* 0x0000002e02008985 */ /* 0x0005e2000c101b0a */
[C---:B------:R-:W-:Y:S02]  /*166e0*/  IADD3 R13, R248.reuse, 0xa8, RZ ;  /* 0x000000a8f80d7810 */ /* 0x040fe40007ffe0ff */
[----:B------:R-:W-:Y:S02]  /*166f0*/  IADD3 R5, R248, 0xb0, RZ ;  /* 0x000000b0f8057810 */ /* 0x000fe40007ffe0ff */
[----:B------:R-:W-:-:S02]  /*16700*/  ISETP.GE.AND P1, PT, R13, c[0x0][0x3c8], PT ;  /* 0x0000f2000d007a0c */ /* 0x000fc40003f26270 */
[----:B-1----:R-:W-:-:S04]  /*16710*/  @!P5 LEA R6, P0, R14, R0, 0x2 ;  /* 0x000000000e06d211 */ /* 0x002fc800078010ff */
[----:B------:R-:W-:Y:S02]  /*16720*/  @!P5 LEA.HI.X R7, R14, R4, R16, 0x2, P0 ;  /* 0x000000040e07d211 */ /* 0x000fe400000f1410 */
[----:B--2---:R-:W-:Y:S02]  /*16730*/  @!P4 LEA R2, P6, R10, R0, 0x2 ;  /* 0x000000000a02c211 */ /* 0x004fe400078c10ff */
[----:B------:R-:W-:Y:S01]  /*16740*/  IADD3 R14, R248, 0x98, RZ ;  /* 0x00000098f80e7810 */ /* 0x000fe20007ffe0ff */
[----:B------:R-:W-:Y:S01]  /*16750*/  @!P5 ST.E.64 [R6.64], R66 ;  /* 0x000000420600d985 */ /* 0x000fe2000c101b0a */
[----:B------:R-:W-:Y:S02]  /*16760*/  @!P4 LEA.HI.X R3, R10, R4, R11, 0x2, P6 ;  /* 0x000000040a03c211 */ /* 0x000fe400030f140b */
[----:B------:R-:W-:Y:S02]  /*16770*/  @!P3 LEA R10, P5, R12, R0, 0x2 ;  /* 0x000000000c0ab211 */ /* 0x000fe400078a10ff */
[----:B------:R-:W-:Y:S01]  /*16780*/  ISETP.GE.AND P0, PT, R5, c[0x0][0x3c8], PT ;  /* 0x0000f20005007a0c */ /* 0x000fe20003f06270 */
[----:B------:R1:W-:Y:S01]  /*16790*/  @!P4 ST.E.64 [R2.64], R70 ;  /* 0x000000460200c985 */ /* 0x0003e2000c101b0a */
[----:B------:R-:W-:-:S02]  /*167a0*/  SHF.R.S32.HI R14, RZ, 0x1f, R14 ;  /* 0x0000001fff0e7819 */ /* 0x000fc4000001140e */
[----:B------:R-:W-:Y:S02]  /*167b0*/  IADD3 R16, R248, 0xa0, RZ ;  /* 0x000000a0f8107810 */ /* 0x000fe40007ffe0ff */
[----:B------:R-:W-:Y:S02]  /*167c0*/  @!P2 LEA R8, P6, R15, R0, 0x2 ;  /* 0x000000000f08a211 */ /* 0x000fe400078c10ff */
[----:B------:R-:W-:-:S04]  /*167d0*/  SHF.R.S32.HI R16, RZ, 0x1f, R16 ;  /* 0x0000001fff107819 */ /* 0x000fc80000011410 */
[----:B------:R-:W-:Y:S02]  /*167e0*/  @!P2 LEA.HI.X R9, R15, R4, R16, 0x2, P6 ;  /* 0x000000040f09a211 */ /* 0x000fe400030f1410 */
[----:B-1----:R-:W-:Y:S02]  /*167f0*/  P2R R2, PR, RZ, 0x20 ;  /* 0x00000020ff027803 */ /* 0x002fe40000000000 */
[----:B------:R-:W-:Y:S02]  /*16800*/  @!P1 LEA R6, P5, R13, R0, 0x2 ;  /* 0x000000000d069211 */ /* 0x000fe400078a10ff */
[----:B------:R-:W-:-:S04]  /*16810*/  ISETP.NE.AND P4, PT, R2, RZ, PT ;  /* 0x000000ff0200720c */ /* 0x000fc80003f85270 */
[----:B------:R-:W-:Y:S02]  /*16820*/  @!P3 LEA.HI.X R11, R12, R4, R14, 0x2, P4 ;  /* 0x000000040c0bb211 */ /* 0x000fe400020f140e */
[C---:B------:R-:W-:Y:S02]  /*16830*/  IADD3 R14, R248.reuse, 0xa8, RZ ;  /* 0x000000a8f80e7810 */ /* 0x040fe40007ffe0ff */
[----:B------:R-:W-:Y:S01]  /*16840*/  IADD3 R12, R248, 0xb0, RZ ;  /* 0x000000b0f80c7810 */ /* 0x000fe20007ffe0ff */
[----:B------:R1:W-:Y:S01]  /*16850*/  @!P3 ST.E.64 [R10.64], R82 ;  /* 0x000000520a00b985 */ /* 0x0003e2000c101b0a */
[----:B------:R-:W-:Y:S02]  /*16860*/  SHF.R.S32.HI R14, RZ, 0x1f, R14 ;  /* 0x0000001fff0e7819 */ /* 0x000fe4000001140e */
[----:B------:R-:W-:Y:S01]  /*16870*/  SHF.R.S32.HI R12, RZ, 0x1f, R12 ;  /* 0x0000001fff0c7819 */ /* 0x000fe2000001140c */
[----:B------:R1:W-:Y:S01]  /*16880*/  @!P2 ST.E.64 [R8.64], R78 ;  /* 0x0000004e0800a985 */ /* 0x0003e2000c101b0a */
[----:B------:R-:W-:-:S02]  /*16890*/  @!P0 LEA R2, P4, R5, R0, 0x2 ;  /* 0x0000000005028211 */ /* 0x000fc400078810ff */
[-C--:B------:R-:W-:Y:S02]  /*168a0*/  @!P1 LEA.HI.X R7, R13, R4.reuse, R14, 0x2, P5 ;  /* 0x000000040d079211 */ /* 0x080fe400028f140e */
[----:B------:R-:W-:Y:S02]  /*168b0*/  @!P0 LEA.HI.X R3, R5, R4, R12, 0x2, P4 ;  /* 0x0000000405038211 */ /* 0x000fe400020f140c */
[----:B------:R-:W-:Y:S01]  /*168c0*/  IADD3 R5, R248, 0xb8, RZ ;  /* 0x000000b8f8057810 */ /* 0x000fe20007ffe0ff */
[----:B------:R1:W-:Y:S04]  /*168d0*/  @!P1 ST.E.64 [R6.64], R74 ;  /* 0x0000004a06009985 */ /* 0x0003e8000c101b0a */
[----:B------:R1:W-:Y:S01]  /*168e0*/  @!P0 ST.E.64 [R2.64], R58 ;  /* 0x0000003a02008985 */ /* 0x0003e2000c101b0a */
[----:B------:R-:W-:-:S13]  /*168f0*/  ISETP.GE.AND P0, PT, R5, c[0x0][0x3c8], PT ;  /* 0x0000f20005007a0c */ /* 0x000fda0003f06270 */
[----:B------:R-:W-:Y:S05]  /*16900*/  @P0 BRA `(.L_x_296) ;  /* 0x00000c4000000947 */ /* 0x000fea0003800000 */
[----:B------:R-:W-:Y:S02]  /*16910*/  IADD3 R12, R248, 0xb8, RZ ;  /* 0x000000b8f80c7810 */ /* 0x000fe40007ffe0ff */
[----:B-1----:R-:W-:Y:S02]  /*16920*/  LEA R2, P0, R5, R0, 0x2 ;  /* 0x0000000005027211 */ /* 0x002fe400078010ff */
[----:B------:R-:W-:-:S04]  /*16930*/  SHF.R.S32.HI R12, RZ, 0x1f, R12 ;  /* 0x0000001fff0c7819 */ /* 0x000fc8000001140c */
[----:B------:R-:W-:-:S05]  /*16940*/  LEA.HI.X R3, R5, R4, R12, 0x2, P0 ;  /* 0x0000000405037211 */ /* 0x000fca00000f140c */
[----:B------:R1:W-:Y:S01]  /*16950*/  ST.E.64 [R2.64], R50 ;  /* 0x0000003202007985 */ /* 0x0003e2000c101b0a */
[----:B------:R-:W-:Y:S05]  /*16960*/  BRA `(.L_x_296) ;  /* 0x00000be000007947 */ /* 0x000fea0003800000 */
.L_x_281:
        /* <DEDUP_REMOVED lines=10> */
[----:B------:R-:W-:-:S05]  /*16a10*/  @P2 IADD3.X R5, R242, c[0x0][0x50c], RZ, P0, !PT ;  /* 0x00014300f2052a10 */ /* 0x000fca00007fe4ff */
[----:B------:R2:W5:Y:S01]  /*16a20*/  @P2 LDG.E R19, [R4.64] ;  /* 0x0000000a04132981 */ /* 0x000562000c1e1900 */
[----:B------:R-:W-:-:S04]  /*16a30*/  ISETP.NE.AND P0, PT, R245, RZ, PT ;  /* 0x000000fff500720c */ /* 0x000fc80003f05270 */
[----:B------:R-:W-:Y:S01]  /*16a40*/  SEL R18, R245, c[0x0][0x3d4], P0 ;  /* 0x0000f500f5127a07 */ /* 0x000fe20000000000 */
[----:B------:R-:W-:Y:S05]  /*16a50*/  @P2 BRA `(.L_x_302) ;  /* 0x0000004000002947 */ /* 0x000fea0003800000 */
[----:B------:R-:W-:Y:S05]  /*16a60*/  @!P3 BRA `(.L_x_302) ;  /* 0x000000300000b947 */ /* 0x000fea0003800000 */
[----:B--2---:R2:W3:Y:S04]  /*16a70*/  LDG.E R4, [R2.64] ;  /* 0x0000000a02047981 */ /* 0x0044e8000c1e1900 */
[----:B--2---:R-:W3:Y:S02]  /*16a80*/  LDG.E R2, [R2.64+0x4] ;  /* 0x0000040a02027981 */ /* 0x004ee4000c1e1900 */
[----:B---3-5:R-:W-:Y:S02]  /*16a90*/  IADD3 R19, -R4, R2, RZ ;  /* 0x0000000204137210 */ /* 0x028fe40007ffe1ff */
.L_x_302:
[----:B--2---:R-:W2:Y:S01]  /*16aa0*/  S2R R5, SR_TID.X ;  /* 0x0000000000057919 */ /* 0x004ea20000002100 */
        /* <DEDUP_REMOVED lines=30> */
[-C--:B-----5:R-:W-:Y:S01]  /*16c90*/  IMAD R10, R17, R5.reuse, RZ ;  /* 0x00000005110a7224 */ /* 0x0a0fe200078e02ff */
[----:B------:R-:W-:Y:S02]  /*16ca0*/  @P0 SHF.R.U32.HI R2, RZ, c[0x0][0x4f0], R20 ;  /* 0x00013c00ff020a19 */ /* 0x000fe40000011614 */
[----:B------:R-:W-:Y:S01]  /*16cb0*/  IADD3 R20, P1, P0, R6, R8, R0 ;  /* 0x0000000806147210 */ /* 0x000fe2000783e000 */
[----:B------:R-:W-:Y:S01]  /*16cc0*/  IMAD.WIDE.U32 R8, R16, R5, RZ ;  /* 0x0000000510087225 */ /* 0x000fe200078e00ff */
[--C-:B------:R-:W-:Y:S02]  /*16cd0*/  SHF.R.S32.HI R5, RZ, 0x1f, R2.reuse ;  /* 0x0000001fff057819 */ /* 0x100fe40000011402 */
[----:B------:R-:W-:Y:S01]  /*16ce0*/  IADD3.X R11, R7, R11, R15, P1, P0 ;  /* 0x0000000b070b7210 */ /* 0x000fe20000fe040f */
[----:B------:R-:W-:Y:S01]  /*16cf0*/  IMAD.MOV R6, RZ, RZ, -R2 ;  /* 0x000000ffff067224 */ /* 0x000fe200078e0a02 */
[----:B------:R-:W-:Y:S01]  /*16d00*/  IADD3 R9, R9, R10, RZ ;  /* 0x0000000a09097210 */ /* 0x000fe20007ffe0ff */
[----:B------:R-:W-:Y:S01]  /*16d10*/  IMAD.MOV.U32 R10, RZ, RZ, c[0x0][0x4a8] ;  /* 0x00012a00ff0a7624 */ /* 0x000fe200078e00ff */
[----:B------:R-:W-:Y:S01]  /*16d20*/  IADD3 R8, P1, P0, R2, R20, R8 ;  /* 0x0000001402087210 */ /* 0x000fe2000783e008 */
[----:B------:R-:W-:-:S03]  /*16d30*/  IMAD R6, R6, c[0x0][0x4e8], R14 ;  /* 0x00013a0006067a24 */ /* 0x000fc600078e020e */
[----:B------:R-:W-:Y:S01]  /*16d40*/  IADD3.X R9, R5, R11, R9, P1, P0 ;  /* 0x0000000b05097210 */ /* 0x000fe20000fe0409 */
[----:B-1----:R-:W-:Y:S01]  /*16d50*/  IMAD R2, R13, R6, RZ ;  /* 0x000000060d027224 */ /* 0x002fe200078e02ff */
[----:B------:R-:W-:Y:S02]  /*16d60*/  SHF.R.S32.HI R7, RZ, 0x1f, R6 ;  /* 0x0000001fff077819 */ /* 0x000fe40000011406 */
[----:B------:R-:W-:-:S03]  /*16d70*/  MOV R5, c[0x0][0x4ac] ;  /* 0x00012b0000057a02 */ /* 0x000fc60000000f00 */
[C---:B------:R-:W-:Y:S01]  /*16d80*/  IMAD R2, R12.reuse, R7, R2 ;  /* 0x000000070c027224 */ /* 0x040fe200078e0202 */
[----:B------:R-:W-:Y:S01]  /*16d90*/  SEL R5, R5, c[0x0][0x454], P2 ;  /* 0x0001150005057a07 */ /* 0x000fe20001000000 */
[----:B------:R-:W-:Y:S01]  /*16da0*/  IMAD.WIDE.U32 R6, R12, R6, R8 ;  /* 0x000000060c067225 */ /* 0x000fe200078e0008 */
[----:B------:R-:W-:-:S03]  /*16db0*/  SEL R8, R10, c[0x0][0x450], P2 ;  /* 0x000114000a087a07 */ /* 0x000fc60001000000 */
[----:B------:R-:W-:Y:S01]  /*16dc0*/  IMAD.IADD R2, R7, 0x1, R2 ;  /* 0x0000000107027824 */ /* 0x000fe200078e0202 */
[----:B------:R-:W-:-:S04]  /*16dd0*/  LEA R8, P0, R6, R8, 0x2 ;  /* 0x0000000806087211 */ /* 0x000fc800078010ff */
[----:B------:R-:W-:Y:S02]  /*16de0*/  LEA.HI.X R9, R6, R5, R2, 0x2, P0 ;  /* 0x0000000506097211 */ /* 0x000fe400000f1402 */
[----:B------:R-:W-:-:S05]  /*16df0*/  MOV R2, 0xff800000 ;  /* 0xff80000000027802 */ /* 0x000fca0000000f00 */
[----:B------:R1:W-:Y:S02]  /*16e00*/  STG.E [R8.64], R2 ;  /* 0x0000000208007986 */ /* 0x0003e4000c10190a */
.L_x_304:
[----:B------:R-:W-:Y:S05]  /*16e10*/  BSYNC B0 ;  /* 0x0000000000007941 */ /* 0x000fea0003800000 */
.L_x_303:
[----:B------:R-:W-:-:S13]  /*16e20*/  ISETP.GT.AND P0, PT, R18, 0x1, PT ;  /* 0x000000011200780c */ /* 0x000fda0003f04270 */
[----:B------:R-:W-:Y:S05]  /*16e30*/  @P0 BRA `(.L_x_296) ;  /* 0x0000071000000947 */ /* 0x000fea0003800000 */
[----:B------:R-:W-:Y:S01]  /*16e40*/  MOV R5, c[0x0][0x4e8] ;  /* 0x00013a0000057a02 */ /* 0x000fe20000000f00 */
[----:B-1----:R-:W-:Y:S01]  /*16e50*/  IMAD R2, R15, c[0x0][0x3a0], RZ ;  /* 0x0000e8000f027a24 */ /* 0x002fe200078e02ff */
[----:B------:R-:W-:Y:S01]  /*16e60*/  LEA R11, R237, R247, 0x7 ;  /* 0x000000f7ed0b7211 */ /* 0x000fe200078e38ff */
[----:B------:R-:W-:Y:S01]  /*16e70*/  IMAD.WIDE.U32 R6, R0, c[0x0][0x3a0], RZ ;  /* 0x0000e80000067a25 */ /* 0x000fe200078e00ff */
[----:B------:R-:W-:-:S03]  /*16e80*/  ISETP.NE.AND P0, PT, R5, 0x1, PT ;  /* 0x000000010500780c */ /* 0x000fc60003f05270 */
[----:B------:R-:W-:Y:S01]  /*16e90*/  IMAD R0, R0, c[0x0][0x3a4], R2 ;  /* 0x0000e90000007a24 */ /* 0x000fe200078e0202 */
[----:B------:R-:W-:Y:S01]  /*16ea0*/  LEA R2, R237, R213, 0x7 ;  /* 0x000000d5ed027211 */ /* 0x000fe200078e38ff */
[----:B------:R-:W-:-:S03]  /*16eb0*/  IMAD R8, R21, c[0x0][0x3f0], RZ ;  /* 0x0000fc0015087a24 */ /* 0x000fc600078e02ff */
[----:B------:R-:W-:Y:S01]  /*16ec0*/  IADD3 R7, R7, R0, RZ ;  /* 0x0000000007077210 */ /* 0x000fe20007ffe0ff */
[----:B------:R-:W-:Y:S01]  /*16ed0*/  IMAD R9, R3, c[0x0][0x3f4], R8 ;  /* 0x0000fd0003097a24 */ /* 0x000fe200078e0208 */
[----:B------:R-:W-:-:S03]  /*16ee0*/  MOV R0, R2 ;  /* 0x0000000200007202 */ /* 0x000fc60000000f00 */
[----:B------:R-:W-:-:S04]  /*16ef0*/  @P0 IMAD.HI.U32 R5, R2, c[0x0][0x4ec], RZ ;  /* 0x00013b0002050a27 */ /* 0x000fc800078e00ff */
[----:B------:R-:W-:Y:S01]  /*16f00*/  IMAD.WIDE.U32 R6, R4, c[0x0][0x3e8], R6 ;  /* 0x0000fa0004067a25 */ /* 0x000fe200078e0006 */
[----:B------:R-:W-:-:S03]  /*16f10*/  @P0 SHF.R.U32.HI R0, RZ, c[0x0][0x4f0], R5 ;  /* 0x00013c00ff000a19 */ /* 0x000fc60000011605 */
[----:B------:R-:W-:Y:S01]  /*16f20*/  IMAD R5, R4, c[0x0][0x3ec], R7 ;  /* 0x0000fb0004057a24 */ /* 0x000fe200078e0207 */
[----:B------:R-:W-:Y:S02]  /*16f30*/  MOV R4, R6 ;  /* 0x0000000600047202 */ /* 0x000fe40000000f00 */
[----:B------:R-:W-:-:S03]  /*16f40*/  SHF.R.S32.HI R8, RZ, 0x1f, R0 ;  /* 0x0000001fff087819 */ /* 0x000fc60000011400 */
[----:B------:R-:W-:Y:S01]  /*16f50*/  IMAD.WIDE.U32 R6, R3, c[0x0][0x3f0], R4 ;  /* 0x0000fc0003067a25 */ /* 0x000fe200078e0004 */
[----:B------:R-:W-:-:S03]  /*16f60*/  IADD3 R4, -R0, RZ, RZ ;  /* 0x000000ff00047210 */ /* 0x000fc60007ffe1ff */
[----:B------:R-:W-:Y:S01]  /*16f70*/  IMAD R5, R8, c[0x0][0x3e0], RZ ;  /* 0x0000f80008057a24 */ /* 0x000fe200078e02ff */
[----:B------:R-:W-:Y:S01]  /*16f80*/  IADD3 R3, R7, R9, RZ ;  /* 0x0000000907037210 */ /* 0x000fe20007ffe0ff */
[----:B------:R-:W-:Y:S01]  /*16f90*/  IMAD R4, R4, c[0x0][0x4e8], R2 ;  /* 0x00013a0004047a24 */ /* 0x000fe200078e0202 */
[----:B------:R-:W-:Y:S01]  /*16fa0*/  MOV R2, R6 ;  /* 0x0000000600027202 */ /* 0x000fe20000000f00 */
[----:B------:R-:W-:-:S04]  /*16fb0*/  IMAD R5, R0, c[0x0][0x3e4], R5 ;  /* 0x0000f90000057a24 */ /* 0x000fc800078e0205 */
        /* <DEDUP_REMOVED lines=11> */
.L_x_364:
[----:B------:R-:W-:Y:S05]  /*17070*/  BRA.DIV ~URZ, `(.L_x_306) ;  /* 0x000025327f007947 */ /* 0x000fea000b800000 */
[----:B------:R3:W4:Y:S02]  /*17080*/  SHFL.IDX PT, R0, R12, RZ, 0x181f ;  /* 0x00181fff0c007589 */ /* 0x00072400000e0000 */
.L_x_365:
[----:B------:R-:W-:Y:S01]  /*17090*/  IMAD R10, R19, c[0x0][0x4e8], RZ ;  /* 0x00013a00130a7a24 */ /* 0x000fe200078e02ff */
[----:B------:R-:W-:Y:S04]  /*170a0*/  BSSY B0, `(.L_x_307) ;  /* 0x000000f000007945 */ /* 0x000fe80003800000 */
        /* <DEDUP_REMOVED lines=14> */
.L_x_308:
[----:B------:R-:W-:Y:S05]  /*17190*/  BSYNC B0 ;  /* 0x0000000000007941 */ /* 0x000fea0003800000 */
.L_x_307:
[----:B------:R-:W-:Y:S05]  /*171a0*/  BRA.DIV ~URZ, `(.L_x_309) ;  /* 0x000024627f007947 */ /* 0x000fea000b800000 */
[----:B--2---:R2:W1:Y:S04]  /*171b0*/  SHFL.IDX PT, R4, R5, 0x1, 0x181f ;  /* 0x00381f0005047f89 */ /* 0x00446800000e0000 */
[----:B----4-:R2:W4:Y:S02]  /*171c0*/  SHFL.IDX PT, R0, R12, 0x1, 0x181f ;  /* 0x00381f000c007f89 */ /* 0x01052400000e0000 */
.L_x_366:
        /* <DEDUP_REMOVED lines=16> */
.L_x_311:
[----:B------:R-:W-:Y:S05]  /*172d0*/  BSYNC B0 ;  /* 0x0000000000007941 */ /* 0x000fea0003800000 */
.L_x_310:
[----:B------:R-:W-:Y:S05]  /*172e0*/  BRA.DIV ~URZ, `(.L_x_312) ;  /* 0x000023e27f007947 */ /* 0x000fea000b800000 */
[----:B-1----:R1:W2:Y:S02]  /*172f0*/  SHFL.IDX PT, R4, R5, 0x2, 0x181f ;  /* 0x00581f0005047f89 */ /* 0x0022a400000e0000 */
.L_x_367:
[----:B------:R-:W-:Y:S05]  /*17300*/  BRA.DIV ~URZ, `(.L_x_313) ;  /* 0x000024327f007947 */ /* 0x000fea000b800000 */
[----:B----4-:R4:W1:Y:S02]  /*17310*/  SHFL.IDX PT, R0, R12, 0x2, 0x181f ;  /* 0x00581f000c007f89 */ /* 0x01086400000e0000 */
.L_x_368:
[----:B------:R-:W-:Y:S01]  /*17320*/  IADD3 R2, R11, 0x40, RZ ;  /* 0x000000400b027810 */ /* 0x000fe20007ffe0ff */
[----:B------:R-:W-:Y:S03]  /*17330*/  BSSY B0, `(.L_x_314) ;  /* 0x000000f000007945 */ /* 0x000fe60003800000 */
[----:B------:R-:W-:-:S13]  /*17340*/  ISETP.GE.AND P0, PT, R2, R10, PT ;  /* 0x0000000a0200720c */ /* 0x000fda0003f06270 */
[----:B------:R-:W-:Y:S05]  /*17350*/  @P0 BRA `(.L_x_315) ;  /* 0x000000c000000947 */ /* 0x000fea0003800000 */
[----:B------:R-:W-:Y:S02]  /*17360*/  ISETP.GE.AND P2, PT, R210, c[0x0][0x3c8], PT ;  /* 0x0000f200d2007a0c */ /* 0x000fe40003f46270 */
[----:B------:R-:W-:Y:S02]  /*17370*/  ISETP.GE.AND P1, PT, R208, c[0x0][0x3c8], PT ;  /* 0x0000f200d0007a0c */ /* 0x000fe40003f26270 */
[----:B------:R-:W-:-:S09]  /*17380*/  ISETP.GE.AND P0, PT, R209, c[0x0][0x3c8], PT ;  /* 0x0000f200d1007a0c */ /* 0x000fd20003f06270 */
        /* <DEDUP_REMOVED lines=9> */
.L_x_315:
[----:B------:R-:W-:Y:S05]  /*17420*/  BSYNC B0 ;  /* 0x0000000000007941 */ /* 0x000fea0003800000 */
.L_x_314:
[----:B------:R-:W-:Y:S05]  /*17430*/  BRA.DIV ~URZ, `(.L_x_316) ;  /* 0x000023627f007947 */ /* 0x000fea000b800000 */
[----:B--2---:R2:W3:Y:S04]  /*17440*/  SHFL.IDX PT, R4, R5, 0x3, 0x181f ;  /* 0x00781f0005047f89 */ /* 0x0044e800000e0000 */
[----:B-1----:R2:W1:Y:S02]  /*17450*/  SHFL.IDX PT, R0, R12, 0x3, 0x181f ;  /* 0x00781f000c007f89 */ /* 0x00246400000e0000 */
.L_x_369:
[----:B------:R-:W-:-:S04]  /*17460*/  IADD3 R11, R11, 0x60, RZ ;  /* 0x000000600b0b7810 */ /* 0x000fc80007ffe0ff */
        /* <DEDUP_REMOVED lines=8> */
[-C--:B---3--:R-:W-:Y:S02]  /*174f0*/  @!P2 LEA.HI.X R9, R210, R4.reuse, R211, 0x1, P5 ;  /* 0x00000004d209a211 */ /* 0x088fe400028f0cd3 */
[-C--:B------:R-:W-:Y:S02]  /*17500*/  @!P1 LEA.HI.X R7, R208, R4.reuse, R225, 0x1, P4 ;  /* 0x00000004d0079211 */ /* 0x080fe400020f0ce1 */
[----:B------:R-:W-:Y:S01]  /*17510*/  @!P0 LEA.HI.X R3, R209, R4, R224, 0x1, P3 ;  /* 0x00000004d1038211 */ /* 0x000fe200018f0ce0 */
[----:B------:R1:W-:Y:S04]  /*17520*/  @!P2 ST.E.128 [R8.64], RZ ;  /* 0x000000ff0800a985 */ /* 0x0003e8000c101d0a */
[----:B------:R1:W-:Y:S04]  /*17530*/  @!P1 ST.E.128 [R6.64], RZ ;  /* 0x000000ff06009985 */ /* 0x0003e8000c101d0a */
[----:B------:R1:W-:Y:S02]  /*17540*/  @!P0 ST.E.128 [R2.64], RZ ;  /* 0x000000ff02008985 */ /* 0x0003e4000c101d0a */
.L_x_296:
[----:B------:R-:W-:Y:S05]  /*17550*/  BSYNC B1 ;  /* 0x0000000000017941 */ /* 0x000fea0003800000 */
.L_x_280:
[----:B------:R-:W-:-:S13]  /*17560*/  ISETP.NE.AND P0, PT, RZ, UR9, PT ;  /* 0x00000009ff007c0c */ /* 0x000fda000bf05270 */
[----:B------:R-:W-:Y:S01]  /*17570*/  @P0 WARPSYNC 0xffffffff ;  /* 0xffffffff00000948 */ /* 0x000fe20003800000 */
[----:B------:R-:W-:Y:S06]  /*17580*/  @P0 BAR.SYNC.DEFER_BLOCKING 0x5, 0x100 ;  /* 0x0144000000000b1d */ /* 0x000fec0000010000 */
[----:B------:R-:W4:Y:S04]  /*17590*/  @P0 LDS.128 R236, [0x18100] ;  /* 0x01810000ffec0984 */ /* 0x000f280000000c00 */
[----:B------:R-:W-:Y:S06]  /*175a0*/  @P0 BAR.ARV 0x4, 0x100 ;  /* 0x0104000000000b1d */ /* 0x000fec0000002000 */
[----:B------:R-:W-:Y:S05]  /*175b0*/  @P0 BRA `(.L_x_317) ;  /* 0x00000ae000000947 */ /* 0x000fea0003800000 */
[----:B-12---:R-:W1:Y:S01]  /*175c0*/  S2R R0, SR_TID.X ;  /* 0x0000000000007919 */ /* 0x006e620000002100 */
[----:B------:R-:W-:Y:S01]  /*175d0*/  IMAD.MOV.U32 R8, RZ, RZ, RZ ;  /* 0x000000ffff087224 */ /* 0x000fe200078e00ff */
[----:B-1----:R-:W-:-:S04]  /*175e0*/  LOP3.LUT R14, R0, 0x1f, RZ, 0xc0, !PT ;  /* 0x0000001f000e7812 */ /* 0x002fc800078ec0ff */
[----:B------:R-:W-:Y:S01]  /*175f0*/  ISETP.NE.AND P6, PT, R14, 0x1f, PT ;  /* 0x0000001f0e00780c */ /* 0x000fe20003fc5270 */
[----:B------:R-:W-:Y:S10]  /*17600*/  BRA.DIV ~URZ, `(.L_x_318) ;  /* 0x000022527f007947 */ /* 0x000ff4000b800000 */
[----:B------:R1:W2:Y:S02]  /*17610*/  SHFL.IDX PT, R9, R86, RZ, 0x1f ;  /* 0x00001fff56097589 */ /* 0x0002a400000e0000 */
.L_x_370:
[----:B------:R-:W-:Y:S05]  /*17620*/  BRA.DIV ~URZ, `(.L_x_319) ;  /* 0x000022a27f007947 */ /* 0x000fea000b800000 */
[----:B---3--:R3:W1:Y:S02]  /*17630*/  SHFL.IDX PT, R6, R86, 0x1, 0x1f ;  /* 0x00201f0056067f89 */ /* 0x00866400000e0000 */
.L_x_371:
[----:B----4-:R-:W-:Y:S02]  /*17640*/  IMAD.IADD R0, R239, 0x1, R14 ;  /* 0x00000001ef007824 */ /* 0x010fe400078e020e */
[----:B------:R-:W-:-:S03]  /*17650*/  IMAD.MOV.U32 R7, RZ, RZ, RZ ;  /* 0x000000ffff077224 */ /* 0x000fc600078e00ff */
[----:B------:R-:W-:-:S13]  /*17660*/  ISETP.GE.OR P0, PT, R0, c[0x0][0x53c], !P6 ;  /* 0x00014f0000007a0c */ /* 0x000fda0007706670 */
[----:B------:R-:W-:Y:S01]  /*17670*/  @!P0 MOV R2, 0x4 ;  /* 0x0000000400028802 */ /* 0x000fe20000000f00 */
[----:B------:R-:W-:-:S04]  /*17680*/  @!P0 IMAD.MOV.U32 R4, RZ, RZ, 0x4 ;  /* 0x00000004ff048424 */ /* 0x000fc800078e00ff */
[----:B------:R-:W-:-:S04]  /*17690*/  @!P0 IMAD.WIDE R4, R0, R4, c[0x0][0x580] ;  /* 0x0001600000048625 */ /* 0x000fc800078e0204 */
[----:B------:R-:W-:Y:S01]  /*176a0*/  @!P0 IMAD.WIDE R2, R0, R2, c[0x0][0x578] ;  /* 0x00015e0000028625 */ /* 0x000fe200078e0202 */
[----:B------:R-:W4:Y:S04]  /*176b0*/  @!P0 LDG.E R7, [R4.64] ;  /* 0x0000000a04078981 */ /* 0x000f28000c1e1900 */
[----:B------:R-:W4:Y:S01]  /*176c0*/  @!P0 LDG.E R8, [R2.64] ;  /* 0x0000000a02088981 */ /* 0x000f22000c1e1900 */
[C---:B------:R-:W-:Y:S02]  /*176d0*/  ISETP.GE.U32.AND P4, PT, R14.reuse, 0x10, PT ;  /* 0x000000100e00780c */ /* 0x040fe40003f86070 */
[C---:B------:R-:W-:Y:S02]  /*176e0*/  ISETP.GE.U32.AND P3, PT, R14.reuse, 0x8, PT ;  /* 0x000000080e00780c */ /* 0x040fe40003f66070 */
[----:B------:R-:W-:-:S02]  /*176f0*/  ISETP.GE.U32.AND P2, PT, R14, 0x4, PT ;  /* 0x000000040e00780c */ /* 0x000fc40003f46070 */
[C---:B------:R-:W-:Y:S02]  /*17700*/  ISETP.GE.U32.AND P1, PT, R14.reuse, 0x2, PT ;  /* 0x000000020e00780c */ /* 0x040fe40003f26070 */
[----:B------:R-:W-:Y:S02]  /*17710*/  ISETP.NE.AND P5, PT, R14, RZ, PT ;  /* 0x000000ff0e00720c */ /* 0x000fe40003fa5270 */
[----:B------:R-:W-:Y:S01]  /*17720*/  MOV R13, RZ ;  /* 0x000000ff000d7202 */ /* 0x000fe20000000f00 */
[----:B----4-:R-:W-:Y:S01]  /*17730*/  IMAD R0, R8, R7, RZ ;  /* 0x0000000708007224 */ /* 0x010fe200078e02ff */
[----:B------:R-:W-:Y:S07]  /*17740*/  BRA.DIV ~URZ, `(.L_x_320) ;  /* 0x000021f27f007947 */ /* 0x000fee000b800000 */
[----:B------:R4:W3:Y:S02]  /*17750*/  SHFL.UP PT, R4, R0, 0x1, RZ ;  /* 0x0420000000047989 */ /* 0x0008e400000e00ff */
.L_x_372:
[----:B---3--:R-:W-:-:S04]  /*17760*/  SEL R4, R4, RZ, P5 ;  /* 0x000000ff04047207 */ /* 0x008fc80002800000 */
[----:B----4-:R-:W-:Y:S01]  /*17770*/  IADD3 R0, R0, R4, RZ ;  /* 0x0000000400007210 */ /* 0x010fe20007ffe0ff */
[----:B------:R-:W-:Y:S05]  /*17780*/  BRA.DIV ~URZ, `(.L_x_321) ;  /* 0x000021f27f007947 */ /* 0x000fea000b800000 */
        /* <DEDUP_REMOVED lines=12> */
[----:B------:R3:W4:Y:S02]  /*17850*/  SHFL.IDX PT, R0, R4, 0x1f, 0x1f ;  /* 0x03e01f0004007f89 */ /* 0x00072400000e0000 */
.L_x_373:
[----:B----4-:R-:W-:Y:S01]  /*17860*/  IMAD R0, R0, c[0x0][0x538], RZ ;  /* 0x00014e0000007a24 */ /* 0x010fe200078e02ff */
[----:B------:R-:W-:Y:S04]  /*17870*/  BSSY B1, `(.L_x_322) ;  /* 0x000007d000017945 */ /* 0x000fe80003800000 */
[----:B-1----:R-:W-:-:S04]  /*17880*/  IADD3 R6, R0, R6, RZ ;  /* 0x0000000600067210 */ /* 0x002fc80007ffe0ff */
[----:B--2---:R-:W-:-:S13]  /*17890*/  ISETP.GT.AND P0, PT, R6, R9, PT ;  /* 0x000000090600720c */ /* 0x004fda0003f04270 */
[----:B------:R-:W-:Y:S05]  /*178a0*/  @P0 BRA `(.L_x_323) ;  /* 0x0000025000000947 */ /* 0x000fea0003800000 */
.L_x_327:
        /* <DEDUP_REMOVED lines=8> */
[----:B---3--:R-:W-:Y:S01]  /*17930*/  @!P0 MOV R4, 0x4 ;  /* 0x0000000400048802 */ /* 0x008fe20000000f00 */
[----:B------:R-:W-:-:S04]  /*17940*/  @!P0 IMAD.MOV.U32 R2, RZ, RZ, 0x4 ;  /* 0x00000004ff028424 */ /* 0x000fc800078e00ff */
[----:B------:R-:W-:-:S04]  /*17950*/  @!P0 IMAD.WIDE R4, R0, R4, c[0x0][0x580] ;  /* 0x0001600000048625 */ /* 0x000fc800078e0204 */
[----:B------:R-:W-:Y:S01]  /*17960*/  @!P0 IMAD.WIDE R2, R0, R2, c[0x0][0x578] ;  /* 0x00015e0000028625 */ /* 0x000fe200078e0202 */
[----:B------:R-:W2:Y:S04]  /*17970*/  @!P0 LDG.E R7, [R4.64] ;  /* 0x0000000a04078981 */ /* 0x000ea8000c1e1900 */
[----:B------:R-:W2:Y:S02]  /*17980*/  @!P0 LDG.E R8, [R2.64] ;  /* 0x0000000a02088981 */ /* 0x000ea4000c1e1900 */
[----:B--2---:R-:W-:Y:S01]  /*17990*/  IMAD R0, R8, R7, RZ ;  /* 0x0000000708007224 */ /* 0x004fe200078e02ff */
[----:B------:R-:W-:Y:S05]  /*179a0*/  BRA.DIV ~URZ, `(.L_x_325) ;  /* 0x000021727f007947 */ /* 0x000fea000b800000 */
[----:B------:R1:W2:Y:S02]  /*179b0*/  SHFL.UP PT, R2, R0, 0x1, RZ ;  /* 0x0420000000027989 */ /* 0x0002a400000e00ff */
.L_x_374:
        /* <DEDUP_REMOVED lines=16> */
.L_x_375:
[----:B--2---:R-:W-:-:S05]  /*17ac0*/  IMAD R0, R0, c[0x0][0x538], RZ ;  /* 0x00014e0000007a24 */ /* 0x004fca00078e02ff */
[----:B------:R-:W-:-:S04]  /*17ad0*/  IADD3 R6, R0, R6, RZ ;  /* 0x0000000600067210 */ /* 0x000fc80007ffe0ff */
[----:B------:R-:W-:-:S13]  /*17ae0*/  ISETP.GT.AND P0, PT, R6, R9, PT ;  /* 0x000000090600720c */ /* 0x000fda0003f04270 */
[----:B-1----:R-:W-:Y:S05]  /*17af0*/  @!P0 BRA `(.L_x_327) ;  /* 0xfffffdb000008947 */ /* 0x002fea000383ffff */
.L_x_323:
[----:B------:R-:W-:-:S05]  /*17b00*/  IADD3 R12, -R0, R6, RZ ;  /* 0x00000006000c7210 */ /* 0x000fca0007ffe1ff */
[----:B------:R-:W-:-:S05]  /*17b10*/  IMAD R0, R4, c[0x0][0x538], R12 ;  /* 0x00014e0004007a24 */ /* 0x000fca00078e020c */
[----:B------:R-:W-:Y:S01]  /*17b20*/  ISETP.GT.AND P0, PT, R0, R9, PT ;  /* 0x000000090000720c */ /* 0x000fe20003f04270 */
[----:B------:R-:W-:-:S12]  /*17b30*/  BRA.DIV ~URZ, `(.L_x_328) ;  /* 0x000021d27f007947 */ /* 0x000fd8000b800000 */
[----:B------:R-:W-:-:S04]  /*17b40*/  VOTE.ANY R10, PT, !P0 ;  /* 0x00000000000a7806 */ /* 0x000fc800040e0100 */
.L_x_376:
[----:B------:R1:W2:Y:S01]  /*17b50*/  POPC R6, R10 ;  /* 0x0000000a00067309 */ /* 0x0002a20000000000 */
[----:B------:R-:W-:Y:S05]  /*17b60*/  BRA.DIV ~URZ, `(.L_x_329) ;  /* 0x000021f27f007947 */ /* 0x000fea000b800000 */
[----:B--2---:R2:W4:Y:S04]  /*17b70*/  SHFL.IDX PT, R7, R7, R6, 0x1f ;  /* 0x00001f0607077589 */ /* 0x00452800000e0000 */
[----:B------:R2:W1:Y:S02]  /*17b80*/  SHFL.IDX PT, R5, R8, R6, 0x1f ;  /* 0x00001f0608057589 */ /* 0x00046400000e0000 */
.L_x_377:
[----:B------:R-:W-:Y:S01]  /*17b90*/  ISETP.NE.AND P0, PT, R10, RZ, PT ;  /* 0x000000ff0a00720c */ /* 0x000fe20003f05270 */
[----:B------:R-:W-:-:S12]  /*17ba0*/  BSSY B0, `(.L_x_330) ;  /* 0x0000005000007945 */ /* 0x000fd80003800000 */
[----:B------:R-:W-:Y:S05]  /*17bb0*/  @!P0 BRA `(.L_x_331) ;  /* 0x0000003000008947 */ /* 0x000fea0003800000 */
[----:B------:R-:W-:Y:S01]  /*17bc0*/  IADD3 R195, R6, -0x1, RZ ;  /* 0xffffffff06c37810 */ /* 0x000fe20007ffe0ff */
[----:B------:R-:W-:Y:S05]  /*17bd0*/  BRA.DIV ~URZ, `(.L_x_332) ;  /* 0x000022527f007947 */ /* 0x000fea000b800000 */
[----:B------:R2:W3:Y:S02]  /*17be0*/  SHFL.IDX PT, R13, R4, R195, 0x1f ;  /* 0x00001fc3040d7589 */ /* 0x0004e400000e0000 */
.L_x_331:
[----:B------:R-:W-:Y:S05]  /*17bf0*/  BSYNC B0 ;  /* 0x0000000000007941 */ /* 0x000fea0003800000 */
.L_x_330:
[----:B----4-:R-:W-:Y:S01]  /*17c00*/  IABS R2, R7 ;  /* 0x0000000700027213 */ /* 0x010fe20000000000 */
[----:B---3--:R-:W-:Y:S01]  /*17c10*/  IMAD R236, R13, c[0x0][0x538], R12 ;  /* 0x00014e000dec7a24 */ /* 0x008fe200078e020c */
[----:B-1----:R-:W-:Y:S01]  /*17c20*/  IABS R3, R5 ;  /* 0x0000000500037213 */ /* 0x002fe20000000000 */
[----:B------:R-:W-:Y:S01]  /*17c30*/  IMAD.IADD R239, R6, 0x1, R239 ;  /* 0x0000000106ef7824 */ /* 0x000fe200078e02ef */
[----:B------:R-:W1:Y:S01]  /*17c40*/  I2F.RP R10, R2 ;  /* 0x00000002000a7306 */ /* 0x000e620000209400 */
[----:B------:R-:W-:-:S05]  /*17c50*/  IMAD.IADD R12, R9, 0x1, -R236 ;  /* 0x00000001090c7824 */ /* 0x000fca00078e0aec */
[----:B--2---:R-:W-:Y:S02]  /*17c60*/  IABS R8, R12 ;  /* 0x0000000c00087213 */ /* 0x004fe40000000000 */
[----:B------:R-:W-:Y:S08]  /*17c70*/  I2F.RP R9, R3 ;  /* 0x0000000300097306 */ /* 0x000ff00000209400 */
[----:B-1----:R-:W1:Y:S02]  /*17c80*/  MUFU.RCP R10, R10 ;  /* 0x0000000a000a7308 */ /* 0x002e640000001000 */
[----:B-1----:R-:W-:-:S06]  /*17c90*/  IADD3 R10, R10, 0xffffffe, RZ ;  /* 0x0ffffffe0a0a7810 */ /* 0x002fcc0007ffe0ff */
[----:B------:R-:W1:Y:S02]  /*17ca0*/  F2I.FTZ.U32.TRUNC.NTZ R11, R10 ;  /* 0x0000000a000b7305 */ /* 0x000e64000021f000 */
[----:B-1----:R-:W-:Y:S01]  /*17cb0*/  IMAD.MOV R0, RZ, RZ, -R11 ;  /* 0x000000ffff007224 */ /* 0x002fe200078e0a0b */
[----:B------:R-:W-:-:S03]  /*17cc0*/  MOV R10, RZ ;  /* 0x000000ff000a7202 */ /* 0x000fc60000000f00 */
        /* <DEDUP_REMOVED lines=12> */
[-C--:B------:R-:W-:Y:S01]  /*17d90*/  @!P0 IADD3 R4, R4, -R2.reuse, RZ ;  /* 0x8000000204048210 */ /* 0x080fe20007ffe0ff */
[----:B------:R-:W1:Y:S01]  /*17da0*/  F2I.FTZ.U32.TRUNC.NTZ R9, R8 ;  /* 0x0000000800097305 */ /* 0x000e62000021f000 */
[----:B------:R-:W-:Y:S02]  /*17db0*/  @!P0 IADD3 R0, R0, 0x1, RZ ;  /* 0x0000000100008810 */ /* 0x000fe40007ffe0ff */
[----:B------:R-:W-:Y:S02]  /*17dc0*/  ISETP.GE.U32.AND P2, PT, R4, R2, PT ;  /* 0x000000020400720c */ /* 0x000fe40003f46070 */
[----:B------:R-:W-:Y:S02]  /*17dd0*/  LOP3.LUT R2, R12, R7, RZ, 0x3c, !PT ;  /* 0x000000070c027212 */ /* 0x000fe400078e3cff */
[----:B------:R-:W-:Y:S02]  /*17de0*/  ISETP.NE.AND P0, PT, R7, RZ, PT ;  /* 0x000000ff0700720c */ /* 0x000fe40003f05270 */
[----:B------:R-:W-:-:S07]  /*17df0*/  ISETP.GE.AND P1, PT, R2, RZ, PT ;  /* 0x000000ff0200720c */ /* 0x000fce0003f26270 */
[----:B------:R-:W-:Y:S01]  /*17e00*/  @P2 IADD3 R0, R0, 0x1, RZ ;  /* 0x0000000100002810 */ /* 0x000fe20007ffe0ff */
[----:B-1----:R-:W-:Y:S02]  /*17e10*/  IMAD.MOV R2, RZ, RZ, -R9 ;  /* 0x000000ffff027224 */ /* 0x002fe400078e0a09 */
[----:B------:R-:W-:Y:S02]  /*17e20*/  IMAD.MOV.U32 R8, RZ, RZ, RZ ;  /* 0x000000ffff087224 */ /* 0x000fe400078e00ff */
[----:B------:R-:W-:Y:S01]  /*17e30*/  IMAD.MOV.U32 R4, RZ, RZ, R2 ;  /* 0x000000ffff047224 */ /* 0x000fe200078e0002 */
[----:B------:R-:W-:Y:S01]  /*17e40*/  IABS R2, R5 ;  /* 0x0000000500027213 */ /* 0x000fe20000000000 */
[----:B------:R-:W-:Y:S01]  /*17e50*/  @!P1 IMAD.MOV R0, RZ, RZ, -R0 ;  /* 0x000000ffff009224 */ /* 0x000fe200078e0a00 */
[----:B------:R-:W-:Y:S01]  /*17e60*/  @!P0 LOP3.LUT R0, RZ, R7, RZ, 0x33, !PT ;  /* 0x00000007ff008212 */ /* 0x000fe200078e33ff */
[----:B------:R-:W-:Y:S01]  /*17e70*/  IMAD R4, R4, R3, RZ ;  /* 0x0000000304047224 */ /* 0x000fe200078e02ff */
[----:B------:R-:W-:-:S02]  /*17e80*/  IADD3 R10, RZ, -R2, RZ ;  /* 0x80000002ff0a7210 */ /* 0x000fc40007ffe0ff */
[----:B------:R-:W-:Y:S01]  /*17e90*/  IABS R11, R0 ;  /* 0x00000000000b7213 */ /* 0x000fe20000000000 */
[----:B------:R-:W-:Y:S01]  /*17ea0*/  IMAD.HI.U32 R2, R9, R4, R8 ;  /* 0x0000000409027227 */ /* 0x000fe200078e0008 */
[----:B------:R-:W-:-:S03]  /*17eb0*/  MOV R8, R10 ;  /* 0x0000000a00087202 */ /* 0x000fc60000000f00 */
[----:B------:R-:W-:Y:S02]  /*17ec0*/  IMAD.MOV.U32 R4, RZ, RZ, R11 ;  /* 0x000000ffff047224 */ /* 0x000fe400078e000b */
[----:B------:R-:W-:Y:S02]  /*17ed0*/  IMAD R7, R0, R7, RZ ;  /* 0x0000000700077224 */ /* 0x000fe400078e02ff */
[----:B------:R-:W-:-:S03]  /*17ee0*/  IMAD.HI.U32 R2, R2, R4, RZ ;  /* 0x0000000402027227 */ /* 0x000fc600078e00ff */
[----:B------:R-:W-:Y:S01]  /*17ef0*/  IADD3 R237, R12, -R7, RZ ;  /* 0x800000070ced7210 */ /* 0x000fe20007ffe0ff */
        /* <DEDUP_REMOVED lines=16> */
.L_x_324:
[----:B------:R-:W-:Y:S01]  /*18000*/  IMAD.MOV.U32 R236, RZ, RZ, R9 ;  /* 0x000000ffffec7224 */ /* 0x000fe200078e0009 */
[----:B------:R-:W-:Y:S01]  /*18010*/  MOV R238, RZ ;  /* 0x000000ff00ee7202 */ /* 0x000fe20000000f00 */
[----:B------:R-:W-:Y:S01]  /*18020*/  IMAD.MOV.U32 R237, RZ, RZ, RZ ;  /* 0x000000ffffed7224 */ /* 0x000fe200078e00ff */
[----:B------:R-:W-:Y:S02]  /*18030*/  MOV R239, c[0x0][0x53c] ;  /* 0x00014f0000ef7a02 */ /* 0x000fe40000000f00 */
.L_x_333:
[----:B------:R-:W-:Y:S05]  /*18040*/  BSYNC B1 ;  /* 0x0000000000017941 */ /* 0x000fea0003800000 */
.L_x_322:
[----:B------:R-:W-:Y:S01]  /*18050*/  WARPSYNC 0xffffffff ;  /* 0xffffffff00007948 */ /* 0x000fe20003800000 */
[----:B------:R-:W-:Y:S01]  /*18060*/  BAR.SYNC.DEFER_BLOCKING 0x4, 0x100 ;  /* 0x0104000000007b1d */ /* 0x000fe20000010000 */
[----:B------:R-:W-:-:S13]  /*18070*/  ISETP.NE.AND P0, PT, R14, RZ, PT ;  /* 0x000000ff0e00720c */ /* 0x000fda0003f05270 */
[----:B------:R1:W-:Y:S04]  /*18080*/  @!P0 STS.128 [0x18100], R236 ;  /* 0x018100ecff008388 */ /* 0x0003e80000000c00 */
[----:B------:R-:W-:Y:S06]  /*18090*/  BAR.ARV 0x5, 0x100 ;  /* 0x0144000000007b1d */ /* 0x000fec0000002000 */
.L_x_317:
[----:B----4-:R-:W-:-:S13]  /*180a0*/  ISETP.GE.AND P0, PT, R239, c[0x0][0x53c], PT ;  /* 0x00014f00ef007a0c */ /* 0x010fda0003f06270 */
[----:B-123--:R-:W-:Y:S01]  /*180b0*/  @P0 CALL.REL.NOINC `(.L_x_334) ;  /* 0x0000001000000944 */ /* 0x00efe20003c00000 */
[----:B------:R-:W-:Y:S05]  /*180c0*/  BRA `(.L_x_335) ;  /* 0xfffe9c0000007947 */ /* 0x000fea000383ffff */
.L_x_334:
[----:B------:R-:W-:Y:S05]  /*180d0*/  EXIT ;  /* 0x000000000000794d */ /* 0x000fea0003800000 */
.L_x_168:
[----:B------:R-:W-:Y:S01]  /*180e0*/  IMAD.MOV.U32 R0, RZ, RZ, R5 ;  /* 0x000000ffff007224 */ /* 0x000fe200078e0005 */
[----:B------:R-:W-:Y:S02]  /*180f0*/  MOV R3, 0x1 ;  /* 0x0000000100037802 */ /* 0x000fe40000000f00 */
[----:B------:R-:W-:Y:S02]  /*18100*/  MOV R2, 0x18120 ;  /* 0x0001812000027802 */ /* 0x000fe40000000f00 */
[----:B-1----:R-:W-:Y:S05]  /*18110*/  CALL.REL.NOINC `($__internal_6_$__cuda_sm70_shflsync_up_p) ;  /* 0x00001e2000007944 */ /* 0x002fea0003c00000 */
[----:B------:R-:W-:Y:S01]  /*18120*/  MOV R0, R4 ;  /* 0x0000000400007202 */ /* 0x000fe20000000f00 */
[----:B------:R-:W-:Y:S05]  /*18130*/  BRA `(.L_x_336) ;  /* 0xfffe831000007947 */ /* 0x000fea000383ffff */
.L_x_169:
[----:B------:R-:W-:Y:S01]  /*18140*/  IMAD.MOV.U32 R0, RZ, RZ, R5 ;  /* 0x000000ffff007224 */ /* 0x000fe200078e0005 */
[----:B------:R-:W-:Y:S02]  /*18150*/  MOV R3, 0x2 ;  /* 0x0000000200037802 */ /* 0x000fe40000000f00 */
[----:B------:R-:W-:Y:S02]  /*18160*/  MOV R2, 0x18180 ;  /* 0x0001818000027802 */ /* 0x000fe40000000f00 */
[----:B-1----:R-:W-:Y:S05]  /*18170*/  CALL.REL.NOINC `($__internal_6_$__cuda_sm70_shflsync_up_p) ;  /* 0x00001dc000007944 */ /* 0x002fea0003c00000 */
[----:B------:R-:W-:Y:S01]  /*18180*/  SEL R4, R4, RZ, P4 ;  /* 0x000000ff04047207 */ /* 0x000fe20002000000 */
[----:B------:R-:W-:Y:S01]  /*18190*/  IMAD.MOV.U32 R3, RZ, RZ, 0x4 ;  /* 0x00000004ff037424 */ /* 0x000fe200078e00ff */
[----:B------:R-:W-:-:S03]  /*181a0*/  MOV R2, 0x181d0 ;  /* 0x000181d000027802 */ /* 0x000fc60000000f00 */
[----:B------:R-:W-:Y:S02]  /*181b0*/  IMAD.IADD R0, R5, 0x1, R4 ;  /* 0x0000000105007824 */ /* 0x000fe400078e0204 */
[----:B------:R-:W-:Y:S05]  /*181c0*/  CALL.REL.NOINC `($__internal_6_$__cuda_sm70_shflsync_up_p) ;  /* 0x00001d7000007944 */ /* 0x000fea0003c00000 */
        /* <DEDUP_REMOVED lines=12> */
[----:B------:R-:W-:Y:S02]  /*18290*/  MOV R3, 0x1f ;  /* 0x0000001f00037802 */ /* 0x000fe40000000f00 */
[----:B------:R-:W-:Y:S01]  /*182a0*/  MOV R2, 0x182e0 ;  /* 0x000182e000027802 */ /* 0x000fe20000000f00 */
[----:B------:R-:W-:-:S04]  /*182b0*/  IMAD.IADD R4, R0, 0x1, R4 ;  /* 0x0000000100047824 */ /* 0x000fc800078e0204 */
[----:B------:R-:W-:Y:S02]  /*182c0*/  IMAD.MOV.U32 R0, RZ, RZ, R4 ;  /* 0x000000ffff007224 */ /* 0x000fe400078e0004 */
[----:B------:R-:W-:Y:S05]  /*182d0*/  CALL.REL.NOINC `($__internal_5_$__cuda_sm70_shflsync_idx_p) ;  /* 0x00001c1000007944 */ /* 0x000fea0003c00000 */
[----:B------:R-:W-:Y:S05]  /*182e0*/  BRA `(.L_x_337) ;  /* 0xfffe826000007947 */ /* 0x000fea000383ffff */
.L_x_171:
[----:B------:R-:W-:Y:S02]  /*182f0*/  SEL R0, RZ, 0x1, P0 ;  /* 0x00000001ff007807 */ /* 0x000fe40000000000 */
[----:B------:R-:W-:Y:S02]  /*18300*/  MOV R2, 0x18320 ;  /* 0x0001832000027802 */ /* 0x000fe40000000f00 */
[----:B-1----:R-:W-:Y:S05]  /*18310*/  CALL.REL.NOINC `($__internal_7_$__cuda_sm70_votesync_ballot) ;  /* 0x00001c8000007944 */ /* 0x002fea0003c00000 */
[----:B------:R-:W-:Y:S01]  /*18320*/  MOV R5, R0 ;  /* 0x0000000000057202 */ /* 0x000fe20000000f00 */
[----:B------:R-:W-:Y:S05]  /*18330*/  BRA `(.L_x_338) ;  /* 0xfffe82a000007947 */ /* 0x000fea000383ffff */
.L_x_172:
[----:B------:R-:W-:Y:S01]  /*18340*/  IMAD.MOV.U32 R0, RZ, RZ, R8 ;  /* 0x000000ffff007224 */ /* 0x000fe200078e0008 */
[----:B---3--:R-:W-:Y:S01]  /*18350*/  MOV R195, R13 ;  /* 0x0000000d00c37202 */ /* 0x008fe20000000f00 */
[----:B------:R-:W-:Y:S01]  /*18360*/  IMAD.MOV.U32 R3, RZ, RZ, 0x1f ;  /* 0x0000001fff037424 */ /* 0x000fe200078e00ff */
[----:B------:R-:W-:Y:S02]  /*18370*/  MOV R2, 0x18390 ;  /* 0x0001839000027802 */ /* 0x000fe40000000f00 */
[----:B-12---:R-:W-:Y:S05]  /*18380*/  CALL.REL.NOINC `($__internal_5_$__cuda_sm70_shflsync_idx_p) ;  /* 0x00001b6000007944 */ /* 0x006fea0003c00000 */
[----:B------:R-:W-:Y:S01]  /*18390*/  IMAD.MOV.U32 R11, RZ, RZ, R0 ;  /* 0x000000ffff0b7224 */ /* 0x000fe200078e0000 */
[----:B------:R-:W-:Y:S01]  /*183a0*/  MOV R0, R7 ;  /* 0x0000000700007202 */ /* 0x000fe20000000f00 */
[----:B------:R-:W-:Y:S01]  /*183b0*/  IMAD.MOV.U32 R6, RZ, RZ, RZ ;  /* 0x000000ffff067224 */ /* 0x000fe200078e00ff */
[----:B------:R-:W-:Y:S01]  /*183c0*/  MOV R195, R13 ;  /* 0x0000000d00c37202 */ /* 0x000fe20000000f00 */
[----:B------:R-:W-:Y:S01]  /*183d0*/  IMAD.MOV.U32 R3, RZ, RZ, 0x1f ;  /* 0x0000001fff037424 */ /* 0x000fe200078e00ff */
[----:B------:R-:W-:-:S02]  /*183e0*/  MOV R2, 0x18400 ;  /* 0x0001840000027802 */ /* 0x000fc40000000f00 */
[----:B------:R-:W-:Y:S05]  /*183f0*/  CALL.REL.NOINC `($__internal_5_$__cuda_sm70_shflsync_idx_p) ;  /* 0x00001af000007944 */ /* 0x000fea0003c00000 */
[----:B------:R-:W-:Y:S01]  /*18400*/  MOV R10, R0 ;  /* 0x00000000000a7202 */ /* 0x000fe20000000f00 */
[----:B------:R-:W-:Y:S05]  /*18410*/  BRA `(.L_x_339) ;  /* 0xfffe821000007947 */ /* 0x000fea000383ffff */
.L_x_175:
[----:B------:R-:W-:Y:S01]  /*18420*/  IMAD.MOV.U32 R0, RZ, RZ, R4 ;  /* 0x000000ffff007224 */ /* 0x000fe200078e0004 */
[----:B------:R-:W-:-:S02]  /*18430*/  MOV R3, 0x1f ;  /* 0x0000001f00037802 */ /* 0x000fc40000000f00 */
[----:B------:R-:W-:Y:S02]  /*18440*/  MOV R2, 0x18460 ;  /* 0x0001846000027802 */ /* 0x000fe40000000f00 */
[----:B-1234-:R-:W-:Y:S05]  /*18450*/  CALL.REL.NOINC `($__internal_5_$__cuda_sm70_shflsync_idx_p) ;  /* 0x00001a9000007944 */ /* 0x01efea0003c00000 */
[----:B------:R-:W-:Y:S01]  /*18460*/  MOV R6, R0 ;  /* 0x0000000000067202 */ /* 0x000fe20000000f00 */
[----:B------:R-:W-:Y:S05]  /*18470*/  BRA `(.L_x_174) ;  /* 0xfffe821000007947 */ /* 0x000fea000383ffff */
.L_x_211:
[----:B------:R-:W-:Y:S01]  /*18480*/  IMAD.MOV.U32 R0, RZ, RZ, R5 ;  /* 0x000000ffff007224 */ /* 0x000fe200078e0005 */
[----:B------:R-:W-:Y:S01]  /*18490*/  MOV R195, RZ ;  /* 0x000000ff00c37202 */ /* 0x000fe20000000f00 */
[----:B------:R-:W-:Y:S01]  /*184a0*/  IMAD.MOV.U32 R3, RZ, RZ, 0x181f ;  /* 0x0000181fff037424 */ /* 0x000fe200078e00ff */
[----:B------:R-:W-:Y:S02]  /*184b0*/  MOV R2, 0x184d0 ;  /* 0x000184d000027802 */ /* 0x000fe40000000f00 */
[----:B-----5:R-:W-:Y:S05]  /*184c0*/  CALL.REL.NOINC `($__internal_5_$__cuda_sm70_shflsync_idx_p) ;  /* 0x00001a2000007944 */ /* 0x020fea0003c00000 */
[----:B------:R-:W-:Y:S01]  /*184d0*/  MOV R6, R0 ;  /* 0x0000000000067202 */ /* 0x000fe20000000f00 */
[----:B------:R-:W-:Y:S05]  /*184e0*/  BRA `(.L_x_340) ;  /* 0xfffef98000007947 */ /* 0x000fea000383ffff */
.L_x_212:
[----:B------:R-:W-:Y:S01]  /*184f0*/  IMAD.MOV.U32 R0, RZ, RZ, R7 ;  /* 0x000000ffff007224 */ /* 0x000fe200078e0007 */
[----:B------:R-:W-:Y:S01]  /*18500*/  MOV R195, RZ ;  /* 0x000000ff00c37202 */ /* 0x000fe20000000f00 */
[----:B------:R-:W-:Y:S01]  /*18510*/  IMAD.MOV.U32 R3, RZ, RZ, 0x181f ;  /* 0x0000181fff037424 */ /* 0x000fe200078e00ff */
[----:B------:R-:W-:Y:S02]  /*18520*/  MOV R2, 0x18540 ;  /* 0x0001854000027802 */ /* 0x000fe40000000f00 */
[----:B-12--5:R-:W-:Y:S05]  /*18530*/  CALL.REL.NOINC `($__internal_5_$__cuda_sm70_shflsync_idx_p) ;  /* 0x000019b000007944 */ /* 0x026fea0003c00000 */
[----:B------:R-:W-:Y:S05]  /*18540*/  BRA `(.L_x_341) ;  /* 0xfffef94000007947 */ /* 0x000fea000383ffff */
.L_x_215:
[----:B----4-:R-:W-:Y:S01]  /*18550*/  IMAD.MOV.U32 R0, RZ, RZ, R5 ;  /* 0x000000ffff007224 */ /* 0x010fe200078e0005 */
[----:B------:R-:W-:Y:S01]  /*18560*/  MOV R195, 0x1 ;  /* 0x0000000100c37802 */ /* 0x000fe20000000f00 */
[----:B--2---:R-:W-:Y:S01]  /*18570*/  IMAD.MOV.U32 R3, RZ, RZ, 0x181f ;  /* 0x0000181fff037424 */ /* 0x004fe200078e00ff */
[----:B------:R-:W-:-:S02]  /*18580*/  MOV R2, 0x185a0 ;  /* 0x000185a000027802 */ /* 0x000fc40000000f00 */
[----:B-1-3-5:R-:W-:Y:S05]  /*18590*/  CALL.REL.NOINC `($__internal_5_$__cuda_sm70_shflsync_idx_p) ;  /* 0x0000195000007944 */ /* 0x02afea0003c00000 */
[----:B------:R-:W-:Y:S01]  /*185a0*/  IMAD.MOV.U32 R6, RZ, RZ, R0 ;  /* 0x000000ffff067224 */ /* 0x000fe200078e0000 */
[----:B------:R-:W-:Y:S01]  /*185b0*/  MOV R195, 0x1 ;  /* 0x0000000100c37802 */ /* 0x000fe20000000f00 */
[----:B------:R-:W-:Y:S01]  /*185c0*/  IMAD.MOV.U32 R0, RZ, RZ, R7 ;  /* 0x000000ffff007224 */ /* 0x000fe200078e0007 */
[----:B------:R-:W-:-:S02]  /*185d0*/  MOV R3, 0x181f ;  /* 0x0000181f00037802 */ /* 0x000fc40000000f00 */
[----:B------:R-:W-:Y:S02]  /*185e0*/  MOV R2, 0x18600 ;  /* 0x0001860000027802 */ /* 0x000fe40000000f00 */
[----:B------:R-:W-:Y:S05]  /*185f0*/  CALL.REL.NOINC `($__internal_5_$__cuda_sm70_shflsync_idx_p) ;  /* 0x000018f000007944 */ /* 0x000fea0003c00000 */
[----:B------:R-:W-:Y:S05]  /*18600*/  BRA `(.L_x_342) ;  /* 0xfffef9c000007947 */ /* 0x000fea000383ffff */
.L_x_218:
[----:B----4-:R-:W-:Y:S01]  /*18610*/  IMAD.MOV.U32 R0, RZ, RZ, R5 ;  /* 0x000000ffff007224 */ /* 0x010fe200078e0005 */
[----:B------:R-:W-:Y:S01]  /*18620*/  MOV R195, 0x2 ;  /* 0x0000000200c37802 */ /* 0x000fe20000000f00 */
[----:B-1----:R-:W-:Y:S01]  /*18630*/  IMAD.MOV.U32 R3, RZ, RZ, 0x181f ;  /* 0x0000181fff037424 */ /* 0x002fe200078e00ff */
[----:B------:R-:W-:Y:S02]  /*18640*/  MOV R2, 0x18660 ;  /* 0x0001866000027802 */ /* 0x000fe40000000f00 */
[----:B--23-5:R-:W-:Y:S05]  /*18650*/  CALL.REL.NOINC `($__internal_5_$__cuda_sm70_shflsync_idx_p) ;  /* 0x0000189000007944 */ /* 0x02cfea0003c00000 */
[----:B------:R-:W-:Y:S01]  /*18660*/  MOV R6, R0 ;  /* 0x0000000000067202 */ /* 0x000fe20000000f00 */
[----:B------:R-:W-:Y:S05]  /*18670*/  BRA `(.L_x_343) ;  /* 0xfffefa8000007947 */ /* 0x000fea000383ffff */
.L_x_219:
[----:B----4-:R-:W-:Y:S01]  /*18680*/  IMAD.MOV.U32 R0, RZ, RZ, R7 ;  /* 0x000000ffff007224 */ /* 0x010fe200078e0007 */
[----:B------:R-:W-:Y:S01]  /*18690*/  MOV R195, 0x2 ;  /* 0x0000000200c37802 */ /* 0x000fe20000000f00 */
[----:B------:R-:W-:Y:S01]  /*186a0*/  IMAD.MOV.U32 R3, RZ, RZ, 0x181f ;  /* 0x0000181fff037424 */ /* 0x000fe200078e00ff */
[----:B------:R-:W-:Y:S02]  /*186b0*/  MOV R2, 0x186d0 ;  /* 0x000186d000027802 */ /* 0x000fe40000000f00 */
[----:B-123-5:R-:W-:Y:S05]  /*186c0*/  CALL.REL.NOINC `($__internal_5_$__cuda_sm70_shflsync_idx_p) ;  /* 0x0000182000007944 */ /* 0x02efea0003c00000 */
[----:B------:R-:W-:Y:S05]  /*186d0*/  BRA `(.L_x_344) ;  /* 0xfffefa4000007947 */ /* 0x000fea000383ffff */
.L_x_222:
[----:B-1----:R-:W-:Y:S01]  /*186e0*/  IMAD.MOV.U32 R0, RZ, RZ, R5 ;  /* 0x000000ffff007224 */ /* 0x002fe200078e0005 */
[----:B------:R-:W-:Y:S01]  /*186f0*/  MOV R195, 0x3 ;  /* 0x0000000300c37802 */ /* 0x000fe20000000f00 */
[----:B------:R-:W-:Y:S01]  /*18700*/  IMAD.MOV.U32 R3, RZ, RZ, 0x181f ;  /* 0x0000181fff037424 */ /* 0x000fe200078e00ff */
[----:B------:R-:W-:-:S02]  /*18710*/  MOV R2, 0x18730 ;  /* 0x0001873000027802 */ /* 0x000fc40000000f00 */
[----:B--2345:R-:W-:Y:S05]  /*18720*/  CALL.REL.NOINC `($__internal_5_$__cuda_sm70_shflsync_idx_p) ;  /* 0x000017c000007944 */ /* 0x03cfea0003c00000 */
[----:B------:R-:W-:Y:S01]  /*18730*/  IMAD.MOV.U32 R5, RZ, RZ, R0 ;  /* 0x000000ffff057224 */ /* 0x000fe200078e0000 */
[----:B------:R-:W-:Y:S01]  /*18740*/  MOV R195, 0x3 ;  /* 0x0000000300c37802 */ /* 0x000fe20000000f00 */
[----:B------:R-:W-:Y:S01]  /*18750*/  IMAD.MOV.U32 R0, RZ, RZ, R7 ;  /* 0x000000ffff007224 */ /* 0x000fe200078e0007 */
[----:B------:R-:W-:-:S02]  /*18760*/  MOV R3, 0x181f ;  /* 0x0000181f00037802 */ /* 0x000fc40000000f00 */
[----:B------:R-:W-:Y:S02]  /*18770*/  MOV R2, 0x18790 ;  /* 0x0001879000027802 */ /* 0x000fe40000000f00 */
[----:B------:R-:W-:Y:S05]  /*18780*/  CALL.REL.NOINC `($__internal_5_$__cuda_sm70_shflsync_idx_p) ;  /* 0x0000176000007944 */ /* 0x000fea0003c00000 */
[----:B------:R-:W-:Y:S05]  /*18790*/  BRA `(.L_x_345) ;  /* 0xfffefac000007947 */ /* 0x000fea000383ffff */
.L_x_265:
[----:B------:R-:W-:Y:S01]  /*187a0*/  IMAD.MOV.U32 R0, RZ, RZ, R5 ;  /* 0x000000ffff007224 */ /* 0x000fe200078e0005 */
[----:B------:R-:W-:Y:S01]  /*187b0*/  MOV R195, RZ ;  /* 0x000000ff00c37202 */ /* 0x000fe20000000f00 */
[----:B------:R-:W-:Y:S01]  /*187c0*/  IMAD.MOV.U32 R3, RZ, RZ, 0x181f ;  /* 0x0000181fff037424 */ /* 0x000fe200078e00ff */
[----:B------:R-:W-:Y:S02]  /*187d0*/  MOV R2, 0x187f0 ;  /* 0x000187f000027802 */ /* 0x000fe40000000f00 */
[----:B------:R-:W-:Y:S05]  /*187e0*/  CALL.REL.NOINC `($__internal_5_$__cuda_sm70_shflsync_idx_p) ;  /* 0x0000170000007944 */ /* 0x000fea0003c00000 */
[----:B------:R-:W-:Y:S01]  /*187f0*/  MOV R4, R0 ;  /* 0x0000000000047202 */ /* 0x000fe20000000f00 */
[----:B------:R-:W-:Y:S05]  /*18800*/  BRA `(.L_x_346) ;  /* 0xffff66d000007947 */ /* 0x000fea000383ffff */
.L_x_266:
[----:B------:R-:W-:Y:S01]  /*18810*/  IMAD.MOV.U32 R0, RZ, RZ, R10 ;  /* 0x000000ffff007224 */ /* 0x000fe200078e000a */
[----:B------:R-:W-:Y:S01]  /*18820*/  MOV R195, RZ ;  /* 0x000000ff00c37202 */ /* 0x000fe20000000f00 */
[----:B------:R-:W-:Y:S01]  /*18830*/  IMAD.MOV.U32 R3, RZ, RZ, 0x181f ;  /* 0x0000181fff037424 */ /* 0x000fe200078e00ff */
[----:B------:R-:W-:Y:S02]  /*18840*/  MOV R2, 0x18860 ;  /* 0x0001886000027802 */ /* 0x000fe40000000f00 */
[----:B-12---:R-:W-:Y:S05]  /*18850*/  CALL.REL.NOINC `($__internal_5_$__cuda_sm70_shflsync_idx_p) ;  /* 0x0000169000007944 */ /* 0x006fea0003c00000 */
[----:B------:R-:W-:Y:S01]  /*18860*/  IADD3 R2, P0, R0, R88, RZ ;  /* 0x0000005800027210 */ /* 0x000fe20007f1e0ff */
[----:B------:R-:W-:Y:S01]  /*18870*/  IMAD.MOV.U32 R195, RZ, RZ, 0x1 ;  /* 0x00000001ffc37424 */ /* 0x000fe200078e00ff */
[----:B------:R-:W-:Y:S02]  /*18880*/  MOV R7, R95 ;  /* 0x0000005f00077202 */ /* 0x000fe40000000f00 */
[----:B------:R-:W-:Y:S01]  /*18890*/  SEL R6, RZ, 0x10, P4 ;  /* 0x00000010ff067807 */ /* 0x000fe20002000000 */
[----:B------:R-:W-:-:S05]  /*188a0*/  IMAD.X R3, R4, 0x1, R90, P0 ;  /* 0x0000000104037824 */ /* 0x000fca00000e065a */
[----:B------:R-:W-:Y:S01]  /*188b0*/  @!PT LDS RZ, [RZ] ;  /* 0x00000000fffff984 */ /* 0x000fe20000000800 */
[----:B------:R-:W-:Y:S01]  /*188c0*/  @!PT LDS RZ, [RZ] ;  /* 0x00000000fffff984 */ /* 0x000fe20000000800 */
[----:B------:R-:W-:Y:S01]  /*188d0*/  @!PT LDS RZ, [RZ] ;  /* 0x00000000fffff984 */ /* 0x000fe20000000800 */
[----:B------:R1:W-:Y:S02]  /*188e0*/  LDGSTS.E.BYPASS.LTC128B.128 [R192+0x6100], [R2.64], !P6 ;  /* 0x0610000002c07fae */ /* 0x0003e4000f101d4a */
[----:B-1----:R-:W-:-:S05]  /*188f0*/  IADD3 R2, P0, R0, R89, RZ ;  /* 0x0000005900027210 */ /* 0x002fca0007f1e0ff */
[----:B------:R-:W-:-:S05]  /*18900*/  IMAD.X R3, R4, 0x1, R91, P0 ;  /* 0x0000000104037824 */ /* 0x000fca00000e065b */
[----:B------:R1:W-:Y:S02]  /*18910*/  LDGSTS.E.BYPASS.LTC128B.128 [R192+0x8100], [R2.64], !P4 ;  /* 0x0810000002c07fae */ /* 0x0003e4000e101d4a */
[----:B-1----:R-:W-:Y:S01]  /*18920*/  IADD3 R2, P0, R0, R92, RZ ;  /* 0x0000005c00027210 */ /* 0x002fe20007f1e0ff */
[----:B------:R-:W-:Y:S01]  /*18930*/  IMAD.MOV.U32 R0, RZ, RZ, R5 ;  /* 0x000000ffff007224 */ /* 0x000fe200078e0005 */
[----:B------:R-:W-:-:S03]  /*18940*/  SEL R5, RZ, 0x10, P6 ;  /* 0x00000010ff057807 */ /* 0x000fc60003000000 */
[----:B------:R-:W-:-:S05]  /*18950*/  IMAD.X R3, R4, 0x1, R93, P0 ;  /* 0x0000000104037824 */ /* 0x000fca00000e065d */
[----:B------:R1:W-:Y:S02]  /*18960*/  LDGSTS.E.BYPASS.LTC128B.128 [R192+0xa100], [R2.64], !P5 ;  /* 0x0a10000002c07fae */ /* 0x0003e4000e901d4a */
[----:B-1----:R-:W-:Y:S02]  /*18970*/  MOV R3, 0x181f ;  /* 0x0000181f00037802 */ /* 0x002fe40000000f00 */
[----:B------:R-:W-:Y:S02]  /*18980*/  MOV R2, 0x189a0 ;  /* 0x000189a000027802 */ /* 0x000fe40000000f00 */
[----:B------:R-:W-:Y:S05]  /*18990*/  CALL.REL.NOINC `($__internal_5_$__cuda_sm70_shflsync_idx_p) ;  /* 0x0000155000007944 */ /* 0x000fea0003c00000 */
[----:B------:R-:W-:Y:S01]  /*189a0*/  IMAD.MOV.U32 R4, RZ, RZ, R0 ;  /* 0x000000ffff047224 */ /* 0x000fe200078e0000 */
[----:B------:R-:W-:Y:S01]  /*189b0*/  MOV R195, 0x1 ;  /* 0x0000000100c37802 */ /* 0x000fe20000000f00 */
[----:B------:R-:W-:Y:S01]  /*189c0*/  IMAD.MOV.U32 R0, RZ, RZ, R10 ;  /* 0x000000ffff007224 */ /* 0x000fe200078e000a */
[----:B------:R-:W-:Y:S02]  /*189d0*/  MOV R3, 0x181f ;  /* 0x0000181f00037802 */ /* 0x000fe40000000f00 */
[----:B------:R-:W-:Y:S02]  /*189e0*/  MOV R2, 0x18a00 ;  /* 0x00018a0000027802 */ /* 0x000fe40000000f00 */
[----:B------:R-:W-:Y:S05]  /*189f0*/  CALL.REL.NOINC `($__internal_5_$__cuda_sm70_shflsync_idx_p) ;  /* 0x000014f000007944 */ /* 0x000fea0003c00000 */
[----:B------:R-:W-:Y:S05]  /*18a00*/  BRA `(.L_x_347) ;  /* 0xffff65e000007947 */ /* 0x000fea000383ffff */
.L_x_267:
[----:B------:R-:W-:Y:S01]  /*18a10*/  IMAD.MOV.U32 R100, RZ, RZ, R4 ;  /* 0x000000ffff647224 */ /* 0x000fe200078e0004 */
[----:B------:R-:W-:-:S02]  /*18a20*/  MOV R0, 0x2 ;  /* 0x0000000200007802 */ /* 0x000fc40000000f00 */
[----:B------:R-:W-:Y:S02]  /*18a30*/  MOV R2, 0x18a50 ;  /* 0x00018a5000027802 */ /* 0x000fe40000000f00 */
[----:B------:R-:W-:Y:S05]  /*18a40*/  CALL.REL.NOINC `($__internal_4_$__cuda_sm70_shflsync_bfly_p) ;  /* 0x0000144000007944 */ /* 0x000fea0003c00000 */
[----:B------:R-:W-:Y:S01]  /*18a50*/  FMNMX.FTZ R4, R4, R0, !PT ;  /* 0x0000000004047209 */ /* 0x000fe20007810000 */
[----:B------:R-:W-:Y:S01]  /*18a60*/  IMAD.MOV.U32 R0, RZ, RZ, 0x1 ;  /* 0x00000001ff007424 */ /* 0x000fe200078e00ff */
[----:B------:R-:W-:-:S03]  /*18a70*/  MOV R2, 0x18aa0 ;  /* 0x00018aa000027802 */ /* 0x000fc60000000f00 */
[----:B------:R-:W-:Y:S02]  /*18a80*/  IMAD.MOV.U32 R100, RZ, RZ, R4 ;  /* 0x000000ffff647224 */ /* 0x000fe400078e0004 */
[----:B------:R-:W-:Y:S05]  /*18a90*/  CALL.REL.NOINC `($__internal_4_$__cuda_sm70_shflsync_bfly_p) ;  /* 0x000013f000007944 */ /* 0x000fea0003c00000 */
[----:B------:R-:W-:Y:S01]  /*18aa0*/  FMNMX.FTZ R101, R4, R0, !PT ;  /* 0x0000000004657209 */ /* 0x000fe20007810000 */
[----:B------:R-:W-:Y:S01]  /*18ab0*/  IMAD.MOV.U32 R100, RZ, RZ, R5 ;  /* 0x000000ffff647224 */ /* 0x000fe200078e0005 */
[----:B------:R-:W-:Y:S01]  /*18ac0*/  MOV R2, 0x18af0 ;  /* 0x00018af000027802 */ /* 0x000fe20000000f00 */
[----:B------:R-:W-:Y:S02]  /*18ad0*/  IMAD.MOV.U32 R0, RZ, RZ, 0x2 ;  /* 0x00000002ff007424 */ /* 0x000fe400078e00ff */
[----:B------:R-:W-:Y:S05]  /*18ae0*/  CALL.REL.NOINC `($__internal_4_$__cuda_sm70_shflsync_bfly_p) ;  /* 0x000013a000007944 */ /* 0x000fea0003c00000 */
[----:B------:R-:W-:Y:S01]  /*18af0*/  FMNMX.FTZ R4, R5, R0, !PT ;  /* 0x0000000005047209 */ /* 0x000fe20007810000 */
[----:B------:R-:W-:Y:S01]  /*18b00*/  IMAD.MOV.U32 R0, RZ, RZ, 0x1 ;  /* 0x00000001ff007424 */ /* 0x000fe200078e00ff */
[----:B------:R-:W-:-:S03]  /*18b10*/  MOV R2, 0x18b40 ;  /* 0x00018b4000027802 */ /* 0x000fc60000000f00 */
[----:B------:R-:W-:Y:S02]  /*18b20*/  IMAD.MOV.U32 R100, RZ, RZ, R4 ;  /* 0x000000ffff647224 */ /* 0x000fe400078e0004 */
[----:B------:R-:W-:Y:S05]  /*18b30*/  CALL.REL.NOINC `($__internal_4_$__cuda_sm70_shflsync_bfly_p) ;  /* 0x0000135000007944 */ /* 0x000fea0003c00000 */
[----:B------:R-:W-:Y:S01]  /*18b40*/  MOV R3, R0 ;  /* 0x0000000000037202 */ /* 0x000fe20000000f00 */
[----:B------:R-:W-:Y:S05]  /*18b50*/  BRA `(.L_x_348) ;  /* 0xffff6b7000007947 */ /* 0x000fea000383ffff */
.L_x_269:
[----:B------:R-:W-:Y:S01]  /*18b60*/  MOV R195, RZ ;  /* 0x000000ff00c37202 */ /* 0x000fe20000000f00 */
[----:B------:R-:W-:Y:S01]  /*18b70*/  IMAD.MOV.U32 R0, RZ, RZ, R4 ;  /* 0x000000ffff007224 */ /* 0x000fe200078e0004 */
[----:B------:R-:W-:Y:S01]  /*18b80*/  MOV R2, 0x18bb0 ;  /* 0x00018bb000027802 */ /* 0x000fe20000000f00 */
[----:B------:R-:W-:Y:S02]  /*18b90*/  IMAD.MOV.U32 R3, RZ, RZ, 0x181f ;  /* 0x0000181fff037424 */ /* 0x000fe400078e00ff */
[----:B-1234-:R-:W-:Y:S05]  /*18ba0*/  CALL.REL.NOINC `($__internal_5_$__cuda_sm70_shflsync_idx_p) ;  /* 0x0000134000007944 */ /* 0x01efea0003c00000 */
[----:B------:R-:W-:-:S05]  /*18bb0*/  BRA `(.L_x_349) ;  /* 0xffff7e8000007947 */ /* 0x000fca000383ffff */
.L_x_272:
[----:B------:R-:W-:Y:S01]  /*18bc0*/  MOV R195, RZ ;  /* 0x000000ff00c37202 */ /* 0x000fe20000000f00 */
[----:B------:R-:W-:Y:S01]  /*18bd0*/  IMAD.MOV.U32 R0, RZ, RZ, R101 ;  /* 0x000000ffff007224 */ /* 0x000fe200078e0065 */
[----:B------:R-:W-:Y:S01]  /*18be0*/  MOV R2, 0x18c10 ;  /* 0x00018c1000027802 */ /* 0x000fe20000000f00 */
[----:B------:R-:W-:Y:S02]  /*18bf0*/  IMAD.MOV.U32 R3, RZ, RZ, 0x181f ;  /* 0x0000181fff037424 */ /* 0x000fe400078e00ff */
[----:B------:R-:W-:Y:S05]  /*18c00*/  CALL.REL.NOINC `($__internal_5_$__cuda_sm70_shflsync_idx_p) ;  /* 0x000012e000007944 */ /* 0x000fea0003c00000 */
[----:B------:R-:W-:Y:S01]  /*18c10*/  MOV R100, R0 ;  /* 0x0000000000647202 */ /* 0x000fe20000000f00 */
[----:B------:R-:W-:-:S05]  /*18c20*/  BRA `(.L_x_350) ;  /* 0xffff8c0000007947 */ /* 0x000fca000383ffff */
.L_x_273:
[----:B------:R-:W-:Y:S01]  /*18c30*/  MOV R195, RZ ;  /* 0x000000ff00c37202 */ /* 0x000fe20000000f00 */
[----:B------:R-:W-:Y:S01]  /*18c40*/  IMAD.MOV.U32 R0, RZ, RZ, R150 ;  /* 0x000000ffff007224 */ /* 0x000fe200078e0096 */
[----:B------:R-:W-:Y:S01]  /*18c50*/  MOV R2, 0x18c80 ;  /* 0x00018c8000027802 */ /* 0x000fe20000000f00 */
[----:B------:R-:W-:Y:S02]  /*18c60*/  IMAD.MOV.U32 R3, RZ, RZ, 0x181f ;  /* 0x0000181fff037424 */ /* 0x000fe400078e00ff */
[----:B-12---:R-:W-:Y:S05]  /*18c70*/  CALL.REL.NOINC `($__internal_5_$__cuda_sm70_shflsync_idx_p) ;  /* 0x0000127000007944 */ /* 0x006fea0003c00000 */
        /* <DEDUP_REMOVED lines=10> */
[----:B------:R-:W-:Y:S05]  /*18d20*/  IADD3 R148, P0, R0, R153, RZ ;  /* 0x0000009900947210 */ /* 0x000fea0007f1e0ff */
[----:B------:R-:W-:Y:S05]  /*18d30*/  IMAD.X R149, R100, 0x1, R155, P0 ;  /* 0x0000000164957824 */ /* 0x000fea00000e069b */
[----:B------:R2:W-:Y:S01]  /*18d40*/  LDGSTS.E.BYPASS.LTC128B.128 [R192+0x8100], [R148.64], !P3 ;  /* 0x0810000094c07fae */ /* 0x0005e2000d901d4a */
[----:B-1----:R-:W-:Y:S01]  /*18d50*/  IADD3 R2, P0, R0, R154, RZ ;  /* 0x0000009a00027210 */ /* 0x002fe20007f1e0ff */
[----:B------:R-:W-:Y:S04]  /*18d60*/  IMAD.MOV.U32 R0, RZ, RZ, R101 ;  /* 0x000000ffff007224 */ /* 0x000fe800078e0065 */
[----:B------:R-:W-:Y:S05]  /*18d70*/  IMAD.X R3, R100, 0x1, R156, P0 ;  /* 0x0000000164037824 */ /* 0x000fea00000e069c */
[----:B------:R1:W-:Y:S02]  /*18d80*/  LDGSTS.E.BYPASS.LTC128B.128 [R192+0xa100], [R2.64], !P4 ;  /* 0x0a10000002c07fae */ /* 0x0003e4000e101d4a */
[----:B-1----:R-:W-:Y:S01]  /*18d90*/  MOV R2, 0x18dc0 ;  /* 0x00018dc000027802 */ /* 0x002fe20000000f00 */
[----:B------:R-:W-:Y:S02]  /*18da0*/  IMAD.MOV.U32 R3, RZ, RZ, 0x181f ;  /* 0x0000181fff037424 */ /* 0x000fe400078e00ff */
[----:B--2---:R-:W-:Y:S05]  /*18db0*/  CALL.REL.NOINC `($__internal_5_$__cuda_sm70_shflsync_idx_p) ;  /* 0x0000113000007944 */ /* 0x004fea0003c00000 */
[----:B------:R-:W-:Y:S01]  /*18dc0*/  MOV R195, 0x1 ;  /* 0x0000000100c37802 */ /* 0x000fe20000000f00 */
[----:B------:R-:W-:Y:S01]  /*18dd0*/  IMAD.MOV.U32 R100, RZ, RZ, R0 ;  /* 0x000000ffff647224 */ /* 0x000fe200078e0000 */
[----:B------:R-:W-:Y:S01]  /*18de0*/  MOV R3, 0x181f ;  /* 0x0000181f00037802 */ /* 0x000fe20000000f00 */
[----:B------:R-:W-:Y:S01]  /*18df0*/  IMAD.MOV.U32 R0, RZ, RZ, R150 ;  /* 0x000000ffff007224 */ /* 0x000fe200078e0096 */
[----:B------:R-:W-:Y:S02]  /*18e00*/  MOV R2, 0x18e20 ;  /* 0x00018e2000027802 */ /* 0x000fe40000000f00 */
[----:B------:R-:W-:Y:S05]  /*18e10*/  CALL.REL.NOINC `($__internal_5_$__cuda_sm70_shflsync_idx_p) ;  /* 0x000010d000007944 */ /* 0x000fea0003c00000 */
[----:B------:R-:W-:-:S05]  /*18e20*/  BRA `(.L_x_351) ;  /* 0xffff8b2000007947 */ /* 0x000fca000383ffff */
.L_x_274:
[----:B------:R-:W-:Y:S02]  /*18e30*/  MOV R0, 0x2 ;  /* 0x0000000200007802 */ /* 0x000fe40000000f00 */
[----:B------:R-:W-:Y:S02]  /*18e40*/  MOV R2, 0x18e60 ;  /* 0x00018e6000027802 */ /* 0x000fe40000000f00 */
[----:B-1----:R-:W-:Y:S05]  /*18e50*/  CALL.REL.NOINC `($__internal_4_$__cuda_sm70_shflsync_bfly_p) ;  /* 0x0000103000007944 */ /* 0x002fea0003c00000 */
[----:B------:R-:W-:Y:S01]  /*18e60*/  FMNMX.FTZ R100, R100, R0, !PT ;  /* 0x0000000064647209 */ /* 0x000fe20007810000 */
[----:B------:R-:W-:Y:S01]  /*18e70*/  IMAD.MOV.U32 R0, RZ, RZ, 0x1 ;  /* 0x00000001ff007424 */ /* 0x000fe200078e00ff */
[----:B------:R-:W-:Y:S02]  /*18e80*/  MOV R2, 0x18ea0 ;  /* 0x00018ea000027802 */ /* 0x000fe40000000f00 */
        /* <DEDUP_REMOVED lines=8> */
[----:B------:R-:W-:Y:S02]  /*18f10*/  MOV R2, 0x18f30 ;  /* 0x00018f3000027802 */ /* 0x000fe40000000f00 */
[----:B------:R-:W-:Y:S05]  /*18f20*/  CALL.REL.NOINC `($__internal_4_$__cuda_sm70_shflsync_bfly_p) ;  /* 0x00000f6000007944 */ /* 0x000fea0003c00000 */
[----:B------:R-:W-:-:S05]  /*18f30*/  BRA `(.L_x_352) ;  /* 0xffff8da000007947 */ /* 0x000fca000383ffff */
.L_x_276:
[----:B------:R-:W-:Y:S01]  /*18f40*/  IMAD.MOV.U32 R100, RZ, RZ, R207 ;  /* 0x000000ffff647224 */ /* 0x000fe200078e00cf */
[----:B------:R-:W-:-:S02]  /*18f50*/  MOV R0, 0x2 ;  /* 0x0000000200007802 */ /* 0x000fc40000000f00 */
[----:B------:R-:W-:Y:S02]  /*18f60*/  MOV R2, 0x18f80 ;  /* 0x00018f8000027802 */ /* 0x000fe40000000f00 */
[----:B------:R-:W-:Y:S05]  /*18f70*/  CALL.REL.NOINC `($__internal_4_$__cuda_sm70_shflsync_bfly_p) ;  /* 0x00000f1000007944 */ /* 0x000fea0003c00000 */
[----:B------:R-:W-:Y:S05]  /*18f80*/  BRA `(.L_x_353) ;  /* 0xffffa49000007947 */ /* 0x000fea000383ffff */
.L_x_277:
[----:B------:R-:W-:Y:S01]  /*18f90*/  IMAD.MOV.U32 R100, RZ, RZ, R4 ;  /* 0x000000ffff647224 */ /* 0x000fe200078e0004 */
[----:B------:R-:W-:Y:S02]  /*18fa0*/  MOV R0, 0x1 ;  /* 0x0000000100007802 */ /* 0x000fe40000000f00 */
[----:B------:R-:W-:Y:S02]  /*18fb0*/  MOV R2, 0x18fd0 ;  /* 0x00018fd000027802 */ /* 0x000fe40000000f00 */
[----:B-1----:R-:W-:Y:S05]  /*18fc0*/  CALL.REL.NOINC `($__internal_4_$__cuda_sm70_shflsync_bfly_p) ;  /* 0x00000ec000007944 */ /* 0x002fea0003c00000 */
[----:B------:R-:W-:Y:S01]  /*18fd0*/  FADD.FTZ R4, R4, R0 ;  /* 0x0000000004047221 */ /* 0x000fe20000010000 */
[----:B------:R-:W-:Y:S02]  /*18fe0*/  MOV R100, R200 ;  /* 0x000000c800647202 */ /* 0x000fe40000000f00 */
[----:B------:R-:W-:Y:S02]  /*18ff0*/  MOV R0, 0x2 ;  /* 0x0000000200007802 */ /* 0x000fe40000000f00 */
[----:B------:R-:W-:Y:S02]  /*19000*/  MOV R2, 0x19020 ;  /* 0x0001902000027802 */ /* 0x000fe40000000f00 */
[----:B------:R-:W-:Y:S05]  /*19010*/  CALL.REL.NOINC `($__internal_4_$__cuda_sm70_shflsync_bfly_p) ;  /* 0x00000e7000007944 */ /* 0x000fea0003c00000 */
[----:B------:R-:W-:Y:S01]  /*19020*/  FADD.FTZ R5, R200, R0 ;  /* 0x00000000c8057221 */ /* 0x000fe20000010000 */
[----:B------:R-:W-:Y:S02]  /*19030*/  MOV R0, 0x1 ;  /* 0x0000000100007802 */ /* 0x000fe40000000f00 */
[----:B------:R-:W-:-:S02]  /*19040*/  MOV R2, 0x19070 ;  /* 0x0001907000027802 */ /* 0x000fc40000000f00 */
[----:B------:R-:W-:Y:S02]  /*19050*/  MOV R100, R5 ;  /* 0x0000000500647202 */ /* 0x000fe40000000f00 */
[----:B------:R-:W-:Y:S05]  /*19060*/  CALL.REL.NOINC `($__internal_4_$__cuda_sm70_shflsync_bfly_p) ;  /* 0x00000e2000007944 */ /* 0x000fea0003c00000 */
[----:B------:R-:W-:Y:S01]  /*19070*/  MOV R3, R0 ;  /* 0x0000000000037202 */ /* 0x000fe20000000f00 */
[----:B------:R-:W-:Y:S05]  /*19080*/  BRA `(.L_x_354) ;  /* 0xffffa40000007947 */ /* 0x000fea000383ffff */
.L_x_284:
[----:B--234-:R-:W-:Y:S01]  /*19090*/  IMAD.MOV.U32 R0, RZ, RZ, R6 ;  /* 0x000000ffff007224 */ /* 0x01cfe200078e0006 */
[----:B------:R-:W-:Y:S01]  /*190a0*/  MOV R195, RZ ;  /* 0x000000ff00c37202 */ /* 0x000fe20000000f00 */
[----:B------:R-:W-:Y:S01]  /*190b0*/  IMAD.MOV.U32 R3, RZ, RZ, 0x181f ;  /* 0x0000181fff037424 */ /* 0x000fe200078e00ff */
[----:B------:R-:W-:Y:S02]  /*190c0*/  MOV R2, 0x190e0 ;  /* 0x000190e000027802 */ /* 0x000fe40000000f00 */
[----:B-1----:R-:W-:Y:S05]  /*190d0*/  CALL.REL.NOINC `($__internal_5_$__cuda_sm70_shflsync_idx_p) ;  /* 0x00000e1000007944 */ /* 0x002fea0003c00000 */
[----:B------:R-:W-:Y:S01]  /*190e0*/  MOV R7, R0 ;  /* 0x0000000000077202 */ /* 0x000fe20000000f00 */
[----:B------:R-:W-:Y:S05]  /*190f0*/  BRA `(.L_x_355) ;  /* 0xffffbb2000007947 */ /* 0x000fea000383ffff */
.L_x_285:
[----:B------:R-:W-:Y:S01]  /*19100*/  IMAD.MOV.U32 R0, RZ, RZ, R12 ;  /* 0x000000ffff007224 */ /* 0x000fe200078e000c */
[----:B------:R-:W-:Y:S01]  /*19110*/  MOV R195, RZ ;  /* 0x000000ff00c37202 */ /* 0x000fe20000000f00 */
[----:B------:R-:W-:Y:S01]  /*19120*/  IMAD.MOV.U32 R3, RZ, RZ, 0x181f ;  /* 0x0000181fff037424 */ /* 0x000fe200078e00ff */
[----:B------:R-:W-:Y:S02]  /*19130*/  MOV R2, 0x19150 ;  /* 0x0001915000027802 */ /* 0x000fe40000000f00 */
[----:B-123--:R-:W-:Y:S05]  /*19140*/  CALL.REL.NOINC `($__internal_5_$__cuda_sm70_shflsync_idx_p) ;  /* 0x00000da000007944 */ /* 0x00efea0003c00000 */
[----:B------:R-:W-:Y:S05]  /*19150*/  BRA `(.L_x_356) ;  /* 0xffffbae000007947 */ /* 0x000fea000383ffff */
.L_x_288:
[----:B--2---:R-:W-:Y:S01]  /*19160*/  IMAD.MOV.U32 R0, RZ, RZ, R6 ;  /* 0x000000ffff007224 */ /* 0x004fe200078e0006 */
[----:B------:R-:W-:Y:S01]  /*19170*/  MOV R195, 0x1 ;  /* 0x0000000100c37802 */ /* 0x000fe20000000f00 */
[----:B------:R-:W-:Y:S01]  /*19180*/  IMAD.MOV.U32 R3, RZ, RZ, 0x181f ;  /* 0x0000181fff037424 */ /* 0x000fe200078e00ff */
[----:B------:R-:W-:-:S02]  /*19190*/  MOV R2, 0x191b0 ;  /* 0x000191b000027802 */ /* 0x000fc40000000f00 */
[----:B-1-34-:R-:W-:Y:S05]  /*191a0*/  CALL.REL.NOINC `($__internal_5_$__cuda_sm70_shflsync_idx_p) ;  /* 0x00000d4000007944 */ /* 0x01afea0003c00000 */
[----:B------:R-:W-:Y:S01]  /*191b0*/  IMAD.MOV.U32 R7, RZ, RZ, R0 ;  /* 0x000000ffff077224 */ /* 0x000fe200078e0000 */
[----:B------:R-:W-:Y:S01]  /*191c0*/  MOV R195, 0x1 ;  /* 0x0000000100c37802 */ /* 0x000fe20000000f00 */
[----:B------:R-:W-:Y:S01]  /*191d0*/  IMAD.MOV.U32 R0, RZ, RZ, R12 ;  /* 0x000000ffff007224 */ /* 0x000fe200078e000c */
[----:B------:R-:W-:-:S02]  /*191e0*/  MOV R3, 0x181f ;  /* 0x0000181f00037802 */ /* 0x000fc40000000f00 */
[----:B------:R-:W-:Y:S02]  /*191f0*/  MOV R2, 0x19210 ;  /* 0x0001921000027802 */ /* 0x000fe40000000f00 */
[----:B------:R-:W-:Y:S05]  /*19200*/  CALL.REL.NOINC `($__internal_5_$__cuda_sm70_shflsync_idx_p) ;  /* 0x00000ce000007944 */ /* 0x000fea0003c00000 */
[----:B------:R-:W-:Y:S05]  /*19210*/  BRA `(.L_x_357) ;  /* 0xffffbb5000007947 */ /* 0x000fea000383ffff */
.L_x_291:
[----:B--2---:R-:W-:Y:S01]  /*19220*/  IMAD.MOV.U32 R0, RZ, RZ, R6 ;  /* 0x000000ffff007224 */ /* 0x004fe200078e0006 */
[----:B------:R-:W-:Y:S01]  /*19230*/  MOV R195, 0x2 ;  /* 0x0000000200c37802 */ /* 0x000fe20000000f00 */
[----:B------:R-:W-:Y:S01]  /*19240*/  IMAD.MOV.U32 R3, RZ, RZ, 0x181f ;  /* 0x0000181fff037424 */ /* 0x000fe200078e00ff */
[----:B------:R-:W-:Y:S02]  /*19250*/  MOV R2, 0x19270 ;  /* 0x0001927000027802 */ /* 0x000fe40000000f00 */
[----:B-1-34-:R-:W-:Y:S05]  /*19260*/  CALL.REL.NOINC `($__internal_5_$__cuda_sm70_shflsync_idx_p) ;  /* 0x00000c8000007944 */ /* 0x01afea0003c00000 */
[----:B------:R-:W-:Y:S01]  /*19270*/  MOV R7, R0 ;  /* 0x0000000000077202 */ /* 0x000fe20000000f00 */
[----:B------:R-:W-:Y:S05]  /*19280*/  BRA `(.L_x_358) ;  /* 0xffffbc1000007947 */ /* 0x000fea000383ffff */
.L_x_292:
[----:B--2---:R-:W-:Y:S01]  /*19290*/  IMAD.MOV.U32 R0, RZ, RZ, R12 ;  /* 0x000000ffff007224 */ /* 0x004fe200078e000c */
[----:B------:R-:W-:Y:S01]  /*192a0*/  MOV R195, 0x2 ;  /* 0x0000000200c37802 */ /* 0x000fe20000000f00 */
[----:B------:R-:W-:Y:S01]  /*192b0*/  IMAD.MOV.U32 R3, RZ, RZ, 0x181f ;  /* 0x0000181fff037424 */ /* 0x000fe200078e00ff */
[----:B------:R-:W-:Y:S02]  /*192c0*/  MOV R2, 0x192e0 ;  /* 0x000192e000027802 */ /* 0x000fe40000000f00 */
[----:B-1-34-:R-:W-:Y:S05]  /*192d0*/  CALL.REL.NOINC `($__internal_5_$__cuda_sm70_shflsync_idx_p) ;  /* 0x00000c1000007944 */ /* 0x01afea0003c00000 */
[----:B------:R-:W-:Y:S05]  /*192e0*/  BRA `(.L_x_359) ;  /* 0xffffbbd000007947 */ /* 0x000fea000383ffff */
.L_x_295:
[----:B----4-:R-:W-:Y:S01]  /*192f0*/  IMAD.MOV.U32 R0, RZ, RZ, R6 ;  /* 0x000000ffff007224 */ /* 0x010fe200078e0006 */
[----:B------:R-:W-:Y:S01]  /*19300*/  MOV R195, 0x3 ;  /* 0x0000000300c37802 */ /* 0x000fe20000000f00 */
[----:B---3--:R-:W-:Y:S01]  /*19310*/  IMAD.MOV.U32 R3, RZ, RZ, 0x181f ;  /* 0x0000181fff037424 */ /* 0x008fe200078e00ff */
[----:B------:R-:W-:-:S02]  /*19320*/  MOV R2, 0x19340 ;  /* 0x0001934000027802 */ /* 0x000fc40000000f00 */
[----:B-12---:R-:W-:Y:S05]  /*19330*/  CALL.REL.NOINC `($__internal_5_$__cuda_sm70_shflsync_idx_p) ;  /* 0x00000bb000007944 */ /* 0x006fea0003c00000 */
[----:B------:R-:W-:Y:S01]  /*19340*/  IMAD.MOV.U32 R6, RZ, RZ, R0 ;  /* 0x000000ffff067224 */ /* 0x000fe200078e0000 */
[----:B------:R-:W-:Y:S01]  /*19350*/  MOV R195, 0x3 ;  /* 0x0000000300c37802 */ /* 0x000fe20000000f00 */
[----:B------:R-:W-:Y:S01]  /*19360*/  IMAD.MOV.U32 R0, RZ, RZ, R12 ;  /* 0x000000ffff007224 */ /* 0x000fe200078e000c */
[----:B------:R-:W-:-:S02]  /*19370*/  MOV R3, 0x181f ;  /* 0x0000181f00037802 */ /* 0x000fc40000000f00 */
[----:B------:R-:W-:Y:S02]  /*19380*/  MOV R2, 0x193a0 ;  /* 0x000193a000027802 */ /* 0x000fe40000000f00 */
[----:B------:R-:W-:Y:S05]  /*19390*/  CALL.REL.NOINC `($__internal_5_$__cuda_sm70_shflsync_idx_p) ;  /* 0x00000b5000007944 */ /* 0x000fea0003c00000 */
[----:B------:R-:W-:Y:S05]  /*193a0*/  BRA `(.L_x_360) ;  /* 0xffffbc5000007947 */ /* 0x000fea000383ffff */
.L_x_297:
[----:B------:R-:W-:Y:S01]  /*193b0*/  IMAD.MOV.U32 R0, RZ, RZ, R5 ;  /* 0x000000ffff007224 */ /* 0x000fe200078e0005 */
[----:B------:R-:W-:Y:S01]  /*193c0*/  MOV R195, RZ ;  /* 0x000000ff00c37202 */ /* 0x000fe20000000f00 */
[----:B------:R-:W-:Y:S01]  /*193d0*/  IMAD.MOV.U32 R3, RZ, RZ, 0x1c1f ;  /* 0x00001c1fff037424 */ /* 0x000fe200078e00ff */
[----:B------:R-:W-:Y:S02]  /*193e0*/  MOV R2, 0x19400 ;  /* 0x0001940000027802 */ /* 0x000fe40000000f00 */
[----:B--2---:R-:W-:Y:S05]  /*193f0*/  CALL.REL.NOINC `($__internal_5_$__cuda_sm70_shflsync_idx_p) ;  /* 0x00000af000007944 */ /* 0x004fea0003c00000 */
[----:B------:R-:W-:Y:S01]  /*19400*/  MOV R4, R0 ;  /* 0x0000000000047202 */ /* 0x000fe20000000f00 */
[----:B------:R-:W-:Y:S05]  /*19410*/  BRA `(.L_x_361) ;  /* 0xffffbf1000007947 */ /* 0x000fea000383ffff */
.L_x_298:
[----:B------:R-:W-:Y:S01]  /*19420*/  IMAD.MOV.U32 R0, RZ, RZ, R12 ;  /* 0x000000ffff007224 */ /* 0x000fe200078e000c */
[----:B------:R-:W-:Y:S01]  /*19430*/  MOV R195, RZ ;  /* 0x000000ff00c37202 */ /* 0x000fe20000000f00 */
[----:B------:R-:W-:Y:S01]  /*19440*/  IMAD.MOV.U32 R3, RZ, RZ, 0x1c1f ;  /* 0x00001c1fff037424 */ /* 0x000fe200078e00ff */
[----:B------:R-:W-:Y:S02]  /*19450*/  MOV R2, 0x19470 ;  /* 0x0001947000027802 */ /* 0x000fe40000000f00 */
[----:B-123--:R-:W-:Y:S05]  /*19460*/  CALL.REL.NOINC `($__internal_5_$__cuda_sm70_shflsync_idx_p) ;  /* 0x00000a8000007944 */ /* 0x00efea0003c00000 */
[----:B------:R-:W-:Y:S05]  /*19470*/  BRA `(.L_x_362) ;  /* 0xffffbed000007947 */ /* 0x000fea000383ffff */
.L_x_301:
[----:B-1----:R-:W-:Y:S01]  /*19480*/  IMAD.MOV.U32 R0, RZ, RZ, R5 ;  /* 0x000000ffff007224 */ /* 0x002fe200078e0005 */
[----:B------:R-:W-:Y:S01]  /*19490*/  MOV R195, 0x1 ;  /* 0x0000000100c37802 */ /* 0x000fe20000000f00 */
[----:B---3--:R-:W-:Y:S01]  /*194a0*/  IMAD.MOV.U32 R3, RZ, RZ, 0x1c1f ;  /* 0x00001c1fff037424 */ /* 0x008fe200078e00ff */
[----:B------:R-:W-:-:S02]  /*194b0*/  MOV R2, 0x194d0 ;  /* 0x000194d000027802 */ /* 0x000fc40000000f00 */
[----:B--2-4-:R-:W-:Y:S05]  /*194c0*/  CALL.REL.NOINC `($__internal_5_$__cuda_sm70_shflsync_idx_p) ;  /* 0x00000a2000007944 */ /* 0x014fea0003c00000 */
[----:B------:R-:W-:Y:S01]  /*194d0*/  IMAD.MOV.U32 R4, RZ, RZ, R0 ;  /* 0x000000ffff047224 */ /* 0x000fe200078e0000 */
[----:B------:R-:W-:Y:S01]  /*194e0*/  MOV R195, 0x1 ;  /* 0x0000000100c37802 */ /* 0x000fe20000000f00 */
[----:B------:R-:W-:Y:S01]  /*194f0*/  IMAD.MOV.U32 R0, RZ, RZ, R12 ;  /* 0x000000ffff007224 */ /* 0x000fe200078e000c */
[----:B------:R-:W-:-:S02]  /*19500*/  MOV R3, 0x1c1f ;  /* 0x00001c1f00037802 */ /* 0x000fc40000000f00 */
[----:B------:R-:W-:Y:S02]  /*19510*/  MOV R2, 0x19530 ;  /* 0x0001953000027802 */ /* 0x000fe40000000f00 */
[----:B------:R-:W-:Y:S05]  /*19520*/  CALL.REL.NOINC `($__internal_5_$__cuda_sm70_shflsync_idx_p) ;  /* 0x000009c000007944 */ /* 0x000fea0003c00000 */
[----:B------:R-:W-:Y:S05]  /*19530*/  BRA `(.L_x_363) ;  /* 0xffffc8d000007947 */ /* 0x000fea000383ffff */
.L_x_305:
[----:B------:R-:W-:Y:S01]  /*19540*/  IMAD.MOV.U32 R0, RZ, RZ, R5 ;  /* 0x000000ffff007224 */ /* 0x000fe200078e0005 */
[----:B------:R-:W-:Y:S01]  /*19550*/  MOV R195, RZ ;  /* 0x000000ff00c37202 */ /* 0x000fe20000000f00 */
[----:B------:R-:W-:Y:S01]  /*19560*/  IMAD.MOV.U32 R3, RZ, RZ, 0x181f ;  /* 0x0000181fff037424 */ /* 0x000fe200078e00ff */
[----:B------:R-:W-:Y:S02]  /*19570*/  MOV R2, 0x19590 ;  /* 0x0001959000027802 */ /* 0x000fe40000000f00 */
[----:B------:R-:W-:Y:S05]  /*19580*/  CALL.REL.NOINC `($__internal_5_$__cuda_sm70_shflsync_idx_p) ;  /* 0x0000096000007944 */ /* 0x000fea0003c00000 */
[----:B------:R-:W-:Y:S01]  /*19590*/  MOV R4, R0 ;  /* 0x0000000000047202 */ /* 0x000fe20000000f00 */
[----:B------:R-:W-:Y:S05]  /*195a0*/  BRA `(.L_x_364) ;  /* 0xffffdac000007947 */ /* 0x000fea000383ffff */
.L_x_306:
[----:B------:R-:W-:Y:S01]  /*195b0*/  IMAD.MOV.U32 R0, RZ, RZ, R12 ;  /* 0x000000ffff007224 */ /* 0x000fe200078e000c */
[----:B------:R-:W-:Y:S01]  /*195c0*/  MOV R195, RZ ;  /* 0x000000ff00c37202 */ /* 0x000fe20000000f00 */
[----:B------:R-:W-:Y:S01]  /*195d0*/  IMAD.MOV.U32 R3, RZ, RZ, 0x181f ;  /* 0x0000181fff037424 */ /* 0x000fe200078e00ff */
[----:B------:R-:W-:Y:S02]  /*195e0*/  MOV R2, 0x19600 ;  /* 0x0001960000027802 */ /* 0x000fe40000000f00 */
[----:B-12---:R-:W-:Y:S05]  /*195f0*/  CALL.REL.NOINC `($__internal_5_$__cuda_sm70_shflsync_idx_p) ;  /* 0x000008f000007944 */ /* 0x006fea0003c00000 */
[----:B------:R-:W-:Y:S05]  /*19600*/  BRA `(.L_x_365) ;  /* 0xffffda8000007947 */ /* 0x000fea000383ffff */
.L_x_309:
[----:B----4-:R-:W-:Y:S01]  /*19610*/  IMAD.MOV.U32 R0, RZ, RZ, R5 ;  /* 0x000000ffff007224 */ /* 0x010fe200078e0005 */
[----:B------:R-:W-:Y:S01]  /*19620*/  MOV R195, 0x1 ;  /* 0x0000000100c37802 */ /* 0x000fe20000000f00 */
[----:B--2---:R-:W-:Y:S01]  /*19630*/  IMAD.MOV.U32 R3, RZ, RZ, 0x181f ;  /* 0x0000181fff037424 */ /* 0x004fe200078e00ff */
[----:B------:R-:W-:-:S02]  /*19640*/  MOV R2, 0x19660 ;  /* 0x0001966000027802 */ /* 0x000fc40000000f00 */
[----:B-1-3--:R-:W-:Y:S05]  /*19650*/  CALL.REL.NOINC `($__internal_5_$__cuda_sm70_shflsync_idx_p) ;  /* 0x0000089000007944 */ /* 0x00afea0003c00000 */
[----:B------:R-:W-:Y:S01]  /*19660*/  IMAD.MOV.U32 R4, RZ, RZ, R0 ;  /* 0x000000ffff047224 */ /* 0x000fe200078e0000 */
[----:B------:R-:W-:Y:S01]  /*19670*/  MOV R195, 0x1 ;  /* 0x0000000100c37802 */ /* 0x000fe20000000f00 */
[----:B------:R-:W-:Y:S01]  /*19680*/  IMAD.MOV.U32 R0, RZ, RZ, R12 ;  /* 0x000000ffff007224 */ /* 0x000fe200078e000c */
[----:B------:R-:W-:-:S02]  /*19690*/  MOV R3, 0x181f ;  /* 0x0000181f00037802 */ /* 0x000fc40000000f00 */
[----:B------:R-:W-:Y:S02]  /*196a0*/  MOV R2, 0x196c0 ;  /* 0x000196c000027802 */ /* 0x000fe40000000f00 */
[----:B------:R-:W-:Y:S05]  /*196b0*/  CALL.REL.NOINC `($__internal_5_$__cuda_sm70_shflsync_idx_p) ;  /* 0x0000083000007944 */ /* 0x000fea0003c00000 */
[----:B------:R-:W-:Y:S05]  /*196c0*/  BRA `(.L_x_366) ;  /* 0xffffdb0000007947 */ /* 0x000fea000383ffff */
.L_x_312:
[----:B----4-:R-:W-:Y:S01]  /*196d0*/  IMAD.MOV.U32 R0, RZ, RZ, R5 ;  /* 0x000000ffff007224 */ /* 0x010fe200078e0005 */
[----:B------:R-:W-:Y:S01]  /*196e0*/  MOV R195, 0x2 ;  /* 0x0000000200c37802 */ /* 0x000fe20000000f00 */
[----:B-1----:R-:W-:Y:S01]  /*196f0*/  IMAD.MOV.U32 R3, RZ, RZ, 0x181f ;  /* 0x0000181fff037424 */ /* 0x002fe200078e00ff */
[----:B------:R-:W-:Y:S02]  /*19700*/  MOV R2, 0x19720 ;  /* 0x0001972000027802 */ /* 0x000fe40000000f00 */
[----:B--23--:R-:W-:Y:S05]  /*19710*/  CALL.REL.NOINC `($__internal_5_$__cuda_sm70_shflsync_idx_p) ;  /* 0x000007d000007944 */ /* 0x00cfea0003c00000 */
[----:B------:R-:W-:Y:S01]  /*19720*/  MOV R4, R0 ;  /* 0x0000000000047202 */ /* 0x000fe20000000f00 */
[----:B------:R-:W-:Y:S05]  /*19730*/  BRA `(.L_x_367) ;  /* 0xffffdbc000007947 */ /* 0x000fea000383ffff */
.L_x_313:
[----:B----4-:R-:W-:Y:S01]  /*19740*/  IMAD.MOV.U32 R0, RZ, RZ, R12 ;  /* 0x000000ffff007224 */ /* 0x010fe200078e000c */
[----:B------:R-:W-:Y:S01]  /*19750*/  MOV R195, 0x2 ;  /* 0x0000000200c37802 */ /* 0x000fe20000000f00 */
[----:B------:R-:W-:Y:S01]  /*19760*/  IMAD.MOV.U32 R3, RZ, RZ, 0x181f ;  /* 0x0000181fff037424 */ /* 0x000fe200078e00ff */
[----:B------:R-:W-:Y:S02]  /*19770*/  MOV R2, 0x19790 ;  /* 0x0001979000027802 */ /* 0x000fe40000000f00 */
[----:B-123--:R-:W-:Y:S05]  /*19780*/  CALL.REL.NOINC `($__internal_5_$__cuda_sm70_shflsync_idx_p) ;  /* 0x0000076000007944 */ /* 0x00efea0003c00000 */
[----:B------:R-:W-:Y:S05]  /*19790*/  BRA `(.L_x_368) ;  /* 0xffffdb8000007947 */ /* 0x000fea000383ffff */
.L_x_316:
[----:B-1----:R-:W-:Y:S01]  /*197a0*/  IMAD.MOV.U32 R0, RZ, RZ, R5 ;  /* 0x000000ffff007224 */ /* 0x002fe200078e0005 */
[----:B------:R-:W-:Y:S01]  /*197b0*/  MOV R195, 0x3 ;  /* 0x0000000300c37802 */ /* 0x000fe20000000f00 */
[----:B------:R-:W-:Y:S01]  /*197c0*/  IMAD.MOV.U32 R3, RZ, RZ, 0x181f ;  /* 0x0000181fff037424 */ /* 0x000fe200078e00ff */
[----:B------:R-:W-:-:S02]  /*197d0*/  MOV R2, 0x197f0 ;  /* 0x000197f000027802 */ /* 0x000fc40000000f00 */
[----:B--234-:R-:W-:Y:S05]  /*197e0*/  CALL.REL.NOINC `($__internal_5_$__cuda_sm70_shflsync_idx_p) ;  /* 0x0000070000007944 */ /* 0x01cfea0003c00000 */
[----:B------:R-:W-:Y:S01]  /*197f0*/  IMAD.MOV.U32 R4, RZ, RZ, R0 ;  /* 0x000000ffff047224 */ /* 0x000fe200078e0000 */
[----:B------:R-:W-:Y:S01]  /*19800*/  MOV R195, 0x3 ;  /* 0x0000000300c37802 */ /* 0x000fe20000000f00 */
[----:B------:R-:W-:Y:S01]  /*19810*/  IMAD.MOV.U32 R0, RZ, RZ, R12 ;  /* 0x000000ffff007224 */ /* 0x000fe200078e000c */
[----:B------:R-:W-:-:S02]  /*19820*/  MOV R3, 0x181f ;  /* 0x0000181f00037802 */ /* 0x000fc40000000f00 */
[----:B------:R-:W-:Y:S02]  /*19830*/  MOV R2, 0x19850 ;  /* 0x0001985000027802 */ /* 0x000fe40000000f00 */
[----:B------:R-:W-:Y:S05]  /*19840*/  CALL.REL.NOINC `($__internal_5_$__cuda_sm70_shflsync_idx_p) ;  /* 0x000006a000007944 */ /* 0x000fea0003c00000 */
[----:B------:R-:W-:Y:S05]  /*19850*/  BRA `(.L_x_369) ;  /* 0xffffdc0000007947 */ /* 0x000fea000383ffff */
.L_x_318:
[----:B------:R-:W-:Y:S01]  /*19860*/  IMAD.MOV.U32 R0, RZ, RZ, R86 ;  /* 0x000000ffff007224 */ /* 0x000fe200078e0056 */
[----:B------:R-:W-:Y:S01]  /*19870*/  MOV R195, RZ ;  /* 0x000000ff00c37202 */ /* 0x000fe20000000f00 */
[----:B------:R-:W-:Y:S01]  /*19880*/  IMAD.MOV.U32 R3, RZ, RZ, 0x1f ;  /* 0x0000001fff037424 */ /* 0x000fe200078e00ff */
[----:B------:R-:W-:Y:S02]  /*19890*/  MOV R2, 0x198b0 ;  /* 0x000198b000027802 */ /* 0x000fe40000000f00 */
[----:B---34-:R-:W-:Y:S05]  /*198a0*/  CALL.REL.NOINC `($__internal_5_$__cuda_sm70_shflsync_idx_p) ;  /* 0x0000064000007944 */ /* 0x018fea0003c00000 */
[----:B------:R-:W-:Y:S01]  /*198b0*/  MOV R9, R0 ;  /* 0x0000000000097202 */ /* 0x000fe20000000f00 */
[----:B------:R-:W-:Y:S05]  /*198c0*/  BRA `(.L_x_370) ;  /* 0xffffdd5000007947 */ /* 0x000fea000383ffff */
.L_x_319:
[----:B------:R-:W-:Y:S01]  /*198d0*/  IMAD.MOV.U32 R0, RZ, RZ, R86 ;  /* 0x000000ffff007224 */ /* 0x000fe200078e0056 */
[----:B------:R-:W-:Y:S01]  /*198e0*/  MOV R195, 0x1 ;  /* 0x0000000100c37802 */ /* 0x000fe20000000f00 */
[----:B------:R-:W-:Y:S01]  /*198f0*/  IMAD.MOV.U32 R3, RZ, RZ, 0x1f ;  /* 0x0000001fff037424 */ /* 0x000fe200078e00ff */
[----:B------:R-:W-:Y:S02]  /*19900*/  MOV R2, 0x19920 ;  /* 0x0001992000027802 */ /* 0x000fe40000000f00 */
[----:B-1234-:R-:W-:Y:S05]  /*19910*/  CALL.REL.NOINC `($__internal_5_$__cuda_sm70_shflsync_idx_p) ;  /* 0x000005d000007944 */ /* 0x01efea0003c00000 */
[----:B------:R-:W-:Y:S01]  /*19920*/  MOV R6, R0 ;  /* 0x0000000000067202 */ /* 0x000fe20000000f00 */
[----:B------:R-:W-:Y:S05]  /*19930*/  BRA `(.L_x_371) ;  /* 0xffffdd0000007947 */ /* 0x000fea000383ffff */
.L_x_320:
[----:B------:R-:W-:Y:S02]  /*19940*/  MOV R3, 0x1 ;  /* 0x0000000100037802 */ /* 0x000fe40000000f00 */
[----:B------:R-:W-:-:S02]  /*19950*/  MOV R2, 0x19970 ;  /* 0x0001997000027802 */ /* 0x000fc40000000f00 */
[----:B-123--:R-:W-:Y:S05]  /*19960*/  CALL.REL.NOINC `($__internal_6_$__cuda_sm70_shflsync_up_p) ;  /* 0x000005d000007944 */ /* 0x00efea0003c00000 */
[----:B------:R-:W-:Y:S05]  /*19970*/  BRA `(.L_x_372) ;  /* 0xffffdde000007947 */ /* 0x000fea000383ffff */
.L_x_321:
[----:B------:R-:W-:Y:S02]  /*19980*/  MOV R3, 0x2 ;  /* 0x0000000200037802 */ /* 0x000fe40000000f00 */
[----:B------:R-:W-:-:S02]  /*19990*/  MOV R2, 0x199b0 ;  /* 0x000199b000027802 */ /* 0x000fc40000000f00 */
[----:B-12---:R-:W-:Y:S05]  /*199a0*/  CALL.REL.NOINC `($__internal_6_$__cuda_sm70_shflsync_up_p) ;  /* 0x0000059000007944 */ /* 0x006fea0003c00000 */
[----:B------:R-:W-:Y:S02]  /*199b0*/  SEL R3, R4, RZ, P1 ;  /* 0x000000ff04037207 */ /* 0x000fe40000800000 */
[----:B------:R-:W-:-:S03]  /*199c0*/  MOV R2, 0x19a00 ;  /* 0x00019a0000027802 */ /* 0x000fc60000000f00 */
[----:B------:R-:W-:Y:S02]  /*199d0*/  IMAD.IADD R0, R0, 0x1, R3 ;  /* 0x0000000100007824 */ /* 0x000fe400078e0203 */
[----:B------:R-:W-:Y:S02]  /*199e0*/  IMAD.MOV.U32 R3, RZ, RZ, 0x4 ;  /* 0x00000004ff037424 */ /* 0x000fe400078e00ff */
        /* <DEDUP_REMOVED lines=19> */
.L_x_325:
[----:B------:R-:W-:Y:S02]  /*19b20*/  MOV R3, 0x1 ;  /* 0x0000000100037802 */ /* 0x000fe40000000f00 */
[----:B------:R-:W-:Y:S02]  /*19b30*/  MOV R2, 0x19b50 ;  /* 0x00019b5000027802 */ /* 0x000fe40000000f00 */
[----:B------:R-:W-:Y:S05]  /*19b40*/  CALL.REL.NOINC `($__internal_6_$__cuda_sm70_shflsync_up_p) ;  /* 0x000003f000007944 */ /* 0x000fea0003c00000 */
[----:B------:R-:W-:Y:S01]  /*19b50*/  MOV R2, R4 ;  /* 0x0000000400027202 */ /* 0x000fe20000000f00 */
[----:B------:R-:W-:Y:S05]  /*19b60*/  BRA `(.L_x_374) ;  /* 0xffffde5000007947 */ /* 0x000fea000383ffff */
.L_x_326:
[----:B------:R-:W-:Y:S02]  /*19b70*/  MOV R3, 0x2 ;  /* 0x0000000200037802 */ /* 0x000fe40000000f00 */
[----:B------:R-:W-:Y:S02]  /*19b80*/  MOV R2, 0x19ba0 ;  /* 0x00019ba000027802 */ /* 0x000fe40000000f00 */
        /* <DEDUP_REMOVED lines=24> */
.L_x_328:
[----:B------:R-:W-:Y:S02]  /*19d10*/  SEL R0, RZ, 0x1, P0 ;  /* 0x00000001ff007807 */ /* 0x000fe40000000000 */
[----:B------:R-:W-:Y:S02]  /*19d20*/  MOV R2, 0x19d40 ;  /* 0x00019d4000027802 */ /* 0x000fe40000000f00 */
[----:B---3--:R-:W-:Y:S05]  /*19d30*/  CALL.REL.NOINC `($__internal_7_$__cuda_sm70_votesync_ballot) ;  /* 0x0000026000007944 */ /* 0x008fea0003c00000 */
[----:B------:R-:W-:Y:S01]  /*19d40*/  MOV R10, R0 ;  /* 0x00000000000a7202 */ /* 0x000fe20000000f00 */
[----:B------:R-:W-:Y:S05]  /*19d50*/  BRA `(.L_x_376) ;  /* 0xffffddf000007947 */ /* 0x000fea000383ffff */
.L_x_329:
[----:B------:R-:W-:Y:S01]  /*19d60*/  IMAD.MOV.U32 R0, RZ, RZ, R7 ;  /* 0x000000ffff007224 */ /* 0x000fe200078e0007 */
[----:B--2---:R-:W-:Y:S01]  /*19d70*/  MOV R195, R6 ;  /* 0x0000000600c37202 */ /* 0x004fe20000000f00 */
[----:B------:R-:W-:Y:S01]  /*19d80*/  IMAD.MOV.U32 R3, RZ, RZ, 0x1f ;  /* 0x0000001fff037424 */ /* 0x000fe200078e00ff */
[----:B------:R-:W-:Y:S02]  /*19d90*/  MOV R2, 0x19db0 ;  /* 0x00019db000027802 */ /* 0x000fe40000000f00 */
[----:B-1-3--:R-:W-:Y:S05]  /*19da0*/  CALL.REL.NOINC `($__internal_5_$__cuda_sm70_shflsync_idx_p) ;  /* 0x0000014000007944 */ /* 0x00afea0003c00000 */
[----:B------:R-:W-:Y:S01]  /*19db0*/  IMAD.MOV.U32 R7, RZ, RZ, R0 ;  /* 0x000000ffff077224 */ /* 0x000fe200078e0000 */
[----:B------:R-:W-:Y:S01]  /*19dc0*/  MOV R195, R6 ;  /* 0x0000000600c37202 */ /* 0x000fe20000000f00 */
[----:B------:R-:W-:Y:S01]  /*19dd0*/  IMAD.MOV.U32 R0, RZ, RZ, R8 ;  /* 0x000000ffff007224 */ /* 0x000fe200078e0008 */
[----:B------:R-:W-:Y:S02]  /*19de0*/  MOV R3, 0x1f ;  /* 0x0000001f00037802 */ /* 0x000fe40000000f00 */
[----:B------:R-:W-:-:S02]  /*19df0*/  MOV R2, 0x19e10 ;  /* 0x00019e1000027802 */ /* 0x000fc40000000f00 */
[----:B------:R-:W-:Y:S05]  /*19e00*/  CALL.REL.NOINC `($__internal_5_$__cuda_sm70_shflsync_idx_p) ;  /* 0x000000e000007944 */ /* 0x000fea0003c00000 */
[----:B------:R-:W-:Y:S01]  /*19e10*/  MOV R5, R0 ;  /* 0x0000000000057202 */ /* 0x000fe20000000f00 */
[----:B------:R-:W-:Y:S05]  /*19e20*/  BRA `(.L_x_377) ;  /* 0xffffdd6000007947 */ /* 0x000fea000383ffff */
.L_x_332:
[----:B------:R-:W-:Y:S01]  /*19e30*/  IMAD.MOV.U32 R0, RZ, RZ, R4 ;  /* 0x000000ffff007224 */ /* 0x000fe200078e0004 */
[----:B------:R-:W-:-:S02]  /*19e40*/  MOV R3, 0x1f ;  /* 0x0000001f00037802 */ /* 0x000fc40000000f00 */
[----:B------:R-:W-:Y:S02]  /*19e50*/  MOV R2, 0x19e70 ;  /* 0x00019e7000027802 */ /* 0x000fe40000000f00 */
[----:B-1234-:R-:W-:Y:S05]  /*19e60*/  CALL.REL.NOINC `($__internal_5_$__cuda_sm70_shflsync_idx_p) ;  /* 0x0000008000007944 */ /* 0x01efea0003c00000 */
[----:B------:R-:W-:Y:S01]  /*19e70*/  MOV R13, R0 ;  /* 0x00000000000d7202 */ /* 0x000fe20000000f00 */
[----:B------:R-:W-:Y:S05]  /*19e80*/  BRA `(.L_x_331) ;  /* 0xffffdd6000007947 */ /* 0x000fea000383ffff */
        .weak           $__internal_4_$__cuda_sm70_shflsync_bfly_p
        .type           $__internal_4_$__cuda_sm70_shflsync_bfly_p,@function
        .size           $__internal_4_$__cuda_sm70_shflsync_bfly_p,($__internal_5_$__cuda_sm70_shflsync_idx_p - $__internal_4_$__cuda_sm70_shflsync_bfly_p)
$__internal_4_$__cuda_sm70_shflsync_bfly_p:
[----:B------:R-:W-:Y:S02]  /*19e90*/  MOV R149, 0xffffffff ;  /* 0xffffffff00957802 */ /* 0x000fe40000000f00 */
[----:B------:R-:W-:Y:S02]  /*19ea0*/  MOV R3, 0x1f ;  /* 0x0000001f00037802 */ /* 0x000fe40000000f00 */
[----:B------:R-:W-:Y:S04]  /*19eb0*/  WARPSYNC R149 ;  /* 0x0000009500007348 */ /* 0x000fe80003800000 */
[----:B------:R1:W2:Y:S02]  /*19ec0*/  SHFL.BFLY PT, R0, R100, R0, R3 ;  /* 0x0c00000064007389 */ /* 0x0002a400000e0003 */
[----:B-1----:R-:W-:-:S04]  /*19ed0*/  MOV R3, 0x0 ;  /* 0x0000000000037802 */ /* 0x002fc80000000f00 */
[----:B--2---:R-:W-:Y:S05]  /*19ee0*/  RET.REL.NODEC R2 `(_ZN7cutlass13device_kernelIN5flash19enable_sm80_to_sm89INS1_16FlashAttnFwdSm80INS1_25CollectiveMainloopFwdSm80ILi8ELi1ELb0EN4cute5tupleIJNS5_1CILi128EEENS7_ILi64EEENS7_ILi192EEEEEELi192ENS_6half_tEfNS_4arch4Sm80ELb0ELb0ELb0ELb1ELb1ELb1ELb1ELb1EEENS1_21CollectiveEpilogueFwdINS6_IJS8_SA_S9_EEENS6_IJNS7_ILi1EEESI_SI_EEESC_SE_Li256ELb1ELb1ELb1ELb0EEENS1_36VarlenDynamicPersistentTileSchedulerILi128ELi64ELi256ELi256ELb1ELb1ELb0ELb0ELb1ELb1EEEEEEEEEvNT_6ParamsE) ;  /* 0xfffe611002007950 */ /* 0x004fea0003c3ffff */
        .weak           $__internal_5_$__cuda_sm70_shflsync_idx_p
        .type           $__internal_5_$__cuda_sm70_shflsync_idx_p,@function
        .size           $__internal_5_$__cuda_sm70_shflsync_idx_p,($__internal_6_$__cuda_sm70_shflsync_up_p - $__internal_5_$__cuda_sm70_shflsync_idx_p)
$__internal_5_$__cuda_sm70_shflsync_idx_p:
[----:B------:R-:W-:-:S04]  /*19ef0*/  MOV R198, 0xffffffff ;  /* 0xffffffff00c67802 */ /* 0x000fc80000000f00 */
[----:B------:R-:W-:Y:S04]  /*19f00*/  WARPSYNC R198 ;  /* 0x000000c600007348 */ /* 0x000fe80003800000 */
[----:B------:R1:W2:Y:S02]  /*19f10*/  SHFL.IDX PT, R0, R0, R195, R3 ;  /* 0x000000c300007389 */ /* 0x0002a400000e0003 */
[----:B-1----:R-:W-:-:S04]  /*19f20*/  MOV R3, 0x0 ;  /* 0x0000000000037802 */ /* 0x002fc80000000f00 */
[----:B--2---:R-:W-:Y:S05]  /*19f30*/  RET.REL.NODEC R2 `(_ZN7cutlass13device_kernelIN5flash19enable_sm80_to_sm89INS1_16FlashAttnFwdSm80INS1_25CollectiveMainloopFwdSm80ILi8ELi1ELb0EN4cute5tupleIJNS5_1CILi128EEENS7_ILi64EEENS7_ILi192EEEEEELi192ENS_6half_tEfNS_4arch4Sm80ELb0ELb0ELb0ELb1ELb1ELb1ELb1ELb1EEENS1_21CollectiveEpilogueFwdINS6_IJS8_SA_S9_EEENS6_IJNS7_ILi1EEESI_SI_EEESC_SE_Li256ELb1ELb1ELb1ELb0EEENS1_36VarlenDynamicPersistentTileSchedulerILi128ELi64ELi256ELi256ELb1ELb1ELb0ELb0ELb1ELb1EEEEEEEEEvNT_6ParamsE) ;  /* 0xfffe60c002007950 */ /* 0x004fea0003c3ffff */
        .weak           $__internal_6_$__cuda_sm70_shflsync_up_p
        .type           $__internal_6_$__cuda_sm70_shflsync_up_p,@function
        .size           $__internal_6_$__cuda_sm70_shflsync_up_p,($__internal_7_$__cuda_sm70_votesync_ballot - $__internal_6_$__cuda_sm70_shflsync_up_p)
$__internal_6_$__cuda_sm70_shflsync_up_p:
[----:B------:R-:W-:Y:S02]  /*19f40*/  MOV R4, RZ ;  /* 0x000000ff00047202 */ /* 0x000fe40000000f00 */
[----:B------:R-:W-:-:S04]  /*19f50*/  MOV R10, 0xffffffff ;  /* 0xffffffff000a7802 */ /* 0x000fc80000000f00 */
[----:B------:R-:W-:Y:S04]  /*19f60*/  WARPSYNC R10 ;  /* 0x0000000a00007348 */ /* 0x000fe80003800000 */
[----:B------:R1:W2:Y:S02]  /*19f70*/  SHFL.UP PT, R4, R0, R3, R4 ;  /* 0x0400000300047389 */ /* 0x0002a400000e0004 */
[----:B-1----:R-:W-:-:S04]  /*19f80*/  MOV R3, 0x0 ;  /* 0x0000000000037802 */ /* 0x002fc80000000f00 */
[----:B--2---:R-:W-:Y:S05]  /*19f90*/  RET.REL.NODEC R2 `(_ZN7cutlass13device_kernelIN5flash19enable_sm80_to_sm89INS1_16FlashAttnFwdSm80INS1_25CollectiveMainloopFwdSm80ILi8ELi1ELb0EN4cute5tupleIJNS5_1CILi128EEENS7_ILi64EEENS7_ILi192EEEEEELi192ENS_6half_tEfNS_4arch4Sm80ELb0ELb0ELb0ELb1ELb1ELb1ELb1ELb1EEENS1_21CollectiveEpilogueFwdINS6_IJS8_SA_S9_EEENS6_IJNS7_ILi1EEESI_SI_EEESC_SE_Li256ELb1ELb1ELb1ELb0EEENS1_36VarlenDynamicPersistentTileSchedulerILi128ELi64ELi256ELi256ELb1ELb1ELb0ELb0ELb1ELb1EEEEEEEEEvNT_6ParamsE) ;  /* 0xfffe606002007950 */ /* 0x004fea0003c3ffff */
        .weak           $__internal_7_$__cuda_sm70_votesync_ballot
        .type           $__internal_7_$__cuda_sm70_votesync_ballot,@function
        .size           $__internal_7_$__cuda_sm70_votesync_ballot,(.L_x_3091 - $__internal_7_$__cuda_sm70_votesync_ballot)
$__internal_7_$__cuda_sm70_votesync_ballot:
[----:B------:R-:W-:Y:S01]  /*19fa0*/  ISETP.NE.U32.AND P0, PT, R0, 0x1, PT ;  /* 0x000000010000780c */ /* 0x000fe20003f05070 */
[----:B------:R-:W-:-:S04]  /*19fb0*/  IMAD.MOV.U32 R3, RZ, RZ, -0x1 ;  /* 0xffffffffff037424 */ /* 0x000fc800078e00ff */
[----:B------:R-:W-:Y:S08]  /*19fc0*/  WARPSYNC R3 ;  /* 0x0000000300007348 */ /* 0x000ff00003800000 */
[----:B------:R-:W-:-:S04]  /*19fd0*/  VOTE.ANY R0, PT, !P0 ;  /* 0x0000000000007806 */ /* 0x000fc800040e0100 */
[----:B------:R-:W-:Y:S01]  /*19fe0*/  LOP3.LUT R0, R0, R3, RZ, 0xc0, !PT ;  /* 0x0000000300007212 */ /* 0x000fe200078ec0ff */
[----:B------:R-:W-:-:S04]  /*19ff0*/  IMAD.MOV.U32 R3, RZ, RZ, 0x0 ;  /* 0x00000000ff037424 */ /* 0x000fc800078e00ff */
[----:B------:R-:W-:Y:S05]  /*1a000*/  RET.REL.NODEC R2 `(_ZN7cutlass13device_kernelIN5flash19enable_sm80_to_sm89INS1_16FlashAttnFwdSm80INS1_25CollectiveMainloopFwdSm80ILi8ELi1ELb0EN4cute5tupleIJNS5_1CILi128EEENS7_ILi64EEENS7_ILi192EEEEEELi192ENS_6half_tEfNS_4arch4Sm80ELb0ELb0ELb0ELb1ELb1ELb1ELb1ELb1EEENS1_21CollectiveEpilogueFwdINS6_IJS8_SA_S9_EEENS6_IJNS7_ILi1EEESI_SI_EEESC_SE_Li256ELb1ELb1ELb1ELb0EEENS1_36VarlenDynamicPersistentTileSchedulerILi128ELi64ELi256ELi256ELb1ELb1ELb0ELb0ELb1ELb1EEEEEEEEEvNT_6ParamsE) ;  /* 0xfffe5ff002007950 */ /* 0x000fea0003c3ffff */
.L_x_378:
        /* <DEDUP_REMOVED lines=15> */
.L_x_3091:


//--------------------- .text._ZN7cutlass13device_kernelIN5flash19enable_sm80_to_sm89INS1_16FlashAttnFwdSm80INS1_25CollectiveMainloopFwdSm80ILi8ELi1ELb0EN4cute5tupleIJNS5_1CILi128EEENS7_ILi64EEENS7_ILi192EEEEEELi192ENS_6half_tEfNS_4arch4Sm80ELb0ELb1ELb0ELb0ELb1ELb0ELb1ELb1EEENS1_21CollectiveEpilogueFwdINS6_IJS8_SA_S9_EEENS6_IJNS7_ILi1EEESI_SI_EEESC_SE_Li256ELb0ELb1ELb1ELb0EEENS1_19SingleTileSchedulerILb0ELb1ELb1ELi128EEEEEEEEEvNT_6ParamsE --------------------------
	.section	.text._ZN7cutlass13device_kernelIN5flash19enable_sm80_to_sm89INS1_16FlashAttnFwdSm80INS1_25CollectiveMainloopFwdSm80ILi8ELi1ELb0EN4cute5tupleIJNS5_1CILi128EEENS7_ILi64EEENS7_ILi192EEEEEELi192ENS_6half_tEfNS_4arch4Sm80ELb0ELb1ELb0ELb0ELb1ELb0ELb1ELb1EEENS1_21CollectiveEpilogueFwdINS6_IJS8_SA_S9_EEENS6_IJNS7_ILi1EEESI_SI_EEESC_SE_Li256ELb0ELb1ELb1ELb0EEENS1_19SingleTileSchedulerILb0ELb1ELb1ELi128EEEEEEEEEvNT_6ParamsE,"ax",@progbits
	.sectioninfo	@"SHI_REGISTERS=235"
	.align	128
.text._ZN7cutlass13device_kernelIN5flash19enable_sm80_to_sm89INS1_16FlashAttnFwdSm80INS1_25CollectiveMainloopFwdSm80ILi8ELi1ELb0EN4cute5tupleIJNS5_1CILi128EEENS7_ILi64EEENS7_ILi192EEEEEELi192ENS_6half_tEfNS_4arch4Sm80ELb0ELb1ELb0ELb0ELb1ELb0ELb1ELb1EEENS1_21CollectiveEpilogueFwdINS6_IJS8_SA_S9_EEENS6_IJNS7_ILi1EEESI_SI_EEESC_SE_Li256ELb0ELb1ELb1ELb0EEENS1_19SingleTileSchedulerILb0ELb1ELb1ELi128EEEEEEEEEvNT_6ParamsE:
        .type           _ZN7cutlass13device_kernelIN5flash19enable_sm80_to_sm89INS1_16FlashAttnFwdSm80INS1_25CollectiveMainloopFwdSm80ILi8ELi1ELb0EN4cute5tupleIJNS5_1CILi128EEENS7_ILi64EEENS7_ILi192EEEEEELi192ENS_6half_tEfNS_4arch4Sm80ELb0ELb1ELb0ELb0ELb1ELb0ELb1ELb1EEENS1_21CollectiveEpilogueFwdINS6_IJS8_SA_S9_EEENS6_IJNS7_ILi1EEESI_SI_EEESC_SE_Li256ELb0ELb1ELb1ELb0EEENS1_19SingleTileSchedulerILb0ELb1ELb1ELi128EEEEEEEEEvNT_6ParamsE,@function
        .size           _ZN7cutlass13device_kernelIN5flash19enable_sm80_to_sm89INS1_16FlashAttnFwdSm80INS1_25CollectiveMainloopFwdSm80ILi8ELi1ELb0EN4cute5tupleIJNS5_1CILi128EEENS7_ILi64EEENS7_ILi192EEEEEELi192ENS_6half_tEfNS_4arch4Sm80ELb0ELb1ELb0ELb0ELb1ELb0ELb1ELb1EEENS1_21CollectiveEpilogueFwdINS6_IJS8_SA_S9_EEENS6_IJNS7_ILi1EEESI_SI_EEESC_SE_Li256ELb0ELb1ELb1ELb0EEENS1_19SingleTileSchedulerILb0ELb1ELb1ELi128EEEEEEEEEvNT_6ParamsE,(.L_x_3096 - _ZN7cutlass13device_kernelIN5flash19enable_sm80_to_sm89INS1_16FlashAttnFwdSm80INS1_25CollectiveMainloopFwdSm80ILi8ELi1ELb0EN4cute5tupleIJNS5_1CILi128EEENS7_ILi64EEENS7_ILi192EEEEEELi192ENS_6half_tEfNS_4arch4Sm80ELb0ELb1ELb0ELb0ELb1ELb0ELb1ELb1EEENS1_21CollectiveEpilogueFwdINS6_IJS8_SA_S9_EEENS6_IJNS7_ILi1EEESI_SI_EEESC_SE_Li256ELb0ELb1ELb1ELb0EEENS1_19SingleTileSchedulerILb0ELb1ELb1ELi128EEEEEEEEEvNT_6ParamsE)
        .other          _ZN7cutlass13device_kernelIN5flash19enable_sm80_to_sm89INS1_16FlashAttnFwdSm80INS1_25CollectiveMainloopFwdSm80ILi8ELi1ELb0EN4cute5tupleIJNS5_1CILi128EEENS7_ILi64EEENS7_ILi192EEEEEELi192ENS_6half_tEfNS_4arch4Sm80ELb0ELb1ELb0ELb0ELb1ELb0ELb1ELb1EEENS1_21CollectiveEpilogueFwdINS6_IJS8_SA_S9_EEENS6_IJNS7_ILi1EEESI_SI_EEESC_SE_Li256ELb0ELb1ELb1ELb0EEENS1_19SingleTileSchedulerILb0ELb1ELb1ELi128EEEEEEEEEvNT_6ParamsE,@"STO_CUDA_ENTRY STV_DEFAULT"
_ZN7cutlass13device_kernelIN5flash19enable_sm80_to_sm89INS1_16FlashAttnFwdSm80INS1_25CollectiveMainloopFwdSm80ILi8ELi1ELb0EN4cute5tupleIJNS5_1CILi128EEENS7_ILi64EEENS7_ILi192EEEEEELi192ENS_6half_tEfNS_4arch4Sm80ELb0ELb1ELb0ELb0ELb1ELb0ELb1ELb1EEENS1_21CollectiveEpilogueFwdINS6_IJS8_SA_S9_EEENS6_IJNS7_ILi1EEESI_SI_EEESC_SE_Li256ELb0ELb1ELb1ELb0EEENS1_19SingleTileSchedulerILb0ELb1ELb1ELi128EEEEEEEEEvNT_6ParamsE:
        /* <DEDUP_REMOVED lines=17> */
.L_x_379:
[----:B------:R-:W-:Y:S02]  /*0110*/  ULDC.64 UR4, c[0x0][0x550] ;  /* 0x0001540000047ab9 */ /* 0x000fe40000000a00 */
[----:B------:R-:W-:Y:S02]  /*0120*/  UISETP.NE.AND UP0, UPT, UR4, 0x1, UPT ;  /* 0x000000010400788c */ /* 0x000fe4000bf05270 */
[----:B------:R-:W-:-:S02]  /*0130*/  UIMAD.WIDE.U32 UR8, UR7, UR5, URZ ;  /* 0x00000005070872a5 */ /* 0x000fc4000f8e003f */
[----:B------:R-:W-:Y:S02]  /*0140*/  ULDC UR4, c[0x0][0x558] ;  /* 0x0001560000047ab9 */ /* 0x000fe40000000800 */
[----:B------:R-:W-:-:S05]  /*0150*/  UMOV UR13, UR7 ;  /* 0x00000007000d7c82 */ /* 0x000fca0008000000 */
[----:B------:R-:W-:-:S03]  /*0160*/  @UP0 USHF.R.U32.HI UR13, URZ, UR4, UR9 ;  /* 0x000000043f0d0299 */ /* 0x000fc60008011609 */
.L_x_380:
        /* <DEDUP_REMOVED lines=16> */
[----:B------:R-:W1:Y:S01]  /*0270*/  S2UR UR24, SR_CTAID.X ;  /* 0x00000000001879c3 */ /* 0x000e620000002500 */
[----:B------:R-:W-:Y:S02]  /*0280*/  ULDC UR4, c[0x0][0x2c4] ;  /* 0x0000b10000047ab9 */ /* 0x000fe40000000800 */
[----:B------:R-:W-:Y:S02]  /*0290*/  UISETP.NE.AND UP1, UPT, UR4, 0x1, UPT ;  /* 0x000000010400788c */ /* 0x000fe4000bf25270 */
[----:B------:R-:W-:Y:S02]  /*02a0*/  UMOV UR12, URZ ;  /* 0x0000003f000c7c82 */ /* 0x000fe40008000000 */
[----:B------:R-:W-:Y:S02]  /*02b0*/  ULDC.64 UR4, c[0x0][0x2c8] ;  /* 0x0000b20000047ab9 */ /* 0x000fe40000000a00 */
[----:B-1----:R-:W-:-:S05]  /*02c0*/  USHF.L.U32 UR24, UR24, 0x7, URZ ;  /* 0x0000000718187899 */ /* 0x002fca000800063f */
[----:B------:R-:W-:Y:S02]  /*02d0*/  @UP1 UIADD3 UR10, UR24, 0x7f, URZ ;  /* 0x0000007f180a1890 */ /* 0x000fe4000fffe03f */
[----:B------:R-:W-:Y:S02]  /*02e0*/  UIADD3 UR8, UR24, 0x7f, URZ ;  /* 0x0000007f18087890 */ /* 0x000fe4000fffe03f */
[----:B------:R-:W-:-:S03]  /*02f0*/  UIMAD.WIDE.U32 UR10, UR10, UR4, URZ ;  /* 0x000000040a0a72a5 */ /* 0x000fc6000f8e003f */
[----:B------:R-:W-:-:S04]  /*0300*/  ULDC UR4, c[0x0][0x2ac] ;  /* 0x0000ab0000047ab9 */ /* 0x000fc80000000800 */
[----:B------:R-:W-:Y:S02]  /*0310*/  @UP1 UMOV UR9, UR11 ;  /* 0x0000000b00091c82 */ /* 0x000fe40008000000 */
[----:B------:R-:W-:Y:S02]  /*0320*/  ULDC UR10, c[0x0][0x1d0] ;  /* 0x00007400000a7ab9 */ /* 0x000fe40000000800 */
[----:B------:R-:W-:Y:S02]  /*0330*/  @UP1 USHF.R.U32.HI UR8, URZ, UR5, UR9 ;  /* 0x000000053f081299 */ /* 0x000fe40008011609 */
[----:B------:R-:W-:Y:S02]  /*0340*/  UIMAD UR10, UR4, UR10, URZ ;  /* 0x0000000a040a72a4 */ /* 0x000fe4000f8e023f */
[----:B------:R-:W-:Y:S02]  /*0350*/  UMOV UR9, 0x1 ;  /* 0x0000000100097882 */ /* 0x000fe40000000000 */
[----:B------:R-:W-:-:S02]  /*0360*/  ULDC.64 UR4, c[0x0][0x328] ;  /* 0x0000ca0000047ab9 */ /* 0x000fc40000000a00 */
[----:B------:R-:W-:Y:S02]  /*0370*/  UISETP.LE.AND UP0, UPT, UR9, UR5, UPT ;  /* 0x000000050900728c */ /* 0x000fe4000bf03270 */
[----:B------:R-:W-:Y:S02]  /*0380*/  ULDC UR11, c[0x0][0x168] ;  /* 0x00005a00000b7ab9 */ /* 0x000fe40000000800 */
[----:B------:R-:W-:-:S04]  /*0390*/  UIADD3 UR11, UR10, -UR11, UR9 ;  /* 0x8000000b0a0b7290 */ /* 0x000fc8000fffe009 */
[----:B------:R-:W-:-:S04]  /*03a0*/  UIADD3 UR5, UR11, UR8, URZ ;  /* 0x000000080b057290 */ /* 0x000fc8000fffe03f */
[----:B------:R-:W-:Y:S01]  /*03b0*/  UIADD3 UR8, UR5, UR4, URZ ;  /* 0x0000000405087290 */ /* 0x000fe2000fffe03f */
[----:B--2---:R1:W2:Y:S01]  /*03c0*/  @P0 R2UR UR12, R2 ;  /* 0x00000000020c03c2 */ /* 0x0042a200000e0000 */
[----:B------:R-:W-:-:S13]  /*03d0*/  PLOP3.LUT P0, PT, PT, PT, UP0, 0x40, 0x0 ;  /* 0x000000000000781c */ /* 0x000fda0003f0e808 */
[----:B------:R-:W-:Y:S05]  /*03e0*/  @P0 BRA `(.L_x_381) ;  /* 0x0000016000000947 */ /* 0x000fea0003800000 */
[----:B------:R-:W-:Y:S01]  /*03f0*/  ISETP.LT.AND P0, PT, RZ, UR5, PT ;  /* 0x00000005ff007c0c */ /* 0x000fe2000bf01270 */
[----:B------:R-:W-:-:S12]  /*0400*/  UIADD3 UR11, UR5, -0x1, URZ ;  /* 0xffffffff050b7890 */ /* 0x000fd8000fffe03f */
[----:B------:R-:W-:Y:S05]  /*0410*/  @P0 BRA `(.L_x_382) ;  /* 0x0000009000000947 */ /* 0x000fea0003800000 */
[----:B------:R-:W-:Y:S02]  /*0420*/  ULDC UR4, c[0x0][0x32c] ;  /* 0x0000cb0000047ab9 */ /* 0x000fe40000000800 */
[----:B------:R-:W-:Y:S02]  /*0430*/  UISETP.NE.AND UP2, UPT, UR9, UR4, UPT ;  /* 0x000000040900728c */ /* 0x000fe4000bf45270 */
[----:B------:R-:W-:-:S03]  /*0440*/  UIADD3 UR11, -UR5, URZ, URZ ;  /* 0x0000003f050b7290 */ /* 0x000fc6000fffe13f */
[----:B------:R-:W-:Y:S02]  /*0450*/  ULDC.64 UR4, c[0x0][0x330] ;  /* 0x0000cc0000047ab9 */ /* 0x000fe40000000a00 */
[----:B------:R-:W-:-:S07]  /*0460*/  UIMAD.WIDE.U32 UR14, UR11, UR4, URZ ;  /* 0x000000040b0e72a5 */ /* 0x000fce000f8e003f */
[----:B------:R-:W-:Y:S02]  /*0470*/  @UP2 UMOV UR9, UR15 ;  /* 0x0000000f00092c82 */ /* 0x000fe40008000000 */
[----:B------:R-:W-:-:S04]  /*0480*/  @UP2 USHF.R.U32.HI UR11, URZ, UR5, UR9 ;  /* 0x000000053f0b2299 */ /* 0x000fc80008011609 */
[----:B------:R-:W-:Y:S01]  /*0490*/  ULOP3.LUT UR11, URZ, UR11, URZ, 0x33, !UPT ;  /* 0x0000000b3f0b7292 */ /* 0x000fe2000f8e333f */
[----:B------:R-:W-:Y:S05]  /*04a0*/  BRA `(.L_x_383) ;  /* 0x0000006000007947 */ /* 0x000fea0003800000 */
.L_x_382:
[----:B------:R-:W-:Y:S02]  /*04b0*/  ULDC UR4, c[0x0][0x32c] ;  /* 0x0000cb0000047ab9 */ /* 0x000fe40000000800 */
[----:B------:R-:W-:-:S03]  /*04c0*/  UISETP.NE.AND UP2, UPT, UR9, UR4, UPT ;  /* 0x000000040900728c */ /* 0x000fc6000bf45270 */
[----:B------:R-:W-:Y:S02]  /*04d0*/  ULDC.64 UR4, c[0x0][0x330] ;  /* 0x0000cc0000047ab9 */ /* 0x000fe40000000a00 */
[----:B------:R-:W-:-:S07]  /*04e0*/  UIMAD.WIDE.U32 UR14, UR11, UR4, URZ ;  /* 0x000000040b0e72a5 */ /* 0x000fce000f8e003f */
[----:B------:R-:W-:Y:S02]  /*04f0*/  @UP2 UMOV UR9, UR15 ;  /* 0x0000000f00092c82 */ /* 0x000fe40008000000 */
[----:B------:R-:W-:Y:S02]  /*0500*/  @UP2 USHF.R.U32.HI UR11, URZ, UR5, UR9 ;  /* 0x000000053f0b2299 */ /* 0x000fe40008011609 */
.L_x_383:
[----:B------:R-:W-:Y:S02]  /*0510*/  ULDC UR4, c[0x0][0x32c] ;  /* 0x0000cb0000047ab9 */ /* 0x000fe40000000800 */
[----:B------:R-:W-:-:S04]  /*0520*/  UIMAD UR4, UR11, UR4, UR4 ;  /* 0x000000040b0472a4 */ /* 0x000fc8000f8e0204 */
[----:B------:R-:W-:-:S04]  /*0530*/  UISETP.LT.AND UP2, UPT, UR8, UR4, UPT ;  /* 0x000000040800728c */ /* 0x000fc8000bf41270 */
[----:B------:R-:W-:Y:S02]  /*0540*/  USEL UR8, UR8, UR4, UP2 ;  /* 0x0000000408087287 */ /* 0x000fe40009000000 */
.L_x_381:
[----:B------:R-:W-:Y:S01]  /*0550*/  UIADD3 UR9, UR10, 0x3f, URZ ;  /* 0x0000003f0a097890 */ /* 0x000fe2000fffe03f */
[----:B------:R-:W-:Y:S01]  /*0560*/  PLOP3.LUT P0, PT, PT, PT, UP0, 0x40, 0x0 ;  /* 0x000000000000781c */ /* 0x000fe20003f0e808 */
[----:B------:R-:W-:Y:S02]  /*0570*/  UIADD3 UR11, UR8, 0x3f, URZ ;  /* 0x0000003f080b7890 */ /* 0x000fe4000fffe03f */
[----:B------:R-:W-:Y:S02]  /*0580*/  ULDC.64 UR4, c[0x0][0x2c8] ;  /* 0x0000b20000047ab9 */ /* 0x000fe40000000a00 */
[----:B------:R-:W-:Y:S02]  /*0590*/  UIMAD.WIDE.U32 UR16, UR24, UR4, URZ ;  /* 0x00000004181072a5 */ /* 0x000fe4000f8e003f */
[----:B------:R-:W-:Y:S02]  /*05a0*/  USHF.R.S32.HI UR14, URZ, 0x1f, UR9 ;  /* 0x0000001f3f0e7899 */ /* 0x000fe40008011409 */
[----:B------:R-:W-:-:S02]  /*05b0*/  USHF.R.S32.HI UR8, URZ, 0x1f, UR11 ;  /* 0x0000001f3f087899 */ /* 0x000fc4000801140b */
[----:B------:R-:W-:Y:S02]  /*05c0*/  UMOV UR4, UR24 ;  /* 0x0000001800047c82 */ /* 0x000fe40008000000 */
[----:B------:R-:W-:Y:S02]  /*05d0*/  @UP1 USHF.R.U32.HI UR4, URZ, UR5, UR17 ;  /* 0x000000053f041299 */ /* 0x000fe40008011611 */
[----:B------:R-:W-:Y:S02]  /*05e0*/  ULEA.HI UR5, UR14, UR9, URZ, 0x6 ;  /* 0x000000090e057291 */ /* 0x000fe4000f8f303f */
[----:B------:R-:W-:Y:S02]  /*05f0*/  ULEA.HI UR20, UR8, UR11, URZ, 0x6 ;  /* 0x0000000b08147291 */ /* 0x000fe4000f8f303f */
[----:B------:R-:W-:Y:S02]  /*0600*/  ULDC UR21, c[0x0][0x168] ;  /* 0x00005a0000157ab9 */ /* 0x000fe40000000800 */
[----:B------:R-:W-:-:S02]  /*0610*/  USHF.R.S32.HI UR5, URZ, 0x6, UR5 ;  /* 0x000000063f057899 */ /* 0x000fc40008011405 */
[----:B------:R-:W-:Y:S02]  /*0620*/  USHF.R.S32.HI UR20, URZ, 0x6, UR20 ;  /* 0x000000063f147899 */ /* 0x000fe40008011414 */
[----:B------:R-:W-:Y:S02]  /*0630*/  UIADD3 UR21, UR10, -UR21, URZ ;  /* 0x800000150a157290 */ /* 0x000fe4000fffe03f */
[----:B------:R-:W-:Y:S02]  /*0640*/  UISETP.LT.AND UP2, UPT, UR5, UR20, UPT ;  /* 0x000000140500728c */ /* 0x000fe4000bf41270 */
[----:B------:R-:W-:Y:S02]  /*0650*/  UIADD3 UR4, UR21, UR4, URZ ;  /* 0x0000000415047290 */ /* 0x000fe4000fffe03f */
[----:B------:R-:W-:Y:S02]  /*0660*/  ULDC UR8, c[0x0][0x324] ;  /* 0x0000c90000087ab9 */ /* 0x000fe40000000800 */
[----:B------:R-:W-:-:S02]  /*0670*/  USEL UR20, UR5, UR20, UP2 ;  /* 0x0000001405147287 */ /* 0x000fc40009000000 */
[----:B------:R-:W-:Y:S01]  /*0680*/  UIADD3 UR8, UR4, -UR8, URZ ;  /* 0x8000000804087290 */ /* 0x000fe2000fffe03f */
[----:B------:R-:W-:Y:S05]  /*0690*/  @P0 BRA `(.L_x_384) ;  /* 0x0000017000000947 */ /* 0x000fea0003800000 */
[----:B------:R-:W-:Y:S02]  /*06a0*/  UMOV UR9, UR4 ;  /* 0x0000000400097c82 */ /* 0x000fe40008000000 */
[----:B------:R-:W-:-:S06]  /*06b0*/  UISETP.GT.AND UP2, UPT, UR9, -0x1, UPT ;  /* 0xffffffff0900788c */ /* 0x000fcc000bf44270 */
[----:B------:R-:W-:-:S13]  /*06c0*/  PLOP3.LUT P0, PT, PT, PT, UP2, 0x80, 0x0 ;  /* 0x000000000000781c */ /* 0x000fda0003f0f028 */
[----:B------:R-:W-:Y:S05]  /*06d0*/  @P0 BRA `(.L_x_385) ;  /* 0x0000009000000947 */ /* 0x000fea0003800000 */
[----:B------:R-:W-:Y:S02]  /*06e0*/  ULDC UR4, c[0x0][0x32c] ;  /* 0x0000cb0000047ab9 */ /* 0x000fe40000000800 */
[----:B------:R-:W-:Y:S02]  /*06f0*/  UISETP.NE.AND UP2, UPT, UR4, 0x1, UPT ;  /* 0x000000010400788c */ /* 0x000fe4000bf45270 */
[----:B------:R-:W-:Y:S02]  /*0700*/  ULOP3.LUT UR9, URZ, UR9, URZ, 0x33, !UPT ;  /* 0x000000093f097292 */ /* 0x000fe4000f8e333f */
[----:B------:R-:W-:Y:S02]  /*0710*/  ULDC.64 UR4, c[0x0][0x330] ;  /* 0x0000cc0000047ab9 */ /* 0x000fe40000000a00 */
[----:B------:R-:W-:-:S07]  /*0720*/  UIMAD.WIDE.U32 UR14, UR9, UR4, URZ ;  /* 0x00000004090e72a5 */ /* 0x000fce000f8e003f */
[----:B------:R-:W-:Y:S02]  /*0730*/  @UP2 UMOV UR11, UR15 ;  /* 0x0000000f000b2c82 */ /* 0x000fe40008000000 */
[----:B------:R-:W-:-:S04]  /*0740*/  @UP2 USHF.R.U32.HI UR9, URZ, UR5, UR11 ;  /* 0x000000053f092299 */ /* 0x000fc8000801160b */
[----:B------:R-:W-:Y:S01]  /*0750*/  ULOP3.LUT UR9, URZ, UR9, URZ, 0x33, !UPT ;  /* 0x000000093f097292 */ /* 0x000fe2000f8e333f */
[----:B------:R-:W-:Y:S05]  /*0760*/  BRA `(.L_x_386) ;  /* 0x0000006000007947 */ /* 0x000fea0003800000 */
.L_x_385:
[----:B------:R-:W-:Y:S02]  /*0770*/  ULDC UR4, c[0x0][0x32c] ;  /* 0x0000cb0000047ab9 */ /* 0x000fe40000000800 */
[----:B------:R-:W-:-:S03]  /*0780*/  UISETP.NE.AND UP2, UPT, UR4, 0x1, UPT ;  /* 0x000000010400788c */ /* 0x000fc6000bf45270 */
[----:B------:R-:W-:Y:S02]  /*0790*/  ULDC.64 UR4, c[0x0][0x330] ;  /* 0x0000cc0000047ab9 */ /* 0x000fe40000000a00 */
[----:B------:R-:W-:-:S07]  /*07a0*/  UIMAD.WIDE.U32 UR14, UR9, UR4, URZ ;  /* 0x00000004090e72a5 */ /* 0x000fce000f8e003f */
[----:B------:R-:W-:Y:S02]  /*07b0*/  @UP2 UMOV UR11, UR15 ;  /* 0x0000000f000b2c82 */ /* 0x000fe40008000000 */
[----:B------:R-:W-:Y:S02]  /*07c0*/  @UP2 USHF.R.U32.HI UR9, URZ, UR5, UR11 ;  /* 0x000000053f092299 */ /* 0x000fe4000801160b */
.L_x_386:
[----:B------:R-:W-:Y:S02]  /*07d0*/  ULDC UR4, c[0x0][0x32c] ;  /* 0x0000cb0000047ab9 */ /* 0x000fe40000000800 */
[----:B------:R-:W-:-:S04]  /*07e0*/  UIMAD UR4, UR9, UR4, URZ ;  /* 0x00000004090472a4 */ /* 0x000fc8000f8e023f */
[----:B------:R-:W-:-:S04]  /*07f0*/  UISETP.LT.AND UP2, UPT, UR8, UR4, UPT ;  /* 0x000000040800728c */ /* 0x000fc8000bf41270 */
[----:B------:R-:W-:-:S04]  /*0800*/  USEL UR8, UR8, UR4, !UP2 ;  /* 0x0000000408087287 */ /* 0x000fc8000d000000 */
.L_x_384:
[----:B------:R-:W-:Y:S02]  /*0810*/  USHF.R.S32.HI UR4, URZ, 0x1f, UR8 ;  /* 0x0000001f3f047899 */ /* 0x000fe40008011408 */
[----:B------:R-:W-:Y:S02]  /*0820*/  ULDC UR5, c[0x0][0x338] ;  /* 0x0000ce0000057ab9 */ /* 0x000fe40000000800 */
[----:B------:R-:W-:-:S04]  /*0830*/  ULEA.HI UR4, UR4, UR8, URZ, 0x6 ;  /* 0x0000000804047291 */ /* 0x000fc8000f8f303f */
[----:B------:R-:W-:Y:S02]  /*0840*/  USHF.R.S32.HI UR9, URZ, 0x6, UR4 ;  /* 0x000000063f097899 */ /* 0x000fe40008011404 */
[----:B------:R-:W-:Y:S02]  /*0850*/  USHF.R.U32.HI UR4, URZ, 0x10, UR7 ;  /* 0x000000103f047899 */ /* 0x000fe40008011607 */
[----:B------:R-:W-:Y:S02]  /*0860*/  UISETP.LT.AND UP2, UPT, URZ, UR9, UPT ;  /* 0x000000093f00728c */ /* 0x000fe4000bf41270 */
[----:B------:R-:W-:Y:S02]  /*0870*/  UISETP.NE.AND UP3, UPT, UR4, URZ, UPT ;  /* 0x0000003f0400728c */ /* 0x000fe4000bf65270 */
[----:B------:R-:W-:Y:S02]  /*0880*/  USEL UR9, URZ, UR9, !UP2 ;  /* 0x000000093f097287 */ /* 0x000fe4000d000000 */
[----:B------:R-:W-:-:S02]  /*0890*/  USEL UR5, UR4, UR5, UP3 ;  /* 0x0000000504057287 */ /* 0x000fc40009800000 */
[----:B------:R-:W-:Y:S02]  /*08a0*/  UISETP.GT.AND UP2, UPT, UR20, UR9, UPT ;  /* 0x000000091400728c */ /* 0x000fe4000bf44270 */
[----:B------:R-:W-:-:S04]  /*08b0*/  UMOV UR4, URZ ;  /* 0x0000003f00047c82 */ /* 0x000fc80008000000 */
[----:B------:R-:W-:-:S13]  /*08c0*/  PLOP3.LUT P0, PT, PT, PT, UP2, 0x80, 0x0 ;  /* 0x000000000000781c */ /* 0x000fda0003f0f028 */
[----:B------:R-:W-:Y:S05]  /*08d0*/  @!P0 BRA `(.L_x_387) ;  /* 0x0000021000008947 */ /* 0x000fea0003800000 */
[----:B------:R-:W-:Y:S01]  /*08e0*/  IMAD.U32 R0, RZ, RZ, UR5 ;  /* 0x00000005ff007e24 */ /* 0x000fe2000f8e00ff */
[----:B------:R-:W-:Y:S02]  /*08f0*/  UIADD3 UR15, UR5, -0x1, UR20 ;  /* 0xffffffff050f7890 */ /* 0x000fe4000fffe014 */
[----:B------:R-:W-:Y:S02]  /*0900*/  UMOV UR16, URZ ;  /* 0x0000003f00107c82 */ /* 0x000fe40008000000 */
[-C--:B-1----:R-:W-:Y:S01]  /*0910*/  IABS R2, R0.reuse ;  /* 0x0000000000027213 */ /* 0x082fe20000000000 */
[----:B------:R-:W-:Y:S01]  /*0920*/  UIADD3 UR15, -UR9, UR15, URZ ;  /* 0x0000000f090f7290 */ /* 0x000fe2000fffe13f */
[----:B------:R-:W-:Y:S02]  /*0930*/  IABS R0, R0 ;  /* 0x0000000000007213 */ /* 0x000fe40000000000 */
[----:B------:R1:W3:Y:S03]  /*0940*/  R2UR UR14, R2 ;  /* 0x00000000020e73c2 */ /* 0x0002e600000e0000 */
[----:B------:R-:W-:Y:S01]  /*0950*/  IMAD.U32 R4, RZ, RZ, UR15 ;  /* 0x0000000fff047e24 */ /* 0x000fe2000f8e00ff */
[----:B------:R-:W-:Y:S01]  /*0960*/  ULOP3.LUT UR15, UR15, UR5, URZ, 0x3c, !UPT ;  /* 0x000000050f0f7292 */ /* 0x000fe2000f8e3c3f */
[----:B------:R-:W-:-:S04]  /*0970*/  IMAD.MOV R0, RZ, RZ, -R0 ;  /* 0x000000ffff007224 */ /* 0x000fc800078e0a00 */
[----:B------:R-:W4:Y:S01]  /*0980*/  R2UR UR8, R0 ;  /* 0x00000000000873c2 */ /* 0x000f2200000e0000 */
[----:B-1----:R-:W-:Y:S01]  /*0990*/  IABS R2, R4 ;  /* 0x0000000400027213 */ /* 0x002fe20000000000 */
[----:B---3--:R-:W1:Y:S06]  /*09a0*/  I2F.RP R5, UR14 ;  /* 0x0000000e00057d06 */ /* 0x008e6c0008209400 */
[----:B------:R-:W3:Y:S02]  /*09b0*/  R2UR UR11, R2 ;  /* 0x00000000020b73c2 */ /* 0x000ee400000e0000 */
[----:B-1----:R-:W1:Y:S02]  /*09c0*/  MUFU.RCP R3, R5 ;  /* 0x0000000500037308 */ /* 0x002e640000001000 */
[----:B-1----:R-:W-:-:S06]  /*09d0*/  IADD3 R3, R3, 0xffffffe, RZ ;  /* 0x0ffffffe03037810 */ /* 0x002fcc0007ffe0ff */
[----:B------:R-:W1:Y:S02]  /*09e0*/  F2I.FTZ.U32.TRUNC.NTZ R3, R3 ;  /* 0x0000000300037305 */ /* 0x000e64000021f000 */
[----:B-1----:R-:W1:Y:S02]  /*09f0*/  R2UR UR17, R3 ;  /* 0x00000000031173c2 */ /* 0x002e6400000e0000 */
[----:B-1----:R-:W-:-:S04]  /*0a00*/  UIADD3 UR4, URZ, -UR17, URZ ;  /* 0x800000113f047290 */ /* 0x002fc8000fffe03f */
[----:B------:R-:W-:-:S04]  /*0a10*/  UIMAD UR4, UR4, UR14, URZ ;  /* 0x0000000e040472a4 */ /* 0x000fc8000f8e023f */
[----:B------:R-:W-:-:S04]  /*0a20*/  UIMAD.WIDE.U32 UR16, UR17, UR4, UR16 ;  /* 0x00000004111072a5 */ /* 0x000fc8000f8e0010 */
[----:B---3--:R-:W-:-:S04]  /*0a30*/  UIMAD.WIDE.U32 UR16, UR17, UR11, URZ ;  /* 0x0000000b111072a5 */ /* 0x008fc8000f8e003f */
[----:B----4-:R-:W-:-:S04]  /*0a40*/  UIMAD UR8, UR17, UR8, UR11 ;  /* 0x00000008110872a4 */ /* 0x010fc8000f8e020b */
[----:B------:R-:W-:-:S11]  /*0a50*/  UISETP.GT.U32.AND UP2, UPT, UR14, UR8, UPT ;  /* 0x000000080e00728c */ /* 0x000fd6000bf44070 */
[----:B------:R-:W-:Y:S02]  /*0a60*/  @!UP2 UIADD3 UR8, UR8, -UR14, URZ ;  /* 0x8000000e0808a290 */ /* 0x000fe4000fffe03f */
[----:B------:R-:W-:Y:S02]  /*0a70*/  @!UP2 UIADD3 UR17, UR17, 0x1, URZ ;  /* 0x000000011111a890 */ /* 0x000fe4000fffe03f */
[----:B------:R-:W-:Y:S02]  /*0a80*/  UISETP.GE.U32.AND UP3, UPT, UR8, UR14, UPT ;  /* 0x0000000e0800728c */ /* 0x000fe4000bf66070 */
[----:B------:R-:W-:-:S09]  /*0a90*/  UISETP.GE.AND UP2, UPT, UR15, URZ, UPT ;  /* 0x0000003f0f00728c */ /* 0x000fd2000bf46270 */
[----:B------:R-:W-:Y:S02]  /*0aa0*/  @UP3 UIADD3 UR17, UR17, 0x1, URZ ;  /* 0x0000000111113890 */ /* 0x000fe4000fffe03f */
[----:B------:R-:W-:-:S05]  /*0ab0*/  UISETP.NE.AND UP3, UPT, UR5, URZ, UPT ;  /* 0x0000003f0500728c */ /* 0x000fca000bf65270 */
[----:B------:R-:W-:Y:S02]  /*0ac0*/  UMOV UR4, UR17 ;  /* 0x0000001100047c82 */ /* 0x000fe40008000000 */
[----:B------:R-:W-:-:S04]  /*0ad0*/  @!UP2 UIADD3 UR4, -UR4, URZ, URZ ;  /* 0x0000003f0404a290 */ /* 0x000fc8000fffe13f */
[----:B------:R-:W-:Y:S02]  /*0ae0*/  @!UP3 ULOP3.LUT UR4, URZ, UR5, URZ, 0x33, !UPT ;  /* 0x000000053f04b292 */ /* 0x000fe4000f8e333f */
.L_x_387:
[----:B------:R-:W-:Y:S01]  /*0af0*/  ULOP3.LUT UR7, UR7, 0xffff, URZ, 0xc0, !UPT ;  /* 0x0000ffff07077892 */ /* 0x000fe2000f8ec03f */
[----:B------:R-:W-:Y:S01]  /*0b00*/  PLOP3.LUT P2, PT, PT, PT, PT, 0x80, 0x0 ;  /* 0x000000000000781c */ /* 0x000fe20003f4f070 */
[----:B------:R-:W-:Y:S01]  /*0b10*/  IMAD.MOV.U32 R7, RZ, RZ, RZ ;  /* 0x000000ffff077224 */ /* 0x000fe200078e00ff */
[----:B------:R-:W-:Y:S01]  /*0b20*/  CS2R R96, SRZ ;  /* 0x0000000000607805 */ /* 0x000fe2000001ff00 */
[----:B------:R-:W-:Y:S01]  /*0b30*/  UIMAD UR9, UR7, UR4, UR9 ;  /* 0x00000004070972a4 */ /* 0x000fe2000f8e0209 */
        /* <DEDUP_REMOVED lines=12> */
[----:B-1----:R-:W-:Y:S01]  /*0c00*/  CS2R R2, SRZ ;  /* 0x0000000000027805 */ /* 0x002fe2000001ff00 */
        /* <DEDUP_REMOVED lines=50> */
[----:B------:R-:W-:Y:S01]  /*0f30*/  SHF.R.S32.HI R81, RZ, 0x1f, R78 ;  /* 0x0000001fff517819 */ /* 0x000fe2000001144e */
[----:B------:R-:W-:Y:S01]  /*0f40*/  USHF.R.S32.HI UR7, URZ, 0x1f, UR13 ;  /* 0x0000001f3f077899 */ /* 0x000fe2000801140d */
[----:B------:R-:W-:Y:S01]  /*0f50*/  PLOP3.LUT P1, PT, PT, PT, UP1, 0x80, 0x0 ;  /* 0x000000000000781c */ /* 0x000fe20003f2f018 */
[----:B------:R-:W-:Y:S01]  /*0f60*/  ULDC.64 UR4, c[0x0][0x1b8] ;  /* 0x00006e0000047ab9 */ /* 0x000fe20000000a00 */
[----:B------:R1:W3:Y:S01]  /*0f70*/  @P2 LDG.E R5, [R4.64] ;  /* 0x0000001204052981 */ /* 0x0002e2000c1e1900 */
[CC--:B------:R-:W-:Y:S01]  /*0f80*/  LEA.HI R40, R81.reuse, R78.reuse, RZ, 0x3 ;  /* 0x0000004e51287211 */ /* 0x0c0fe200078f18ff */
[----:B------:R-:W-:Y:S01]  /*0f90*/  UIMAD UR7, UR7, UR4, URZ ;  /* 0x00000004070772a4 */ /* 0x000fe2000f8e023f */
[----:B------:R-:W-:Y:S01]  /*0fa0*/  PLOP3.LUT P0, PT, PT, PT, UP1, 0x80, 0x0 ;  /* 0x000000000000781c */ /* 0x000fe20003f0f018 */
[----:B------:R-:W-:Y:S01]  /*0fb0*/  UIMAD.WIDE.U32 UR14, UR13, UR4, URZ ;  /* 0x000000040d0e72a5 */ /* 0x000fe2000f8e003f */
[----:B------:R-:W-:Y:S01]  /*0fc0*/  LOP3.LUT R3, R40, 0xfffffff8, RZ, 0xc0, !PT ;  /* 0xfffffff828037812 */ /* 0x000fe200078ec0ff */
[----:B------:R-:W-:Y:S01]  /*0fd0*/  UIMAD UR7, UR13, UR5, UR7 ;  /* 0x000000050d0772a4 */ /* 0x000fe2000f8e0207 */
[----:B------:R-:W-:Y:S01]  /*0fe0*/  SHF.R.S32.HI R40, RZ, 0x3, R40 ;  /* 0x00000003ff287819 */ /* 0x000fe20000011428 */
[----:B------:R-:W-:Y:S01]  /*0ff0*/  USHF.R.S32.HI UR8, URZ, 0x1f, UR6 ;  /* 0x0000001f3f087899 */ /* 0x000fe20008011406 */
[----:B------:R-:W-:Y:S01]  /*1000*/  LEA.HI R12, R81, R78, RZ, 0x6 ;  /* 0x0000004e510c7211 */ /* 0x000fe200078f30ff */
[----:B------:R-:W-:Y:S01]  /*1010*/  IMAD.IADD R0, R78, 0x1, -R3 ;  /* 0x000000014e007824 */ /* 0x000fe200078e0a03 */
[----:B------:R-:W-:Y:S01]  /*1020*/  ULDC.64 UR4, c[0x0][0x1c0] ;  /* 0x0000700000047ab9 */ /* 0x000fe20000000a00 */
[----:B------:R-:W-:Y:S01]  /*1030*/  IMAD.SHL.U32 R199, R40, 0x40, RZ ;  /* 0x0000004028c77824 */ /* 0x000fe200078e00ff */
[----:B------:R-:W-:Y:S01]  /*1040*/  UIADD3 UR15, UR15, UR7, URZ ;  /* 0x000000070f0f7290 */ /* 0x000fe2000fffe03f */
[C---:B------:R-:W-:Y:S01]  /*1050*/  IMAD R202, R0.reuse, 0x20, R40 ;  /* 0x0000002000ca7824 */ /* 0x040fe200078e0228 */
[----:B------:R-:W-:Y:S01]  /*1060*/  UIMAD UR8, UR8, UR4, URZ ;  /* 0x00000004080872a4 */ /* 0x000fe2000f8e023f */
[----:B------:R-:W-:Y:S01]  /*1070*/  IMAD.SHL.U32 R210, R0, 0x8, RZ ;  /* 0x0000000800d27824 */ /* 0x000fe200078e00ff */
[----:B------:R-:W-:Y:S01]  /*1080*/  UIMAD.WIDE.U32 UR14, UR6, UR4, UR14 ;  /* 0x00000004060e72a5 */ /* 0x000fe2000f8e000e */
[----:B------:R-:W-:Y:S01]  /*1090*/  LOP3.LUT R199, R199, 0x1c0, RZ, 0xc0, !PT ;  /* 0x000001c0c7c77812 */ /* 0x000fe200078ec0ff */
[----:B------:R-:W-:Y:S01]  /*10a0*/  UIMAD UR5, UR6, UR5, UR8 ;  /* 0x00000005060572a4 */ /* 0x000fe2000f8e0208 */
[----:B------:R-:W-:Y:S01]  /*10b0*/  IADD3 R2, R202, UR24, RZ ;  /* 0x00000018ca027c10 */ /* 0x000fe2000fffe0ff */
[----:B------:R-:W-:Y:S01]  /*10c0*/  ULDC UR4, c[0x0][0x168] ;  /* 0x00005a0000047ab9 */ /* 0x000fe20000000800 */
[----:B------:R-:W-:Y:S01]  /*10d0*/  ISETP.GE.AND P3, PT, R210, c[0x0][0x198], PT ;  /* 0x00006600d2007a0c */ /* 0x000fe20003f66270 */
[----:B------:R-:W-:Y:S01]  /*10e0*/  UIADD3 UR5, UR15, UR5, URZ ;  /* 0x000000050f057290 */ /* 0x000fe2000fffe03f */
[----:B------:R-:W-:Y:S01]  /*10f0*/  IMAD.U32 R9, RZ, RZ, UR15 ;  /* 0x0000000fff097e24 */ /* 0x000fe2000f8e00ff */
[----:B------:R-:W-:Y:S01]  /*1100*/  BSSY B0, `(.L_x_389) ;  /* 0x0000040000007945 */ /* 0x000fe20003800000 */
        /* <DEDUP_REMOVED lines=10> */
[----:B------:R-:W-:Y:S02]  /*11b0*/  IMAD R3, R3, c[0x0][0x2c4], R2 ;  /* 0x0000b10003037a24 */ /* 0x000fe400078e0202 */
[----:B------:R-:W-:Y:S02]  /*11c0*/  IMAD R4, R4, c[0x0][0x1b0], RZ ;  /* 0x00006c0004047a24 */ /* 0x000fe400078e02ff */
[----:B------:R-:W-:Y:S01]  /*11d0*/  IMAD.SHL.U32 R12, R12, 0x8, RZ ;  /* 0x000000080c0c7824 */ /* 0x000fe200078e00ff */
[----:B------:R-:W-:Y:S01]  /*11e0*/  SHF.R.S32.HI R2, RZ, 0x1f, R3 ;  /* 0x0000001fff027819 */ /* 0x000fe20000011403 */
[----:B------:R-:W-:Y:S01]  /*11f0*/  IMAD R7, R7, c[0x0][0x1b4], R4 ;  /* 0x00006d0007077a24 */ /* 0x000fe200078e0204 */
[----:B------:R-:W-:Y:S02]  /*1200*/  SHF.R.U32.HI R4, RZ, 0x3, R199 ;  /* 0x00000003ff047819 */ /* 0x000fe400000116c7 */
[----:B------:R-:W-:Y:S01]  /*1210*/  LOP3.LUT R199, R199, 0x38, R210, 0xf8, !PT ;  /* 0x00000038c7c77812 */ /* 0x000fe200078ef8d2 */
[----:B------:R-:W-:Y:S01]  /*1220*/  IMAD.IADD R9, R9, 0x1, R7 ;  /* 0x0000000109097824 */ /* 0x000fe200078e0207 */
[----:B------:R-:W-:Y:S01]  /*1230*/  LEA.HI R7, R81, R78, RZ, 0x4 ;  /* 0x0000004e51077211 */ /* 0x000fe200078f20ff */
[----:B------:R-:W-:Y:S01]  /*1240*/  IMAD R2, R2, c[0x0][0x1a8], RZ ;  /* 0x00006a0002027a24 */ /* 0x000fe200078e02ff */
[----:B------:R-:W-:Y:S01]  /*1250*/  LOP3.LUT R199, R199, R4, RZ, 0x3c, !PT ;  /* 0x00000004c7c77212 */ /* 0x000fe200078e3cff */
[----:B------:R-:W-:Y:S01]  /*1260*/  IMAD.WIDE.U32 R8, R3, c[0x0][0x1a8], R8 ;  /* 0x00006a0003087a25 */ /* 0x000fe200078e0008 */
[----:B------:R-:W-:-:S02]  /*1270*/  IADD3 R4, R210, 0x80, RZ ;  /* 0x00000080d2047810 */ /* 0x000fc40007ffe0ff */
[----:B------:R-:W-:Y:S01]  /*1280*/  LOP3.LUT R199, R199, 0xfffffe00, R12, 0xf8, !PT ;  /* 0xfffffe00c7c77812 */ /* 0x000fe200078ef80c */
[----:B------:R-:W-:Y:S01]  /*1290*/  IMAD R11, R3, c[0x0][0x1ac], R2 ;  /* 0x00006b00030b7a24 */ /* 0x000fe200078e0202 */
[----:B------:R-:W-:Y:S02]  /*12a0*/  LOP3.LUT R3, R7, 0xfffffff0, RZ, 0xc0, !PT ;  /* 0xfffffff007037812 */ /* 0x000fe400078ec0ff */
[----:B------:R-:W-:Y:S01]  /*12b0*/  LEA R14, P0, R8, c[0x0][0x160], 0x1 ;  /* 0x00005800080e7a11 */ /* 0x000fe200078008ff */
[----:B------:R-:W-:Y:S02]  /*12c0*/  IMAD.IADD R10, R9, 0x1, R11 ;  /* 0x00000001090a7824 */ /* 0x000fe400078e020b */
[----:B------:R-:W-:Y:S02]  /*12d0*/  IMAD.IADD R2, R78, 0x1, -R3 ;  /* 0x000000014e027824 */ /* 0x000fe400078e0a03 */
[----:B------:R1:W4:Y:S01]  /*12e0*/  SHFL.IDX PT, R16, R14, RZ, 0x181f ;  /* 0x00181fff0e107589 */ /* 0x00032200000e0000 */
[----:B------:R-:W-:-:S02]  /*12f0*/  LEA.HI.X R10, R8, c[0x0][0x164], R10, 0x1, P0 ;  /* 0x00005900080a7a11 */ /* 0x000fc400000f0c0a */
[----:B------:R-:W-:Y:S02]  /*1300*/  SHF.R.S32.HI R3, RZ, 0x1f, R2 ;  /* 0x0000001fff037819 */ /* 0x000fe40000011402 */
[----:B------:R-:W-:Y:S01]  /*1310*/  IADD3 R8, R40, UR24, RZ ;  /* 0x0000001828087c10 */ /* 0x000fe2000fffe0ff */
[----:B------:R1:W2:Y:S01]  /*1320*/  SHFL.IDX PT, R17, R10, RZ, 0x181f ;  /* 0x00181fff0a117589 */ /* 0x0002a200000e0000 */
[----:B------:R-:W-:Y:S01]  /*1330*/  LEA.HI R6, R3, R2, RZ, 0x3 ;  /* 0x0000000203067211 */ /* 0x000fe200078f18ff */
[----:B------:R-:W-:Y:S01]  /*1340*/  IMAD.MOV.U32 R3, RZ, RZ, 0x20 ;  /* 0x00000020ff037424 */ /* 0x000fe200078e00ff */
[----:B------:R-:W-:Y:S02]  /*1350*/  ISETP.GE.AND P5, PT, R8, UR4, PT ;  /* 0x0000000408007c0c */ /* 0x000fe4000bfa6270 */
[----:B------:R-:W-:Y:S02]  /*1360*/  LOP3.LUT R9, R6, 0xfffffff8, RZ, 0xc0, !PT ;  /* 0xfffffff806097812 */ /* 0x000fe400078ec0ff */
[----:B------:R-:W-:-:S03]  /*1370*/  ISETP.GE.AND P0, PT, R4, c[0x0][0x198], PT ;  /* 0x0000660004007a0c */ /* 0x000fc60003f06270 */
[----:B------:R-:W-:Y:S02]  /*1380*/  IMAD.IADD R9, R2, 0x1, -R9 ;  /* 0x0000000102097824 */ /* 0x000fe400078e0a09 */
[----:B------:R-:W-:Y:S01]  /*1390*/  IMAD.MOV.U32 R2, RZ, RZ, 0x10 ;  /* 0x00000010ff027424 */ /* 0x000fe200078e00ff */
[----:B---3--:R3:W5:Y:S02]  /*13a0*/  @P2 R2UR UR7, R5 ;  /* 0x00000000050723c2 */ /* 0x00876400000e0000 */
[----:B-----5:R-:W-:Y:S01]  /*13b0*/  @!UP2 UMOV UR7, UR6 ;  /* 0x000000060007ac82 */ /* 0x020fe20008000000 */
[----:B---3--:R-:W-:-:S04]  /*13c0*/  IADD3 R5, R210, 0x40, RZ ;  /* 0x00000040d2057810 */ /* 0x008fc80007ffe0ff */
[----:B------:R-:W-:-:S04]  /*13d0*/  ISETP.GE.AND P4, PT, R5, c[0x0][0x198], PT ;  /* 0x0000660005007a0c */ /* 0x000fc80003f86270 */
[----:B------:R-:W-:-:S05]  /*13e0*/  R2P PR, R9, 0x6 ;  /* 0x0000000609007804 */ /* 0x000fca0000000000 */
[----:B------:R-:W-:Y:S02]  /*13f0*/  SEL R2, R2, 0xfffffff0, !P1 ;  /* 0xfffffff002027807 */ /* 0x000fe40004800000 */
[----:B------:R-:W-:Y:S01]  /*1400*/  SEL R3, R3, 0xffffffe0, !P2 ;  /* 0xffffffe003037807 */ /* 0x000fe20005000000 */
[----:B------:R-:W-:Y:S05]  /*1410*/  @P5 BRA `(.L_x_390) ;  /* 0x000000e000005947 */ /* 0x000fea0003800000 */
[----:B-12-4-:R-:W-:Y:S01]  /*1420*/  SHF.R.S32.HI R12, RZ, 0x1f, R5 ;  /* 0x0000001fff0c7819 */ /* 0x016fe20000011405 */
        /* <DEDUP_REMOVED lines=13> */
.L_x_390:
[----:B-12-4-:R-:W-:Y:S05]  /*1500*/  BSYNC B0 ;  /* 0x0000000000007941 */ /* 0x016fea0003800000 */
.L_x_389:
        /* <DEDUP_REMOVED lines=20> */
.L_x_392:
[----:B------:R-:W-:Y:S05]  /*1650*/  BSYNC B0 ;  /* 0x0000000000007941 */ /* 0x000fea0003800000 */
.L_x_391:
[----:B------:R-:W-:Y:S01]  /*1660*/  IADD3 R11, R8, 0x40, RZ ;  /* 0x00000040080b7810 */ /* 0x000fe20007ffe0ff */
[----:B--2---:R2:W4:Y:S01]  /*1670*/  SHFL.IDX PT, R17, R10, 0x2, 0x181f ;  /* 0x00581f000a117f89 */ /* 0x00452200000e0000 */
        /* <DEDUP_REMOVED lines=18> */
.L_x_394:
[----:B------:R-:W-:Y:S05]  /*17a0*/  BSYNC B0 ;  /* 0x0000000000007941 */ /* 0x000fea0003800000 */
.L_x_393:
[----:B------:R-:W-:Y:S01]  /*17b0*/  UIADD3 UR25, UR20, -0x1, URZ ;  /* 0xffffffff14197890 */ /* 0x000fe2000fffe03f */
[----:B------:R-:W-:Y:S01]  /*17c0*/  IMAD.MOV.U32 R11, RZ, RZ, c[0x0][0x2b8] ;  /* 0x0000ae00ff0b7624 */ /* 0x000fe200078e00ff */
[----:B---3--:R-:W-:Y:S01]  /*17d0*/  SHFL.IDX PT, R16, R14, 0x3, 0x181f ;  /* 0x00781f000e107f89 */ /* 0x008fe200000e0000 */
[----:B------:R-:W-:Y:S01]  /*17e0*/  SHF.R.S32.HI R12, RZ, 0x1f, R5 ;  /* 0x0000001fff0c7819 */ /* 0x000fe20000011405 */
[----:B------:R-:W-:Y:S01]  /*17f0*/  USHF.L.U32 UR11, UR25, 0x6, URZ ;  /* 0x00000006190b7899 */ /* 0x000fe2000800063f */
[----:B------:R-:W-:Y:S01]  /*1800*/  IMAD.SHL.U32 R199, R199, 0x2, RZ ;  /* 0x00000002c7c77824 */ /* 0x000fe200078e00ff */
[----:B------:R-:W-:Y:S01]  /*1810*/  ISETP.NE.AND P2, PT, R11, 0x1, PT ;  /* 0x000000010b00780c */ /* 0x000fe20003f45270 */
[----:B----4-:R-:W3:Y:S01]  /*1820*/  SHFL.IDX PT, R17, R10, 0x3, 0x181f ;  /* 0x00781f000a117f89 */ /* 0x010ee200000e0000 */
[----:B------:R-:W-:Y:S01]  /*1830*/  IADD3 R11, R8, 0x60, RZ ;  /* 0x00000060080b7810 */ /* 0x000fe20007ffe0ff */
[----:B------:R-:W-:Y:S01]  /*1840*/  USHF.R.S32.HI UR6, URZ, 0x1f, UR7 ;  /* 0x0000001f3f067899 */ /* 0x000fe20008011407 */
[----:B------:R-:W-:Y:S01]  /*1850*/  IADD3 R8, R202, UR11, RZ ;  /* 0x0000000bca087c10 */ /* 0x000fe2000fffe0ff */
[----:B------:R-:W-:Y:S01]  /*1860*/  IMAD.MOV.U32 R200, RZ, RZ, RZ ;  /* 0x000000ffffc87224 */ /* 0x000fe200078e00ff */
[----:B------:R-:W-:Y:S01]  /*1870*/  ISETP.GE.AND P5, PT, R11, UR4, PT ;  /* 0x000000040b007c0c */ /* 0x000fe2000bfa6270 */
[----:B------:R-:W-:Y:S01]  /*1880*/  ULDC.64 UR4, c[0x0][0x2b0] ;  /* 0x0000ac0000047ab9 */ /* 0x000fe20000000a00 */
[C---:B------:R-:W-:Y:S01]  /*1890*/  IADD3 R201, R8.reuse, UR12, RZ ;  /* 0x0000000c08c97c10 */ /* 0x040fe2000fffe0ff */
[----:B------:R-:W-:Y:S01]  /*18a0*/  UIMAD UR6, UR6, UR4, URZ ;  /* 0x00000004060672a4 */ /* 0x000fe2000f8e023f */
[----:B------:R-:W-:Y:S01]  /*18b0*/  ISETP.GE.AND P6, PT, R8, UR10, PT ;  /* 0x0000000a08007c0c */ /* 0x000fe2000bfc6270 */
[----:B------:R-:W-:Y:S01]  /*18c0*/  UIMAD.WIDE.U32 UR16, UR7, UR4, URZ ;  /* 0x00000004071072a5 */ /* 0x000fe2000f8e003f */
[----:B------:R-:W-:Y:S01]  /*18d0*/  LEA.HI R209, R12, R5, RZ, 0x3 ;  /* 0x000000050cd17211 */ /* 0x000fe200078f18ff */
[----:B------:R-:W-:Y:S01]  /*18e0*/  @P2 IMAD.HI.U32 R11, R201, c[0x0][0x2bc], RZ ;  /* 0x0000af00c90b2a27 */ /* 0x000fe200078e00ff */
[----:B------:R-:W-:Y:S01]  /*18f0*/  ISETP.GT.OR P6, PT, R202, 0x3f, P6 ;  /* 0x0000003fca00780c */ /* 0x000fe200037c4670 */
[----:B------:R-:W-:Y:S01]  /*1900*/  UIMAD UR5, UR7, UR5, UR6 ;  /* 0x00000005070572a4 */ /* 0x000fe2000f8e0206 */
[----:B------:R-:W-:Y:S01]  /*1910*/  LOP3.LUT R209, R209, 0xfffffff8, RZ, 0xc0, !PT ;  /* 0xfffffff8d1d17812 */ /* 0x000fe200078ec0ff */
[----:B------:R-:W-:Y:S01]  /*1920*/  IMAD.MOV.U32 R8, RZ, RZ, R201 ;  /* 0x000000ffff087224 */ /* 0x000fe200078e00c9 */
[----:B------:R-:W-:Y:S01]  /*1930*/  @P2 SHF.R.U32.HI R8, RZ, c[0x0][0x2c0], R11 ;  /* 0x0000b000ff082a19 */ /* 0x000fe2000001160b */
[----:B------:R-:W-:Y:S01]  /*1940*/  UIADD3 UR8, UR17, UR5, URZ ;  /* 0x0000000511087290 */ /* 0x000fe2000fffe03f */
[----:B------:R-:W-:Y:S01]  /*1950*/  SHF.R.S32.HI R11, RZ, 0x1f, R4 ;  /* 0x0000001fff0b7819 */ /* 0x000fe20000011404 */
[----:B-123--:R-:W-:-:S03]  /*1960*/  @!P5 IMAD.WIDE R14, R210, 0x2, R16 ;  /* 0x00000002d20ed825 */ /* 0x00efc600078e0210 */
[----:B------:R-:W-:Y:S01]  /*1970*/  LEA.HI R208, R11, R4, RZ, 0x3 ;  /* 0x000000040bd07211 */ /* 0x000fe200078f18ff */
[----:B------:R-:W-:Y:S02]  /*1980*/  USHF.R.S32.HI UR6, URZ, 0x1f, UR13 ;  /* 0x0000001f3f067899 */ /* 0x000fe4000801140d */
[----:B------:R-:W-:Y:S01]  /*1990*/  @!P6 IADD3 R12, P1, R8, UR16, RZ ;  /* 0x00000010080cec10 */ /* 0x000fe2000ff3e0ff */
[--C-:B------:R-:W-:Y:S01]  /*19a0*/  @!P5 IMAD.WIDE R18, R209, 0x2, R16.reuse ;  /* 0x00000002d112d825 */ /* 0x100fe200078e0210 */
[----:B------:R-:W-:Y:S01]  /*19b0*/  LOP3.LUT R208, R208, 0xfffffff8, RZ, 0xc0, !PT ;  /* 0xfffffff8d0d07812 */ /* 0x000fe200078ec0ff */
[----:B------:R-:W-:Y:S01]  /*19c0*/  @!PT LDS RZ, [RZ] ;  /* 0x00000000fffff984 */ /* 0x000fe20000000800 */
[----:B------:R1:W-:Y:S01]  /*19d0*/  @!P5 LDGSTS.E.BYPASS.LTC128B.128 [R199+0xf100], [R14.64], !P3 ;  /* 0x0f1000000ec7dfae */ /* 0x0003e2000d901d52 */
[----:B------:R-:W-:Y:S01]  /*19e0*/  @!P6 LEA.HI.X.SX32 R11, R8, UR8, 0x1, P1 ;  /* 0x00000008080bec11 */ /* 0x000fe200088f0eff */
[----:B------:R-:W-:Y:S01]  /*19f0*/  ULDC.64 UR4, c[0x0][0x1e8] ;  /* 0x00007a0000047ab9 */ /* 0x000fe20000000a00 */
[----:B------:R-:W-:Y:S01]  /*1a00*/  @!P6 LEA R10, P1, R12, c[0x0][0x2a0], 0x2 ;  /* 0x0000a8000c0aea11 */ /* 0x000fe200078210ff */
[----:B------:R-:W-:Y:S01]  /*1a10*/  @!P5 IMAD.WIDE R16, R208, 0x2, R16 ;  /* 0x00000002d010d825 */ /* 0x000fe200078e0210 */
[----:B------:R2:W-:Y:S02]  /*1a20*/  @!P5 LDGSTS.E.BYPASS.LTC128B.128 [R199+0x13100], [R18.64], !P4 ;  /* 0x1310000012c7dfae */ /* 0x0005e4000e101d52 */
[----:B------:R-:W-:-:S02]  /*1a30*/  @!P6 LEA.HI.X R11, R12, c[0x0][0x2a4], R11, 0x2, P1 ;  /* 0x0000a9000c0bea11 */ /* 0x000fc400008f140b */
[----:B------:R3:W-:Y:S04]  /*1a40*/  @!P5 LDGSTS.E.BYPASS.LTC128B.128 [R199+0x17100], [R16.64], !P0 ;  /* 0x1710000010c7dfae */ /* 0x0007e8000c101d52 */
[----:B------:R-:W0:Y:S04]  /*1a50*/  LDGDEPBAR ;  /* 0x00000000000079af */ /* 0x000e280000000000 */
[----:B------:R-:W-:Y:S06]  /*1a60*/  BAR.SYNC.DEFER_BLOCKING 0x0 ;  /* 0x0000000000007b1d */ /* 0x000fec0000010000 */
[----:B------:R4:W5:Y:S01]  /*1a70*/  @!P6 LDG.E R200, [R10.64] ;  /* 0x000000120ac8e981 */ /* 0x000962000c1e1900 */
[----:B------:R-:W-:Y:S01]  /*1a80*/  IMAD.MOV R8, RZ, RZ, -R8 ;  /* 0x000000ffff087224 */ /* 0x000fe200078e0a08 */
[----:B------:R-:W-:Y:S01]  /*1a90*/  UIMAD UR7, UR6, UR4, URZ ;  /* 0x00000004060772a4 */ /* 0x000fe2000f8e023f */
[----:B-1----:R-:W-:Y:S01]  /*1aa0*/  IMAD.SHL.U32 R15, R0, 0x40, RZ ;  /* 0x00000040000f7824 */ /* 0x002fe200078e00ff */
[----:B------:R-:W-:Y:S01]  /*1ab0*/  UIMAD.WIDE.U32 UR14, UR13, UR4, URZ ;  /* 0x000000040d0e72a5 */ /* 0x000fe2000f8e003f */
[----:B------:R-:W-:Y:S01]  /*1ac0*/  IMAD R201, R8, c[0x0][0x2b8], R201 ;  /* 0x0000ae0008c97a24 */ /* 0x000fe200078e02c9 */
[----:B------:R-:W-:Y:S01]  /*1ad0*/  UIMAD UR7, UR13, UR5, UR7 ;  /* 0x000000050d0772a4 */ /* 0x000fe2000f8e0207 */
[----:B------:R-:W-:Y:S01]  /*1ae0*/  IMAD.U32 R77, RZ, RZ, UR11 ;  /* 0x0000000bff4d7e24 */ /* 0x000fe2000f8e00ff */
[----:B------:R-:W-:Y:S01]  /*1af0*/  LOP3.LUT R15, R15, 0x1c0, RZ, 0xc0, !PT ;  /* 0x000001c00f0f7812 */ /* 0x000fe200078ec0ff */
[----:B------:R-:W-:Y:S01]  /*1b00*/  IMAD.WIDE.U32 R12, R201, c[0x0][0x1e0], RZ ;  /* 0x00007800c90c7a25 */ /* 0x000fe200078e00ff */
[----:B------:R-:W-:Y:S01]  /*1b10*/  SHF.R.S32.HI R14, RZ, 0x1f, R201 ;  /* 0x0000001fff0e7819 */ /* 0x000fe200000114c9 */
[----:B------:R-:W-:Y:S01]  /*1b20*/  UIADD3 UR7, UR15, UR7, URZ ;  /* 0x000000070f077290 */ /* 0x000fe2000fffe03f */
[----:B------:R-:W-:Y:S01]  /*1b30*/  LOP3.LUT P3, RZ, R0, 0x2, RZ, 0xc0, !PT ;  /* 0x0000000200ff7812 */ /* 0x000fe2000786c0ff */
[----:B---3--:R-:W-:Y:S01]  /*1b40*/  IMAD.MOV.U32 R16, RZ, RZ, R12 ;  /* 0x000000ffff107224 */ /* 0x008fe200078e000c */
[----:B------:R-:W-:Y:S01]  /*1b50*/  SHF.R.S32.HI R12, RZ, 0x4, R7 ;  /* 0x00000004ff0c7819 */ /* 0x000fe20000011407 */
[C---:B------:R-:W-:Y:S01]  /*1b60*/  IMAD R8, R14.reuse, c[0x0][0x1e0], RZ ;  /* 0x000078000e087a24 */ /* 0x040fe200078e02ff */
[----:B------:R-:W-:Y:S01]  /*1b70*/  ULDC.64 UR4, c[0x0][0x210] ;  /* 0x0000840000047ab9 */ /* 0x000fe20000000a00 */
[----:B------:R-:W-:Y:S01]  /*1b80*/  IMAD R14, R14, c[0x0][0x208], RZ ;  /* 0x000082000e0e7a24 */ /* 0x000fe200078e02ff */
[----:B------:R-:W-:Y:S01]  /*1b90*/  LEA.HI R7, R7, R12, RZ, 0x1 ;  /* 0x0000000c07077211 */ /* 0x000fe200078f08ff */
[C---:B------:R-:W-:Y:S01]  /*1ba0*/  IMAD R8, R201.reuse, c[0x0][0x1e4], R8 ;  /* 0x00007900c9087a24 */ /* 0x040fe200078e0208 */
[----:B------:R-:W-:Y:S01]  /*1bb0*/  UIMAD UR6, UR6, UR4, URZ ;  /* 0x00000004060672a4 */ /* 0x000fe2000f8e023f */
[----:B--2---:R-:W-:Y:S01]  /*1bc0*/  IMAD.WIDE.U32 R18, R201, c[0x0][0x208], RZ ;  /* 0x00008200c9127a25 */ /* 0x004fe200078e00ff */
[----:B------:R-:W-:Y:S01]  /*1bd0*/  LOP3.LUT R7, R7, 0xfffffffe, RZ, 0xc0, !PT ;  /* 0xfffffffe07077812 */ /* 0x000fe200078ec0ff */
[----:B------:R-:W-:Y:S01]  /*1be0*/  UIMAD.WIDE.U32 UR22, UR13, UR4, URZ ;  /* 0x000000040d1672a5 */ /* 0x000fe2000f8e003f */
[----:B------:R-:W-:Y:S01]  /*1bf0*/  ISETP.GE.AND P5, PT, R210, c[0x0][0x1d4], PT ;  /* 0x00007500d2007a0c */ /* 0x000fe20003fa6270 */
[----:B------:R-:W-:Y:S01]  /*1c00*/  IMAD.IADD R17, R13, 0x1, R8 ;  /* 0x000000010d117824 */ /* 0x000fe200078e0208 */
[----:B------:R-:W-:Y:S01]  /*1c10*/  UIMAD UR6, UR13, UR5, UR6 ;  /* 0x000000050d0672a4 */ /* 0x000fe2000f8e0206 */
[C---:B----4-:R-:W-:Y:S01]  /*1c20*/  IMAD.SHL.U32 R10, R40.reuse, 0x8, RZ ;  /* 0x00000008280a7824 */ /* 0x050fe200078e00ff */
[----:B------:R-:W-:Y:S01]  /*1c30*/  IADD3 R40, -R40, UR10, -R77 ;  /* 0x0000000a28287c10 */ /* 0x000fe2000fffe94d */
[----:B------:R-:W-:Y:S01]  /*1c40*/  IMAD R13, R201, c[0x0][0x20c], R14 ;  /* 0x00008300c90d7a24 */ /* 0x000fe200078e020e */
[----:B------:R-:W-:Y:S01]  /*1c50*/  UIADD3 UR6, UR23, UR6, URZ ;  /* 0x0000000617067290 */ /* 0x000fe2000fffe03f */
[----:B------:R-:W-:Y:S01]  /*1c60*/  IMAD.IADD R7, R12, 0x1, -R7 ;  /* 0x000000010c077824 */ /* 0x000fe200078e0a07 */
[----:B------:R-:W-:Y:S01]  /*1c70*/  LOP3.LUT R10, R15, 0x8, R10, 0xf8, !PT ;  /* 0x000000080f0a7812 */ /* 0x000fe200078ef80a */
[----:B------:R-:W-:Y:S01]  /*1c80*/  IMAD.IADD R13, R19, 0x1, R13 ;  /* 0x00000001130d7824 */ /* 0x000fe200078e020d */
[----:B------:R-:W-:Y:S01]  /*1c90*/  SHF.R.U32.HI R15, RZ, 0x3, R15 ;  /* 0x00000003ff0f7819 */ /* 0x000fe2000001160f */
[----:B------:R-:W-:Y:S01]  /*1ca0*/  IMAD.MOV.U32 R12, RZ, RZ, R18 ;  /* 0x000000ffff0c7224 */ /* 0x000fe200078e0012 */
[----:B------:R-:W-:Y:S01]  /*1cb0*/  ISETP.GE.AND P1, PT, R40, 0x1, PT ;  /* 0x000000012800780c */ /* 0x000fe20003f26270 */
[----:B------:R-:W-:Y:S01]  /*1cc0*/  IMAD.SHL.U32 R76, R7, 0x8, RZ ;  /* 0x00000008074c7824 */ /* 0x000fe200078e00ff */
[----:B------:R-:W-:Y:S01]  /*1cd0*/  LOP3.LUT R10, R10, R15, RZ, 0x3c, !PT ;  /* 0x0000000f0a0a7212 */ /* 0x000fe200078e3cff */
[----:B------:R-:W-:Y:S01]  /*1ce0*/  IMAD.SHL.U32 R15, R9, 0x40, RZ ;  /* 0x00000040090f7824 */ /* 0x000fe200078e00ff */
[----:B------:R-:W-:Y:S01]  /*1cf0*/  ISETP.GE.AND P4, PT, R5, c[0x0][0x1d4], PT ;  /* 0x0000750005007a0c */ /* 0x000fe20003f86270 */
[----:B------:R-:W-:Y:S01]  /*1d00*/  IMAD.SHL.U32 R79, R6, 0x40, RZ ;  /* 0x00000040064f7824 */ /* 0x000fe200078e00ff */
[----:B------:R-:W-:Y:S01]  /*1d10*/  LEA.HI R82, R81, R78, RZ, 0x5 ;  /* 0x0000004e51527211 */ /* 0x000fe200078f28ff */
[----:B------:R-:W-:Y:S01]  /*1d20*/  IMAD R197, R7, 0x200, R10 ;  /* 0x0000020007c57824 */ /* 0x000fe200078e020a */
[----:B------:R-:W-:Y:S01]  /*1d30*/  LOP3.LUT R15, R15, 0x1c0, RZ, 0xc0, !PT ;  /* 0x000001c00f0f7812 */ /* 0x000fe200078ec0ff */
[----:B------:R-:W-:Y:S01]  /*1d40*/  UISETP.GT.AND UP2, UPT, UR25, UR9, UPT ;  /* 0x000000091900728c */ /* 0x000fe2000bf44270 */
[----:B------:R-:W-:Y:S01]  /*1d50*/  LOP3.LUT R79, R79, 0xfffffe00, RZ, 0xc0, !PT ;  /* 0xfffffe004f4f7812 */ /* 0x000fe200078ec0ff */
[----:B------:R-:W-:Y:S01]  /*1d60*/  IMAD.SHL.U32 R197, R197, 0x2, RZ ;  /* 0x00000002c5c57824 */ /* 0x000fe200078e00ff */
[----:B------:R-:W-:-:S02]  /*1d70*/  LOP3.LUT R76, R15, 0x8, R76, 0xf8, !PT ;  /* 0x000000080f4c7812 */ /* 0x000fc400078ef84c */
[----:B------:R-:W-:Y:S02]  /*1d80*/  SHF.R.U32.HI R15, RZ, 0x3, R15 ;  /* 0x00000003ff0f7819 */ /* 0x000fe4000001160f */
[----:B------:R-:W-:Y:S02]  /*1d90*/  IADD3 R196, R197, 0x6120, RZ ;  /* 0x00006120c5c47810 */ /* 0x000fe40007ffe0ff */
[----:B------:R-:W-:Y:S02]  /*1da0*/  LOP3.LUT R76, R76, R15, RZ, 0x3c, !PT ;  /* 0x0000000f4c4c7212 */ /* 0x000fe400078e3cff */
[----:B------:R-:W-:Y:S02]  /*1db0*/  SHF.R.S32.HI R80, RZ, 0x5, R82 ;  /* 0x00000005ff507819 */ /* 0x000fe40000011452 */
[----:B------:R-:W-:Y:S02]  /*1dc0*/  IADD3 R205, R199, 0x100, RZ ;  /* 0x00000100c7cd7810 */ /* 0x000fe40007ffe0ff */
[----:B------:R-:W-:-:S02]  /*1dd0*/  SHF.R.S32.HI R212, RZ, 0x1f, R209 ;  /* 0x0000001fffd47819 */ /* 0x000fc400000114d1 */
[----:B------:R-:W-:Y:S02]  /*1de0*/  SHF.R.S32.HI R211, RZ, 0x1f, R208 ;  /* 0x0000001fffd37819 */ /* 0x000fe400000114d0 */
[----:B-----5:R-:W-:Y:S01]  /*1df0*/  SHF.R.S32.HI R8, RZ, 0x1f, R200 ;  /* 0x0000001fff087819 */ /* 0x020fe200000114c8 */
[----:B------:R-:W-:-:S04]  /*1e00*/  IMAD.WIDE.U32 R16, R200, c[0x0][0x1f0], R16 ;  /* 0x00007c00c8107a25 */ /* 0x000fc800078e0010 */
[----:B------:R-:W-:Y:S01]  /*1e10*/  IMAD R11, R8, c[0x0][0x1f0], RZ ;  /* 0x00007c00080b7a24 */ /* 0x000fe200078e02ff */
[----:B------:R-:W-:-:S03]  /*1e20*/  IADD3 R16, P0, R16, UR14, RZ ;  /* 0x0000000e10107c10 */ /* 0x000fc6000ff1e0ff */
[----:B------:R-:W-:-:S05]  /*1e30*/  IMAD R11, R200, c[0x0][0x1f4], R11 ;  /* 0x00007d00c80b7a24 */ /* 0x000fca00078e020b */
[----:B------:R-:W-:Y:S02]  /*1e40*/  IADD3.X R11, R17, UR7, R11, P0, !PT ;  /* 0x00000007110b7c10 */ /* 0x000fe400087fe40b */
[----:B------:R-:W-:-:S04]  /*1e50*/  LEA R17, P0, R16, c[0x0][0x1c8], 0x1 ;  /* 0x0000720010117a11 */ /* 0x000fc800078008ff */
[----:B------:R-:W-:Y:S01]  /*1e60*/  LEA.HI.X R16, R16, c[0x0][0x1cc], R11, 0x1, P0 ;  /* 0x0000730010107a11 */ /* 0x000fe200000f0c0b */
[----:B------:R-:W-:Y:S01]  /*1e70*/  IMAD R11, R8, c[0x0][0x218], RZ ;  /* 0x00008600080b7a24 */ /* 0x000fe200078e02ff */
[----:B------:R-:W-:Y:S01]  /*1e80*/  SHFL.IDX PT, R10, R17, 0x1, 0x181f ;  /* 0x00381f00110a7f89 */ /* 0x000fe200000e0000 */
[----:B------:R-:W-:-:S03]  /*1e90*/  IMAD.WIDE.U32 R8, R200, c[0x0][0x218], R12 ;  /* 0x00008600c8087a25 */ /* 0x000fc600078e000c */
[----:B------:R-:W-:Y:S01]  /*1ea0*/  SHFL.IDX PT, R12, R17, RZ, 0x181f ;  /* 0x00181fff110c7589 */ /* 0x000fe200000e0000 */
[----:B------:R-:W-:Y:S01]  /*1eb0*/  IMAD R7, R200, c[0x0][0x21c], R11 ;  /* 0x00008700c8077a24 */ /* 0x000fe200078e020b */
[----:B------:R-:W-:Y:S02]  /*1ec0*/  IADD3 R8, P0, R8, UR22, RZ ;  /* 0x0000001608087c10 */ /* 0x000fe4000ff1e0ff */
[----:B------:R-:W1:Y:S02]  /*1ed0*/  SHFL.IDX PT, R13, R16, RZ, 0x181f ;  /* 0x00181fff100d7589 */ /* 0x000e6400000e0000 */
[----:B------:R-:W-:Y:S02]  /*1ee0*/  IADD3.X R7, R9, UR6, R7, P0, !PT ;  /* 0x0000000609077c10 */ /* 0x000fe400087fe407 */
[----:B------:R2:W3:Y:S01]  /*1ef0*/  SHFL.IDX PT, R11, R16, 0x1, 0x181f ;  /* 0x00381f00100b7f89 */ /* 0x0004e200000e0000 */
[----:B------:R-:W-:Y:S02]  /*1f00*/  LEA R14, P0, R8, c[0x0][0x1f8], 0x1 ;  /* 0x00007e00080e7a11 */ /* 0x000fe400078008ff */
[----:B------:R-:W-:-:S02]  /*1f10*/  IADD3 R9, R197, 0x6100, RZ ;  /* 0x00006100c5097810 */ /* 0x000fc40007ffe0ff */
[----:B------:R-:W-:Y:S01]  /*1f20*/  LEA.HI.X R7, R8, c[0x0][0x1fc], R7, 0x1, P0 ;  /* 0x00007f0008077a11 */ /* 0x000fe200000f0c07 */
[----:B------:R-:W-:Y:S01]  /*1f30*/  SHFL.IDX PT, R44, R14, RZ, 0x181f ;  /* 0x00181fff0e2c7589 */ /* 0x000fe200000e0000 */
[----:B------:R-:W-:Y:S02]  /*1f40*/  ISETP.GT.AND P0, PT, R40, 0x20, PT ;  /* 0x000000202800780c */ /* 0x000fe40003f04270 */
[----:B------:R-:W-:Y:S01]  /*1f50*/  @P3 IADD3 R196, R9, -0x20, RZ ;  /* 0xffffffe009c43810 */ /* 0x000fe20007ffe0ff */
[----:B------:R4:W5:Y:S01]  /*1f60*/  SHFL.IDX PT, R68, R14, 0x1, 0x181f ;  /* 0x00381f000e447f89 */ /* 0x00096200000e0000 */
[----:B------:R-:W-:Y:S02]  /*1f70*/  ISETP.GE.AND P3, PT, R4, c[0x0][0x1d4], PT ;  /* 0x0000750004007a0c */ /* 0x000fe40003f66270 */
[----:B------:R-:W-:Y:S01]  /*1f80*/  IADD3 R187, R196, 0x800, RZ ;  /* 0x00000800c4bb7810 */ /* 0x000fe20007ffe0ff */
[----:B------:R-:W-:Y:S01]  /*1f90*/  SHFL.IDX PT, R9, R7, RZ, 0x181f ;  /* 0x00181fff07097589 */ /* 0x000fe200000e0000 */
[----:B------:R-:W-:-:S02]  /*1fa0*/  SEL R213, RZ, 0x10, P3 ;  /* 0x00000010ffd57807 */ /* 0x000fc40001800000 */
[C---:B------:R-:W-:Y:S01]  /*1fb0*/  IADD3 R186, R196.reuse, 0x1000, RZ ;  /* 0x00001000c4ba7810 */ /* 0x040fe20007ffe0ff */
[----:B------:R5:W5:Y:S01]  /*1fc0*/  SHFL.IDX PT, R8, R7, 0x1, 0x181f ;  /* 0x00381f0007087f89 */ /* 0x000b6200000e0000 */
[----:B------:R-:W-:Y:S01]  /*1fd0*/  IADD3 R185, R196, 0x1800, RZ ;  /* 0x00001800c4b97810 */ /* 0x000fe20007ffe0ff */
[--C-:B-1----:R-:W-:Y:S01]  /*1fe0*/  @P1 IMAD.WIDE R18, R210, 0x2, R12.reuse ;  /* 0x00000002d2121825 */ /* 0x102fe200078e020c */
[C---:B------:R-:W-:Y:S02]  /*1ff0*/  IADD3 R183, R196.reuse, 0x2000, RZ ;  /* 0x00002000c4b77810 */ /* 0x040fe40007ffe0ff */
[C---:B------:R-:W-:Y:S01]  /*2000*/  IADD3 R182, R196.reuse, 0x2800, RZ ;  /* 0x00002800c4b67810 */ /* 0x040fe20007ffe0ff */
[--C-:B--2---:R-:W-:Y:S01]  /*2010*/  @P1 IMAD.WIDE R16, R209, 0x2, R12.reuse ;  /* 0x00000002d1101825 */ /* 0x104fe200078e020c */
[----:B------:R1:W-:Y:S01]  /*2020*/  @P1 LDGSTS.E.BYPASS.LTC128B.128 [R199+0x6100], [R18.64], !P5 ;  /* 0x0610000012c71fae */ /* 0x0003e2000e901d52 */
[----:B------:R-:W-:Y:S02]  /*2030*/  IADD3 R181, R196, 0x3000, RZ ;  /* 0x00003000c4b57810 */ /* 0x000fe40007ffe0ff */
[----:B------:R-:W-:Y:S01]  /*2040*/  @P1 IMAD.WIDE R12, R208, 0x2, R12 ;  /* 0x00000002d00c1825 */ /* 0x000fe200078e020c */
[----:B------:R2:W-:Y:S01]  /*2050*/  @P1 LDGSTS.E.BYPASS.LTC128B.128 [R199+0x8100], [R16.64], !P4 ;  /* 0x0810000010c71fae */ /* 0x0005e2000e101d52 */
[----:B------:R-:W-:-:S02]  /*2060*/  IADD3 R180, R196, 0x3800, RZ ;  /* 0x00003800c4b47810 */ /* 0x000fc40007ffe0ff */
[--C-:B---3--:R-:W-:Y:S01]  /*2070*/  @P0 IMAD.WIDE R20, R210, 0x2, R10.reuse ;  /* 0x00000002d2140825 */ /* 0x108fe200078e020a */
[----:B------:R3:W-:Y:S01]  /*2080*/  @P1 LDGSTS.E.BYPASS.LTC128B.128 [R199+0xa100], [R12.64], !P3 ;  /* 0x0a1000000cc71fae */ /* 0x0007e2000d901d52 */
[C---:B------:R-:W-:Y:S02]  /*2090*/  IADD3 R179, R196.reuse, 0x4000, RZ ;  /* 0x00004000c4b37810 */ /* 0x040fe40007ffe0ff */
[--C-:B------:R-:W-:Y:S01]  /*20a0*/  @P0 IMAD.WIDE R22, R209, 0x2, R10.reuse ;  /* 0x00000002d1160825 */ /* 0x100fe200078e020a */
[----:B------:R1:W-:Y:S01]  /*20b0*/  @P0 LDGSTS.E.BYPASS.LTC128B.128 [R199+0x7100], [R20.64], !P5 ;  /* 0x0710000014c70fae */ /* 0x0003e2000e901d52 */
[----:B------:R-:W-:Y:S02]  /*20c0*/  IADD3 R178, R196, 0x4800, RZ ;  /* 0x00004800c4b27810 */ /* 0x000fe40007ffe0ff */
[----:B----4-:R-:W-:Y:S01]  /*20d0*/  @P0 IMAD.WIDE R14, R208, 0x2, R10 ;  /* 0x00000002d00e0825 */ /* 0x010fe200078e020a */
[----:B------:R4:W-:Y:S01]  /*20e0*/  @P0 LDGSTS.E.BYPASS.LTC128B.128 [R199+0x9100], [R22.64], !P4 ;  /* 0x0910000016c70fae */ /* 0x0009e2000e101d52 */
[----:B------:R-:W-:-:S02]  /*20f0*/  IADD3 R177, R196, 0x5000, RZ ;  /* 0x00005000c4b17810 */ /* 0x000fc40007ffe0ff */
[----:B-----5:R-:W-:Y:S01]  /*2100*/  IMAD.WIDE R6, R210, 0x2, RZ ;  /* 0x00000002d2067825 */ /* 0x020fe200078e02ff */
[----:B------:R5:W-:Y:S01]  /*2110*/  @P0 LDGSTS.E.BYPASS.LTC128B.128 [R199+0xb100], [R14.64], !P3 ;  /* 0x0b1000000ec70fae */ /* 0x000be2000d901d52 */
[----:B------:R-:W-:Y:S02]  /*2120*/  IADD3 R176, R196, 0x5800, RZ ;  /* 0x00005800c4b07810 */ /* 0x000fe40007ffe0ff */
[----:B------:R-:W-:Y:S01]  /*2130*/  IMAD R11, R80, 0x400, R79 ;  /* 0x00000400500b7824 */ /* 0x000fe200078e024f */
[----:B------:R-:W0:Y:S01]  /*2140*/  LDGDEPBAR ;  /* 0x00000000000079af */ /* 0x000e220000000000 */
[----:B------:R-:W-:Y:S02]  /*2150*/  IADD3 R42, P1, R6, R68, RZ ;  /* 0x00000044062a7210 */ /* 0x000fe40007f3e0ff */
[----:B------:R-:W-:-:S03]  /*2160*/  IMAD.IADD R198, R76, 0x1, R11 ;  /* 0x000000014cc67824 */ /* 0x000fc600078e020b */
[----:B------:R-:W-:Y:S02]  /*2170*/  IMAD.X R43, R7, 0x1, R8, P1 ;  /* 0x00000001072b7824 */ /* 0x000fe400008e0608 */
[----:B--2---:R-:W-:Y:S01]  /*2180*/  IMAD.WIDE R16, R209, 0x2, RZ ;  /* 0x00000002d1107825 */ /* 0x004fe200078e02ff */
[----:B---3--:R-:W-:-:S03]  /*2190*/  IADD3 R12, P0, R44, R6, RZ ;  /* 0x000000062c0c7210 */ /* 0x008fc60007f1e0ff */
[----:B------:R-:W-:Y:S01]  /*21a0*/  IMAD.SHL.U32 R198, R198, 0x2, RZ ;  /* 0x00000002c6c67824 */ /* 0x000fe200078e00ff */
[----:B------:R-:W-:Y:S01]  /*21b0*/  IADD3 R6, P6, R44, R16, RZ ;  /* 0x000000102c067210 */ /* 0x000fe20007fde0ff */
[C---:B------:R-:W-:Y:S01]  /*21c0*/  IMAD.X R13, R9.reuse, 0x1, R7, P0 ;  /* 0x00000001090d7824 */ /* 0x040fe200000e0607 */
[----:B------:R-:W-:Y:S01]  /*21d0*/  IADD3 R70, P0, R16, R68, RZ ;  /* 0x0000004410467210 */ /* 0x000fe20007f1e0ff */
[----:B------:R-:W-:Y:S02]  /*21e0*/  IMAD R194, R2, 0x2, R198 ;  /* 0x0000000202c27824 */ /* 0x000fe400078e02c6 */
[----:B------:R-:W-:Y:S01]  /*21f0*/  IMAD.X R7, R9, 0x1, R17, P6 ;  /* 0x0000000109077824 */ /* 0x000fe200030e0611 */
[----:B------:R-:W-:Y:S01]  /*2200*/  ISETP.GE.AND P6, PT, R5, c[0x0][0x1d4], PT ;  /* 0x0000750005007a0c */ /* 0x000fe20003fc6270 */
[----:B------:R-:W-:Y:S02]  /*2210*/  IMAD.X R71, R17, 0x1, R8, P0 ;  /* 0x0000000111477824 */ /* 0x000fe400000e0608 */
[----:B-----5:R-:W-:Y:S01]  /*2220*/  IMAD.WIDE R14, R208, 0x2, RZ ;  /* 0x00000002d00e7825 */ /* 0x020fe200078e02ff */
[----:B------:R-:W-:-:S04]  /*2230*/  DEPBAR.LE SB0, 0x1 ;  /* 0x000080400000791a */ /* 0x000fc80000000000 */
[----:B------:R-:W-:-:S04]  /*2240*/  DEPBAR.LE SB0, 0x0 ;  /* 0x000080000000791a */ /* 0x000fc80000000000 */
[----:B------:R-:W-:Y:S01]  /*2250*/  BAR.SYNC.DEFER_BLOCKING 0x0 ;  /* 0x0000000000007b1d */ /* 0x000fe20000010000 */
[----:B------:R-:W-:Y:S01]  /*2260*/  IADD3 R44, P1, R44, R14, RZ ;  /* 0x0000000e2c2c7210 */ /* 0x000fe20007f3e0ff */
[C---:B------:R-:W-:Y:S01]  /*2270*/  IMAD R193, R3.reuse, 0x2, R198 ;  /* 0x0000000203c17824 */ /* 0x040fe200078e02c6 */
[----:B------:R-:W-:Y:S01]  /*2280*/  IADD3 R68, P0, R14, R68, RZ ;  /* 0x000000440e447210 */ /* 0x000fe20007f1e0ff */
[----:B------:R-:W-:Y:S02]  /*2290*/  IMAD R191, R3, 0x2, R194 ;  /* 0x0000000203bf7824 */ /* 0x000fe400078e02c2 */
[----:B------:R-:W-:Y:S01]  /*22a0*/  IMAD.X R45, R9, 0x1, R15, P1 ;  /* 0x00000001092d7824 */ /* 0x000fe200008e060f */
[----:B------:R-:W-:Y:S01]  /*22b0*/  ISETP.GE.AND P1, PT, R210, c[0x0][0x1d4], PT ;  /* 0x00007500d2007a0c */ /* 0x000fe20003f26270 */
[----:B------:R-:W-:-:S03]  /*22c0*/  IMAD.X R69, R15, 0x1, R8, P0 ;  /* 0x000000010f457824 */ /* 0x000fc600000e0608 */
[----:B------:R-:W-:Y:S02]  /*22d0*/  ISETP.LT.OR P0, PT, R40, 0x1, P1 ;  /* 0x000000012800780c */ /* 0x000fe40000f01670 */
[----:B------:R-:W-:Y:S01]  /*22e0*/  ISETP.GE.AND P1, PT, R4, c[0x0][0x1d4], PT ;  /* 0x0000750004007a0c */ /* 0x000fe20003f26270 */
[----:B------:R-:W-:Y:S04]  /*22f0*/  LDSM.16.M88.4 R72, [R198+0xc100] ;  /* 0x00c10000c648783b */ /* 0x000fe80000000200 */
[----:B------:R-:W2:Y:S04]  /*2300*/  LDSM.16.M88.4 R24, [R197+0x6100] ;  /* 0x00610000c518783b */ /* 0x000ea80000000200 */
[----:B------:R-:W-:Y:S04]  /*2310*/  LDSM.16.M88.4 R52, [R194+0xc100] ;  /* 0x00c10000c234783b */ /* 0x000fe80000000200 */
[----:B-1----:R-:W4:Y:S04]  /*2320*/  LDSM.16.M88.4 R16, [R197+0x6900] ;  /* 0x00690000c510783b */ /* 0x002f280000000200 */
[----:B------:R-:W1:Y:S04]  /*2330*/  LDSM.16.M88.4 R8, [R197+0x7100] ;  /* 0x00710000c508783b */ /* 0x000e680000000200 */
[----:B------:R-:W3:Y:S04]  /*2340*/  LDSM.16.M88.4 R36, [R197+0x7900] ;  /* 0x00790000c524783b */ /* 0x000ee80000000200 */
[----:B------:R-:W5:Y:S04]  /*2350*/  LDSM.16.M88.4 R32, [R196] ;  /* 0x00000000c420783b */ /* 0x000f680000000200 */
[----:B------:R-:W-:Y:S04]  /*2360*/  LDSM.16.M88.4 R64, [R196+0x800] ;  /* 0x00080000c440783b */ /* 0x000fe80000000200 */
[----:B------:R-:W3:Y:S04]  /*2370*/  LDSM.16.M88.4 R60, [R196+0x1000] ;  /* 0x00100000c43c783b */ /* 0x000ee80000000200 */
[----:B------:R-:W3:Y:S04]  /*2380*/  LDSM.16.M88.4 R56, [R196+0x1800] ;  /* 0x00180000c438783b */ /* 0x000ee80000000200 */
[----:B------:R-:W-:Y:S01]  /*2390*/  @!PT LDS RZ, [RZ] ;  /* 0x00000000fffff984 */ /* 0x000fe20000000800 */
[----:B------:R-:W-:Y:S01]  /*23a0*/  @!PT LDS RZ, [RZ] ;  /* 0x00000000fffff984 */ /* 0x000fe20000000800 */
[----:B------:R-:W-:Y:S01]  /*23b0*/  @!PT LDS RZ, [RZ] ;  /* 0x00000000fffff984 */ /* 0x000fe20000000800 */
[----:B------:R1:W-:Y:S01]  /*23c0*/  LDGSTS.E.BYPASS.LTC128B.128 [R199+0x100], [R12.64], !P0 ;  /* 0x001000000cc77fae */ /* 0x0003e2000c101d52 */
[----:B------:R-:W-:-:S02]  /*23d0*/  ISETP.LT.OR P0, PT, R40, 0x1, P6 ;  /* 0x000000012800780c */ /* 0x000fc40003701670 */
[C---:B------:R-:W-:Y:S01]  /*23e0*/  ISETP.LT.OR P6, PT, R40.reuse, 0x21, P6 ;  /* 0x000000212800780c */ /* 0x040fe200037c1670 */
[C---:B--2---:R-:W-:Y:S08]  /*23f0*/  HMMA.16816.F32 R28, R72.reuse, R24, RZ ;  /* 0x00000018481c723c */ /* 0x044ff000000018ff */
[----:B------:R-:W-:Y:S02]  /*2400*/  HMMA.16816.F32 R24, R72, R26, RZ ;  /* 0x0000001a4818723c */ /* 0x000fe400000018ff */
[----:B------:R3:W-:Y:S01]  /*2410*/  LDGSTS.E.BYPASS.LTC128B.128 [R199+0x2100], [R6.64], !P0 ;  /* 0x0210000006c77fae */ /* 0x0007e2000c101d52 */
[----:B------:R-:W-:-:S02]  /*2420*/  ISETP.LT.OR P0, PT, R40, 0x1, P1 ;  /* 0x000000012800780c */ /* 0x000fc40000f01670 */
[----:B------:R-:W-:-:S03]  /*2430*/  ISETP.LT.OR P1, PT, R40, 0x21, P1 ;  /* 0x000000212800780c */ /* 0x000fc60000f21670 */
[C---:B----4-:R-:W-:Y:S08]  /*2440*/  HMMA.16816.F32 R20, R72.reuse, R16, RZ ;  /* 0x000000104814723c */ /* 0x050ff000000018ff */
[----:B------:R2:W-:Y:S01]  /*2450*/  LDGSTS.E.BYPASS.LTC128B.128 [R199+0x4100], [R44.64], !P0 ;  /* 0x041000002cc77fae */ /* 0x0005e2000c101d52 */
[----:B------:R-:W-:Y:S01]  /*2460*/  ISETP.GE.AND P0, PT, R210, c[0x0][0x1d4], PT ;  /* 0x00007500d2007a0c */ /* 0x000fe20003f06270 */
[----:B-1----:R-:W-:Y:S03]  /*2470*/  HMMA.16816.F32 R12, R72, R8, RZ ;  /* 0x00000008480c723c */ /* 0x002fe600000018ff */
[----:B------:R-:W-:-:S05]  /*2480*/  ISETP.LT.OR P0, PT, R40, 0x21, P0 ;  /* 0x000000212800780c */ /* 0x000fca0000701670 */
[C---:B------:R-:W-:Y:S08]  /*2490*/  HMMA.16816.F32 R16, R72.reuse, R18, RZ ;  /* 0x000000124810723c */ /* 0x040ff000000018ff */
[----:B------:R1:W-:Y:S01]  /*24a0*/  LDGSTS.E.BYPASS.LTC128B.128 [R199+0x1100], [R42.64], !P0 ;  /* 0x011000002ac77fae */ /* 0x0003e2000c101d52 */
[----:B------:R-:W-:Y:S01]  /*24b0*/  LOP3.LUT P0, RZ, R0, 0x4, RZ, 0xc0, !PT ;  /* 0x0000000400ff7812 */ /* 0x000fe2000780c0ff */
[----:B------:R-:W-:Y:S01]  /*24c0*/  IMAD.MOV.U32 R0, RZ, RZ, 0x40 ;  /* 0x00000040ff007424 */ /* 0x000fe200078e00ff */
[----:B------:R-:W-:Y:S01]  /*24d0*/  HMMA.16816.F32 R8, R72, R10, RZ ;  /* 0x0000000a4808723c */ /* 0x000fe200000018ff */
[----:B------:R4:W-:Y:S03]  /*24e0*/  LDGSTS.E.BYPASS.LTC128B.128 [R199+0x3100], [R70.64], !P6 ;  /* 0x0310000046c77fae */ /* 0x0009e6000f101d52 */
[----:B------:R-:W-:Y:S01]  /*24f0*/  SEL R0, R0, 0xffffffc0, !P0 ;  /* 0xffffffc000007807 */ /* 0x000fe20004000000 */
[----:B------:R4:W-:Y:S01]  /*2500*/  LDGSTS.E.BYPASS.LTC128B.128 [R199+0x5100], [R68.64], !P1 ;  /* 0x0510000044c77fae */ /* 0x0009e2000c901d52 */
[----:B------:R-:W-:-:S02]  /*2510*/  PLOP3.LUT P0, PT, PT, PT, UP2, 0x40, 0x0 ;  /* 0x000000000000781c */ /* 0x000fc40003f0e828 */
[C---:B---3--:R-:W-:Y:S01]  /*2520*/  HMMA.16816.F32 R4, R72.reuse, R36, RZ ;  /* 0x000000244804723c */ /* 0x048fe200000018ff */
[----:B------:R-:W-:Y:S01]  /*2530*/  IMAD.IADD R192, R197, 0x1, R0 ;  /* 0x00000001c5c07824 */ /* 0x000fe200078e0200 */
[----:B------:R-:W-:Y:S01]  /*2540*/  LDSM.16.M88.4 R48, [R193+0xc100] ;  /* 0x00c10000c130783b */ /* 0x000fe20000000200 */
[----:B------:R-:W-:Y:S01]  /*2550*/  IMAD.IADD R184, R0, 0x1, R196 ;  /* 0x0000000100b87824 */ /* 0x000fe200078e02c4 */
[----:B------:R-:W-:Y:S02]  /*2560*/  ISETP.GT.AND P1, PT, R202, 0x3f, PT ;  /* 0x0000003fca00780c */ /* 0x000fe40003f24270 */
[----:B--2---:R-:W-:Y:S02]  /*2570*/  LDSM.16.M88.4 R44, [R192+0x6100] ;  /* 0x00610000c02c783b */ /* 0x004fe40000000200 */
[----:B------:R-:W-:Y:S02]  /*2580*/  HMMA.16816.F32 R72, R72, R38, RZ ;  /* 0x000000264848723c */ /* 0x000fe400000018ff */
[----:B------:R-:W2:Y:S04]  /*2590*/  LDSM.16.M88.4 R36, [R192+0x7100] ;  /* 0x00710000c024783b */ /* 0x000ea80000000200 */
[----:B------:R-:W0:Y:S02]  /*25a0*/  LDGDEPBAR ;  /* 0x00000000000079af */ /* 0x000e240000000000 */
[C---:B-----5:R-:W-:Y:S02]  /*25b0*/  HMMA.16816.F32 R28, R52.reuse, R32, R28 ;  /* 0x00000020341c723c */ /* 0x060fe4000000181c */
[----:B-1----:R-:W1:Y:S06]  /*25c0*/  LDSM.16.M88.4 R40, [R192+0x6900] ;  /* 0x00690000c028783b */ /* 0x002e6c0000000200 */
[C---:B------:R-:W-:Y:S01]  /*25d0*/  HMMA.16816.F32 R24, R52.reuse, R34, R24 ;  /* 0x000000223418723c */ /* 0x040fe20000001818 */
[----:B------:R-:W3:Y:S04]  /*25e0*/  LDSM.16.M88.4 R32, [R192+0x7900] ;  /* 0x00790000c020783b */ /* 0x000ee80000000200 */
[----:B----4-:R-:W-:Y:S03]  /*25f0*/  LDSM.16.M88.4 R68, [R191+0xc100] ;  /* 0x00c10000bf44783b */ /* 0x010fe60000000200 */
[C---:B------:R-:W-:Y:S08]  /*2600*/  HMMA.16816.F32 R12, R52.reuse, R60, R12 ;  /* 0x0000003c340c723c */ /* 0x040ff0000000180c */
[C---:B------:R-:W-:Y:S08]  /*2610*/  HMMA.16816.F32 R20, R52.reuse, R64, R20 ;  /* 0x000000403414723c */ /* 0x040ff00000001814 */
[C---:B------:R-:W-:Y:S01]  /*2620*/  HMMA.16816.F32 R16, R52.reuse, R66, R16 ;  /* 0x000000423410723c */ /* 0x040fe20000001810 */
[----:B------:R-:W-:Y:S07]  /*2630*/  LDSM.16.M88.4 R64, [R184] ;  /* 0x00000000b840783b */ /* 0x000fee0000000200 */
[C---:B------:R-:W-:Y:S01]  /*2640*/  HMMA.16816.F32 R8, R52.reuse, R62, R8 ;  /* 0x0000003e3408723c */ /* 0x040fe20000001808 */
[----:B------:R-:W-:Y:S07]  /*2650*/  LDSM.16.M88.4 R60, [R184+0x800] ;  /* 0x00080000b83c783b */ /* 0x000fee0000000200 */
[C---:B------:R-:W-:Y:S08]  /*2660*/  HMMA.16816.F32 R4, R52.reuse, R56, R4 ;  /* 0x000000383404723c */ /* 0x040ff00000001804 */
[----:B------:R-:W-:Y:S01]  /*2670*/  HMMA.16816.F32 R72, R52, R58, R72 ;  /* 0x0000003a3448723c */ /* 0x000fe20000001848 */
[----:B------:R-:W4:Y:S04]  /*2680*/  LDSM.16.M88.4 R56, [R184+0x1000] ;  /* 0x00100000b838783b */ /* 0x000f280000000200 */
[----:B------:R-:W5:Y:S03]  /*2690*/  LDSM.16.M88.4 R52, [R184+0x1800] ;  /* 0x00180000b834783b */ /* 0x000f660000000200 */
[C---:B--2---:R-:W-:Y:S08]  /*26a0*/  HMMA.16816.F32 R12, R48.reuse, R36, R12 ;  /* 0x00000024300c723c */ /* 0x044ff0000000180c */
[C---:B------:R-:W-:Y:S08]  /*26b0*/  HMMA.16816.F32 R28, R48.reuse, R44, R28 ;  /* 0x0000002c301c723c */ /* 0x040ff0000000181c */
[C---:B------:R-:W-:Y:S01]  /*26c0*/  HMMA.16816.F32 R24, R48.reuse, R46, R24 ;  /* 0x0000002e3018723c */ /* 0x040fe20000001818 */
[----:B------:R-:W-:Y:S07]  /*26d0*/  LDSM.16.M88.4 R44, [R197+0x8100] ;  /* 0x00810000c52c783b */ /* 0x000fee0000000200 */
[C---:B-1----:R-:W-:Y:S08]  /*26e0*/  HMMA.16816.F32 R20, R48.reuse, R40, R20 ;  /* 0x000000283014723c */ /* 0x042ff00000001814 */
[C---:B------:R-:W-:Y:S01]  /*26f0*/  HMMA.16816.F32 R16, R48.reuse, R42, R16 ;  /* 0x0000002a3010723c */ /* 0x040fe20000001810 */
[----:B------:R-:W-:Y:S07]  /*2700*/  LDSM.16.M88.4 R40, [R197+0x8900] ;  /* 0x00890000c528783b */ /* 0x000fee0000000200 */
[C---:B------:R-:W-:Y:S01]  /*2710*/  HMMA.16816.F32 R8, R48.reuse, R38, R8 ;  /* 0x000000263008723c */ /* 0x040fe20000001808 */
[----:B------:R-:W-:Y:S07]  /*2720*/  LDSM.16.M88.4 R36, [R197+0x9100] ;  /* 0x00910000c524783b */ /* 0x000fee0000000200 */
[C---:B---3--:R-:W-:Y:S08]  /*2730*/  HMMA.16816.F32 R4, R48.reuse, R32, R4 ;  /* 0x000000203004723c */ /* 0x048ff00000001804 */
[----:B------:R-:W-:Y:S01]  /*2740*/  HMMA.16816.F32 R72, R48, R34, R72 ;  /* 0x000000223048723c */ /* 0x000fe20000001848 */
[----:B------:R-:W1:Y:S04]  /*2750*/  LDSM.16.M88.4 R48, [R198+0x10100] ;  /* 0x01010000c630783b */ /* 0x000e680000000200 */
[----:B------:R-:W2:Y:S03]  /*2760*/  LDSM.16.M88.4 R32, [R197+0x9900] ;  /* 0x00990000c520783b */ /* 0x000ea60000000200 */
[C---:B----4-:R-:W-:Y:S08]  /*2770*/  HMMA.16816.F32 R12, R68.reuse, R56, R12 ;  /* 0x00000038440c723c */ /* 0x050ff0000000180c */
[C---:B------:R-:W-:Y:S08]  /*2780*/  HMMA.16816.F32 R28, R68.reuse, R64, R28 ;  /* 0x00000040441c723c */ /* 0x040ff0000000181c */
[C---:B------:R-:W-:Y:S01]  /*2790*/  HMMA.16816.F32 R24, R68.reuse, R66, R24 ;  /* 0x000000424418723c */ /* 0x040fe20000001818 */
[----:B------:R-:W-:Y:S07]  /*27a0*/  LDSM.16.M88.4 R64, [R196+0x2000] ;  /* 0x00200000c440783b */ /* 0x000fee0000000200 */
[C---:B------:R-:W-:Y:S08]  /*27b0*/  HMMA.16816.F32 R20, R68.reuse, R60, R20 ;  /* 0x0000003c4414723c */ /* 0x040ff00000001814 */
[C---:B------:R-:W-:Y:S01]  /*27c0*/  HMMA.16816.F32 R16, R68.reuse, R62, R16 ;  /* 0x0000003e4410723c */ /* 0x040fe20000001810 */
[----:B------:R-:W-:Y:S07]  /*27d0*/  LDSM.16.M88.4 R60, [R196+0x2800] ;  /* 0x00280000c43c783b */ /* 0x000fee0000000200 */
[C---:B------:R-:W-:Y:S01]  /*27e0*/  HMMA.16816.F32 R8, R68.reuse, R58, R8 ;  /* 0x0000003a4408723c */ /* 0x040fe20000001808 */
[----:B------:R-:W-:Y:S07]  /*27f0*/  LDSM.16.M88.4 R56, [R196+0x3000] ;  /* 0x00300000c438783b */ /* 0x000fee0000000200 */
[C---:B-----5:R-:W-:Y:S08]  /*2800*/  HMMA.16816.F32 R4, R68.reuse, R52, R4 ;  /* 0x000000344404723c */ /* 0x060ff00000001804 */
[----:B------:R-:W-:Y:S01]  /*2810*/  HMMA.16816.F32 R72, R68, R54, R72 ;  /* 0x000000364448723c */ /* 0x000fe20000001848 */
[----:B------:R-:W3:Y:S04]  /*2820*/  LDSM.16.M88.4 R68, [R194+0x10100] ;  /* 0x01010000c244783b */ /* 0x000ee80000000200 */
[----:B------:R-:W4:Y:S03]  /*2830*/  LDSM.16.M88.4 R52, [R196+0x3800] ;  /* 0x00380000c434783b */ /* 0x000f260000000200 */
[C---:B-1----:R-:W-:Y:S08]  /*2840*/  HMMA.16816.F32 R12, R48.reuse, R36, R12 ;  /* 0x00000024300c723c */ /* 0x042ff0000000180c */
        /* <DEDUP_REMOVED lines=8> */
[C---:B--2---:R-:W-:Y:S08]  /*28d0*/  HMMA.16816.F32 R4, R48.reuse, R32, R4 ;  /* 0x000000203004723c */ /* 0x044ff00000001804 */
[----:B------:R-:W-:Y:S01]  /*28e0*/  HMMA.16816.F32 R72, R48, R34, R72 ;  /* 0x000000223048723c */ /* 0x000fe20000001848 */
[----:B------:R-:W1:Y:S04]  /*28f0*/  LDSM.16.M88.4 R48, [R193+0x10100] ;  /* 0x01010000c130783b */ /* 0x000e680000000200 */
[----:B------:R-:W2:Y:S03]  /*2900*/  LDSM.16.M88.4 R32, [R192+0x9900] ;  /* 0x00990000c020783b */ /* 0x000ea60000000200 */
[C---:B---3--:R-:W-:Y:S08]  /*2910*/  HMMA.16816.F32 R12, R68.reuse, R56, R12 ;  /* 0x00000038440c723c */ /* 0x048ff0000000180c */
        /* <DEDUP_REMOVED lines=8> */
[C---:B----4-:R-:W-:Y:S08]  /*29a0*/  HMMA.16816.F32 R4, R68.reuse, R52, R4 ;  /* 0x000000344404723c */ /* 0x050ff00000001804 */
        /* <DEDUP_REMOVED lines=54> */
[----:B------:R-:W4:Y:S01]  /*2d10*/  LDSM.16.M88.4 R52, [R184+0x5800] ;  /* 0x00580000b834783b */ /* 0x000f220000000200 */
        /* <DEDUP_REMOVED lines=14> */
[C---:B------:R-:W-:Y:S07]  /*2e00*/  HMMA.16816.F32 R56, R68.reuse, R58, R8 ;  /* 0x0000003a4438723c */ /* 0x040fee0000001808 */
[----:B------:R-:W-:Y:S01]  /*2e10*/  SHF.R.S32.HI R9, RZ, 0x1f, R210 ;  /* 0x0000001fff097819 */ /* 0x000fe200000114d2 */
[C---:B----4-:R-:W-:Y:S08]  /*2e20*/  HMMA.16816.F32 R32, R68.reuse, R52, R4 ;  /* 0x000000344420723c */ /* 0x050ff00000001804 */
[----:B------:R-:W-:Y:S01]  /*2e30*/  HMMA.16816.F32 R72, R68, R54, R72 ;  /* 0x000000364448723c */ /* 0x000fe20000001848 */
[----:B------:R-:W-:Y:S06]  /*2e40*/  BAR.SYNC.DEFER_BLOCKING 0x0 ;  /* 0x0000000000007b1d */ /* 0x000fec0000010000 */
[----:B------:R-:W-:Y:S05]  /*2e50*/  @P0 BRA `(.L_x_395) ;  /* 0x0000041000000947 */ /* 0x000fea0003800000 */
[----:B------:R-:W-:Y:S01]  /*2e60*/  IADD3 R201, R202, UR12, R77 ;  /* 0x0000000ccac97c10 */ /* 0x000fe2000fffe04d */
[----:B------:R-:W-:-:S03]  /*2e70*/  IMAD.MOV.U32 R200, RZ, RZ, RZ ;  /* 0x000000ffffc87224 */ /* 0x000fc600078e00ff */
[----:B------:R-:W-:-:S05]  /*2e80*/  IADD3 R201, R201, -0x40, RZ ;  /* 0xffffffc0c9c97810 */ /* 0x000fca0007ffe0ff */
        /* <DEDUP_REMOVED lines=9> */
[----:B------:R-:W-:Y:S01]  /*2f20*/  SHF.L.U64.HI R6, R209, 0x1, R212 ;  /* 0x00000001d1067819 */ /* 0x000fe200000102d4 */
[----:B------:R-:W-:Y:S02]  /*2f30*/  IMAD.SHL.U32 R8, R210, 0x2, RZ ;  /* 0x00000002d2087824 */ /* 0x000fe400078e00ff */
[----:B------:R-:W-:-:S04]  /*2f40*/  IMAD R201, R0, c[0x0][0x2b8], R201 ;  /* 0x0000ae0000c97a24 */ /* 0x000fc800078e02c9 */
[----:B------:R-:W-:Y:S01]  /*2f50*/  IMAD.WIDE.U32 R10, R201, c[0x0][0x1e0], RZ ;  /* 0x00007800c90a7a25 */ /* 0x000fe200078e00ff */
[----:B------:R-:W-:-:S05]  /*2f60*/  SHF.R.S32.HI R0, RZ, 0x1f, R201 ;  /* 0x0000001fff007819 */ /* 0x000fca00000114c9 */
[----:B------:R-:W-:-:S04]  /*2f70*/  IMAD R0, R0, c[0x0][0x1e0], RZ ;  /* 0x0000780000007a24 */ /* 0x000fc800078e02ff */
[----:B------:R-:W-:-:S04]  /*2f80*/  IMAD R7, R201, c[0x0][0x1e4], R0 ;  /* 0x00007900c9077a24 */ /* 0x000fc800078e0200 */
[----:B------:R-:W-:Y:S01]  /*2f90*/  IMAD.IADD R11, R11, 0x1, R7 ;  /* 0x000000010b0b7824 */ /* 0x000fe200078e0207 */
[----:B--2---:R-:W-:-:S03]  /*2fa0*/  SHF.R.S32.HI R7, RZ, 0x1f, R200 ;  /* 0x0000001fff077819 */ /* 0x004fc600000114c8 */
[----:B------:R-:W-:Y:S01]  /*2fb0*/  IMAD.WIDE.U32 R4, R200, c[0x0][0x1f0], R10 ;  /* 0x00007c00c8047a25 */ /* 0x000fe200078e000a */
[----:B------:R-:W-:Y:S02]  /*2fc0*/  SHF.L.U64.HI R10, R210, 0x1, R9 ;  /* 0x00000001d20a7819 */ /* 0x000fe40000010209 */
[----:B------:R-:W-:Y:S01]  /*2fd0*/  IADD3 R11, -R213, 0x10, RZ ;  /* 0x00000010d50b7810 */ /* 0x000fe20007ffe1ff */
[----:B------:R-:W-:Y:S01]  /*2fe0*/  IMAD R7, R7, c[0x0][0x1f0], RZ ;  /* 0x00007c0007077a24 */ /* 0x000fe200078e02ff */
[----:B------:R-:W-:Y:S02]  /*2ff0*/  IADD3 R38, P0, R4, UR14, RZ ;  /* 0x0000000e04267c10 */ /* 0x000fe4000ff1e0ff */
[----:B------:R-:W-:Y:S01]  /*3000*/  SEL R4, RZ, 0x10, P4 ;  /* 0x00000010ff047807 */ /* 0x000fe20002000000 */
[----:B------:R-:W-:Y:S01]  /*3010*/  IMAD R0, R200, c[0x0][0x1f4], R7 ;  /* 0x00007d00c8007a24 */ /* 0x000fe200078e0207 */
[----:B------:R-:W-:Y:S02]  /*3020*/  SEL R7, RZ, 0x10, P5 ;  /* 0x00000010ff077807 */ /* 0x000fe40002800000 */
[----:B------:R-:W-:-:S02]  /*3030*/  IADD3 R42, -R4, 0x10, RZ ;  /* 0x00000010042a7810 */ /* 0x000fc40007ffe1ff */
[----:B------:R-:W-:Y:S02]  /*3040*/  IADD3.X R5, R5, UR7, R0, P0, !PT ;  /* 0x0000000705057c10 */ /* 0x000fe400087fe400 */
[C---:B------:R-:W-:Y:S02]  /*3050*/  LEA R0, P0, R38.reuse, c[0x0][0x1c8], 0x1 ;  /* 0x0000720026007a11 */ /* 0x040fe400078008ff */
[----:B------:R-:W-:Y:S02]  /*3060*/  IADD3 R45, -R7, 0x10, RZ ;  /* 0x00000010072d7810 */ /* 0x000fe40007ffe1ff */
[----:B------:R-:W-:Y:S01]  /*3070*/  LEA.HI.X R38, R38, c[0x0][0x1cc], R5, 0x1, P0 ;  /* 0x0000730026267a11 */ /* 0x000fe200000f0c05 */
[----:B------:R-:W1:Y:S01]  /*3080*/  SHFL.IDX PT, R36, R0, 0x1, 0x181f ;  /* 0x00381f0000247f89 */ /* 0x000e6200000e0000 */
[----:B------:R-:W-:Y:S01]  /*3090*/  LOP3.LUT R45, R45, 0xf, RZ, 0xc0, !PT ;  /* 0x0000000f2d2d7812 */ /* 0x000fe200078ec0ff */
[----:B------:R-:W-:Y:S01]  /*30a0*/  IMAD.SHL.U32 R5, R209, 0x2, RZ ;  /* 0x00000002d1057824 */ /* 0x000fe200078e00ff */
[----:B------:R-:W-:Y:S01]  /*30b0*/  LOP3.LUT R42, R42, 0xf, RZ, 0xc0, !PT ;  /* 0x0000000f2a2a7812 */ /* 0x000fe200078ec0ff */
[----:B------:R-:W2:Y:S01]  /*30c0*/  SHFL.IDX PT, R37, R38, 0x1, 0x181f ;  /* 0x00381f0026257f89 */ /* 0x000ea200000e0000 */
[----:B------:R-:W-:-:S03]  /*30d0*/  LOP3.LUT R11, R11, 0xf, RZ, 0xc0, !PT ;  /* 0x0000000f0b0b7812 */ /* 0x000fc600078ec0ff */
        /* <DEDUP_REMOVED lines=14> */
[----:B------:R-:W-:Y:S01]  /*31c0*/  IMAD.X R51, R41, 0x1, R6, P0 ;  /* 0x0000000129337824 */ /* 0x000fe200000e0606 */
        /* <DEDUP_REMOVED lines=10> */
.L_x_395:
[----:B------:R-:W-:Y:S01]  /*3270*/  LOP3.LUT R5, R82, 0xffffffe0, RZ, 0xc0, !PT ;  /* 0xffffffe052057812 */ /* 0x000fe200078ec0ff */
[----:B------:R-:W-:Y:S01]  /*3280*/  UIADD3 UR4, UR10, 0x1, -UR11 ;  /* 0x000000010a047890 */ /* 0x000fe2000fffe80b */
[----:B------:R-:W-:Y:S01]  /*3290*/  LEA.HI R11, R81, R78, RZ, 0x2 ;  /* 0x0000004e510b7211 */ /* 0x000fe200078f10ff */
[----:B------:R-:W-:Y:S01]  /*32a0*/  ULDC UR25, c[0x0][0x2ac] ;  /* 0x0000ab0000197ab9 */ /* 0x000fe20000000800 */
[----:B-1----:R-:W-:Y:S01]  /*32b0*/  SHF.R.S32.HI R7, RZ, 0x1f, R80 ;  /* 0x0000001fff077819 */ /* 0x002fe20000011450 */
[C---:B------:R-:W-:Y:S01]  /*32c0*/  IMAD.IADD R0, R78.reuse, 0x1, -R5 ;  /* 0x000000014e007824 */ /* 0x040fe200078e0a05 */
[----:B------:R-:W-:Y:S01]  /*32d0*/  LOP3.LUT R11, R11, 0xfffffffc, RZ, 0xc0, !PT ;  /* 0xfffffffc0b0b7812 */ /* 0x000fe200078ec0ff */
[----:B------:R-:W-:Y:S01]  /*32e0*/  ULDC UR5, c[0x0][0x324] ;  /* 0x0000c90000057ab9 */ /* 0x000fe20000000800 */
[----:B------:R-:W-:Y:S01]  /*32f0*/  LEA.HI R7, R7, R80, RZ, 0x3 ;  /* 0x0000005007077211 */ /* 0x000fe200078f18ff */
[----:B------:R-:W0:Y:S01]  /*3300*/  LDGDEPBAR ;  /* 0x00000000000079af */ /* 0x000e220000000000 */
[----:B------:R-:W-:Y:S01]  /*3310*/  SHF.R.S32.HI R5, RZ, 0x1f, R0 ;  /* 0x0000001fff057819 */ /* 0x000fe20000011400 */
[----:B------:R-:W-:Y:S01]  /*3320*/  IMAD.IADD R78, R78, 0x1, -R11 ;  /* 0x000000014e4e7824 */ /* 0x000fe200078e0a0b */
[----:B------:R-:W-:-:S02]  /*3330*/  LOP3.LUT R7, R7, 0xffffff8, RZ, 0xc0, !PT ;  /* 0x0ffffff807077812 */ /* 0x000fc400078ec0ff */
[----:B------:R-:W-:Y:S02]  /*3340*/  LEA.HI R4, R5, R0, RZ, 0x2 ;  /* 0x0000000005047211 */ /* 0x000fe400078f10ff */
[----:B------:R-:W-:Y:S01]  /*3350*/  LEA.HI R5, R78, R78, RZ, 0x1 ;  /* 0x0000004e4e057211 */ /* 0x000fe200078f08ff */
[----:B------:R-:W-:Y:S01]  /*3360*/  IMAD.IADD R7, R80, 0x1, -R7 ;  /* 0x0000000150077824 */ /* 0x000fe200078e0a07 */
[----:B------:R-:W-:Y:S02]  /*3370*/  PLOP3.LUT P6, PT, PT, PT, UP1, 0x80, 0x0 ;  /* 0x000000000000781c */ /* 0x000fe40003fcf018 */
[C---:B------:R-:W-:Y:S02]  /*3380*/  LEA.HI.SX32 R6, R4.reuse, UR24, 0x1e ;  /* 0x0000001804067c11 */ /* 0x040fe4000f8ff2ff */
[----:B------:R-:W-:Y:S02]  /*3390*/  LOP3.LUT R5, R5, 0x1ffffffe, RZ, 0xc0, !PT ;  /* 0x1ffffffe05057812 */ /* 0x000fe400078ec0ff */
[----:B------:R-:W-:Y:S01]  /*33a0*/  PLOP3.LUT P0, PT, PT, PT, UP1, 0x80, 0x0 ;  /* 0x000000000000781c */ /* 0x000fe20003f0f018 */
[----:B------:R-:W-:Y:S01]  /*33b0*/  IMAD R6, R7, 0x10, R6 ;  /* 0x0000001007067824 */ /* 0x000fe200078e0206 */
[----:B------:R-:W-:Y:S01]  /*33c0*/  LOP3.LUT R7, R4, 0x7ffffffc, RZ, 0xc0, !PT ;  /* 0x7ffffffc04077812 */ /* 0x000fe200078ec0ff */
[----:B------:R-:W-:-:S02]  /*33d0*/  IMAD.IADD R5, R78, 0x1, -R5 ;  /* 0x000000014e057824 */ /* 0x000fc400078e0a05 */
[----:B------:R-:W-:Y:S02]  /*33e0*/  IMAD.IADD R4, R79, 0x1, R76 ;  /* 0x000000014f047824 */ /* 0x000fe400078e024c */
[----:B------:R-:W-:Y:S02]  /*33f0*/  IMAD R203, R5, 0x8, R6 ;  /* 0x0000000805cb7824 */ /* 0x000fe400078e0206 */
[----:B------:R-:W-:Y:S02]  /*3400*/  IMAD.IADD R204, R0, 0x1, -R7 ;  /* 0x0000000100cc7824 */ /* 0x000fe400078e0a07 */
[----:B------:R-:W-:-:S04]  /*3410*/  @P6 IMAD.HI.U32 R5, R203, c[0x0][0x2c8], RZ ;  /* 0x0000b200cb056a27 */ /* 0x000fc800078e00ff */
[----:B------:R-:W-:Y:S01]  /*3420*/  IMAD.MOV.U32 R37, RZ, RZ, R203 ;  /* 0x000000ffff257224 */ /* 0x000fe200078e00cb */
[----:B------:R-:W-:Y:S01]  /*3430*/  @P0 SHF.R.U32.HI R37, RZ, c[0x0][0x2cc], R5 ;  /* 0x0000b300ff250a19 */ /* 0x000fe20000011605 */
[----:B------:R-:W-:Y:S01]  /*3440*/  IMAD.U32 R7, RZ, RZ, UR4 ;  /* 0x00000004ff077e24 */ /* 0x000fe2000f8e00ff */
[----:B------:R-:W-:Y:S01]  /*3450*/  PLOP3.LUT P0, PT, PT, PT, UP0, 0x40, 0x0 ;  /* 0x000000000000781c */ /* 0x000fe20003f0e808 */
[----:B------:R-:W-:Y:S01]  /*3460*/  IMAD.SHL.U32 R204, R204, 0x2, RZ ;  /* 0x00000002cccc7824 */ /* 0x000fe200078e00ff */
[----:B------:R-:W-:Y:S01]  /*3470*/  ULDC UR4, c[0x0][0x1d0] ;  /* 0x0000740000047ab9 */ /* 0x000fe20000000800 */
[----:B------:R-:W1:Y:S01]  /*3480*/  SHFL.IDX PT, R5, R37, RZ, 0x1c1f ;  /* 0x001c1fff25057589 */ /* 0x000e6200000e0000 */
[----:B------:R-:W-:Y:S02]  /*3490*/  UIMAD UR4, UR25, UR4, -UR11 ;  /* 0x00000004190472a4 */ /* 0x000fe4000f8e0a0b */
[----:B------:R-:W-:Y:S01]  /*34a0*/  IADD3 R6, R7, -c[0x0][0x168], -R204 ;  /* 0x80005a0007067a10 */ /* 0x000fe20007ffe8cc */
[----:B------:R-:W-:-:S03]  /*34b0*/  ULOP3.LUT UR11, URZ, UR5, URZ, 0x33, !UPT ;  /* 0x000000053f0b7292 */ /* 0x000fc6000f8e333f */
[----:B------:R-:W-:Y:S02]  /*34c0*/  IADD3 R8, R6, c[0x0][0x328], RZ ;  /* 0x0000ca0006087a10 */ /* 0x000fe40007ffe0ff */
[----:B------:R-:W-:Y:S02]  /*34d0*/  IADD3 R0, -R204, UR4, RZ ;  /* 0x00000004cc007c10 */ /* 0x000fe4000fffe1ff */
[----:B------:R-:W-:Y:S01]  /*34e0*/  IADD3 R6, R6, UR11, RZ ;  /* 0x0000000b06067c10 */ /* 0x000fe2000fffe0ff */
[----:B-1----:R-:W-:-:S04]  /*34f0*/  IMAD.IADD R7, R8, 0x1, R5 ;  /* 0x0000000108077824 */ /* 0x002fc800078e0205 */
[----:B------:R-:W-:Y:S01]  /*3500*/  IMAD.IADD R10, R6, 0x1, R5 ;  /* 0x00000001060a7824 */ /* 0x000fe200078e0205 */
[----:B------:R-:W-:Y:S01]  /*3510*/  IMNMX R36, R7, R0, PT ;  /* 0x0000000007247217 */ /* 0x000fe20003800200 */
[----:B------:R-:W-:Y:S05]  /*3520*/  @P0 BRA `(.L_x_396) ;  /* 0x0000016000000947 */ /* 0x000fea0003800000 */
[----:B------:R-:W-:Y:S01]  /*3530*/  IMAD.U32 R38, RZ, RZ, UR10 ;  /* 0x0000000aff267e24 */ /* 0x000fe2000f8e00ff */
[----:B------:R-:W-:Y:S04]  /*3540*/  BSSY B0, `(.L_x_397) ;  /* 0x000000f000007945 */ /* 0x000fe80003800000 */
[----:B------:R-:W-:-:S04]  /*3550*/  IADD3 R38, R38, -c[0x0][0x168], R5 ;  /* 0x80005a0026267a10 */ /* 0x000fc80007ffe005 */
[----:B------:R-:W-:-:S13]  /*3560*/  ISETP.GT.AND P0, PT, R38, -0x1, PT ;  /* 0xffffffff2600780c */ /* 0x000fda0003f04270 */
[----:B------:R-:W-:Y:S05]  /*3570*/  @P0 BRA `(.L_x_398) ;  /* 0x0000007000000947 */ /* 0x000fea0003800000 */
[----:B------:R-:W-:Y:S01]  /*3580*/  IMAD.MOV.U32 R5, RZ, RZ, c[0x0][0x32c] ;  /* 0x0000cb00ff057624 */ /* 0x000fe200078e00ff */
[----:B------:R-:W-:-:S04]  /*3590*/  LOP3.LUT R38, RZ, R38, RZ, 0x33, !PT ;  /* 0x00000026ff267212 */ /* 0x000fc800078e33ff */
[----:B------:R-:W-:-:S13]  /*35a0*/  ISETP.NE.AND P0, PT, R5, 0x1, PT ;  /* 0x000000010500780c */ /* 0x000fda0003f05270 */
[----:B------:R-:W-:-:S05]  /*35b0*/  @P0 IMAD.HI.U32 R5, R38, c[0x0][0x330], RZ ;  /* 0x0000cc0026050a27 */ /* 0x000fca00078e00ff */
[----:B------:R-:W-:-:S04]  /*35c0*/  @P0 SHF.R.U32.HI R38, RZ, c[0x0][0x334], R5 ;  /* 0x0000cd00ff260a19 */ /* 0x000fc80000011605 */
[----:B------:R-:W-:Y:S01]  /*35d0*/  LOP3.LUT R38, RZ, R38, RZ, 0x33, !PT ;  /* 0x00000026ff267212 */ /* 0x000fe200078e33ff */
[----:B------:R-:W-:Y:S05]  /*35e0*/  BRA `(.L_x_399) ;  /* 0x0000004000007947 */ /* 0x000fea0003800000 */
.L_x_398:
[----:B------:R-:W-:-:S04]  /*35f0*/  MOV R5, c[0x0][0x32c] ;  /* 0x0000cb0000057a02 */ /* 0x000fc80000000f00 */
[----:B------:R-:W-:-:S13]  /*3600*/  ISETP.NE.AND P0, PT, R5, 0x1, PT ;  /* 0x000000010500780c */ /* 0x000fda0003f05270 */
[----:B------:R-:W-:-:S05]  /*3610*/  @P0 IMAD.HI.U32 R5, R38, c[0x0][0x330], RZ ;  /* 0x0000cc0026050a27 */ /* 0x000fca00078e00ff */
[----:B------:R-:W-:Y:S02]  /*3620*/  @P0 SHF.R.U32.HI R38, RZ, c[0x0][0x334], R5 ;  /* 0x0000cd00ff260a19 */ /* 0x000fe40000011605 */
.L_x_399:
[----:B------:R-:W-:Y:S05]  /*3630*/  BSYNC B0 ;  /* 0x0000000000007941 */ /* 0x000fea0003800000 */
.L_x_397:
[----:B------:R-:W-:-:S04]  /*3640*/  IMAD R7, R38, c[0x0][0x32c], -R77 ;  /* 0x0000cb0026077a24 */ /* 0x000fc800078e0a4d */
[----:B------:R-:W-:-:S05]  /*3650*/  IMAD.IADD R7, R7, 0x1, -R204 ;  /* 0x0000000107077824 */ /* 0x000fca00078e0acc */
[----:B------:R-:W-:Y:S02]  /*3660*/  IADD3 R5, R7, c[0x0][0x32c], RZ ;  /* 0x0000cb0007057a10 */ /* 0x000fe40007ffe0ff */
[----:B------:R-:W-:Y:S02]  /*3670*/  IMNMX R10, R10, R7, !PT ;  /* 0x000000070a0a7217 */ /* 0x000fe40007800200 */
[----:B------:R-:W-:Y:S02]  /*3680*/  IMNMX R36, R36, R5, PT ;  /* 0x0000000524247217 */ /* 0x000fe40003800200 */
.L_x_396:
[----:B------:R-:W-:-:S04]  /*3690*/  ISETP.LT.AND P6, PT, RZ, UR20, PT ;  /* 0x00000014ff007c0c */ /* 0x000fc8000bfc1270 */
[----:B------:R-:W-:-:S04]  /*36a0*/  ISETP.GT.AND P0, PT, R10, RZ, P6 ;  /* 0x000000ff0a00720c */ /* 0x000fc80003704270 */
[----:B------:R-:W-:-:S04]  /*36b0*/  ISETP.LT.OR P0, PT, R36, 0x1, P0 ;  /* 0x000000012400780c */ /* 0x000fc80000701670 */
[----:B------:R-:W-:Y:S02]  /*36c0*/  FSEL R28, R28, -INF , !P0 ;  /* 0xff8000001c1c7808 */ /* 0x000fe40004000000 */
[----:B------:R-:W-:-:S04]  /*36d0*/  ISETP.GT.AND P0, PT, R10, 0x1, P6 ;  /* 0x000000010a00780c */ /* 0x000fc80003704270 */
        /* <DEDUP_REMOVED lines=26> */
[----:B------:R-:W-:Y:S01]  /*3880*/  ISETP.GT.AND P0, PT, R10, 0x28, P6 ;  /* 0x000000280a00780c */ /* 0x000fe20003704270 */
[----:B------:R-:W1:Y:S03]  /*3890*/  SHFL.IDX PT, R13, R37, 0x1, 0x1c1f ;  /* 0x003c1f00250d7f89 */ /* 0x000e6600000e0000 */
        /* <DEDUP_REMOVED lines=10> */
[----:B------:R-:W-:Y:S01]  /*3940*/  FSEL R167, R33, -INF , !P0 ;  /* 0xff80000021a77808 */ /* 0x000fe20004000000 */
[--C-:B-1----:R-:W-:Y:S01]  /*3950*/  IMAD.IADD R33, R8, 0x1, R13.reuse ;  /* 0x0000000108217824 */ /* 0x102fe200078e020d */
[----:B------:R-:W-:Y:S01]  /*3960*/  ISETP.GT.AND P0, PT, R10, 0x38, P6 ;  /* 0x000000380a00780c */ /* 0x000fe20003704270 */
[----:B------:R-:W-:-:S03]  /*3970*/  IMAD.IADD R8, R6, 0x1, R13 ;  /* 0x0000000106087824 */ /* 0x000fc600078e020d */
[----:B------:R-:W-:Y:S02]  /*3980*/  ISETP.LT.OR P0, PT, R36, 0x39, P0 ;  /* 0x000000392400780c */ /* 0x000fe40000701670 */
[----:B------:R-:W-:Y:S02]  /*3990*/  IMNMX R0, R33, R0, PT ;  /* 0x0000000021007217 */ /* 0x000fe40003800200 */
[----:B------:R-:W-:Y:S02]  /*39a0*/  FSEL R143, R72, -INF , !P0 ;  /* 0xff800000488f7808 */ /* 0x000fe40004000000 */
[----:B------:R-:W-:-:S04]  /*39b0*/  ISETP.GT.AND P0, PT, R10, 0x39, P6 ;  /* 0x000000390a00780c */ /* 0x000fc80003704270 */
[----:B------:R-:W-:-:S04]  /*39c0*/  ISETP.LT.OR P0, PT, R36, 0x3a, P0 ;  /* 0x0000003a2400780c */ /* 0x000fc80000701670 */
[----:B------:R-:W-:Y:S02]  /*39d0*/  FSEL R141, R73, -INF , !P0 ;  /* 0xff800000498d7808 */ /* 0x000fe40004000000 */
[----:B------:R-:W-:-:S13]  /*39e0*/  PLOP3.LUT P0, PT, PT, PT, UP0, 0x40, 0x0 ;  /* 0x000000000000781c */ /* 0x000fda0003f0e808 */
        /* <DEDUP_REMOVED lines=13> */
.L_x_402:
[----:B------:R-:W-:-:S04]  /*3ac0*/  MOV R6, c[0x0][0x32c] ;  /* 0x0000cb0000067a02 */ /* 0x000fc80000000f00 */
[----:B------:R-:W-:-:S13]  /*3ad0*/  ISETP.NE.AND P0, PT, R6, 0x1, PT ;  /* 0x000000010600780c */ /* 0x000fda0003f05270 */
[----:B------:R-:W-:-:S05]  /*3ae0*/  @P0 IMAD.HI.U32 R6, R10, c[0x0][0x330], RZ ;  /* 0x0000cc000a060a27 */ /* 0x000fca00078e00ff */
[----:B------:R-:W-:Y:S02]  /*3af0*/  @P0 SHF.R.U32.HI R10, RZ, c[0x0][0x334], R6 ;  /* 0x0000cd00ff0a0a19 */ /* 0x000fe40000011606 */
.L_x_403:
[----:B------:R-:W-:Y:S05]  /*3b00*/  BSYNC B0 ;  /* 0x0000000000007941 */ /* 0x000fea0003800000 */
.L_x_401:
[----:B------:R-:W-:-:S04]  /*3b10*/  IMAD R33, R10, c[0x0][0x32c], -R77 ;  /* 0x0000cb000a217a24 */ /* 0x000fc800078e0a4d */
[----:B------:R-:W-:-:S05]  /*3b20*/  IMAD.IADD R33, R33, 0x1, -R204 ;  /* 0x0000000121217824 */ /* 0x000fca00078e0acc */
[----:B------:R-:W-:Y:S02]  /*3b30*/  IADD3 R13, R33, c[0x0][0x32c], RZ ;  /* 0x0000cb00210d7a10 */ /* 0x000fe40007ffe0ff */
[----:B------:R-:W-:Y:S02]  /*3b40*/  IMNMX R8, R8, R33, !PT ;  /* 0x0000002108087217 */ /* 0x000fe40007800200 */
[----:B------:R-:W-:Y:S02]  /*3b50*/  IMNMX R0, R0, R13, PT ;  /* 0x0000000d00007217 */ /* 0x000fe40003800200 */
.L_x_400:
[----:B------:R-:W-:Y:S01]  /*3b60*/  ISETP.GT.AND P0, PT, R8, 0x1, P6 ;  /* 0x000000010800780c */ /* 0x000fe20003704270 */
[----:B------:R-:W-:Y:S01]  /*3b70*/  IMAD.SHL.U32 R195, R4, 0x2, RZ ;  /* 0x0000000204c37824 */ /* 0x000fe200078e00ff */
[----:B------:R-:W-:Y:S01]  /*3b80*/  FMNMX.FTZ R20, R28, R29, !PT ;  /* 0x0000001d1c147209 */ /* 0x000fe20007810000 */
[----:B------:R-:W-:Y:S01]  /*3b90*/  ULDC.64 UR4, c[0x0][0x2c8] ;  /* 0x0000b20000047ab9 */ /* 0x000fe20000000a00 */
[----:B------:R-:W-:Y:S01]  /*3ba0*/  ISETP.LT.OR P0, PT, R0, 0x2, P0 ;  /* 0x000000020000780c */ /* 0x000fe20000701670 */
[--C-:B------:R-:W-:Y:S01]  /*3bb0*/  IMAD R189, R3, 0x2, R195.reuse ;  /* 0x0000000203bd7824 */ /* 0x100fe200078e02c3 */
[----:B------:R-:W-:Y:S01]  /*3bc0*/  LDSM.16.MT88.4 R40, [R195+0x2100] ;  /* 0x00210000c328783b */ /* 0x000fe20000004200 */
[----:B------:R-:W-:Y:S01]  /*3bd0*/  IMAD R190, R2, 0x2, R195 ;  /* 0x0000000202be7824 */ /* 0x000fe200078e02c3 */
[----:B------:R-:W-:Y:S01]  /*3be0*/  FSEL R16, R31, -INF , !P0 ;  /* 0xff8000001f107808 */ /* 0x000fe20004000000 */
[----:B------:R-:W-:Y:S01]  /*3bf0*/  UIMAD.WIDE.U32 UR26, UR24, UR4, URZ ;  /* 0x00000004181a72a5 */ /* 0x000fe2000f8e003f */
[----:B------:R-:W-:Y:S01]  /*3c00*/  ISETP.GT.AND P0, PT, R8, 0x8, P6 ;  /* 0x000000080800780c */ /* 0x000fe20003704270 */
[----:B------:R-:W-:Y:S01]  /*3c10*/  IMAD R188, R3, 0x2, R190 ;  /* 0x0000000203bc7824 */ /* 0x000fe200078e02be */
[----:B------:R-:W-:Y:S01]  /*3c20*/  LDSM.16.MT88.4 R100, [R195+0x100] ;  /* 0x00010000c364783b */ /* 0x000fe20000004200 */
[----:B------:R-:W-:Y:S01]  /*3c30*/  UIADD3 UR20, UR20, -0x2, URZ ;  /* 0xfffffffe14147890 */ /* 0x000fe2000fffe03f */
[----:B------:R-:W-:-:S02]  /*3c40*/  ISETP.LT.OR P0, PT, R0, 0x9, P0 ;  /* 0x000000090000780c */ /* 0x000fc40000701670 */
[----:B------:R-:W-:Y:S01]  /*3c50*/  LDSM.16.MT88.4 R108, [R190+0x100] ;  /* 0x00010000be6c783b */ /* 0x000fe20000004200 */
[----:B------:R-:W-:Y:S01]  /*3c60*/  @UP1 UMOV UR25, UR27 ;  /* 0x0000001b00191c82 */ /* 0x000fe20008000000 */
[----:B------:R-:W-:Y:S01]  /*3c70*/  FSEL R26, R26, -INF , !P0 ;  /* 0xff8000001a1a7808 */ /* 0x000fe20004000000 */
[----:B------:R-:W-:Y:S01]  /*3c80*/  @UP1 USHF.R.U32.HI UR24, URZ, UR5, UR25 ;  /* 0x000000053f181299 */ /* 0x000fe20008011619 */
[----:B------:R-:W-:Y:S01]  /*3c90*/  ISETP.GT.AND P0, PT, R8, 0x9, P6 ;  /* 0x000000090800780c */ /* 0x000fe20003704270 */
[----:B------:R-:W-:Y:S02]  /*3ca0*/  LDSM.16.MT88.4 R116, [R189+0x100] ;  /* 0x00010000bd74783b */ /* 0x000fe40000004200 */
[----:B------:R-:W-:Y:S01]  /*3cb0*/  UIADD3 UR4, UR21, UR24, URZ ;  /* 0x0000001815047290 */ /* 0x000fe2000fffe03f */
[----:B------:R-:W-:Y:S01]  /*3cc0*/  ISETP.LT.OR P0, PT, R0, 0xa, P0 ;  /* 0x0000000a0000780c */ /* 0x000fe20000701670 */
[----:B------:R-:W-:Y:S01]  /*3cd0*/  LDSM.16.MT88.4 R124, [R188+0x100] ;  /* 0x00010000bc7c783b */ /* 0x000fe20000004200 */
[----:B------:R-:W-:-:S02]  /*3ce0*/  ULDC UR21, c[0x0][0x328] ;  /* 0x0000ca0000157ab9 */ /* 0x000fc40000000800 */
[----:B------:R-:W-:Y:S01]  /*3cf0*/  FSEL R6, R27, -INF , !P0 ;  /* 0xff8000001b067808 */ /* 0x000fe20004000000 */
[----:B------:R-:W-:Y:S01]  /*3d00*/  LDSM.16.MT88.4 R48, [R190+0x2100] ;  /* 0x00210000be30783b */ /* 0x000fe20000004200 */
[----:B------:R-:W-:Y:S01]  /*3d10*/  ISETP.GT.AND P0, PT, R8, 0x10, P6 ;  /* 0x000000100800780c */ /* 0x000fe20003704270 */
[----:B------:R-:W-:Y:S02]  /*3d20*/  UIADD3 UR21, UR4, UR21, URZ ;  /* 0x0000001504157290 */ /* 0x000fe4000fffe03f */
[----:B------:R-:W-:Y:S01]  /*3d30*/  LDSM.16.MT88.4 R64, [R188+0x2100] ;  /* 0x00210000bc40783b */ /* 0x000fe20000004200 */
[----:B------:R-:W-:-:S03]  /*3d40*/  ISETP.LT.OR P0, PT, R0, 0x11, P0 ;  /* 0x000000110000780c */ /* 0x000fc60000701670 */
[----:B------:R-:W-:Y:S01]  /*3d50*/  LDSM.16.MT88.4 R80, [R190+0x4100] ;  /* 0x00410000be50783b */ /* 0x000fe20000004200 */
[----:B------:R-:W-:Y:S02]  /*3d60*/  FSEL R22, R22, -INF , !P0 ;  /* 0xff80000016167808 */ /* 0x000fe40004000000 */
[----:B------:R-:W-:Y:S01]  /*3d70*/  ISETP.GT.AND P0, PT, R8, 0x11, P6 ;  /* 0x000000110800780c */ /* 0x000fe20003704270 */
[----:B------:R-:W-:Y:S03]  /*3d80*/  LDSM.16.MT88.4 R88, [R189+0x4100] ;  /* 0x00410000bd58783b */ /* 0x000fe60000004200 */
[----:B------:R-:W-:Y:S01]  /*3d90*/  ISETP.LT.OR P0, PT, R0, 0x12, P0 ;  /* 0x000000120000780c */ /* 0x000fe20000701670 */
[----:B------:R-:W-:Y:S03]  /*3da0*/  LDSM.16.MT88.4 R136, [R190+0x900] ;  /* 0x00090000be88783b */ /* 0x000fe60000004200 */
[----:B------:R-:W-:Y:S01]  /*3db0*/  FSEL R10, R23, -INF , !P0 ;  /* 0xff800000170a7808 */ /* 0x000fe20004000000 */
[----:B------:R-:W-:Y:S01]  /*3dc0*/  LDSM.16.MT88.4 R132, [R189+0x900] ;  /* 0x00090000bd84783b */ /* 0x000fe20000004200 */
        /* <DEDUP_REMOVED lines=9> */
[----:B------:R-:W-:Y:S02]  /*3e60*/  ISETP.GT.AND P0, PT, R8, 0x21, P6 ;  /* 0x000000210800780c */ /* 0x000fe40003704270 */
[----:B------:R-:W-:Y:S02]  /*3e70*/  FMNMX.FTZ R14, R11, R20, !PT ;  /* 0x000000140b0e7209 */ /* 0x000fe40007810000 */
[----:B------:R-:W-:Y:S02]  /*3e80*/  ISETP.LT.OR P0, PT, R0, 0x22, P0 ;  /* 0x000000220000780c */ /* 0x000fe40000701670 */
[----:B------:R-:W-:Y:S02]  /*3e90*/  FMNMX.FTZ R14, R25, R14, !PT ;  /* 0x0000000e190e7209 */ /* 0x000fe40007810000 */
[----:B------:R-:W-:-:S02]  /*3ea0*/  FSEL R172, R15, -INF , !P0 ;  /* 0xff8000000fac7808 */ /* 0x000fc40004000000 */
[----:B------:R-:W-:Y:S02]  /*3eb0*/  ISETP.GT.AND P0, PT, R8, RZ, P6 ;  /* 0x000000ff0800720c */ /* 0x000fe40003704270 */
[----:B------:R-:W-:Y:S02]  /*3ec0*/  FMNMX.FTZ R14, R7, R14, !PT ;  /* 0x0000000e070e7209 */ /* 0x000fe40007810000 */
[----:B------:R-:W-:Y:S02]  /*3ed0*/  ISETP.LT.OR P0, PT, R0, 0x1, P0 ;  /* 0x000000010000780c */ /* 0x000fe40000701670 */
[----:B------:R-:W-:Y:S02]  /*3ee0*/  FMNMX.FTZ R14, R21, R14, !PT ;  /* 0x0000000e150e7209 */ /* 0x000fe40007810000 */
[----:B------:R-:W-:Y:S02]  /*3ef0*/  FSEL R30, R30, -INF , !P0 ;  /* 0xff8000001e1e7808 */ /* 0x000fe40004000000 */
[----:B------:R-:W-:-:S02]  /*3f00*/  ISETP.GT.AND P0, PT, R8, 0x28, P6 ;  /* 0x000000280800780c */ /* 0x000fc40003704270 */
[----:B------:R-:W-:Y:S02]  /*3f10*/  FMNMX.FTZ R15, R30, R16, !PT ;  /* 0x000000101e0f7209 */ /* 0x000fe40007810000 */
[----:B------:R-:W-:Y:S02]  /*3f20*/  ISETP.LT.OR P0, PT, R0, 0x29, P0 ;  /* 0x000000290000780c */ /* 0x000fe40000701670 */
[----:B------:R-:W-:Y:S02]  /*3f30*/  FMNMX.FTZ R15, R26, R15, !PT ;  /* 0x0000000f1a0f7209 */ /* 0x000fe40007810000 */
[----:B------:R-:W-:Y:S02]  /*3f40*/  FSEL R164, R58, -INF , !P0 ;  /* 0xff8000003aa47808 */ /* 0x000fe40004000000 */
[----:B------:R-:W-:Y:S02]  /*3f50*/  FMNMX.FTZ R15, R6, R15, !PT ;  /* 0x0000000f060f7209 */ /* 0x000fe40007810000 */
[----:B------:R-:W-:-:S02]  /*3f60*/  ISETP.GT.AND P0, PT, R8, 0x29, P6 ;  /* 0x000000290800780c */ /* 0x000fc40003704270 */
[----:B------:R-:W-:Y:S02]  /*3f70*/  FMNMX.FTZ R15, R22, R15, !PT ;  /* 0x0000000f160f7209 */ /* 0x000fe40007810000 */
[----:B------:R-:W-:Y:S02]  /*3f80*/  FMNMX.FTZ R14, R5, R14, !PT ;  /* 0x0000000e050e7209 */ /* 0x000fe40007810000 */
[----:B------:R-:W-:Y:S02]  /*3f90*/  FMNMX.FTZ R15, R10, R15, !PT ;  /* 0x0000000f0a0f7209 */ /* 0x000fe40007810000 */
[----:B------:R-:W-:Y:S02]  /*3fa0*/  ISETP.LT.OR P0, PT, R0, 0x2a, P0 ;  /* 0x0000002a0000780c */ /* 0x000fe40000701670 */
[----:B------:R-:W-:Y:S02]  /*3fb0*/  FMNMX.FTZ R14, R17, R14, !PT ;  /* 0x0000000e110e7209 */ /* 0x000fe40007810000 */
[----:B------:R-:W-:-:S02]  /*3fc0*/  FMNMX.FTZ R15, R18, R15, !PT ;  /* 0x0000000f120f7209 */ /* 0x000fc40007810000 */
[----:B------:R-:W-:Y:S02]  /*3fd0*/  FSEL R170, R59, -INF , !P0 ;  /* 0xff8000003baa7808 */ /* 0x000fe40004000000 */
[----:B------:R-:W-:Y:S01]  /*3fe0*/  ISETP.GT.AND P0, PT, R8, 0x30, P6 ;  /* 0x000000300800780c */ /* 0x000fe20003704270 */
[----:B------:R-:W-:Y:S01]  /*3ff0*/  LDSM.16.MT88.4 R56, [R189+0x2100] ;  /* 0x00210000bd38783b */ /* 0x000fe20000004200 */
[----:B------:R-:W-:Y:S02]  /*4000*/  FMNMX.FTZ R14, R165, R14, !PT ;  /* 0x0000000ea50e7209 */ /* 0x000fe40007810000 */
[----:B------:R-:W-:Y:S02]  /*4010*/  FMNMX.FTZ R15, R12, R15, !PT ;  /* 0x0000000f0c0f7209 */ /* 0x000fe40007810000 */
[----:B------:R-:W-:Y:S02]  /*4020*/  ISETP.LT.OR P0, PT, R0, 0x31, P0 ;  /* 0x000000310000780c */ /* 0x000fe40000701670 */
[----:B------:R-:W-:-:S02]  /*4030*/  FMNMX.FTZ R14, R159, R14, !PT ;  /* 0x0000000e9f0e7209 */ /* 0x000fc40007810000 */
[----:B------:R-:W-:Y:S02]  /*4040*/  FMNMX.FTZ R15, R162, R15, !PT ;  /* 0x0000000fa20f7209 */ /* 0x000fe40007810000 */
[----:B------:R-:W-:Y:S02]  /*4050*/  FSEL R166, R34, -INF , !P0 ;  /* 0xff80000022a67808 */ /* 0x000fe40004000000 */
[----:B------:R-:W-:Y:S02]  /*4060*/  FMNMX.FTZ R14, R157, R14, !PT ;  /* 0x0000000e9d0e7209 */ /* 0x000fe40007810000 */
[----:B------:R-:W-:Y:S02]  /*4070*/  ISETP.GT.AND P0, PT, R8, 0x31, P6 ;  /* 0x000000310800780c */ /* 0x000fe40003704270 */
[----:B------:R-:W-:Y:S02]  /*4080*/  FMNMX.FTZ R15, R172, R15, !PT ;  /* 0x0000000fac0f7209 */ /* 0x000fe40007810000 */
[----:B------:R-:W-:-:S02]  /*4090*/  FMNMX.FTZ R14, R163, R14, !PT ;  /* 0x0000000ea30e7209 */ /* 0x000fc40007810000 */
[----:B------:R-:W-:Y:S02]  /*40a0*/  ISETP.LT.OR P0, PT, R0, 0x32, P0 ;  /* 0x000000320000780c */ /* 0x000fe40000701670 */
[----:B------:R-:W-:Y:S02]  /*40b0*/  FMNMX.FTZ R15, R164, R15, !PT ;  /* 0x0000000fa40f7209 */ /* 0x000fe40007810000 */
[----:B------:R-:W-:Y:S02]  /*40c0*/  FMNMX.FTZ R14, R169, R14, !PT ;  /* 0x0000000ea90e7209 */ /* 0x000fe40007810000 */
[----:B------:R-:W-:Y:S02]  /*40d0*/  FSEL R142, R35, -INF , !P0 ;  /* 0xff800000238e7808 */ /* 0x000fe40004000000 */
[----:B------:R-:W-:Y:S01]  /*40e0*/  ISETP.GT.AND P0, PT, R8, 0x38, P6 ;  /* 0x000000380800780c */ /* 0x000fe20003704270 */
[----:B------:R-:W-:Y:S01]  /*40f0*/  LDSM.16.MT88.4 R32, [R188+0x900] ;  /* 0x00090000bc20783b */ /* 0x000fe20000004200 */
[----:B------:R-:W-:-:S02]  /*4100*/  FMNMX.FTZ R15, R170, R15, !PT ;  /* 0x0000000faa0f7209 */ /* 0x000fc40007810000 */
[----:B------:R-:W-:Y:S02]  /*4110*/  FMNMX.FTZ R14, R167, R14, !PT ;  /* 0x0000000ea70e7209 */ /* 0x000fe40007810000 */
[----:B------:R-:W-:Y:S02]  /*4120*/  ISETP.GT.AND P6, PT, R8, 0x39, P6 ;  /* 0x000000390800780c */ /* 0x000fe400037c4270 */
[----:B------:R-:W-:Y:S02]  /*4130*/  ISETP.LT.OR P0, PT, R0, 0x39, P0 ;  /* 0x000000390000780c */ /* 0x000fe40000701670 */
[----:B------:R-:W-:Y:S02]  /*4140*/  FMNMX.FTZ R15, R166, R15, !PT ;  /* 0x0000000fa60f7209 */ /* 0x000fe40007810000 */
[----:B------:R-:W-:Y:S02]  /*4150*/  FMNMX.FTZ R14, R143, R14, !PT ;  /* 0x0000000e8f0e7209 */ /* 0x000fe40007810000 */
[----:B------:R-:W-:-:S02]  /*4160*/  ISETP.LT.OR P6, PT, R0, 0x3a, P6 ;  /* 0x0000003a0000780c */ /* 0x000fc400037c1670 */
[----:B------:R-:W-:Y:S02]  /*4170*/  FSEL R140, R74, -INF , !P0 ;  /* 0xff8000004a8c7808 */ /* 0x000fe40004000000 */
[----:B------:R-:W-:Y:S02]  /*4180*/  FMNMX.FTZ R15, R142, R15, !PT ;  /* 0x0000000f8e0f7209 */ /* 0x000fe40007810000 */
[----:B------:R-:W-:Y:S02]  /*4190*/  FMNMX.FTZ R13, R141, R14, !PT ;  /* 0x0000000e8d0d7209 */ /* 0x000fe40007810000 */
[----:B------:R-:W-:Y:S02]  /*41a0*/  FSEL R160, R75, -INF , !P6 ;  /* 0xff8000004ba07808 */ /* 0x000fe40007000000 */
[----:B------:R-:W-:Y:S01]  /*41b0*/  FMNMX.FTZ R15, R140, R15, !PT ;  /* 0x0000000f8c0f7209 */ /* 0x000fe20007810000 */
[----:B------:R-:W1:Y:S03]  /*41c0*/  SHFL.BFLY PT, R14, R13, 0x2, 0x1f ;  /* 0x0c401f000d0e7f89 */ /* 0x000e6600000e0000 */
[----:B------:R-:W-:Y:S01]  /*41d0*/  FMNMX.FTZ R15, R160, R15, !PT ;  /* 0x0000000fa00f7209 */ /* 0x000fe20007810000 */
[----:B------:R-:W-:Y:S04]  /*41e0*/  LDSM.16.MT88.4 R72, [R195+0x4100] ;  /* 0x00410000c348783b */ /* 0x000fe80000004200 */
[----:B------:R-:W2:Y:S01]  /*41f0*/  SHFL.BFLY PT, R0, R15, 0x2, 0x1f ;  /* 0x0c401f000f007f89 */ /* 0x000ea200000e0000 */
[----:B-1----:R-:W-:-:S05]  /*4200*/  FMNMX.FTZ R14, R13, R14, !PT ;  /* 0x0000000e0d0e7209 */ /* 0x002fca0007810000 */
[----:B------:R-:W1:Y:S01]  /*4210*/  SHFL.BFLY PT, R19, R14, 0x1, 0x1f ;  /* 0x0c201f000e137f89 */ /* 0x000e6200000e0000 */
[----:B--2---:R-:W-:-:S05]  /*4220*/  FMNMX.FTZ R13, R15, R0, !PT ;  /* 0x000000000f0d7209 */ /* 0x004fca0007810000 */
[----:B------:R-:W2:Y:S01]  /*4230*/  SHFL.BFLY PT, R8, R13, 0x1, 0x1f ;  /* 0x0c201f000d087f89 */ /* 0x000ea200000e0000 */
[----:B-1----:R-:W-:-:S04]  /*4240*/  FMNMX.FTZ R0, R14, R19, !PT ;  /* 0x000000130e007209 */ /* 0x002fc80007810000 */
[C---:B------:R-:W-:Y:S01]  /*4250*/  FSETP.NEU.FTZ.AND P0, PT, R0.reuse, -INF , PT ;  /* 0xff8000000000780b */ /* 0x040fe20003f1d000 */
[----:B------:R-:W-:Y:S01]  /*4260*/  FMUL.FTZ R168, R0, c[0x0][0x2d0] ;  /* 0x0000b40000a87a20 */ /* 0x000fe20000410000 */
[----:B--2---:R-:W-:-:S04]  /*4270*/  FMNMX.FTZ R8, R8, R13, !PT ;  /* 0x0000000d08087209 */ /* 0x004fc80007810000 */
[----:B------:R-:W-:Y:S02]  /*4280*/  FSEL R168, R168, RZ, P0 ;  /* 0x000000ffa8a87208 */ /* 0x000fe40000000000 */
[C---:B------:R-:W-:Y:S01]  /*4290*/  FSETP.NEU.FTZ.AND P0, PT, R8.reuse, -INF , PT ;  /* 0xff8000000800780b */ /* 0x040fe20003f1d000 */
[----:B------:R-:W-:Y:S02]  /*42a0*/  FMUL.FTZ R161, R8, c[0x0][0x2d0] ;  /* 0x0000b40008a17a20 */ /* 0x000fe40000410000 */
[--C-:B------:R-:W-:Y:S02]  /*42b0*/  FFMA.FTZ R155, R28, c[0x0][0x2d0], -R168.reuse ;  /* 0x0000b4001c9b7a23 */ /* 0x100fe400000108a8 */
[--C-:B------:R-:W-:Y:S01]  /*42c0*/  FFMA.FTZ R154, R29, c[0x0][0x2d0], -R168.reuse ;  /* 0x0000b4001d9a7a23 */ /* 0x100fe200000108a8 */
[----:B------:R-:W-:Y:S01]  /*42d0*/  FSEL R161, R161, RZ, P0 ;  /* 0x000000ffa1a17208 */ /* 0x000fe20000000000 */
[--C-:B------:R-:W-:Y:S01]  /*42e0*/  FFMA.FTZ R153, R11, c[0x0][0x2d0], -R168.reuse ;  /* 0x0000b4000b997a23 */ /* 0x100fe200000108a8 */
[----:B------:R-:W-:Y:S01]  /*42f0*/  PLOP3.LUT P0, PT, PT, PT, UP0, 0x40, 0x0 ;  /* 0x000000000000781c */ /* 0x000fe20003f0e808 */
[----:B------:R-:W-:Y:S01]  /*4300*/  FFMA.FTZ R148, R25, c[0x0][0x2d0], -R168 ;  /* 0x0000b40019947a23 */ /* 0x000fe200000108a8 */
[----:B------:R-:W-:Y:S01]  /*4310*/  MUFU.EX2 R155, R155 ;  /* 0x0000009b009b7308 */ /* 0x000fe20000000800 */
[----:B------:R-:W-:-:S02]  /*4320*/  FFMA.FTZ R149, R30, c[0x0][0x2d0], -R161 ;  /* 0x0000b4001e957a23 */ /* 0x000fc400000108a1 */
[--C-:B------:R-:W-:Y:S01]  /*4330*/  FFMA.FTZ R150, R16, c[0x0][0x2d0], -R161.reuse ;  /* 0x0000b40010967a23 */ /* 0x100fe200000108a1 */
[----:B------:R-:W-:Y:S01]  /*4340*/  LDSM.16.MT88.4 R28, [R190+0x2900] ;  /* 0x00290000be1c783b */ /* 0x000fe20000004200 */
[--C-:B------:R-:W-:Y:S02]  /*4350*/  FFMA.FTZ R151, R26, c[0x0][0x2d0], -R161.reuse ;  /* 0x0000b4001a977a23 */ /* 0x100fe400000108a1 */
[--C-:B------:R-:W-:Y:S01]  /*4360*/  FFMA.FTZ R144, R6, c[0x0][0x2d0], -R161.reuse ;  /* 0x0000b40006907a23 */ /* 0x100fe200000108a1 */
[----:B------:R-:W1:Y:S01]  /*4370*/  MUFU.EX2 R154, R154 ;  /* 0x0000009a009a7308 */ /* 0x000e620000000800 */
[--C-:B------:R-:W-:Y:S01]  /*4380*/  FFMA.FTZ R152, R7, c[0x0][0x2d0], -R168.reuse ;  /* 0x0000b40007987a23 */ /* 0x100fe200000108a8 */
[----:B------:R-:W-:Y:S01]  /*4390*/  LDSM.16.MT88.4 R24, [R195+0x900] ;  /* 0x00090000c318783b */ /* 0x000fe20000004200 */
[--C-:B------:R-:W-:Y:S02]  /*43a0*/  FFMA.FTZ R146, R5, c[0x0][0x2d0], -R168.reuse ;  /* 0x0000b40005927a23 */ /* 0x100fe400000108a8 */
[--C-:B------:R-:W-:Y:S01]  /*43b0*/  FFMA.FTZ R147, R21, c[0x0][0x2d0], -R168.reuse ;  /* 0x0000b40015937a23 */ /* 0x100fe200000108a8 */
[----:B------:R-:W2:Y:S01]  /*43c0*/  LDSM.16.MT88.4 R4, [R188+0x4100] ;  /* 0x00410000bc04783b */ /* 0x000ea20000004200 */
[--C-:B------:R-:W-:Y:S01]  /*43d0*/  FFMA.FTZ R145, R22, c[0x0][0x2d0], -R161.reuse ;  /* 0x0000b40016917a23 */ /* 0x100fe200000108a1 */
[----:B------:R-:W-:Y:S01]  /*43e0*/  MUFU.EX2 R153, R153 ;  /* 0x0000009900997308 */ /* 0x000fe20000000800 */
[----:B------:R-:W-:Y:S01]  /*43f0*/  FFMA.FTZ R2, R12, c[0x0][0x2d0], -R161 ;  /* 0x0000b4000c027a23 */ /* 0x000fe200000108a1 */
[----:B------:R-:W-:Y:S01]  /*4400*/  LDSM.16.MT88.4 R20, [R189+0x2900] ;  /* 0x00290000bd14783b */ /* 0x000fe20000004200 */
[----:B------:R-:W-:-:S02]  /*4410*/  FFMA.FTZ R11, R17, c[0x0][0x2d0], -R168 ;  /* 0x0000b400110b7a23 */ /* 0x000fc400000108a8 */
[--C-:B------:R-:W-:Y:S01]  /*4420*/  FFMA.FTZ R10, R10, c[0x0][0x2d0], -R161.reuse ;  /* 0x0000b4000a0a7a23 */ /* 0x100fe200000108a1 */
[----:B------:R-:W3:Y:S01]  /*4430*/  LDSM.16.MT88.4 R12, [R195+0x2900] ;  /* 0x00290000c30c783b */ /* 0x000ee20000004200 */
[----:B------:R-:W-:Y:S01]  /*4440*/  FFMA.FTZ R3, R18, c[0x0][0x2d0], -R161 ;  /* 0x0000b40012037a23 */ /* 0x000fe200000108a1 */
[----:B------:R-:W4:Y:S01]  /*4450*/  MUFU.EX2 R148, R148 ;  /* 0x0000009400947308 */ /* 0x000f220000000800 */
[----:B-1----:R-:W-:Y:S01]  /*4460*/  F2FP.PACK_AB R96, R154, R155 ;  /* 0x0000009b9a60723e */ /* 0x002fe200000000ff */
[----:B------:R-:W1:Y:S01]  /*4470*/  LDSM.16.MT88.4 R16, [R188+0x2900] ;  /* 0x00290000bc10783b */ /* 0x000e620000004200 */
        /* <DEDUP_REMOVED lines=8> */
[----:B------:R-:W5:Y:S01]  /*4500*/  MUFU.EX2 R150, R150 ;  /* 0x0000009600967308 */ /* 0x000f620000000800 */
[----:B----4-:R-:W-:Y:S01]  /*4510*/  F2FP.PACK_AB R98, R148, R153 ;  /* 0x000000999462723e */ /* 0x010fe200000000ff */
        /* <DEDUP_REMOVED lines=8> */
[----:B------:R-:W4:Y:S01]  /*45a0*/  MUFU.EX2 R144, R144 ;  /* 0x0000009000907308 */ /* 0x000f220000000800 */
[----:B-----5:R-:W-:Y:S01]  /*45b0*/  F2FP.PACK_AB R97, R150, R149 ;  /* 0x000000959661723e */ /* 0x020fe200000000ff */
        /* <DEDUP_REMOVED lines=8> */
[----:B----4-:R-:W-:Y:S01]  /*4640*/  F2FP.PACK_AB R99, R144, R151 ;  /* 0x000000979063723e */ /* 0x010fe200000000ff */
[----:B------:R-:W4:Y:S01]  /*4650*/  MUFU.EX2 R147, R147 ;  /* 0x0000009300937308 */ /* 0x000f220000000800 */
        /* <DEDUP_REMOVED lines=46> */
[C---:B--2---:R-:W-:Y:S07]  /*4940*/  HMMA.16816.F32 R92, R96.reuse, R4, RZ ;  /* 0x00000004605c723c */ /* 0x044fee00000018ff */
[----:B----4-:R-:W-:Y:S01]  /*4950*/  F2FP.PACK_AB R4, R147, R152 ;  /* 0x000000989304723e */ /* 0x010fe200000000ff */
[----:B------:R-:W-:Y:S01]  /*4960*/  HMMA.16816.F32 R96, R96, R6, RZ ;  /* 0x000000066060723c */ /* 0x000fe200000018ff */
[----:B-----5:R-:W-:Y:S01]  /*4970*/  F2FP.PACK_AB R5, R10, R145 ;  /* 0x000000910a05723e */ /* 0x020fe200000000ff */
[----:B------:R-:W-:-:S02]  /*4980*/  FADD.FTZ R152, R152, R153 ;  /* 0x0000009998987221 */ /* 0x000fc40000010000 */
[----:B------:R-:W-:Y:S02]  /*4990*/  FADD.FTZ R145, R145, R144 ;  /* 0x0000009091917221 */ /* 0x000fe40000010000 */
[----:B------:R-:W-:Y:S01]  /*49a0*/  FADD.FTZ R147, R147, R152 ;  /* 0x0000009893937221 */ /* 0x000fe20000010000 */
[----:B------:R-:W-:Y:S01]  /*49b0*/  F2FP.PACK_AB R6, R11, R146 ;  /* 0x000000920b06723e */ /* 0x000fe200000000ff */
[----:B------:R-:W-:Y:S01]  /*49c0*/  FADD.FTZ R10, R10, R145 ;  /* 0x000000910a0a7221 */ /* 0x000fe20000010000 */
[----:B-1----:R-:W-:Y:S01]  /*49d0*/  F2FP.PACK_AB R7, R2, R3 ;  /* 0x000000030207723e */ /* 0x002fe200000000ff */
[----:B------:R-:W-:Y:S02]  /*49e0*/  FADD.FTZ R146, R146, R147 ;  /* 0x0000009392927221 */ /* 0x000fe40000010000 */
[----:B------:R-:W-:Y:S02]  /*49f0*/  FADD.FTZ R3, R3, R10 ;  /* 0x0000000a03037221 */ /* 0x000fe40000010000 */
[----:B------:R-:W-:-:S02]  /*4a00*/  FADD.FTZ R11, R11, R146 ;  /* 0x000000920b0b7221 */ /* 0x000fc40000010000 */
[----:B---3--:R-:W-:Y:S01]  /*4a10*/  HMMA.16816.F32 R36, R4, R12, R36 ;  /* 0x0000000c0424723c */ /* 0x008fe20000001824 */
        /* <DEDUP_REMOVED lines=123> */
[----:B------:R-:W-:Y:S07]  /*51d0*/  @P0 BRA `(.L_x_404) ;  /* 0x0000018000000947 */ /* 0x000fee0003800000 */
[----:B------:R-:W-:Y:S01]  /*51e0*/  ISETP.LT.AND P0, PT, RZ, UR4, PT ;  /* 0x00000004ff007c0c */ /* 0x000fe2000bf01270 */
[----:B------:R-:W-:-:S12]  /*51f0*/  UIADD3 UR24, UR4, -0x1, URZ ;  /* 0xffffffff04187890 */ /* 0x000fd8000fffe03f */
[----:B------:R-:W-:Y:S05]  /*5200*/  @P0 BRA `(.L_x_405) ;  /* 0x000000a000000947 */ /* 0x000fea0003800000 */
[----:B------:R-:W-:Y:S02]  /*5210*/  UMOV UR24, 0x1 ;  /* 0x0000000100187882 */ /* 0x000fe40000000000 */
        /* <DEDUP_REMOVED lines=9> */
.L_x_405:
[----:B------:R-:W-:Y:S02]  /*52b0*/  UMOV UR5, 0x1 ;  /* 0x0000000100057882 */ /* 0x000fe40000000000 */
[----:B------:R-:W-:Y:S02]  /*52c0*/  ULDC UR4, c[0x0][0x32c] ;  /* 0x0000cb0000047ab9 */ /* 0x000fe40000000800 */
[----:B------:R-:W-:-:S03]  /*52d0*/  UISETP.NE.AND UP2, UPT, UR5, UR4, UPT ;  /* 0x000000040500728c */ /* 0x000fc6000bf45270 */
[----:B------:R-:W-:Y:S02]  /*52e0*/  ULDC.64 UR4, c[0x0][0x330] ;  /* 0x0000cc0000047ab9 */ /* 0x000fe40000000a00 */
[----:B------:R-:W-:-:S07]  /*52f0*/  UIMAD.WIDE.U32 UR26, UR24, UR4, URZ ;  /* 0x00000004181a72a5 */ /* 0x000fce000f8e003f */
[----:B------:R-:W-:Y:S02]  /*5300*/  @UP2 UMOV UR25, UR27 ;  /* 0x0000001b00192c82 */ /* 0x000fe40008000000 */
[----:B------:R-:W-:Y:S02]  /*5310*/  @UP2 USHF.R.U32.HI UR24, URZ, UR5, UR25 ;  /* 0x000000053f182299 */ /* 0x000fe40008011619 */
.L_x_406:
[----:B------:R-:W-:Y:S02]  /*5320*/  ULDC UR4, c[0x0][0x32c] ;  /* 0x0000cb0000047ab9 */ /* 0x000fe40000000800 */
[----:B------:R-:W-:-:S04]  /*5330*/  UIMAD UR4, UR24, UR4, UR4 ;  /* 0x00000004180472a4 */ /* 0x000fc8000f8e0204 */
[----:B------:R-:W-:-:S04]  /*5340*/  UISETP.LT.AND UP2, UPT, UR21, UR4, UPT ;  /* 0x000000041500728c */ /* 0x000fc8000bf41270 */
[----:B------:R-:W-:-:S04]  /*5350*/  USEL UR21, UR21, UR4, UP2 ;  /* 0x0000000415157287 */ /* 0x000fc80009000000 */
.L_x_404:
[----:B------:R-:W-:-:S04]  /*5360*/  USHF.R.S32.HI UR4, URZ, 0x1f, UR21 ;  /* 0x0000001f3f047899 */ /* 0x000fc80008011415 */
[----:B------:R-:W-:-:S04]  /*5370*/  ULEA.HI UR4, UR4, UR21, URZ, 0x6 ;  /* 0x0000001504047291 */ /* 0x000fc8000f8f303f */
[----:B------:R-:W-:-:S04]  /*5380*/  USHF.R.S32.HI UR4, URZ, 0x6, UR4 ;  /* 0x000000063f047899 */ /* 0x000fc80008011404 */
[----:B------:R-:W-:-:S04]  /*5390*/  UISETP.LT.AND UP2, UPT, UR9, UR4, UPT ;  /* 0x000000040900728c */ /* 0x000fc8000bf41270 */
[----:B------:R-:W-:-:S04]  /*53a0*/  USEL UR4, UR9, UR4, !UP2 ;  /* 0x0000000409047287 */ /* 0x000fc8000d000000 */
[----:B------:R-:W-:-:S06]  /*53b0*/  UISETP.GE.AND UP2, UPT, UR20, UR4, UPT ;  /* 0x000000041400728c */ /* 0x000fcc000bf46270 */
[----:B------:R-:W-:-:S13]  /*53c0*/  PLOP3.LUT P0, PT, PT, PT, UP2, 0x40, 0x0 ;  /* 0x000000000000781c */ /* 0x000fda0003f0e828 */
[----:B------:R-:W-:Y:S05]  /*53d0*/  @P0 BRA `(.L_x_407) ;  /* 0x000037e000000947 */ /* 0x000fea0003800000 */
[C---:B------:R-:W-:Y:S01]  /*53e0*/  SHF.L.U64.HI R214, R210.reuse, 0x1, R9 ;  /* 0x00000001d2d67819 */ /* 0x040fe20000010209 */
[----:B------:R-:W-:Y:S01]  /*53f0*/  IMAD.MOV.U32 R2, RZ, RZ, R8 ;  /* 0x000000ffff027224 */ /* 0x000fe200078e0008 */
[----:B------:R-:W-:Y:S01]  /*5400*/  SHF.L.U32 R175, R210, 0x1, RZ ;  /* 0x00000001d2af7819 */ /* 0x000fe200000006ff */
[----:B------:R-:W-:Y:S01]  /*5410*/  IMAD.MOV.U32 R3, RZ, RZ, R0 ;  /* 0x000000ffff037224 */ /* 0x000fe200078e0000 */
[C---:B------:R-:W-:Y:S01]  /*5420*/  SHF.L.U64.HI R174, R209.reuse, 0x1, R212 ;  /* 0x00000001d1ae7819 */ /* 0x040fe200000102d4 */
[----:B------:R-:W-:Y:S01]  /*5430*/  IMAD.SHL.U32 R173, R209, 0x2, RZ ;  /* 0x00000002d1ad7824 */ /* 0x000fe200078e00ff */
[----:B------:R-:W-:Y:S02]  /*5440*/  SEL R172, RZ, 0x10, P4 ;  /* 0x00000010ffac7807 */ /* 0x000fe40002000000 */
.L_x_418:
[----:B------:R-:W-:Y:S04]  /*5450*/  DEPBAR.LE SB0, 0x0 ;  /* 0x000080000000791a */ /* 0x000fe80000000000 */
[----:B------:R-:W-:Y:S01]  /*5460*/  BAR.SYNC.DEFER_BLOCKING 0x0 ;  /* 0x0000000000007b1d */ /* 0x000fe20000010000 */
[----:B------:R-:W-:Y:S06]  /*5470*/  UISETP.GT.AND UP2, UPT, UR9, UR20, UPT ;  /* 0x000000140900728c */ /* 0x000fec000bf44270 */
[----:B------:R-:W-:Y:S01]  /*5480*/  PLOP3.LUT P0, PT, PT, PT, UP2, 0x80, 0x0 ;  /* 0x000000000000781c */ /* 0x000fe20003f0f028 */
[----:B------:R1:W2:Y:S04]  /*5490*/  LDSM.16.M88.4 R132, [R198+0xc100] ;  /* 0x00c10000c684783b */ /* 0x0002a80000000200 */
[----:B------:R1:W3:Y:S04]  /*54a0*/  LDSM.16.M88.4 R136, [R197+0x6100] ;  /* 0x00610000c588783b */ /* 0x0002e80000000200 */
[----:B------:R1:W4:Y:S04]  /*54b0*/  LDSM.16.M88.4 R140, [R197+0x6900] ;  /* 0x00690000c58c783b */ /* 0x0003280000000200 */
[----:B------:R1:W1:Y:S04]  /*54c0*/  LDSM.16.M88.4 R144, [R197+0x7100] ;  /* 0x00710000c590783b */ /* 0x0002680000000200 */
[----:B------:R1:W1:Y:S04]  /*54d0*/  LDSM.16.M88.4 R148, [R197+0x7900] ;  /* 0x00790000c594783b */ /* 0x0002680000000200 */
[----:B------:R1:W1:Y:S04]  /*54e0*/  LDSM.16.M88.4 R152, [R194+0xc100] ;  /* 0x00c10000c298783b */ /* 0x0002680000000200 */
[----:B------:R1:W1:Y:S04]  /*54f0*/  LDSM.16.M88.4 R156, [R196] ;  /* 0x00000000c49c783b */ /* 0x0002680000000200 */
[----:B------:R1:W1:Y:S04]  /*5500*/  LDSM.16.M88.4 R160, [R187] ;  /* 0x00000000bba0783b */ /* 0x0002680000000200 */
[----:B------:R1:W1:Y:S04]  /*5510*/  LDSM.16.M88.4 R164, [R186] ;  /* 0x00000000baa4783b */ /* 0x0002680000000200 */
[----:B------:R1:W1:Y:S01]  /*5520*/  LDSM.16.M88.4 R168, [R185] ;  /* 0x00000000b9a8783b */ /* 0x0002620000000200 */
[----:B------:R-:W-:-:S05]  /*5530*/  @P0 BRA `(.L_x_408) ;  /* 0x000002b000000947 */ /* 0x000fca0003800000 */
[----:B------:R-:W-:Y:S01]  /*5540*/  SHF.R.S32.HI R5, RZ, 0x1f, R201 ;  /* 0x0000001fff057819 */ /* 0x000fe200000114c9 */
[----:B------:R-:W-:Y:S01]  /*5550*/  IMAD.WIDE.U32 R6, R201, c[0x0][0x208], RZ ;  /* 0x00008200c9067a25 */ /* 0x000fe200078e00ff */
[----:B------:R-:W-:Y:S02]  /*5560*/  SHF.R.S32.HI R4, RZ, 0x1f, R200 ;  /* 0x0000001fff047819 */ /* 0x000fe400000114c8 */
[----:B------:R-:W-:Y:S01]  /*5570*/  IADD3 R12, -R172, 0x10, RZ ;  /* 0x00000010ac0c7810 */ /* 0x000fe20007ffe1ff */
[----:B------:R-:W-:Y:S01]  /*5580*/  IMAD R5, R5, c[0x0][0x208], RZ ;  /* 0x0000820005057a24 */ /* 0x000fe200078e02ff */
[----:B------:R-:W-:Y:S01]  /*5590*/  IADD3 R11, -R213, 0x10, RZ ;  /* 0x00000010d50b7810 */ /* 0x000fe20007ffe1ff */
[----:B------:R-:W-:Y:S01]  /*55a0*/  IMAD R4, R4, c[0x0][0x218], RZ ;  /* 0x0000860004047a24 */ /* 0x000fe200078e02ff */
[----:B------:R-:W-:Y:S01]  /*55b0*/  LOP3.LUT R12, R12, 0xf, RZ, 0xc0, !PT ;  /* 0x0000000f0c0c7812 */ /* 0x000fe200078ec0ff */
[----:B------:R-:W-:Y:S01]  /*55c0*/  IMAD R5, R201, c[0x0][0x20c], R5 ;  /* 0x00008300c9057a24 */ /* 0x000fe200078e0205 */
[----:B------:R-:W-:Y:S01]  /*55d0*/  LOP3.LUT R11, R11, 0xf, RZ, 0xc0, !PT ;  /* 0x0000000f0b0b7812 */ /* 0x000fe200078ec0ff */
[C---:B------:R-:W-:Y:S02]  /*55e0*/  IMAD R4, R200.reuse, c[0x0][0x21c], R4 ;  /* 0x00008700c8047a24 */ /* 0x040fe400078e0204 */
[----:B------:R-:W-:Y:S04]  /*55f0*/  IMAD.IADD R7, R7, 0x1, R5 ;  /* 0x0000000107077824 */ /* 0x000fe800078e0205 */
[----:B------:R-:W-:Y:S05]  /*5600*/  IMAD.WIDE.U32 R6, R200, c[0x0][0x218], R6 ;  /* 0x00008600c8067a25 */ /* 0x000fea00078e0006 */
[----:B------:R-:W-:Y:S04]  /*5610*/  IADD3 R0, P0, R6, UR22, RZ ;  /* 0x0000001606007c10 */ /* 0x000fe8000ff1e0ff */
[----:B------:R-:W-:Y:S02]  /*5620*/  IADD3.X R7, R7, UR6, R4, P0, !PT ;  /* 0x0000000607077c10 */ /* 0x000fe400087fe404 */
[----:B------:R-:W-:Y:S02]  /*5630*/  LEA R14, P0, R0, c[0x0][0x1f8], 0x1 ;  /* 0x00007e00000e7a11 */ /* 0x000fe400078008ff */
[----:B------:R-:W-:Y:S02]  /*5640*/  SHF.L.U64.HI R4, R208, 0x1, R211 ;  /* 0x00000001d0047819 */ /* 0x000fe400000102d3 */
[----:B------:R-:W-:Y:S01]  /*5650*/  LEA.HI.X R9, R0, c[0x0][0x1fc], R7, 0x1, P0 ;  /* 0x00007f0000097a11 */ /* 0x000fe200000f0c07 */
[----:B------:R-:W5:Y:S01]  /*5660*/  SHFL.IDX PT, R6, R14, 0x1, 0x181f ;  /* 0x00381f000e067f89 */ /* 0x000f6200000e0000 */
[----:B------:R-:W-:Y:S03]  /*5670*/  IMAD.SHL.U32 R0, R208, 0x2, RZ ;  /* 0x00000002d0007824 */ /* 0x000fe600078e00ff */
[----:B------:R-:W4:Y:S04]  /*5680*/  SHFL.IDX PT, R5, R9, 0x1, 0x181f ;  /* 0x00381f0009057f89 */ /* 0x000f2800000e0000 */
[----:B------:R-:W3:Y:S04]  /*5690*/  SHFL.IDX PT, R8, R14, RZ, 0x181f ;  /* 0x00181fff0e087589 */ /* 0x000ee800000e0000 */
[----:B------:R-:W2:Y:S01]  /*56a0*/  SHFL.IDX PT, R7, R9, RZ, 0x181f ;  /* 0x00181fff09077589 */ /* 0x000ea200000e0000 */
[-C--:B-----5:R-:W-:Y:S04]  /*56b0*/  IADD3 R12, P6, P0, R12, R6.reuse, R173 ;  /* 0x000000060c0c7210 */ /* 0x0a0fe800078de0ad */
[-C--:B----4-:R-:W-:Y:S02]  /*56c0*/  IADD3.X R13, RZ, R5.reuse, R174, P6, P0 ;  /* 0x00000005ff0d7210 */ /* 0x090fe400037e04ae */
[----:B------:R-:W-:Y:S04]  /*56d0*/  IADD3 R10, P6, P0, R11, R6, R0 ;  /* 0x000000060b0a7210 */ /* 0x000fe800078de000 */
[--C-:B------:R-:W-:Y:S02]  /*56e0*/  IADD3.X R11, RZ, R5, R4.reuse, P6, P0 ;  /* 0x00000005ff0b7210 */ /* 0x100fe400037e0404 */
[C---:B---3--:R-:W-:Y:S02]  /*56f0*/  IADD3 R14, P6, R8.reuse, R0, RZ ;  /* 0x00000000080e7210 */ /* 0x048fe40007fde0ff */
[C---:B------:R-:W-:Y:S03]  /*5700*/  IADD3 R16, P0, R8.reuse, R175, RZ ;  /* 0x000000af08107210 */ /* 0x040fe60007f1e0ff */
[C---:B--2---:R-:W-:Y:S01]  /*5710*/  IMAD.X R15, R7.reuse, 0x1, R4, P6 ;  /* 0x00000001070f7824 */ /* 0x044fe200030e0604 */
[----:B------:R-:W-:Y:S01]  /*5720*/  IADD3 R8, P6, R8, R173, RZ ;  /* 0x000000ad08087210 */ /* 0x000fe20007fde0ff */
[C---:B------:R-:W-:Y:S01]  /*5730*/  IMAD.X R17, R7.reuse, 0x1, R214, P0 ;  /* 0x0000000107117824 */ /* 0x040fe200000e06d6 */
[----:B------:R-:W-:Y:S03]  /*5740*/  IADD3 R6, P0, R6, R175, RZ ;  /* 0x000000af06067210 */ /* 0x000fe60007f1e0ff */
[----:B------:R-:W-:Y:S01]  /*5750*/  IMAD.X R9, R7, 0x1, R174, P6 ;  /* 0x0000000107097824 */ /* 0x000fe200030e06ae */
[----:B------:R2:W-:Y:S01]  /*5760*/  LDGSTS.E.BYPASS.LTC128B.128 [R205], [R16.64], !P5 ;  /* 0x0000000010cd7fae */ /* 0x0005e2000e901d52 */
[----:B------:R-:W-:Y:S01]  /*5770*/  ISETP.NE.U32.AND P6, PT, R172, RZ, PT ;  /* 0x000000ffac00720c */ /* 0x000fe20003fc5070 */
[----:B------:R-:W-:Y:S01]  /*5780*/  IMAD.X R7, R5, 0x1, R214, P0 ;  /* 0x0000000105077824 */ /* 0x000fe200000e06d6 */
[----:B------:R-:W-:Y:S01]  /*5790*/  ISETP.NE.U32.AND P0, PT, R213, RZ, PT ;  /* 0x000000ffd500720c */ /* 0x000fe20003f05070 */
[----:B------:R2:W-:Y:S04]  /*57a0*/  LDGSTS.E.BYPASS.LTC128B.128 [R205+0x2000], [R8.64], !P4 ;  /* 0x0200000008cd7fae */ /* 0x0005e8000e101d52 */
[----:B------:R2:W-:Y:S04]  /*57b0*/  LDGSTS.E.BYPASS.LTC128B.128 [R205+0x4000], [R14.64], !P3 ;  /* 0x040000000ecd7fae */ /* 0x0005e8000d901d52 */
[----:B------:R2:W-:Y:S04]  /*57c0*/  LDGSTS.E.BYPASS.LTC128B.128 [R205+0x1000], [R6.64], !P5 ;  /* 0x0100000006cd7fae */ /* 0x0005e8000e901d52 */
[----:B------:R2:W-:Y:S04]  /*57d0*/  LDGSTS.E.BYPASS.LTC128B.128.ZFILL [R205+0x3000], [R12.64], P6 ;  /* 0x030000000ccd7fae */ /* 0x0005e8000b141d52 */
[----:B------:R2:W-:Y:S02]  /*57e0*/  LDGSTS.E.BYPASS.LTC128B.128.ZFILL [R205+0x5000], [R10.64], P0 ;  /* 0x050000000acd7fae */ /* 0x0005e40008141d52 */
.L_x_408:
[C---:B--23--:R-:W-:Y:S01]  /*57f0*/  HMMA.16816.F32 R4, R132.reuse, R136, RZ ;  /* 0x000000888404723c */ /* 0x04cfe200000018ff */
[----:B------:R-:W0:Y:S01]  /*5800*/  LDGDEPBAR ;  /* 0x00000000000079af */ /* 0x000e220000000000 */
[----:B------:R-:W-:Y:S06]  /*5810*/  UISETP.GT.AND UP2, UPT, UR20, UR9, UPT ;  /* 0x000000091400728c */ /* 0x000fec000bf44270 */
[C---:B------:R-:W-:Y:S01]  /*5820*/  HMMA.16816.F32 R8, R132.reuse, R138, RZ ;  /* 0x0000008a8408723c */ /* 0x040fe200000018ff */
[----:B------:R-:W-:Y:S01]  /*5830*/  LDSM.16.M88.4 R136, [R193+0xc100] ;  /* 0x00c10000c188783b */ /* 0x000fe20000000200 */
[----:B------:R-:W-:Y:S06]  /*5840*/  PLOP3.LUT P0, PT, PT, PT, UP2, 0x40, 0x0 ;  /* 0x000000000000781c */ /* 0x000fec0003f0e828 */
[C---:B----4-:R-:W-:Y:S08]  /*5850*/  HMMA.16816.F32 R12, R132.reuse, R140, RZ ;  /* 0x0000008c840c723c */ /* 0x050ff000000018ff */
[C---:B------:R-:W-:Y:S01]  /*5860*/  HMMA.16816.F32 R16, R132.reuse, R142, RZ ;  /* 0x0000008e8410723c */ /* 0x040fe200000018ff */
[----:B------:R-:W2:Y:S07]  /*5870*/  LDSM.16.M88.4 R140, [R192+0x6100] ;  /* 0x00610000c08c783b */ /* 0x000eae0000000200 */
[C---:B-1----:R-:W-:Y:S08]  /*5880*/  HMMA.16816.F32 R20, R132.reuse, R144, RZ ;  /* 0x000000908414723c */ /* 0x042ff000000018ff */
[C---:B------:R-:W-:Y:S01]  /*5890*/  HMMA.16816.F32 R24, R132.reuse, R146, RZ ;  /* 0x000000928418723c */ /* 0x040fe200000018ff */
[----:B------:R-:W1:Y:S07]  /*58a0*/  LDSM.16.M88.4 R144, [R192+0x6900] ;  /* 0x00690000c090783b */ /* 0x000e6e0000000200 */
[C---:B------:R-:W-:Y:S08]  /*58b0*/  HMMA.16816.F32 R28, R132.reuse, R148, RZ ;  /* 0x00000094841c723c */ /* 0x040ff000000018ff */
[----:B------:R-:W-:Y:S01]  /*58c0*/  HMMA.16816.F32 R32, R132, R150, RZ ;  /* 0x000000968420723c */ /* 0x000fe200000018ff */
[----:B------:R-:W3:Y:S06]  /*58d0*/  LDSM.16.M88.4 R132, [R192+0x7100] ;  /* 0x00710000c084783b */ /* 0x000eec0000000200 */
[----:B------:R-:W4:Y:S01]  /*58e0*/  LDSM.16.M88.4 R148, [R192+0x7900] ;  /* 0x00790000c094783b */ /* 0x000f220000000200 */
[C---:B------:R-:W-:Y:S08]  /*58f0*/  HMMA.16816.F32 R4, R152.reuse, R156, R4 ;  /* 0x0000009c9804723c */ /* 0x040ff00000001804 */
[C---:B------:R-:W-:Y:S01]  /*5900*/  HMMA.16816.F32 R8, R152.reuse, R158, R8 ;  /* 0x0000009e9808723c */ /* 0x040fe20000001808 */
[----:B------:R-:W-:Y:S07]  /*5910*/  LDSM.16.M88.4 R156, [R191+0xc100] ;  /* 0x00c10000bf9c783b */ /* 0x000fee0000000200 */
[C---:B------:R-:W-:Y:S08]  /*5920*/  HMMA.16816.F32 R12, R152.reuse, R160, R12 ;  /* 0x000000a0980c723c */ /* 0x040ff0000000180c */
[C---:B------:R-:W-:Y:S01]  /*5930*/  HMMA.16816.F32 R16, R152.reuse, R162, R16 ;  /* 0x000000a29810723c */ /* 0x040fe20000001810 */
[----:B------:R-:W5:Y:S07]  /*5940*/  LDSM.16.M88.4 R160, [R184] ;  /* 0x00000000b8a0783b */ /* 0x000f6e0000000200 */
[C---:B------:R-:W-:Y:S08]  /*5950*/  HMMA.16816.F32 R20, R152.reuse, R164, R20 ;  /* 0x000000a49814723c */ /* 0x040ff00000001814 */
[C---:B------:R-:W-:Y:S01]  /*5960*/  HMMA.16816.F32 R24, R152.reuse, R166, R24 ;  /* 0x000000a69818723c */ /* 0x040fe20000001818 */
[----:B------:R-:W3:Y:S07]  /*5970*/  LDSM.16.M88.4 R164, [R184+0x800] ;  /* 0x00080000b8a4783b */ /* 0x000eee0000000200 */
[C---:B------:R-:W-:Y:S08]  /*5980*/  HMMA.16816.F32 R28, R152.reuse, R168, R28 ;  /* 0x000000a8981c723c */ /* 0x040ff0000000181c */
[----:B------:R-:W-:Y:S01]  /*5990*/  HMMA.16816.F32 R32, R152, R170, R32 ;  /* 0x000000aa9820723c */ /* 0x000fe20000001820 */
[----:B------:R-:W4:Y:S06]  /*59a0*/  LDSM.16.M88.4 R152, [R184+0x1000] ;  /* 0x00100000b898783b */ /* 0x000f2c0000000200 */
[----:B------:R-:W4:Y:S01]  /*59b0*/  LDSM.16.M88.4 R168, [R184+0x1800] ;  /* 0x00180000b8a8783b */ /* 0x000f220000000200 */
[C---:B--2---:R-:W-:Y:S08]  /*59c0*/  HMMA.16816.F32 R4, R136.reuse, R140, R4 ;  /* 0x0000008c8804723c */ /* 0x044ff00000001804 */
[C---:B------:R-:W-:Y:S01]  /*59d0*/  HMMA.16816.F32 R8, R136.reuse, R142, R8 ;  /* 0x0000008e8808723c */ /* 0x040fe20000001808 */
[----:B------:R-:W-:Y:S07]  /*59e0*/  LDSM.16.M88.4 R140, [R197+0x8100] ;  /* 0x00810000c58c783b */ /* 0x000fee0000000200 */
[C---:B-1----:R-:W-:Y:S08]  /*59f0*/  HMMA.16816.F32 R12, R136.reuse, R144, R12 ;  /* 0x00000090880c723c */ /* 0x042ff0000000180c */
[C---:B------:R-:W-:Y:S01]  /*5a00*/  HMMA.16816.F32 R16, R136.reuse, R146, R16 ;  /* 0x000000928810723c */ /* 0x040fe20000001810 */
[----:B------:R-:W-:Y:S07]  /*5a10*/  LDSM.16.M88.4 R144, [R197+0x8900] ;  /* 0x00890000c590783b */ /* 0x000fee0000000200 */
[C---:B---3--:R-:W-:Y:S08]  /*5a20*/  HMMA.16816.F32 R20, R136.reuse, R132, R20 ;  /* 0x000000848814723c */ /* 0x048ff00000001814 */
[C---:B------:R-:W-:Y:S01]  /*5a30*/  HMMA.16816.F32 R24, R136.reuse, R134, R24 ;  /* 0x000000868818723c */ /* 0x040fe20000001818 */
[----:B------:R-:W1:Y:S07]  /*5a40*/  LDSM.16.M88.4 R132, [R198+0x10100] ;  /* 0x01010000c684783b */ /* 0x000e6e0000000200 */
[C---:B----4-:R-:W-:Y:S08]  /*5a50*/  HMMA.16816.F32 R28, R136.reuse, R148, R28 ;  /* 0x00000094881c723c */ /* 0x050ff0000000181c */
[----:B------:R-:W-:Y:S01]  /*5a60*/  HMMA.16816.F32 R32, R136, R150, R32 ;  /* 0x000000968820723c */ /* 0x000fe20000001820 */
[----:B------:R-:W2:Y:S06]  /*5a70*/  LDSM.16.M88.4 R136, [R197+0x9100] ;  /* 0x00910000c588783b */ /* 0x000eac0000000200 */
[----:B------:R-:W3:Y:S01]  /*5a80*/  LDSM.16.M88.4 R148, [R197+0x9900] ;  /* 0x00990000c594783b */ /* 0x000ee20000000200 */
[C---:B-----5:R-:W-:Y:S08]  /*5a90*/  HMMA.16816.F32 R4, R156.reuse, R160, R4 ;  /* 0x000000a09c04723c */ /* 0x060ff00000001804 */
[C---:B------:R-:W-:Y:S01]  /*5aa0*/  HMMA.16816.F32 R8, R156.reuse, R162, R8 ;  /* 0x000000a29c08723c */ /* 0x040fe20000001808 */
[----:B------:R-:W-:Y:S07]  /*5ab0*/  LDSM.16.M88.4 R160, [R183] ;  /* 0x00000000b7a0783b */ /* 0x000fee0000000200 */
[C---:B------:R-:W-:Y:S08]  /*5ac0*/  HMMA.16816.F32 R12, R156.reuse, R164, R12 ;  /* 0x000000a49c0c723c */ /* 0x040ff0000000180c */
[C---:B------:R-:W-:Y:S01]  /*5ad0*/  HMMA.16816.F32 R16, R156.reuse, R166, R16 ;  /* 0x000000a69c10723c */ /* 0x040fe20000001810 */
[----:B------:R-:W-:Y:S07]  /*5ae0*/  LDSM.16.M88.4 R164, [R182] ;  /* 0x00000000b6a4783b */ /* 0x000fee0000000200 */
[C---:B------:R-:W-:Y:S08]  /*5af0*/  HMMA.16816.F32 R20, R156.reuse, R152, R20 ;  /* 0x000000989c14723c */ /* 0x040ff00000001814 */
[C---:B------:R-:W-:Y:S01]  /*5b00*/  HMMA.16816.F32 R24, R156.reuse, R154, R24 ;  /* 0x0000009a9c18723c */ /* 0x040fe20000001818 */
[----:B------:R-:W4:Y:S07]  /*5b10*/  LDSM.16.M88.4 R152, [R194+0x10100] ;  /* 0x01010000c298783b */ /* 0x000f2e0000000200 */
[C---:B------:R-:W-:Y:S08]  /*5b20*/  HMMA.16816.F32 R28, R156.reuse, R168, R28 ;  /* 0x000000a89c1c723c */ /* 0x040ff0000000181c */
[----:B------:R-:W-:Y:S01]  /*5b30*/  HMMA.16816.F32 R32, R156, R170, R32 ;  /* 0x000000aa9c20723c */ /* 0x000fe20000001820 */
[----:B------:R-:W5:Y:S06]  /*5b40*/  LDSM.16.M88.4 R156, [R181] ;  /* 0x00000000b59c783b */ /* 0x000f6c0000000200 */
[----:B------:R-:W3:Y:S01]  /*5b50*/  LDSM.16.M88.4 R168, [R180] ;  /* 0x00000000b4a8783b */ /* 0x000ee20000000200 */
        /* <DEDUP_REMOVED lines=11> */
[----:B------:R-:W2:Y:S06]  /*5c10*/  LDSM.16.M88.4 R132, [R192+0x9100] ;  /* 0x00910000c084783b */ /* 0x000eac0000000200 */
[----:B------:R-:W3:Y:S01]  /*5c20*/  LDSM.16.M88.4 R148, [R192+0x9900] ;  /* 0x00990000c094783b */ /* 0x000ee20000000200 */
[C---:B----4-:R-:W-:Y:S08]  /*5c30*/  HMMA.16816.F32 R4, R152.reuse, R160, R4 ;  /* 0x000000a09804723c */ /* 0x050ff00000001804 */
[C---:B------:R-:W-:Y:S01]  /*5c40*/  HMMA.16816.F32 R8, R152.reuse, R162, R8 ;  /* 0x000000a29808723c */ /* 0x040fe20000001808 */
[----:B------:R-:W-:Y:S07]  /*5c50*/  LDSM.16.M88.4 R160, [R184+0x2000] ;  /* 0x00200000b8a0783b */ /* 0x000fee0000000200 */
[C---:B------:R-:W-:Y:S08]  /*5c60*/  HMMA.16816.F32 R12, R152.reuse, R164, R12 ;  /* 0x000000a4980c723c */ /* 0x040ff0000000180c */
[C---:B------:R-:W-:Y:S01]  /*5c70*/  HMMA.16816.F32 R16, R152.reuse, R166, R16 ;  /* 0x000000a69810723c */ /* 0x040fe20000001810 */
[----:B------:R-:W-:Y:S07]  /*5c80*/  LDSM.16.M88.4 R164, [R184+0x2800] ;  /* 0x00280000b8a4783b */ /* 0x000fee0000000200 */
[C---:B-----5:R-:W-:Y:S08]  /*5c90*/  HMMA.16816.F32 R20, R152.reuse, R156, R20 ;  /* 0x0000009c9814723c */ /* 0x060ff00000001814 */
[C---:B------:R-:W-:Y:S01]  /*5ca0*/  HMMA.16816.F32 R24, R152.reuse, R158, R24 ;  /* 0x0000009e9818723c */ /* 0x040fe20000001818 */
[----:B------:R-:W4:Y:S07]  /*5cb0*/  LDSM.16.M88.4 R156, [R191+0x10100] ;  /* 0x01010000bf9c783b */ /* 0x000f2e0000000200 */
[C---:B------:R-:W-:Y:S08]  /*5cc0*/  HMMA.16816.F32 R28, R152.reuse, R168, R28 ;  /* 0x000000a8981c723c */ /* 0x040ff0000000181c */
[----:B------:R-:W-:Y:S01]  /*5cd0*/  HMMA.16816.F32 R32, R152, R170, R32 ;  /* 0x000000aa9820723c */ /* 0x000fe20000001820 */
[----:B------:R-:W5:Y:S06]  /*5ce0*/  LDSM.16.M88.4 R152, [R184+0x3000] ;  /* 0x00300000b898783b */ /* 0x000f6c0000000200 */
[----:B------:R-:W3:Y:S01]  /*5cf0*/  LDSM.16.M88.4 R168, [R184+0x3800] ;  /* 0x00380000b8a8783b */ /* 0x000ee20000000200 */
        /* <DEDUP_REMOVED lines=15> */
[----:B------:R-:W-:Y:S07]  /*5df0*/  LDSM.16.M88.4 R160, [R179] ;  /* 0x00000000b3a0783b */ /* 0x000fee0000000200 */
[C---:B------:R-:W-:Y:S08]  /*5e00*/  HMMA.16816.F32 R12, R156.reuse, R164, R12 ;  /* 0x000000a49c0c723c */ /* 0x040ff0000000180c */
[C---:B------:R-:W-:Y:S01]  /*5e10*/  HMMA.16816.F32 R16, R156.reuse, R166, R16 ;  /* 0x000000a69c10723c */ /* 0x040fe20000001810 */
[----:B------:R-:W-:Y:S07]  /*5e20*/  LDSM.16.M88.4 R164, [R178] ;  /* 0x00000000b2a4783b */ /* 0x000fee0000000200 */
[C---:B-----5:R-:W-:Y:S08]  /*5e30*/  HMMA.16816.F32 R20, R156.reuse, R152, R20 ;  /* 0x000000989c14723c */ /* 0x060ff00000001814 */
        /* <DEDUP_REMOVED lines=40> */
[C---:B---3--:R-:W-:Y:S08]  /*60c0*/  HMMA.16816.F32 R28, R136.reuse, R148, R28 ;  /* 0x00000094881c723c */ /* 0x048ff0000000181c */
[----:B------:R-:W-:Y:S08]  /*60d0*/  HMMA.16816.F32 R32, R136, R150, R32 ;  /* 0x000000968820723c */ /* 0x000ff00000001820 */
[C---:B----4-:R-:W-:Y:S08]  /*60e0*/  HMMA.16816.F32 R4, R156.reuse, R160, R4 ;  /* 0x000000a09c04723c */ /* 0x050ff00000001804 */
        /* <DEDUP_REMOVED lines=8> */
[----:B------:R-:W-:Y:S01]  /*6170*/  IADD3 R140, -R172, 0x10, RZ ;  /* 0x00000010ac8c7810 */ /* 0x000fe20007ffe1ff */
[----:B------:R-:W-:Y:S01]  /*6180*/  ULEA UR5, UR20, UR12, 0x6 ;  /* 0x0000000c14057291 */ /* 0x000fe2000f8e303f */
[----:B------:R-:W-:Y:S01]  /*6190*/  IADD3 R139, -R213, 0x10, RZ ;  /* 0x00000010d58b7810 */ /* 0x000fe20007ffe1ff */
[----:B------:R-:W-:Y:S01]  /*61a0*/  IMAD.MOV.U32 R200, RZ, RZ, RZ ;  /* 0x000000ffffc87224 */ /* 0x000fe200078e00ff */
[----:B------:R-:W-:Y:S02]  /*61b0*/  LOP3.LUT R140, R140, 0xf, RZ, 0xc0, !PT ;  /* 0x0000000f8c8c7812 */ /* 0x000fe400078ec0ff */
[----:B------:R-:W-:Y:S01]  /*61c0*/  LOP3.LUT R139, R139, 0xf, RZ, 0xc0, !PT ;  /* 0x0000000f8b8b7812 */ /* 0x000fe200078ec0ff */
[----:B------:R-:W-:Y:S05]  /*61d0*/  IMAD.U32 R201, RZ, RZ, UR5 ;  /* 0x00000005ffc97e24 */ /* 0x000fea000f8e00ff */
[----:B------:R-:W-:Y:S05]  /*61e0*/  IADD3 R201, R201, -0x40, R202 ;  /* 0xffffffc0c9c97810 */ /* 0x000fea0007ffe0ca */
[----:B------:R-:W-:Y:S04]  /*61f0*/  @P2 IMAD.HI.U32 R134, R201, c[0x0][0x2bc], RZ ;  /* 0x0000af00c9862a27 */ /* 0x000fe800078e00ff */
[--C-:B------:R-:W-:Y:S01]  /*6200*/  IMAD.MOV.U32 R0, RZ, RZ, R201.reuse ;  /* 0x000000ffff007224 */ /* 0x100fe200078e00c9 */
[----:B------:R-:W-:Y:S04]  /*6210*/  @P2 SHF.R.U32.HI R0, RZ, c[0x0][0x2c0], R134 ;  /* 0x0000b000ff002a19 */ /* 0x000fe80000011686 */
[C---:B------:R-:W-:Y:S04]  /*6220*/  @!P1 IADD3 R135, P0, R0.reuse, UR16, RZ ;  /* 0x0000001000879c10 */ /* 0x040fe8000ff1e0ff */
[----:B------:R-:W-:Y:S01]  /*6230*/  @!P1 LEA.HI.X.SX32 R134, R0, UR8, 0x1, P0 ;  /* 0x0000000800869c11 */ /* 0x000fe200080f0eff */
[----:B------:R-:W-:Y:S01]  /*6240*/  IMAD.MOV R0, RZ, RZ, -R0 ;  /* 0x000000ffff007224 */ /* 0x000fe200078e0a00 */
[C---:B------:R-:W-:Y:S03]  /*6250*/  @!P1 LEA R132, P0, R135.reuse, c[0x0][0x2a0], 0x2 ;  /* 0x0000a80087849a11 */ /* 0x040fe600078010ff */
[----:B------:R-:W-:Y:S01]  /*6260*/  IMAD R201, R0, c[0x0][0x2b8], R201 ;  /* 0x0000ae0000c97a24 */ /* 0x000fe200078e02c9 */
[----:B------:R-:W-:Y:S03]  /*6270*/  @!P1 LEA.HI.X R133, R135, c[0x0][0x2a4], R134, 0x2, P0 ;  /* 0x0000a90087859a11 */ /* 0x000fe600000f1486 */
[----:B------:R-:W-:Y:S01]  /*6280*/  IMAD.WIDE.U32 R134, R201, c[0x0][0x1e0], RZ ;  /* 0x00007800c9867a25 */ /* 0x000fe200078e00ff */
[----:B------:R-:W-:Y:S01]  /*6290*/  SHF.R.S32.HI R137, RZ, 0x1f, R201 ;  /* 0x0000001fff897819 */ /* 0x000fe200000114c9 */
[----:B------:R1:W2:Y:S04]  /*62a0*/  @!P1 LDG.E R200, [R132.64] ;  /* 0x0000001284c89981 */ /* 0x0002a8000c1e1900 */
[----:B------:R-:W-:Y:S04]  /*62b0*/  IMAD R137, R137, c[0x0][0x1e0], RZ ;  /* 0x0000780089897a24 */ /* 0x000fe800078e02ff */
[----:B------:R-:W-:Y:S04]  /*62c0*/  IMAD R137, R201, c[0x0][0x1e4], R137 ;  /* 0x00007900c9897a24 */ /* 0x000fe800078e0289 */
[----:B------:R-:W-:Y:S01]  /*62d0*/  IMAD.IADD R135, R135, 0x1, R137 ;  /* 0x0000000187877824 */ /* 0x000fe200078e0289 */
[----:B-1----:R-:W-:Y:S02]  /*62e0*/  SHF.L.U64.HI R132, R208, 0x1, R211 ;  /* 0x00000001d0847819 */ /* 0x002fe400000102d3 */
[----:B--2---:R-:W-:Y:S01]  /*62f0*/  SHF.R.S32.HI R0, RZ, 0x1f, R200 ;  /* 0x0000001fff007819 */ /* 0x004fe200000114c8 */
[----:B------:R-:W-:Y:S04]  /*6300*/  IMAD.WIDE.U32 R134, R200, c[0x0][0x1f0], R134 ;  /* 0x00007c00c8867a25 */ /* 0x000fe800078e0086 */
[----:B------:R-:W-:Y:S01]  /*6310*/  IMAD R0, R0, c[0x0][0x1f0], RZ ;  /* 0x00007c0000007a24 */ /* 0x000fe200078e02ff */
[----:B------:R-:W-:Y:S03]  /*6320*/  IADD3 R133, P0, R134, UR14, RZ ;  /* 0x0000000e86857c10 */ /* 0x000fe6000ff1e0ff */
[----:B------:R-:W-:Y:S05]  /*6330*/  IMAD R0, R200, c[0x0][0x1f4], R0 ;  /* 0x00007d00c8007a24 */ /* 0x000fea00078e0200 */
[----:B------:R-:W-:Y:S02]  /*6340*/  IADD3.X R0, R135, UR7, R0, P0, !PT ;  /* 0x0000000787007c10 */ /* 0x000fe400087fe400 */
[C---:B------:R-:W-:Y:S04]  /*6350*/  LEA R142, P0, R133.reuse, c[0x0][0x1c8], 0x1 ;  /* 0x00007200858e7a11 */ /* 0x040fe800078008ff */
[----:B------:R-:W-:Y:S01]  /*6360*/  LEA.HI.X R137, R133, c[0x0][0x1cc], R0, 0x1, P0 ;  /* 0x0000730085897a11 */ /* 0x000fe200000f0c00 */
[----:B------:R-:W1:Y:S01]  /*6370*/  SHFL.IDX PT, R134, R142, 0x1, 0x181f ;  /* 0x00381f008e867f89 */ /* 0x000e6200000e0000 */
[----:B------:R-:W-:Y:S03]  /*6380*/  IMAD.SHL.U32 R0, R208, 0x2, RZ ;  /* 0x00000002d0007824 */ /* 0x000fe600078e00ff */
[----:B------:R-:W2:Y:S04]  /*6390*/  SHFL.IDX PT, R133, R137, 0x1, 0x181f ;  /* 0x00381f0089857f89 */ /* 0x000ea800000e0000 */
[----:B------:R-:W3:Y:S04]  /*63a0*/  SHFL.IDX PT, R136, R142, RZ, 0x181f ;  /* 0x00181fff8e887589 */ /* 0x000ee800000e0000 */
[----:B------:R-:W4:Y:S01]  /*63b0*/  SHFL.IDX PT, R135, R137, RZ, 0x181f ;  /* 0x00181fff89877589 */ /* 0x000f2200000e0000 */
[-C--:B-1----:R-:W-:Y:S04]  /*63c0*/  IADD3 R140, P6, P0, R140, R134.reuse, R173 ;  /* 0x000000868c8c7210 */ /* 0x082fe800078de0ad */
[-C--:B--2---:R-:W-:Y:S02]  /*63d0*/  IADD3.X R141, RZ, R133.reuse, R174, P6, P0 ;  /* 0x00000085ff8d7210 */ /* 0x084fe400037e04ae */
[----:B------:R-:W-:Y:S04]  /*63e0*/  IADD3 R138, P6, P0, R139, R134, R0 ;  /* 0x000000868b8a7210 */ /* 0x000fe800078de000 */
[--C-:B------:R-:W-:Y:S02]  /*63f0*/  IADD3.X R139, RZ, R133, R132.reuse, P6, P0 ;  /* 0x00000085ff8b7210 */ /* 0x100fe400037e0484 */
[C---:B---3--:R-:W-:Y:S02]  /*6400*/  IADD3 R142, P6, R136.reuse, R0, RZ ;  /* 0x00000000888e7210 */ /* 0x048fe40007fde0ff */
[C---:B------:R-:W-:Y:S03]  /*6410*/  IADD3 R144, P0, R136.reuse, R175, RZ ;  /* 0x000000af88907210 */ /* 0x040fe60007f1e0ff */
[C---:B----4-:R-:W-:Y:S01]  /*6420*/  IMAD.X R143, R135.reuse, 0x1, R132, P6 ;  /* 0x00000001878f7824 */ /* 0x050fe200030e0684 */
[----:B------:R-:W-:Y:S01]  /*6430*/  IADD3 R136, P6, R136, R173, RZ ;  /* 0x000000ad88887210 */ /* 0x000fe20007fde0ff */
[C---:B------:R-:W-:Y:S01]  /*6440*/  IMAD.X R145, R135.reuse, 0x1, R214, P0 ;  /* 0x0000000187917824 */ /* 0x040fe200000e06d6 */
[----:B------:R-:W-:Y:S03]  /*6450*/  IADD3 R134, P0, R134, R175, RZ ;  /* 0x000000af86867210 */ /* 0x000fe60007f1e0ff */
[----:B------:R-:W-:Y:S01]  /*6460*/  IMAD.X R137, R135, 0x1, R174, P6 ;  /* 0x0000000187897824 */ /* 0x000fe200030e06ae */
[----:B------:R1:W-:Y:S01]  /*6470*/  LDGSTS.E.BYPASS.LTC128B.128 [R199+0x6100], [R144.64], !P5 ;  /* 0x0610000090c77fae */ /* 0x0003e2000e901d52 */
        /* <DEDUP_REMOVED lines=8> */
.L_x_409:
[----:B-1----:R-:W-:Y:S01]  /*6500*/  IMAD.MOV.U32 R137, RZ, RZ, R203 ;  /* 0x000000ffff897224 */ /* 0x002fe200078e00cb */
[----:B------:R-:W-:Y:S01]  /*6510*/  PLOP3.LUT P6, PT, PT, PT, UP1, 0x80, 0x0 ;  /* 0x000000000000781c */ /* 0x000fe20003fcf018 */
[----:B------:R-:W0:Y:S01]  /*6520*/  LDGDEPBAR ;  /* 0x00000000000079af */ /* 0x000e220000000000 */
[----:B------:R-:W-:Y:S01]  /*6530*/  PLOP3.LUT P0, PT, PT, PT, UP1, 0x80, 0x0 ;  /* 0x000000000000781c */ /* 0x000fe20003f0f018 */
[----:B------:R-:W-:Y:S06]  /*6540*/  USHF.L.U32 UR5, UR20, 0x6, URZ ;  /* 0x0000000614057899 */ /* 0x000fec000800063f */
[----:B------:R-:W-:Y:S04]  /*6550*/  IMAD.U32 R133, RZ, RZ, UR5 ;  /* 0x00000005ff857e24 */ /* 0x000fe8000f8e00ff */
[----:B------:R-:W-:Y:S01]  /*6560*/  @P6 IMAD.HI.U32 R0, R203, c[0x0][0x2c8], RZ ;  /* 0x0000b200cb006a27 */ /* 0x000fe200078e00ff */
[----:B------:R-:W-:Y:S04]  /*6570*/  IADD3 R133, -R204, 0x1, -R133 ;  /* 0x00000001cc857810 */ /* 0x000fe80007ffe985 */
[----:B------:R-:W-:Y:S01]  /*6580*/  @P0 SHF.R.U32.HI R137, RZ, c[0x0][0x2cc], R0 ;  /* 0x0000b300ff890a19 */ /* 0x000fe20000011600 */
[----:B------:R-:W-:Y:S01]  /*6590*/  IMAD.MOV.U32 R0, RZ, RZ, c[0x0][0x2ac] ;  /* 0x0000ab00ff007624 */ /* 0x000fe200078e00ff */
[----:B------:R-:W-:Y:S03]  /*65a0*/  PLOP3.LUT P0, PT, PT, PT, UP0, 0x40, 0x0 ;  /* 0x000000000000781c */ /* 0x000fe60003f0e808 */
[----:B------:R-:W1:Y:S01]  /*65b0*/  SHFL.IDX PT, R139, R137, RZ, 0x1c1f ;  /* 0x001c1fff898b7589 */ /* 0x000e6200000e0000 */
[----:B------:R-:W-:Y:S05]  /*65c0*/  IMAD R133, R0, c[0x0][0x1d0], R133 ;  /* 0x0000740000857a24 */ /* 0x000fea00078e0285 */
[----:B------:R-:W-:Y:S04]  /*65d0*/  IADD3 R0, R133, -c[0x0][0x168], RZ ;  /* 0x80005a0085007a10 */ /* 0x000fe80007ffe0ff */
[C---:B------:R-:W-:Y:S02]  /*65e0*/  IADD3 R132, R0.reuse, c[0x0][0x328], RZ ;  /* 0x0000ca0000847a10 */ /* 0x040fe40007ffe0ff */
[----:B------:R-:W-:Y:S03]  /*65f0*/  IADD3 R0, R0, UR11, RZ ;  /* 0x0000000b00007c10 */ /* 0x000fe6000fffe0ff */
[--C-:B-1----:R-:W-:Y:S02]  /*6600*/  IMAD.IADD R135, R132, 0x1, R139.reuse ;  /* 0x0000000184877824 */ /* 0x102fe400078e028b */
[----:B------:R-:W-:Y:S01]  /*6610*/  IMAD.IADD R133, R0, 0x1, R139 ;  /* 0x0000000100857824 */ /* 0x000fe200078e028b */
[----:B------:R-:W-:-:S05]  /*6620*/  @P0 BRA `(.L_x_410) ;  /* 0x000001b000000947 */ /* 0x000fca0003800000 */
[----:B------:R-:W-:Y:S01]  /*6630*/  MOV R134, c[0x0][0x2ac] ;  /* 0x0000ab0000867a02 */ /* 0x000fe20000000f00 */
[----:B------:R-:W-:Y:S04]  /*6640*/  BSSY B0, `(.L_x_411) ;  /* 0x0000013000007945 */ /* 0x000fe80003800000 */
[----:B------:R-:W-:Y:S05]  /*6650*/  IMAD R139, R134, c[0x0][0x1d0], R139 ;  /* 0x00007400868b7a24 */ /* 0x000fea00078e028b */
[----:B------:R-:W-:Y:S04]  /*6660*/  IADD3 R139, R139, -c[0x0][0x168], RZ ;  /* 0x80005a008b8b7a10 */ /* 0x000fe80007ffe0ff */
[----:B------:R-:W-:Y:S11]  /*6670*/  ISETP.GT.AND P0, PT, R139, -0x1, PT ;  /* 0xffffffff8b00780c */ /* 0x000ff60003f04270 */
[----:B------:R-:W-:Y:S02]  /*6680*/  @!UPT UIADD3 URZ, URZ, URZ, URZ ;  /* 0x0000003f3f3ff290 */ /* 0x000fe4000fffe03f */
[----:B------:R-:W-:-:S05]  /*6690*/  @P0 BRA `(.L_x_412) ;  /* 0x0000008000000947 */ /* 0x000fca0003800000 */
[----:B------:R-:W-:Y:S01]  /*66a0*/  LOP3.LUT R139, RZ, R139, RZ, 0x33, !PT ;  /* 0x0000008bff8b7212 */ /* 0x000fe200078e33ff */
[----:B------:R-:W-:Y:S05]  /*66b0*/  IMAD.MOV.U32 R134, RZ, RZ, c[0x0][0x32c] ;  /* 0x0000cb00ff867624 */ /* 0x000fea00078e00ff */
[----:B------:R-:W-:Y:S11]  /*66c0*/  ISETP.NE.AND P0, PT, R134, 0x1, PT ;  /* 0x000000018600780c */ /* 0x000ff60003f05270 */
[----:B------:R-:W-:Y:S02]  /*66d0*/  @!UPT UIADD3 URZ, URZ, URZ, URZ ;  /* 0x0000003f3f3ff290 */ /* 0x000fe4000fffe03f */
[----:B------:R-:W-:Y:S05]  /*66e0*/  @P0 IMAD.HI.U32 R134, R139, c[0x0][0x330], RZ ;  /* 0x0000cc008b860a27 */ /* 0x000fea00078e00ff */
[----:B------:R-:W-:Y:S04]  /*66f0*/  @P0 SHF.R.U32.HI R139, RZ, c[0x0][0x334], R134 ;  /* 0x0000cd00ff8b0a19 */ /* 0x000fe80000011686 */
[----:B------:R-:W-:Y:S01]  /*6700*/  LOP3.LUT R139, RZ, R139, RZ, 0x33, !PT ;  /* 0x0000008bff8b7212 */ /* 0x000fe200078e33ff */
[----:B------:R-:W-:-:S05]  /*6710*/  BRA `(.L_x_413) ;  /* 0x0000005000007947 */ /* 0x000fca0003800000 */
.L_x_412:
[----:B------:R-:W-:Y:S04]  /*6720*/  MOV R134, c[0x0][0x32c] ;  /* 0x0000cb0000867a02 */ /* 0x000fe80000000f00 */
[----:B------:R-:W-:Y:S11]  /*6730*/  ISETP.NE.AND P0, PT, R134, 0x1, PT ;  /* 0x000000018600780c */ /* 0x000ff60003f05270 */
[----:B------:R-:W-:Y:S02]  /*6740*/  @!UPT UIADD3 URZ, URZ, URZ, URZ ;  /* 0x0000003f3f3ff290 */ /* 0x000fe4000fffe03f */
[----:B------:R-:W-:Y:S05]  /*6750*/  @P0 IMAD.HI.U32 R134, R139, c[0x0][0x330], RZ ;  /* 0x0000cc008b860a27 */ /* 0x000fea00078e00ff */
[----:B------:R-:W-:Y:S02]  /*6760*/  @P0 SHF.R.U32.HI R139, RZ, c[0x0][0x334], R134 ;  /* 0x0000cd00ff8b0a19 */ /* 0x000fe40000011686 */
.L_x_413:
[----:B------:R-:W-:Y:S05]  /*6770*/  BSYNC B0 ;  /* 0x0000000000007941 */ /* 0x000fea0003800000 */
.L_x_411:
[----:B------:R-:W-:Y:S04]  /*6780*/  IMAD.MOV.U32 R134, RZ, RZ, c[0x0][0x32c] ;  /* 0x0000cb00ff867624 */ /* 0x000fe800078e00ff */
[----:B------:R-:W-:Y:S04]  /*6790*/  IMAD R139, R139, R134, -UR5 ;  /* 0x800000058b8b7e24 */ /* 0x000fe8000f8e0286 */
[----:B------:R-:W-:Y:S05]  /*67a0*/  IMAD.IADD R136, R139, 0x1, -R204 ;  /* 0x000000018b887824 */ /* 0x000fea00078e0acc */
[----:B------:R-:W-:Y:S02]  /*67b0*/  IADD3 R134, R136, c[0x0][0x32c], RZ ;  /* 0x0000cb0088867a10 */ /* 0x000fe40007ffe0ff */
[----:B------:R-:W-:Y:S02]  /*67c0*/  IMNMX R133, R133, R136, !PT ;  /* 0x0000008885857217 */ /* 0x000fe40007800200 */
[----:B------:R-:W-:Y:S02]  /*67d0*/  IMNMX R135, R135, R134, PT ;  /* 0x0000008687877217 */ /* 0x000fe40003800200 */
.L_x_410:
[----:B------:R-:W-:Y:S06]  /*67e0*/  UISETP.GT.AND UP2, UPT, UR20, -0x1, UPT ;  /* 0xffffffff1400788c */ /* 0x000fec000bf44270 */
[----:B------:R-:W-:Y:S02]  /*67f0*/  PLOP3.LUT P0, PT, PT, PT, UP2, 0x80, 0x0 ;  /* 0x000000000000781c */ /* 0x000fe40003f0f028 */
[----:B------:R-:W-:Y:S02]  /*6800*/  PLOP3.LUT P6, PT, PT, PT, UP2, 0x80, 0x0 ;  /* 0x000000000000781c */ /* 0x000fe40003fcf028 */
[C---:B------:R-:W-:Y:S02]  /*6810*/  ISETP.GT.AND P0, PT, R133.reuse, RZ, P0 ;  /* 0x000000ff8500720c */ /* 0x040fe40000704270 */
[----:B------:R-:W-:Y:S02]  /*6820*/  ISETP.GT.AND P6, PT, R133, 0x1, P6 ;  /* 0x000000018500780c */ /* 0x000fe400037c4270 */
[C---:B------:R-:W-:Y:S02]  /*6830*/  ISETP.LT.OR P0, PT, R135.reuse, 0x1, P0 ;  /* 0x000000018700780c */ /* 0x040fe40000701670 */
[----:B------:R-:W-:Y:S02]  /*6840*/  ISETP.LT.OR P6, PT, R135, 0x2, P6 ;  /* 0x000000028700780c */ /* 0x000fe400037c1670 */
[----:B------:R-:W-:Y:S02]  /*6850*/  FSEL R138, R4, -INF , !P0 ;  /* 0xff800000048a7808 */ /* 0x000fe40004000000 */
[----:B------:R-:W-:Y:S02]  /*6860*/  PLOP3.LUT P0, PT, PT, PT, UP2, 0x80, 0x0 ;  /* 0x000000000000781c */ /* 0x000fe40003f0f028 */
[----:B------:R-:W-:Y:S02]  /*6870*/  FSEL R136, R5, -INF , !P6 ;  /* 0xff80000005887808 */ /* 0x000fe40007000000 */
[----:B------:R-:W-:Y:S01]  /*6880*/  ISETP.GT.AND P0, PT, R133, 0x8, P0 ;  /* 0x000000088500780c */ /* 0x000fe20000704270 */
[----:B------:R-:W1:Y:S01]  /*6890*/  SHFL.IDX PT, R5, R137, 0x1, 0x1c1f ;  /* 0x003c1f0089057f89 */ /* 0x000e6200000e0000 */
[----:B------:R-:W-:Y:S02]  /*68a0*/  PLOP3.LUT P6, PT, PT, PT, UP2, 0x80, 0x0 ;  /* 0x000000000000781c */ /* 0x000fe40003fcf028 */
[----:B------:R-:W-:Y:S02]  /*68b0*/  ISETP.LT.OR P0, PT, R135, 0x9, P0 ;  /* 0x000000098700780c */ /* 0x000fe40000701670 */
[----:B------:R-:W-:Y:S02]  /*68c0*/  ISETP.GT.AND P6, PT, R133, 0x9, P6 ;  /* 0x000000098500780c */ /* 0x000fe400037c4270 */
[----:B------:R-:W-:Y:S02]  /*68d0*/  FSEL R134, R8, -INF , !P0 ;  /* 0xff80000008867808 */ /* 0x000fe40004000000 */
[----:B------:R-:W-:Y:S02]  /*68e0*/  PLOP3.LUT P0, PT, PT, PT, UP2, 0x80, 0x0 ;  /* 0x000000000000781c */ /* 0x000fe40003f0f028 */
[----:B------:R-:W-:Y:S02]  /*68f0*/  ISETP.LT.OR P6, PT, R135, 0xa, P6 ;  /* 0x0000000a8700780c */ /* 0x000fe400037c1670 */
[----:B------:R-:W-:Y:S02]  /*6900*/  ISETP.GT.AND P0, PT, R133, 0x10, P0 ;  /* 0x000000108500780c */ /* 0x000fe40000704270 */
[----:B------:R-:W-:Y:S02]  /*6910*/  FSEL R8, R9, -INF , !P6 ;  /* 0xff80000009087808 */ /* 0x000fe40007000000 */
[----:B------:R-:W-:Y:S02]  /*6920*/  ISETP.LT.OR P0, PT, R135, 0x11, P0 ;  /* 0x000000118700780c */ /* 0x000fe40000701670 */
[----:B------:R-:W-:Y:S02]  /*6930*/  PLOP3.LUT P6, PT, PT, PT, UP2, 0x80, 0x0 ;  /* 0x000000000000781c */ /* 0x000fe40003fcf028 */
[----:B------:R-:W-:Y:S02]  /*6940*/  FSEL R166, R12, -INF , !P0 ;  /* 0xff8000000ca67808 */ /* 0x000fe40004000000 */
[----:B------:R-:W-:Y:S01]  /*6950*/  PLOP3.LUT P0, PT, PT, PT, UP2, 0x80, 0x0 ;  /* 0x000000000000781c */ /* 0x000fe20003f0f028 */
[--C-:B-1----:R-:W-:Y:S01]  /*6960*/  IMAD.IADD R132, R132, 0x1, R5.reuse ;  /* 0x0000000184847824 */ /* 0x102fe200078e0205 */
[C---:B------:R-:W-:Y:S01]  /*6970*/  ISETP.GT.AND P6, PT, R133.reuse, 0x11, P6 ;  /* 0x000000118500780c */ /* 0x040fe200037c4270 */
[----:B------:R-:W-:Y:S01]  /*6980*/  IMAD.IADD R0, R0, 0x1, R5 ;  /* 0x0000000100007824 */ /* 0x000fe200078e0205 */
[----:B------:R-:W-:Y:S02]  /*6990*/  ISETP.GT.AND P0, PT, R133, 0x18, P0 ;  /* 0x000000188500780c */ /* 0x000fe40000704270 */
[C---:B------:R-:W-:Y:S02]  /*69a0*/  ISETP.LT.OR P6, PT, R135.reuse, 0x12, P6 ;  /* 0x000000128700780c */ /* 0x040fe400037c1670 */
[----:B------:R-:W-:Y:S02]  /*69b0*/  ISETP.LT.OR P0, PT, R135, 0x19, P0 ;  /* 0x000000198700780c */ /* 0x000fe40000701670 */
[----:B------:R-:W-:Y:S02]  /*69c0*/  FSEL R168, R13, -INF , !P6 ;  /* 0xff8000000da87808 */ /* 0x000fe40007000000 */
[----:B------:R-:W-:Y:S02]  /*69d0*/  FSEL R142, R16, -INF , !P0 ;  /* 0xff800000108e7808 */ /* 0x000fe40004000000 */
[----:B------:R-:W-:Y:S02]  /*69e0*/  PLOP3.LUT P0, PT, PT, PT, UP2, 0x80, 0x0 ;  /* 0x000000000000781c */ /* 0x000fe40003f0f028 */
[----:B------:R-:W-:Y:S02]  /*69f0*/  PLOP3.LUT P6, PT, PT, PT, UP2, 0x80, 0x0 ;  /* 0x000000000000781c */ /* 0x000fe40003fcf028 */
[C---:B------:R-:W-:Y:S02]  /*6a00*/  ISETP.GT.AND P0, PT, R133.reuse, 0x20, P0 ;  /* 0x000000208500780c */ /* 0x040fe40000704270 */
[----:B------:R-:W-:Y:S02]  /*6a10*/  ISETP.GT.AND P6, PT, R133, 0x19, P6 ;  /* 0x000000198500780c */ /* 0x000fe400037c4270 */
[C---:B------:R-:W-:Y:S02]  /*6a20*/  ISETP.LT.OR P0, PT, R135.reuse, 0x21, P0 ;  /* 0x000000218700780c */ /* 0x040fe40000701670 */
[----:B------:R-:W-:Y:S02]  /*6a30*/  ISETP.LT.OR P6, PT, R135, 0x1a, P6 ;  /* 0x0000001a8700780c */ /* 0x000fe400037c1670 */
[----:B------:R-:W-:Y:S02]  /*6a40*/  FSEL R158, R20, -INF , !P0 ;  /* 0xff800000149e7808 */ /* 0x000fe40004000000 */
[----:B------:R-:W-:Y:S02]  /*6a50*/  PLOP3.LUT P0, PT, PT, PT, UP2, 0x80, 0x0 ;  /* 0x000000000000781c */ /* 0x000fe40003f0f028 */
[----:B------:R-:W-:Y:S02]  /*6a60*/  FSEL R140, R17, -INF , !P6 ;  /* 0xff800000118c7808 */ /* 0x000fe40007000000 */
        /* <DEDUP_REMOVED lines=24> */
[----:B------:R-:W-:Y:S04]  /*6bf0*/  PLOP3.LUT P6, PT, PT, PT, UP2, 0x80, 0x0 ;  /* 0x000000000000781c */ /* 0x000fe80003fcf028 */
[----:B------:R-:W-:Y:S04]  /*6c00*/  ISETP.GT.AND P6, PT, R133, 0x39, P6 ;  /* 0x000000398500780c */ /* 0x000fe800037c4270 */
[----:B------:R-:W-:Y:S04]  /*6c10*/  ISETP.LT.OR P6, PT, R135, 0x3a, P6 ;  /* 0x0000003a8700780c */ /* 0x000fe800037c1670 */
[----:B------:R-:W-:Y:S01]  /*6c20*/  FSEL R146, R33, -INF , !P6 ;  /* 0xff80000021927808 */ /* 0x000fe20007000000 */
        /* <DEDUP_REMOVED lines=9> */
[----:B------:R-:W-:Y:S05]  /*6cc0*/  IMAD.MOV.U32 R4, RZ, RZ, 0x1 ;  /* 0x00000001ff047424 */ /* 0x000fea00078e00ff */
[----:B------:R-:W-:Y:S11]  /*6cd0*/  ISETP.NE.AND P0, PT, R4, c[0x0][0x32c], PT ;  /* 0x0000cb0004007a0c */ /* 0x000ff60003f05270 */
[----:B------:R-:W-:Y:S02]  /*6ce0*/  @!UPT UIADD3 URZ, URZ, URZ, URZ ;  /* 0x0000003f3f3ff290 */ /* 0x000fe4000fffe03f */
[----:B------:R-:W-:Y:S05]  /*6cf0*/  @P0 IMAD.HI.U32 R4, R5, c[0x0][0x330], RZ ;  /* 0x0000cc0005040a27 */ /* 0x000fea00078e00ff */
[----:B------:R-:W-:Y:S04]  /*6d00*/  @P0 SHF.R.U32.HI R5, RZ, c[0x0][0x334], R4 ;  /* 0x0000cd00ff050a19 */ /* 0x000fe80000011604 */
[----:B------:R-:W-:Y:S01]  /*6d10*/  LOP3.LUT R5, RZ, R5, RZ, 0x33, !PT ;  /* 0x00000005ff057212 */ /* 0x000fe200078e33ff */
[----:B------:R-:W-:-:S05]  /*6d20*/  BRA `(.L_x_417) ;  /* 0x0000005000007947 */ /* 0x000fca0003800000 */
.L_x_416:
[----:B------:R-:W-:Y:S04]  /*6d30*/  MOV R4, 0x1 ;  /* 0x0000000100047802 */ /* 0x000fe80000000f00 */
[----:B------:R-:W-:Y:S11]  /*6d40*/  ISETP.NE.AND P0, PT, R4, c[0x0][0x32c], PT ;  /* 0x0000cb0004007a0c */ /* 0x000ff60003f05270 */
[----:B------:R-:W-:Y:S02]  /*6d50*/  @!UPT UIADD3 URZ, URZ, URZ, URZ ;  /* 0x0000003f3f3ff290 */ /* 0x000fe4000fffe03f */
[----:B------:R-:W-:Y:S05]  /*6d60*/  @P0 IMAD.HI.U32 R4, R5, c[0x0][0x330], RZ ;  /* 0x0000cc0005040a27 */ /* 0x000fea00078e00ff */
[----:B------:R-:W-:Y:S02]  /*6d70*/  @P0 SHF.R.U32.HI R5, RZ, c[0x0][0x334], R4 ;  /* 0x0000cd00ff050a19 */ /* 0x000fe40000011604 */
.L_x_417:
[----:B------:R-:W-:Y:S05]  /*6d80*/  BSYNC B0 ;  /* 0x0000000000007941 */ /* 0x000fea0003800000 */
.L_x_415:
[----:B------:R-:W-:Y:S04]  /*6d90*/  IMAD.MOV.U32 R4, RZ, RZ, c[0x0][0x32c] ;  /* 0x0000cb00ff047624 */ /* 0x000fe800078e00ff */
[----:B------:R-:W-:Y:S04]  /*6da0*/  IMAD R9, R5, R4, -UR5 ;  /* 0x8000000505097e24 */ /* 0x000fe8000f8e0204 */
[----:B------:R-:W-:Y:S05]  /*6db0*/  IMAD.IADD R9, R9, 0x1, -R204 ;  /* 0x0000000109097824 */ /* 0x000fea00078e0acc */
[----:B------:R-:W-:Y:S02]  /*6dc0*/  IADD3 R5, R9, c[0x0][0x32c], RZ ;  /* 0x0000cb0009057a10 */ /* 0x000fe40007ffe0ff */
[----:B------:R-:W-:Y:S02]  /*6dd0*/  IMNMX R0, R0, R9, !PT ;  /* 0x0000000900007217 */ /* 0x000fe40007800200 */
[----:B------:R-:W-:Y:S02]  /*6de0*/  IMNMX R132, R132, R5, PT ;  /* 0x0000000584847217 */ /* 0x000fe40003800200 */
.L_x_414:
        /* <DEDUP_REMOVED lines=8> */
[----:B------:R-:W-:Y:S02]  /*6e70*/  FMNMX.FTZ R5, R138, R3, !PT ;  /* 0x000000038a057209 */ /* 0x000fe40007810000 */
[----:B------:R-:W-:Y:S02]  /*6e80*/  FSEL R13, R7, -INF , !P0 ;  /* 0xff800000070d7808 */ /* 0x000fe40004000000 */
[----:B------:R-:W-:Y:S02]  /*6e90*/  ISETP.GT.AND P6, PT, R0, 0x8, P6 ;  /* 0x000000080000780c */ /* 0x000fe400037c4270 */
[----:B------:R-:W-:Y:S02]  /*6ea0*/  PLOP3.LUT P0, PT, PT, PT, UP2, 0x80, 0x0 ;  /* 0x000000000000781c */ /* 0x000fe40003f0f028 */
[----:B------:R-:W-:Y:S02]  /*6eb0*/  FMNMX.FTZ R5, R136, R5, !PT ;  /* 0x0000000588057209 */ /* 0x000fe40007810000 */
[----:B------:R-:W-:Y:S02]  /*6ec0*/  ISETP.GT.AND P0, PT, R0, 0x9, P0 ;  /* 0x000000090000780c */ /* 0x000fe40000704270 */
[----:B------:R-:W-:Y:S02]  /*6ed0*/  ISETP.LT.OR P6, PT, R132, 0x9, P6 ;  /* 0x000000098400780c */ /* 0x000fe400037c1670 */
[----:B------:R-:W-:Y:S02]  /*6ee0*/  FMNMX.FTZ R5, R134, R5, !PT ;  /* 0x0000000586057209 */ /* 0x000fe40007810000 */
[----:B------:R-:W-:Y:S02]  /*6ef0*/  FSEL R9, R10, -INF , !P6 ;  /* 0xff8000000a097808 */ /* 0x000fe40007000000 */
[----:B------:R-:W-:Y:S02]  /*6f00*/  ISETP.LT.OR P0, PT, R132, 0xa, P0 ;  /* 0x0000000a8400780c */ /* 0x000fe40000701670 */
        /* <DEDUP_REMOVED lines=20> */
[----:B------:R-:W-:Y:S02]  /*7050*/  FMNMX.FTZ R5, R158, R5, !PT ;  /* 0x000000059e057209 */ /* 0x000fe40007810000 */
[----:B------:R-:W-:Y:S02]  /*7060*/  FSEL R143, R18, -INF , !P6 ;  /* 0xff800000128f7808 */ /* 0x000fe40007000000 */
[----:B------:R-:W-:Y:S02]  /*7070*/  FMNMX.FTZ R6, R13, R6, !PT ;  /* 0x000000060d067209 */ /* 0x000fe40007810000 */
[----:B------:R-:W-:Y:S02]  /*7080*/  ISETP.LT.OR P0, PT, R132, 0x1a, P0 ;  /* 0x0000001a8400780c */ /* 0x000fe40000701670 */
[----:B------:R-:W-:Y:S02]  /*7090*/  PLOP3.LUT P6, PT, PT, PT, UP2, 0x80, 0x0 ;  /* 0x000000000000781c */ /* 0x000fe40003fcf028 */
[----:B------:R-:W-:Y:S02]  /*70a0*/  FMNMX.FTZ R5, R156, R5, !PT ;  /* 0x000000059c057209 */ /* 0x000fe40007810000 */
[----:B------:R-:W-:Y:S02]  /*70b0*/  FSEL R141, R19, -INF , !P0 ;  /* 0xff800000138d7808 */ /* 0x000fe40004000000 */
[----:B------:R-:W-:Y:S02]  /*70c0*/  ISETP.GT.AND P6, PT, R0, 0x20, P6 ;  /* 0x000000200000780c */ /* 0x000fe400037c4270 */
[----:B------:R-:W-:Y:S02]  /*70d0*/  FMNMX.FTZ R6, R9, R6, !PT ;  /* 0x0000000609067209 */ /* 0x000fe40007810000 */
[----:B------:R-:W-:Y:S02]  /*70e0*/  PLOP3.LUT P0, PT, PT, PT, UP2, 0x80, 0x0 ;  /* 0x000000000000781c */ /* 0x000fe40003f0f028 */
[----:B------:R-:W-:Y:S02]  /*70f0*/  FMNMX.FTZ R5, R154, R5, !PT ;  /* 0x000000059a057209 */ /* 0x000fe40007810000 */
[----:B------:R-:W-:Y:S02]  /*7100*/  ISETP.GT.AND P0, PT, R0, 0x21, P0 ;  /* 0x000000210000780c */ /* 0x000fe40000704270 */
[----:B------:R-:W-:Y:S02]  /*7110*/  ISETP.LT.OR P6, PT, R132, 0x21, P6 ;  /* 0x000000218400780c */ /* 0x000fe400037c1670 */
[----:B------:R-:W-:Y:S02]  /*7120*/  FMNMX.FTZ R6, R11, R6, !PT ;  /* 0x000000060b067209 */ /* 0x000fe40007810000 */
[----:B------:R-:W-:Y:S02]  /*7130*/  FMNMX.FTZ R4, R152, R5, !PT ;  /* 0x0000000598047209 */ /* 0x000fe40007810000 */
[----:B------:R-:W-:Y:S02]  /*7140*/  FSEL R217, R22, -INF , !P6 ;  /* 0xff80000016d97808 */ /* 0x000fe40007000000 */
[----:B------:R-:W-:Y:S02]  /*7150*/  ISETP.LT.OR P0, PT, R132, 0x22, P0 ;  /* 0x000000228400780c */ /* 0x000fe40000701670 */
[----:B------:R-:W-:Y:S02]  /*7160*/  FMNMX.FTZ R6, R215, R6, !PT ;  /* 0x00000006d7067209 */ /* 0x000fe40007810000 */
[----:B------:R-:W-:Y:S02]  /*7170*/  PLOP3.LUT P6, PT, PT, PT, UP2, 0x80, 0x0 ;  /* 0x000000000000781c */ /* 0x000fe40003fcf028 */
[----:B------:R-:W-:Y:S02]  /*7180*/  FMNMX.FTZ R5, R151, R4, !PT ;  /* 0x0000000497057209 */ /* 0x000fe40007810000 */
[----:B------:R-:W-:Y:S02]  /*7190*/  FSEL R159, R23, -INF , !P0 ;  /* 0xff800000179f7808 */ /* 0x000fe40004000000 */
[----:B------:R-:W-:Y:S01]  /*71a0*/  ISETP.GT.AND P6, PT, R0, 0x28, P6 ;  /* 0x000000280000780c */ /* 0x000fe200037c4270 */
[----:B------:R-:W-:Y:S01]  /*71b0*/  LDSM.16.MT88.4 R20, [R190+0x100] ;  /* 0x00010000be14783b */ /* 0x000fe20000004200 */
[----:B------:R-:W-:Y:S02]  /*71c0*/  FMNMX.FTZ R6, R171, R6, !PT ;  /* 0x00000006ab067209 */ /* 0x000fe40007810000 */
[----:B------:R-:W-:Y:S02]  /*71d0*/  PLOP3.LUT P0, PT, PT, PT, UP2, 0x80, 0x0 ;  /* 0x000000000000781c */ /* 0x000fe40003f0f028 */
[----:B------:R-:W-:Y:S02]  /*71e0*/  FMNMX.FTZ R5, R150, R5, !PT ;  /* 0x0000000596057209 */ /* 0x000fe40007810000 */
[----:B------:R-:W-:Y:S02]  /*71f0*/  FMNMX.FTZ R6, R143, R6, !PT ;  /* 0x000000068f067209 */ /* 0x000fe40007810000 */
[----:B------:R-:W-:Y:S02]  /*7200*/  ISETP.GT.AND P0, PT, R0, 0x29, P0 ;  /* 0x000000290000780c */ /* 0x000fe40000704270 */
[----:B------:R-:W-:Y:S02]  /*7210*/  ISETP.LT.OR P6, PT, R132, 0x29, P6 ;  /* 0x000000298400780c */ /* 0x000fe400037c1670 */
[----:B------:R-:W-:Y:S02]  /*7220*/  FMNMX.FTZ R5, R148, R5, !PT ;  /* 0x0000000594057209 */ /* 0x000fe40007810000 */
[----:B------:R-:W-:Y:S02]  /*7230*/  FSEL R157, R26, -INF , !P6 ;  /* 0xff8000001a9d7808 */ /* 0x000fe40007000000 */
[----:B------:R-:W-:Y:S02]  /*7240*/  FMNMX.FTZ R6, R141, R6, !PT ;  /* 0x000000068d067209 */ /* 0x000fe40007810000 */
[----:B------:R-:W-:Y:S02]  /*7250*/  ISETP.LT.OR P0, PT, R132, 0x2a, P0 ;  /* 0x0000002a8400780c */ /* 0x000fe40000701670 */
[----:B------:R-:W-:Y:S02]  /*7260*/  PLOP3.LUT P6, PT, PT, PT, UP2, 0x80, 0x0 ;  /* 0x000000000000781c */ /* 0x000fe40003fcf028 */
[----:B------:R-:W-:Y:S02]  /*7270*/  FMNMX.FTZ R4, R146, R5, !PT ;  /* 0x0000000592047209 */ /* 0x000fe40007810000 */
[----:B------:R-:W-:Y:S02]  /*7280*/  FSEL R155, R27, -INF , !P0 ;  /* 0xff8000001b9b7808 */ /* 0x000fe40004000000 */
[C---:B------:R-:W-:Y:S01]  /*7290*/  ISETP.GT.AND P6, PT, R0.reuse, 0x30, P6 ;  /* 0x000000300000780c */ /* 0x040fe200037c4270 */
[----:B------:R-:W1:Y:S01]  /*72a0*/  SHFL.BFLY PT, R5, R4, 0x2, 0x1f ;  /* 0x0c401f0004057f89 */ /* 0x000e6200000e0000 */
[----:B------:R-:W-:Y:S02]  /*72b0*/  FMNMX.FTZ R6, R217, R6, !PT ;  /* 0x00000006d9067209 */ /* 0x000fe40007810000 */
        /* <DEDUP_REMOVED lines=8> */
[----:B------:R-:W-:Y:S02]  /*7340*/  FSEL R147, R31, -INF , !P0 ;  /* 0xff8000001f937808 */ /* 0x000fe40004000000 */
[----:B------:R-:W-:Y:S01]  /*7350*/  FMNMX.FTZ R10, R155, R6, !PT ;  /* 0x000000069b0a7209 */ /* 0x000fe20007810000 */
[----:B------:R-:W-:Y:S01]  /*7360*/  LDSM.16.MT88.4 R28, [R189+0x100] ;  /* 0x00010000bd1c783b */ /* 0x000fe20000004200 */
[----:B------:R-:W-:Y:S02]  /*7370*/  ISETP.GT.AND P6, PT, R0, 0x38, P6 ;  /* 0x000000380000780c */ /* 0x000fe400037c4270 */
[----:B------:R-:W-:Y:S01]  /*7380*/  PLOP3.LUT P0, PT, PT, PT, UP2, 0x80, 0x0 ;  /* 0x000000000000781c */ /* 0x000fe20003f0f028 */
[----:B------:R-:W-:Y:S01]  /*7390*/  UISETP.GT.AND UP2, UPT, UR20, UR4, UPT ;  /* 0x000000041400728c */ /* 0x000fe2000bf44270 */
[----:B------:R-:W-:Y:S01]  /*73a0*/  ISETP.LT.OR P6, PT, R132, 0x39, P6 ;  /* 0x000000398400780c */ /* 0x000fe200037c1670 */
[----:B------:R-:W-:Y:S01]  /*73b0*/  UIADD3 UR20, UR20, -0x1, URZ ;  /* 0xffffffff14147890 */ /* 0x000fe2000fffe03f */
[----:B------:R-:W-:Y:S02]  /*73c0*/  ISETP.GT.AND P0, PT, R0, 0x39, P0 ;  /* 0x000000390000780c */ /* 0x000fe40000704270 */
[----:B------:R-:W-:Y:S02]  /*73d0*/  FMNMX.FTZ R0, R149, R10, !PT ;  /* 0x0000000a95007209 */ /* 0x000fe40007810000 */
[----:B------:R-:W-:Y:S02]  /*73e0*/  FSEL R145, R34, -INF , !P6 ;  /* 0xff80000022917808 */ /* 0x000fe40007000000 */
[----:B------:R-:W-:Y:S02]  /*73f0*/  FMNMX.FTZ R0, R147, R0, !PT ;  /* 0x0000000093007209 */ /* 0x000fe40007810000 */
[----:B------:R-:W-:Y:S02]  /*7400*/  ISETP.LT.OR P0, PT, R132, 0x3a, P0 ;  /* 0x0000003a8400780c */ /* 0x000fe40000701670 */
[----:B------:R-:W-:Y:S02]  /*7410*/  FMNMX.FTZ R0, R145, R0, !PT ;  /* 0x0000000091007209 */ /* 0x000fe40007810000 */
[----:B------:R-:W-:Y:S02]  /*7420*/  FSEL R133, R35, -INF , !P0 ;  /* 0xff80000023857808 */ /* 0x000fe40004000000 */
[----:B-1----:R-:W-:Y:S02]  /*7430*/  FMNMX.FTZ R6, R4, R5, !PT ;  /* 0x0000000504067209 */ /* 0x002fe40007810000 */
[----:B------:R-:W-:Y:S03]  /*7440*/  FMNMX.FTZ R4, R133, R0, !PT ;  /* 0x0000000085047209 */ /* 0x000fe60007810000 */
[----:B------:R-:W1:Y:S08]  /*7450*/  SHFL.BFLY PT, R15, R6, 0x1, 0x1f ;  /* 0x0c201f00060f7f89 */ /* 0x000e7000000e0000 */
[----:B------:R-:W2:Y:S01]  /*7460*/  SHFL.BFLY PT, R7, R4, 0x2, 0x1f ;  /* 0x0c401f0004077f89 */ /* 0x000ea200000e0000 */
[----:B-1----:R-:W-:Y:S04]  /*7470*/  FMNMX.FTZ R0, R6, R15, !PT ;  /* 0x0000000f06007209 */ /* 0x002fe80007810000 */
[C---:B------:R-:W-:Y:S01]  /*7480*/  FSETP.NEU.FTZ.AND P0, PT, R0.reuse, -INF , PT ;  /* 0xff8000000000780b */ /* 0x040fe20003f1d000 */
[----:B------:R-:W-:Y:S01]  /*7490*/  FMUL.FTZ R153, R0, c[0x0][0x2d0] ;  /* 0x0000b40000997a20 */ /* 0x000fe20000410000 */
[----:B--2---:R-:W-:Y:S04]  /*74a0*/  FMNMX.FTZ R5, R4, R7, !PT ;  /* 0x0000000704057209 */ /* 0x004fe80007810000 */
[----:B------:R-:W-:Y:S02]  /*74b0*/  FSEL R153, R153, RZ, P0 ;  /* 0x000000ff99997208 */ /* 0x000fe40000000000 */
[----:B------:R-:W-:Y:S01]  /*74c0*/  FSEL R4, R0, RZ, P0 ;  /* 0x000000ff00047208 */ /* 0x000fe20000000000 */
[----:B------:R-:W1:Y:S02]  /*74d0*/  SHFL.BFLY PT, R132, R5, 0x1, 0x1f ;  /* 0x0c201f0005847f89 */ /* 0x000e6400000e0000 */
[----:B------:R-:W-:Y:S02]  /*74e0*/  FFMA.FTZ R160, R138, c[0x0][0x2d0], -R153 ;  /* 0x0000b4008aa07a23 */ /* 0x000fe40000010899 */
[----:B------:R-:W-:Y:S02]  /*74f0*/  FADD.FTZ R3, -R4, R3 ;  /* 0x0000000304037221 */ /* 0x000fe40000010100 */
[--C-:B------:R-:W-:Y:S02]  /*7500*/  FFMA.FTZ R135, R136, c[0x0][0x2d0], -R153.reuse ;  /* 0x0000b40088877a23 */ /* 0x100fe40000010899 */
[--C-:B------:R-:W-:Y:S01]  /*7510*/  FFMA.FTZ R134, R134, c[0x0][0x2d0], -R153.reuse ;  /* 0x0000b40086867a23 */ /* 0x100fe20000010899 */
[----:B------:R-:W-:Y:S01]  /*7520*/  MUFU.EX2 R160, R160 ;  /* 0x000000a000a07308 */ /* 0x000fe20000000800 */
[--C-:B------:R-:W-:Y:S02]  /*7530*/  FFMA.FTZ R161, R8, c[0x0][0x2d0], -R153.reuse ;  /* 0x0000b40008a17a23 */ /* 0x100fe40000010899 */
[----:B------:R-:W-:Y:S02]  /*7540*/  FMUL.FTZ R6, R3, c[0x0][0x2d0] ;  /* 0x0000b40003067a20 */ /* 0x000fe40000410000 */
[--C-:B------:R-:W-:Y:S02]  /*7550*/  FFMA.FTZ R169, R140, c[0x0][0x2d0], -R153.reuse ;  /* 0x0000b4008ca97a23 */ /* 0x100fe40000010899 */
[--C-:B------:R-:W-:Y:S02]  /*7560*/  FFMA.FTZ R218, R158, c[0x0][0x2d0], -R153.reuse ;  /* 0x0000b4009eda7a23 */ /* 0x100fe40000010899 */
[--C-:B------:R-:W-:Y:S01]  /*7570*/  FFMA.FTZ R219, R156, c[0x0][0x2d0], -R153.reuse ;  /* 0x0000b4009cdb7a23 */ /* 0x100fe20000010899 */
[----:B------:R-:W2:Y:S01]  /*7580*/  MUFU.EX2 R135, R135 ;  /* 0x0000008700877308 */ /* 0x000ea20000000800 */
[--C-:B------:R-:W-:Y:S02]  /*7590*/  FFMA.FTZ R220, R154, c[0x0][0x2d0], -R153.reuse ;  /* 0x0000b4009adc7a23 */ /* 0x100fe40000010899 */
[--C-:B------:R-:W-:Y:S01]  /*75a0*/  FFMA.FTZ R221, R152, c[0x0][0x2d0], -R153.reuse ;  /* 0x0000b40098dd7a23 */ /* 0x100fe20000010899 */
[----:B-1----:R-:W-:Y:S01]  /*75b0*/  FMNMX.FTZ R132, R132, R5, !PT ;  /* 0x0000000584847209 */ /* 0x002fe20007810000 */
[--C-:B------:R-:W-:Y:S02]  /*75c0*/  FFMA.FTZ R225, R151, c[0x0][0x2d0], -R153.reuse ;  /* 0x0000b40097e17a23 */ /* 0x100fe40000010899 */
[--C-:B------:R-:W-:Y:S01]  /*75d0*/  FFMA.FTZ R226, R150, c[0x0][0x2d0], -R153.reuse ;  /* 0x0000b40096e27a23 */ /* 0x100fe20000010899 */
[C---:B------:R-:W-:Y:S01]  /*75e0*/  FSETP.NEU.FTZ.AND P0, PT, R132.reuse, -INF , PT ;  /* 0xff8000008400780b */ /* 0x040fe20003f1d000 */
[----:B------:R-:W-:Y:S01]  /*75f0*/  FMUL.FTZ R144, R132, c[0x0][0x2d0] ;  /* 0x0000b40084907a20 */ /* 0x000fe20000410000 */
[----:B------:R-:W-:Y:S01]  /*7600*/  MUFU.EX2 R134, R134 ;  /* 0x0000008600867308 */ /* 0x000fe20000000800 */
[--C-:B------:R-:W-:Y:S01]  /*7610*/  FFMA.FTZ R227, R148, c[0x0][0x2d0], -R153.reuse ;  /* 0x0000b40094e37a23 */ /* 0x100fe20000010899 */
[----:B------:R-:W-:Y:S01]  /*7620*/  FSEL R5, R132, RZ, P0 ;  /* 0x000000ff84057208 */ /* 0x000fe20000000000 */
[--C-:B------:R-:W-:Y:S01]  /*7630*/  FFMA.FTZ R166, R166, c[0x0][0x2d0], -R153.reuse ;  /* 0x0000b400a6a67a23 */ /* 0x100fe20000010899 */
[----:B------:R-:W-:Y:S01]  /*7640*/  FSEL R144, R144, RZ, P0 ;  /* 0x000000ff90907208 */ /* 0x000fe20000000000 */
[--C-:B------:R-:W-:Y:S01]  /*7650*/  FFMA.FTZ R167, R168, c[0x0][0x2d0], -R153.reuse ;  /* 0x0000b400a8a77a23 */ /* 0x100fe20000010899 */
[----:B------:R-:W-:Y:S01]  /*7660*/  PLOP3.LUT P0, PT, PT, PT, UP2, 0x80, 0x0 ;  /* 0x000000000000781c */ /* 0x000fe20003f0f028 */
[----:B------:R-:W-:Y:S02]  /*7670*/  FADD.FTZ R5, -R5, R2 ;  /* 0x0000000205057221 */ /* 0x000fe40000010100 */
[--C-:B------:R-:W-:Y:S01]  /*7680*/  FFMA.FTZ R164, R13, c[0x0][0x2d0], -R144.reuse ;  /* 0x0000b4000da47a23 */ /* 0x100fe20000010890 */
[----:B------:R-:W1:Y:S01]  /*7690*/  MUFU.EX2 R161, R161 ;  /* 0x000000a100a17308 */ /* 0x000e620000000800 */
[----:B------:R-:W3:Y:S01]  /*76a0*/  LDSM.16.MT88.4 R12, [R195+0x100] ;  /* 0x00010000c30c783b */ /* 0x000ee20000004200 */
[--C-:B------:R-:W-:Y:S01]  /*76b0*/  FFMA.FTZ R165, R17, c[0x0][0x2d0], -R144.reuse ;  /* 0x0000b40011a57a23 */ /* 0x100fe20000010890 */
[----:B--2---:R-:W-:Y:S01]  /*76c0*/  F2FP.PACK_AB R136, R135, R160 ;  /* 0x000000a08788723e */ /* 0x004fe200000000ff */
[--C-:B------:R-:W-:Y:S02]  /*76d0*/  FFMA.FTZ R163, R9, c[0x0][0x2d0], -R144.reuse ;  /* 0x0000b40009a37a23 */ /* 0x100fe40000010890 */
[--C-:B------:R-:W-:Y:S02]  /*76e0*/  FFMA.FTZ R162, R11, c[0x0][0x2d0], -R144.reuse ;  /* 0x0000b4000ba27a23 */ /* 0x100fe40000010890 */
[----:B------:R-:W-:Y:S02]  /*76f0*/  FMUL.FTZ R2, R5, c[0x0][0x2d0] ;  /* 0x0000b40005027a20 */ /* 0x000fe40000410000 */
[----:B------:R-:W2:Y:S01]  /*7700*/  MUFU.EX2 R3, R6 ;  /* 0x0000000600037308 */ /* 0x000ea20000000800 */
[--C-:B------:R-:W-:Y:S02]  /*7710*/  FFMA.FTZ R168, R142, c[0x0][0x2d0], -R153.reuse ;  /* 0x0000b4008ea87a23 */ /* 0x100fe40000010899 */
[--C-:B------:R-:W-:Y:S02]  /*7720*/  FFMA.FTZ R216, R141, c[0x0][0x2d0], -R144.reuse ;  /* 0x0000b4008dd87a23 */ /* 0x100fe40000010890 */
[--C-:B------:R-:W-:Y:S02]  /*7730*/  FFMA.FTZ R222, R159, c[0x0][0x2d0], -R144.reuse ;  /* 0x0000b4009fde7a23 */ /* 0x100fe40000010890 */
[--C-:B------:R-:W-:Y:S02]  /*7740*/  FFMA.FTZ R223, R157, c[0x0][0x2d0], -R144.reuse ;  /* 0x0000b4009ddf7a23 */ /* 0x100fe40000010890 */
[----:B------:R-:W-:Y:S01]  /*7750*/  LDSM.16.MT88.4 R156, [R195+0x5900] ;  /* 0x00590000c39c783b */ /* 0x000fe20000004200 */
[----:B------:R-:W-:Y:S01]  /*7760*/  MUFU.EX2 R165, R165 ;  /* 0x000000a500a57308 */ /* 0x000fe20000000800 */
[--C-:B------:R-:W-:Y:S02]  /*7770*/  FFMA.FTZ R224, R155, c[0x0][0x2d0], -R144.reuse ;  /* 0x0000b4009be07a23 */ /* 0x100fe40000010890 */
[--C-:B------:R-:W-:Y:S01]  /*7780*/  FFMA.FTZ R229, R149, c[0x0][0x2d0], -R144.reuse ;  /* 0x0000b40095e57a23 */ /* 0x100fe20000010890 */
[----:B-1----:R-:W-:Y:S01]  /*7790*/  F2FP.PACK_AB R138, R161, R134 ;  /* 0x00000086a18a723e */ /* 0x002fe200000000ff */
[--C-:B------:R-:W-:Y:S02]  /*77a0*/  FFMA.FTZ R230, R147, c[0x0][0x2d0], -R144.reuse ;  /* 0x0000b40093e67a23 */ /* 0x100fe40000010890 */
[----:B------:R-:W-:Y:S01]  /*77b0*/  LDSM.16.MT88.4 R148, [R189+0x3900] ;  /* 0x00390000bd94783b */ /* 0x000fe20000004200 */
[--C-:B------:R-:W-:Y:S02]  /*77c0*/  FFMA.FTZ R231, R145, c[0x0][0x2d0], -R144.reuse ;  /* 0x0000b40091e77a23 */ /* 0x100fe40000010890 */
[----:B------:R-:W1:Y:S01]  /*77d0*/  MUFU.EX2 R164, R164 ;  /* 0x000000a400a47308 */ /* 0x000e620000000800 */
[----:B------:R-:W-:Y:S02]  /*77e0*/  FFMA.FTZ R153, R146, c[0x0][0x2d0], -R153 ;  /* 0x0000b40092997a23 */ /* 0x000fe40000010899 */
[--C-:B------:R-:W-:Y:S02]  /*77f0*/  FFMA.FTZ R170, R215, c[0x0][0x2d0], -R144.reuse ;  /* 0x0000b400d7aa7a23 */ /* 0x100fe40000010890 */
[C---:B--2---:R-:W-:Y:S02]  /*7800*/  FMUL.FTZ R4, R3.reuse, R128 ;  /* 0x0000008003047220 */ /* 0x044fe40000410000 */
        /* <DEDUP_REMOVED lines=8> */
[----:B------:R-:W2:Y:S01]  /*7890*/  MUFU.EX2 R162, R162 ;  /* 0x000000a200a27308 */ /* 0x000ea20000000800 */
[C---:B------:R-:W-:Y:S02]  /*78a0*/  FMUL.FTZ R32, R3.reuse, R124 ;  /* 0x0000007c03207220 */ /* 0x040fe40000410000 */
[----:B------:R-:W-:Y:S01]  /*78b0*/  FMUL.FTZ R33, R3, R125 ;  /* 0x0000007d03217220 */ /* 0x000fe20000410000 */
[----:B-1----:R-:W-:Y:S01]  /*78c0*/  F2FP.PACK_AB R137, R164, R165 ;  /* 0x000000a5a489723e */ /* 0x002fe200000000ff */
[--C-:B------:R-:W-:Y:S02]  /*78d0*/  FFMA.FTZ R215, R143, c[0x0][0x2d0], -R144.reuse ;  /* 0x0000b4008fd77a23 */ /* 0x100fe40000010890 */
[----:B------:R-:W-:Y:S01]  /*78e0*/  LDSM.16.MT88.4 R140, [R189+0x2900] ;  /* 0x00290000bd8c783b */ /* 0x000fe20000004200 */
[C---:B------:R-:W-:Y:S02]  /*78f0*/  FMUL.FTZ R36, R3.reuse, R36 ;  /* 0x0000002403247220 */ /* 0x040fe40000410000 */
[----:B------:R-:W1:Y:S01]  /*7900*/  MUFU.EX2 R2, R2 ;  /* 0x0000000200027308 */ /* 0x000e620000000800 */
[C---:B------:R-:W-:Y:S02]  /*7910*/  FMUL.FTZ R37, R3.reuse, R37 ;  /* 0x0000002503257220 */ /* 0x040fe40000410000 */
[C---:B------:R-:W-:Y:S02]  /*7920*/  FMUL.FTZ R40, R3.reuse, R40 ;  /* 0x0000002803287220 */ /* 0x040fe40000410000 */
[C---:B------:R-:W-:Y:S02]  /*7930*/  FMUL.FTZ R41, R3.reuse, R41 ;  /* 0x0000002903297220 */ /* 0x040fe40000410000 */
[C---:B------:R-:W-:Y:S02]  /*7940*/  FMUL.FTZ R44, R3.reuse, R44 ;  /* 0x0000002c032c7220 */ /* 0x040fe40000410000 */
[C---:B------:R-:W-:Y:S01]  /*7950*/  FMUL.FTZ R45, R3.reuse, R45 ;  /* 0x0000002d032d7220 */ /* 0x040fe20000410000 */
[----:B------:R4:W-:Y:S01]  /*7960*/  MUFU.EX2 R228, R153 ;  /* 0x0000009900e47308 */ /* 0x0009e20000000800 */
[C---:B------:R-:W-:Y:S02]  /*7970*/  FMUL.FTZ R48, R3.reuse, R48 ;  /* 0x0000003003307220 */ /* 0x040fe40000410000 */
[C---:B------:R-:W-:Y:S01]  /*7980*/  FMUL.FTZ R49, R3.reuse, R49 ;  /* 0x0000003103317220 */ /* 0x040fe20000410000 */
[----:B--2---:R-:W-:Y:S01]  /*7990*/  F2FP.PACK_AB R139, R162, R163 ;  /* 0x000000a3a28b723e */ /* 0x004fe200000000ff */
[C---:B------:R-:W-:Y:S02]  /*79a0*/  FMUL.FTZ R52, R3.reuse, R52 ;  /* 0x0000003403347220 */ /* 0x040fe40000410000 */
[C---:B------:R-:W-:Y:S02]  /*79b0*/  FMUL.FTZ R53, R3.reuse, R53 ;  /* 0x0000003503357220 */ /* 0x040fe40000410000 */
[C---:B------:R-:W-:Y:S01]  /*79c0*/  FMUL.FTZ R56, R3.reuse, R56 ;  /* 0x0000003803387220 */ /* 0x040fe20000410000 */
[----:B------:R-:W-:Y:S01]  /*79d0*/  MUFU.EX2 R166, R166 ;  /* 0x000000a600a67308 */ /* 0x000fe20000000800 */
[C---:B------:R-:W-:Y:S02]  /*79e0*/  FMUL.FTZ R57, R3.reuse, R57 ;  /* 0x0000003903397220 */ /* 0x040fe40000410000 */
[C---:B------:R-:W-:Y:S02]  /*79f0*/  FMUL.FTZ R60, R3.reuse, R60 ;  /* 0x0000003c033c7220 */ /* 0x040fe40000410000 */
[C---:B-1----:R-:W-:Y:S02]  /*7a00*/  FMUL.FTZ R6, R2.reuse, R130 ;  /* 0x0000008202067220 */ /* 0x042fe40000410000 */
[C---:B------:R-:W-:Y:S02]  /*7a10*/  FMUL.FTZ R7, R2.reuse, R131 ;  /* 0x0000008302077220 */ /* 0x040fe40000410000 */
[----:B------:R-:W-:Y:S01]  /*7a20*/  LDSM.16.MT88.4 R128, [R190+0x2900] ;  /* 0x00290000be80783b */ /* 0x000fe20000004200 */
[C---:B------:R-:W-:Y:S01]  /*7a30*/  FMUL.FTZ R10, R2.reuse, R102 ;  /* 0x00000066020a7220 */ /* 0x040fe20000410000 */
[----:B------:R-:W1:Y:S01]  /*7a40*/  MUFU.EX2 R167, R167 ;  /* 0x000000a700a77308 */ /* 0x000e620000000800 */
[C---:B------:R-:W-:Y:S02]  /*7a50*/  FMUL.FTZ R11, R2.reuse, R103 ;  /* 0x00000067020b7220 */ /* 0x040fe40000410000 */
[C---:B---3--:R-:W-:Y:S03]  /*7a60*/  HMMA.16816.F32 R4, R136.reuse, R12, R4 ;  /* 0x0000000c8804723c */ /* 0x048fe60000001804 */
[----:B------:R-:W2:Y:S02]  /*7a70*/  LDSM.16.MT88.4 R100, [R188+0x100] ;  /* 0x00010000bc64783b */ /* 0x000ea40000004200 */
[C---:B------:R-:W-:Y:S02]  /*7a80*/  FMUL.FTZ R18, R2.reuse, R110 ;  /* 0x0000006e02127220 */ /* 0x040fe40000410000 */
[C---:B------:R-:W-:Y:S01]  /*7a90*/  FMUL.FTZ R12, R3.reuse, R104 ;  /* 0x00000068030c7220 */ /* 0x040fe20000410000 */
[C---:B------:R-:W-:Y:S01]  /*7aa0*/  HMMA.16816.F32 R8, R136.reuse, R14, R8 ;  /* 0x0000000e8808723c */ /* 0x040fe20000001808 */
[----:B------:R-:W-:Y:S02]  /*7ab0*/  MUFU.EX2 R168, R168 ;  /* 0x000000a800a87308 */ /* 0x000fe40000000800 */
[----:B----4-:R-:W-:Y:S01]  /*7ac0*/  LDSM.16.MT88.4 R152, [R188+0x3900] ;  /* 0x00390000bc98783b */ /* 0x010fe20000004200 */
[C---:B------:R-:W-:Y:S02]  /*7ad0*/  FMUL.FTZ R13, R3.reuse, R105 ;  /* 0x00000069030d7220 */ /* 0x040fe40000410000 */
[C---:B------:R-:W-:Y:S02]  /*7ae0*/  FMUL.FTZ R19, R2.reuse, R111 ;  /* 0x0000006f02137220 */ /* 0x040fe40000410000 */
[C---:B------:R-:W-:Y:S03]  /*7af0*/  FMUL.FTZ R14, R2.reuse, R106 ;  /* 0x0000006a020e7220 */ /* 0x040fe60000410000 */
[----:B------:R-:W-:Y:S01]  /*7b00*/  LDSM.16.MT88.4 R108, [R190+0x2100] ;  /* 0x00210000be6c783b */ /* 0x000fe20000004200 */
[C---:B------:R-:W-:Y:S01]  /*7b10*/  FMUL.FTZ R15, R2.reuse, R107 ;  /* 0x0000006b020f7220 */ /* 0x040fe20000410000 */
[----:B------:R-:W3:Y:S01]  /*7b20*/  MUFU.EX2 R169, R169 ;  /* 0x000000a900a97308 */ /* 0x000ee20000000800 */
[C---:B------:R-:W-:Y:S02]  /*7b30*/  FMUL.FTZ R26, R2.reuse, R118 ;  /* 0x00000076021a7220 */ /* 0x040fe40000410000 */
[C---:B------:R-:W-:Y:S02]  /*7b40*/  FMUL.FTZ R27, R2.reuse, R119 ;  /* 0x00000077021b7220 */ /* 0x040fe40000410000 */
[C---:B------:R-:W-:Y:S01]  /*7b50*/  FMUL.FTZ R34, R2.reuse, R126 ;  /* 0x0000007e02227220 */ /* 0x040fe20000410000 */
[C---:B------:R-:W-:Y:S01]  /*7b60*/  HMMA.16816.F32 R12, R136.reuse, R20, R12 ;  /* 0x00000014880c723c */ /* 0x040fe2000000180c */
[----:B------:R-:W4:Y:S02]  /*7b70*/  LDSM.16.MT88.4 R104, [R195+0x2100] ;  /* 0x00210000c368783b */ /* 0x000f240000004200 */
[C---:B------:R-:W-:Y:S01]  /*7b80*/  FMUL.FTZ R35, R2.reuse, R127 ;  /* 0x0000007f02237220 */ /* 0x040fe20000410000 */
[----:B------:R-:W-:Y:S01]  /*7b90*/  MUFU.EX2 R170, R170 ;  /* 0x000000aa00aa7308 */ /* 0x000fe20000000800 */
[C---:B------:R-:W-:Y:S02]  /*7ba0*/  FMUL.FTZ R38, R2.reuse, R38 ;  /* 0x0000002602267220 */ /* 0x040fe40000410000 */
[C---:B------:R-:W-:Y:S01]  /*7bb0*/  FMUL.FTZ R20, R3.reuse, R112 ;  /* 0x0000007003147220 */ /* 0x040fe20000410000 */
[C---:B------:R-:W-:Y:S01]  /*7bc0*/  HMMA.16816.F32 R16, R136.reuse, R22, R16 ;  /* 0x000000168810723c */ /* 0x040fe20000001810 */
[----:B------:R-:W-:Y:S03]  /*7bd0*/  LDSM.16.MT88.4 R116, [R190+0x900] ;  /* 0x00090000be74783b */ /* 0x000fe60000004200 */
[C---:B------:R-:W-:Y:S02]  /*7be0*/  FMUL.FTZ R21, R3.reuse, R113 ;  /* 0x0000007103157220 */ /* 0x040fe40000410000 */
[C---:B------:R-:W-:Y:S01]  /*7bf0*/  FMUL.FTZ R39, R2.reuse, R39 ;  /* 0x0000002702277220 */ /* 0x040fe20000410000 */
[----:B------:R-:W-:Y:S01]  /*7c00*/  MUFU.EX2 R215, R215 ;  /* 0x000000d700d77308 */ /* 0x000fe20000000800 */
[C---:B------:R-:W-:Y:S01]  /*7c10*/  FMUL.FTZ R22, R2.reuse, R114 ;  /* 0x0000007202167220 */ /* 0x040fe20000410000 */
[----:B------:R-:W-:Y:S03]  /*7c20*/  LDSM.16.MT88.4 R124, [R195+0x2900] ;  /* 0x00290000c37c783b */ /* 0x000fe60000004200 */
[C---:B------:R-:W-:Y:S02]  /*7c30*/  FMUL.FTZ R23, R2.reuse, R115 ;  /* 0x0000007302177220 */ /* 0x040fe40000410000 */
[C---:B------:R-:W-:Y:S02]  /*7c40*/  FMUL.FTZ R42, R2.reuse, R42 ;  /* 0x0000002a022a7220 */ /* 0x040fe40000410000 */
[C---:B------:R-:W-:Y:S01]  /*7c50*/  FMUL.FTZ R43, R2.reuse, R43 ;  /* 0x0000002b022b7220 */ /* 0x040fe20000410000 */
[----:B------:R-:W-:Y:S01]  /*7c60*/  LDSM.16.MT88.4 R112, [R195+0x900] ;  /* 0x00090000c370783b */ /* 0x000fe20000004200 */
[C---:B------:R-:W-:Y:S01]  /*7c70*/  FMUL.FTZ R46, R2.reuse, R46 ;  /* 0x0000002e022e7220 */ /* 0x040fe20000410000 */
[C---:B------:R-:W-:Y:S01]  /*7c80*/  HMMA.16816.F32 R20, R136.reuse, R28, R20 ;  /* 0x0000001c8814723c */ /* 0x040fe20000001814 */
[----:B------:R-:W5:Y:S02]  /*7c90*/  MUFU.EX2 R216, R216 ;  /* 0x000000d800d87308 */ /* 0x000f640000000800 */
[C---:B------:R-:W-:Y:S02]  /*7ca0*/  FMUL.FTZ R47, R2.reuse, R47 ;  /* 0x0000002f022f7220 */ /* 0x040fe40000410000 */
[C---:B------:R-:W-:Y:S02]  /*7cb0*/  FMUL.FTZ R50, R2.reuse, R50 ;  /* 0x0000003202327220 */ /* 0x040fe40000410000 */
[C---:B------:R-:W-:Y:S01]  /*7cc0*/  FMUL.FTZ R28, R3.reuse, R120 ;  /* 0x00000078031c7220 */ /* 0x040fe20000410000 */
[C---:B------:R-:W-:Y:S03]  /*7cd0*/  HMMA.16816.F32 R24, R136.reuse, R30, R24 ;  /* 0x0000001e8818723c */ /* 0x040fe60000001818 */
[----:B------:R-:W-:Y:S01]  /*7ce0*/  MUFU.EX2 R218, R218 ;  /* 0x000000da00da7308 */ /* 0x000fe20000000800 */
[C---:B------:R-:W-:Y:S02]  /*7cf0*/  FMUL.FTZ R29, R3.reuse, R121 ;  /* 0x00000079031d7220 */ /* 0x040fe40000410000 */
[C---:B------:R-:W-:Y:S02]  /*7d00*/  FMUL.FTZ R51, R2.reuse, R51 ;  /* 0x0000003302337220 */ /* 0x040fe40000410000 */
[C---:B------:R-:W-:Y:S04]  /*7d10*/  FMUL.FTZ R30, R2.reuse, R122 ;  /* 0x0000007a021e7220 */ /* 0x040fe80000410000 */
[C---:B------:R-:W-:Y:S01]  /*7d20*/  FMUL.FTZ R31, R2.reuse, R123 ;  /* 0x0000007b021f7220 */ /* 0x040fe20000410000 */
[----:B------:R-:W-:Y:S01]  /*7d30*/  MUFU.EX2 R219, R219 ;  /* 0x000000db00db7308 */ /* 0x000fe20000000800 */
[----:B------:R-:W-:Y:S01]  /*7d40*/  LDSM.16.MT88.4 R120, [R188+0x900] ;  /* 0x00090000bc78783b */ /* 0x000fe20000004200 */
[C---:B------:R-:W-:Y:S02]  /*7d50*/  FMUL.FTZ R54, R2.reuse, R54 ;  /* 0x0000003602367220 */ /* 0x040fe40000410000 */
[C---:B------:R-:W-:Y:S02]  /*7d60*/  FMUL.FTZ R55, R2.reuse, R55 ;  /* 0x0000003702377220 */ /* 0x040fe40000410000 */
[C---:B--2---:R-:W-:Y:S03]  /*7d70*/  HMMA.16816.F32 R28, R136.reuse, R100, R28 ;  /* 0x00000064881c723c */ /* 0x044fe6000000181c */
[C---:B------:R-:W-:Y:S01]  /*7d80*/  FMUL.FTZ R58, R2.reuse, R58 ;  /* 0x0000003a023a7220 */ /* 0x040fe20000410000 */
[----:B------:R-:W-:Y:S01]  /*7d90*/  MUFU.EX2 R220, R220 ;  /* 0x000000dc00dc7308 */ /* 0x000fe20000000800 */
[C---:B------:R-:W-:Y:S02]  /*7da0*/  FMUL.FTZ R59, R2.reuse, R59 ;  /* 0x0000003b023b7220 */ /* 0x040fe40000410000 */
[C---:B------:R-:W-:Y:S01]  /*7db0*/  FMUL.FTZ R61, R3.reuse, R61 ;  /* 0x0000003d033d7220 */ /* 0x040fe20000410000 */
[C---:B------:R-:W-:Y:S01]  /*7dc0*/  HMMA.16816.F32 R32, R136.reuse, R102, R32 ;  /* 0x000000668820723c */ /* 0x040fe20000001820 */
[----:B------:R-:W2:Y:S03]  /*7dd0*/  LDSM.16.MT88.4 R100, [R189+0x2100] ;  /* 0x00210000bd64783b */ /* 0x000ea60000004200 */
[C---:B------:R-:W-:Y:S02]  /*7de0*/  FMUL.FTZ R62, R2.reuse, R62 ;  /* 0x0000003e023e7220 */ /* 0x040fe40000410000 */
[C---:B------:R-:W-:Y:S01]  /*7df0*/  FMUL.FTZ R63, R2.reuse, R63 ;  /* 0x0000003f023f7220 */ /* 0x040fe20000410000 */
[----:B------:R-:W-:Y:S01]  /*7e00*/  MUFU.EX2 R221, R221 ;  /* 0x000000dd00dd7308 */ /* 0x000fe20000000800 */
[C---:B----4-:R-:W-:Y:S04]  /*7e10*/  HMMA.16816.F32 R36, R136.reuse, R104, R36 ;  /* 0x000000688824723c */ /* 0x050fe80000001824 */
[C---:B------:R-:W-:Y:S02]  /*7e20*/  FMUL.FTZ R64, R3.reuse, R64 ;  /* 0x0000004003407220 */ /* 0x040fe40000410000 */
[C---:B------:R-:W-:Y:S02]  /*7e30*/  FMUL.FTZ R65, R3.reuse, R65 ;  /* 0x0000004103417220 */ /* 0x040fe40000410000 */
[C---:B------:R-:W-:Y:S01]  /*7e40*/  HMMA.16816.F32 R40, R136.reuse, R106, R40 ;  /* 0x0000006a8828723c */ /* 0x040fe20000001828 */
[----:B------:R-:W4:Y:S01]  /*7e50*/  LDSM.16.MT88.4 R104, [R188+0x2100] ;  /* 0x00210000bc68783b */ /* 0x000f220000004200 */
[----:B------:R-:W-:Y:S02]  /*7e60*/  MUFU.EX2 R222, R222 ;  /* 0x000000de00de7308 */ /* 0x000fe40000000800 */
[C---:B------:R-:W-:Y:S02]  /*7e70*/  FMUL.FTZ R66, R2.reuse, R66 ;  /* 0x0000004202427220 */ /* 0x040fe40000410000 */
[C---:B------:R-:W-:Y:S02]  /*7e80*/  FMUL.FTZ R67, R2.reuse, R67 ;  /* 0x0000004302437220 */ /* 0x040fe40000410000 */
[C---:B------:R-:W-:Y:S04]  /*7e90*/  HMMA.16816.F32 R44, R136.reuse, R108, R44 ;  /* 0x0000006c882c723c */ /* 0x040fe8000000182c */
[C---:B------:R-:W-:Y:S01]  /*7ea0*/  FMUL.FTZ R68, R3.reuse, R68 ;  /* 0x0000004403447220 */ /* 0x040fe20000410000 */
[----:B------:R-:W-:Y:S01]  /*7eb0*/  MUFU.EX2 R223, R223 ;  /* 0x000000df00df7308 */ /* 0x000fe20000000800 */
[C---:B------:R-:W-:Y:S02]  /*7ec0*/  FMUL.FTZ R69, R3.reuse, R69 ;  /* 0x0000004503457220 */ /* 0x040fe40000410000 */
[C---:B------:R-:W-:Y:S01]  /*7ed0*/  HMMA.16816.F32 R48, R136.reuse, R110, R48 ;  /* 0x0000006e8830723c */ /* 0x040fe20000001830 */
[----:B------:R-:W1:Y:S03]  /*7ee0*/  LDSM.16.MT88.4 R108, [R195+0x4100] ;  /* 0x00410000c36c783b */ /* 0x000e660000004200 */
[C---:B------:R-:W-:Y:S02]  /*7ef0*/  FMUL.FTZ R70, R2.reuse, R70 ;  /* 0x0000004602467220 */ /* 0x040fe40000410000 */
[C---:B------:R-:W-:Y:S01]  /*7f00*/  FMUL.FTZ R71, R2.reuse, R71 ;  /* 0x0000004702477220 */ /* 0x040fe20000410000 */
[----:B------:R-:W-:Y:S01]  /*7f10*/  MUFU.EX2 R224, R224 ;  /* 0x000000e000e07308 */ /* 0x000fe20000000800 */
[C---:B------:R-:W-:Y:S01]  /*7f20*/  FMUL.FTZ R72, R3.reuse, R72 ;  /* 0x0000004803487220 */ /* 0x040fe20000410000 */
[C---:B--2---:R-:W-:Y:S03]  /*7f30*/  HMMA.16816.F32 R52, R136.reuse, R100, R52 ;  /* 0x000000648834723c */ /* 0x044fe60000001834 */
[C---:B------:R-:W-:Y:S02]  /*7f40*/  FMUL.FTZ R73, R3.reuse, R73 ;  /* 0x0000004903497220 */ /* 0x040fe40000410000 */
[C---:B------:R-:W-:Y:S02]  /*7f50*/  FMUL.FTZ R74, R2.reuse, R74 ;  /* 0x0000004a024a7220 */ /* 0x040fe40000410000 */
[C---:B------:R-:W-:Y:S01]  /*7f60*/  FMUL.FTZ R75, R2.reuse, R75 ;  /* 0x0000004b024b7220 */ /* 0x040fe20000410000 */
[C---:B------:R-:W-:Y:S01]  /*7f70*/  HMMA.16816.F32 R56, R136.reuse, R102, R56 ;  /* 0x000000668838723c */ /* 0x040fe20000001838 */
[----:B------:R-:W2:Y:S01]  /*7f80*/  LDSM.16.MT88.4 R100, [R190+0x4100] ;  /* 0x00410000be64783b */ /* 0x000ea20000004200 */
[----:B------:R-:W-:Y:S02]  /*7f90*/  MUFU.EX2 R225, R225 ;  /* 0x000000e100e17308 */ /* 0x000fe40000000800 */
[C---:B------:R-:W-:Y:S02]  /*7fa0*/  FMUL.FTZ R76, R3.reuse, R76 ;  /* 0x0000004c034c7220 */ /* 0x040fe40000410000 */
[C---:B------:R-:W-:Y:S02]  /*7fb0*/  FMUL.FTZ R77, R3.reuse, R77 ;  /* 0x0000004d034d7220 */ /* 0x040fe40000410000 */
[C---:B----4-:R-:W-:Y:S04]  /*7fc0*/  HMMA.16816.F32 R60, R136.reuse, R104, R60 ;  /* 0x00000068883c723c */ /* 0x050fe8000000183c */
[C---:B------:R-:W-:Y:S01]  /*7fd0*/  FMUL.FTZ R78, R2.reuse, R78 ;  /* 0x0000004e024e7220 */ /* 0x040fe20000410000 */
[----:B------:R-:W-:Y:S01]  /*7fe0*/  MUFU.EX2 R226, R226 ;  /* 0x000000e200e27308 */ /* 0x000fe20000000800 */
[C---:B------:R-:W-:Y:S02]  /*7ff0*/  FMUL.FTZ R79, R2.reuse, R79 ;  /* 0x0000004f024f7220 */ /* 0x040fe40000410000 */
[C---:B------:R-:W-:Y:S01]  /*8000*/  HMMA.16816.F32 R64, R136.reuse, R106, R64 ;  /* 0x0000006a8840723c */ /* 0x040fe20000001840 */
[----:B------:R-:W4:Y:S03]  /*8010*/  LDSM.16.MT88.4 R104, [R189+0x4100] ;  /* 0x00410000bd68783b */ /* 0x000f260000004200 */
[C---:B------:R-:W-:Y:S02]  /*8020*/  FMUL.FTZ R80, R3.reuse, R80 ;  /* 0x0000005003507220 */ /* 0x040fe40000410000 */
[C---:B------:R-:W-:Y:S01]  /*8030*/  FMUL.FTZ R81, R3.reuse, R81 ;  /* 0x0000005103517220 */ /* 0x040fe20000410000 */
[----:B------:R-:W-:Y:S01]  /*8040*/  MUFU.EX2 R227, R227 ;  /* 0x000000e300e37308 */ /* 0x000fe20000000800 */
[C---:B-1----:R-:W-:Y:S04]  /*8050*/  HMMA.16816.F32 R68, R136.reuse, R108, R68 ;  /* 0x0000006c8844723c */ /* 0x042fe80000001844 */
[C---:B------:R-:W-:Y:S02]  /*8060*/  FMUL.FTZ R82, R2.reuse, R82 ;  /* 0x0000005202527220 */ /* 0x040fe40000410000 */
[C---:B------:R-:W-:Y:S02]  /*8070*/  FMUL.FTZ R83, R2.reuse, R83 ;  /* 0x0000005302537220 */ /* 0x040fe40000410000 */
[C---:B------:R-:W-:Y:S01]  /*8080*/  HMMA.16816.F32 R72, R136.reuse, R110, R72 ;  /* 0x0000006e8848723c */ /* 0x040fe20000001848 */
[----:B------:R-:W1:Y:S01]  /*8090*/  LDSM.16.MT88.4 R108, [R188+0x4100] ;  /* 0x00410000bc6c783b */ /* 0x000e620000004200 */
[----:B------:R-:W-:Y:S02]  /*80a0*/  MUFU.EX2 R229, R229 ;  /* 0x000000e500e57308 */ /* 0x000fe40000000800 */
[C---:B------:R-:W-:Y:S02]  /*80b0*/  FMUL.FTZ R84, R3.reuse, R84 ;  /* 0x0000005403547220 */ /* 0x040fe40000410000 */
[----:B------:R-:W-:Y:S02]  /*80c0*/  FMUL.FTZ R85, R3, R85 ;  /* 0x0000005503557220 */ /* 0x000fe40000410000 */
[C---:B------:R-:W-:Y:S01]  /*80d0*/  FMUL.FTZ R86, R2.reuse, R86 ;  /* 0x0000005602567220 */ /* 0x040fe20000410000 */
[C---:B--2---:R-:W-:Y:S03]  /*80e0*/  HMMA.16816.F32 R76, R136.reuse, R100, R76 ;  /* 0x00000064884c723c */ /* 0x044fe6000000184c */
[C---:B------:R-:W-:Y:S01]  /*80f0*/  FMUL.FTZ R87, R2.reuse, R87 ;  /* 0x0000005702577220 */ /* 0x040fe20000410000 */
[----:B------:R-:W-:Y:S01]  /*8100*/  MUFU.EX2 R230, R230 ;  /* 0x000000e600e67308 */ /* 0x000fe20000000800 */
[--C-:B------:R-:W-:Y:S02]  /*8110*/  FFMA.FTZ R171, R171, c[0x0][0x2d0], -R144.reuse ;  /* 0x0000b400abab7a23 */ /* 0x100fe40000010890 */
[C---:B------:R-:W-:Y:S01]  /*8120*/  FMUL.FTZ R88, R3.reuse, R88 ;  /* 0x0000005803587220 */ /* 0x040fe20000410000 */
[C---:B------:R-:W-:Y:S04]  /*8130*/  HMMA.16816.F32 R80, R136.reuse, R102, R80 ;  /* 0x000000668850723c */ /* 0x040fe80000001850 */
[----:B------:R-:W-:Y:S01]  /*8140*/  FMUL.FTZ R89, R3, R89 ;  /* 0x0000005903597220 */ /* 0x000fe20000410000 */
[----:B------:R-:W-:Y:S01]  /*8150*/  F2FP.PACK_AB R100, R167, R166 ;  /* 0x000000a6a764723e */ /* 0x000fe200000000ff */
[C---:B------:R-:W-:Y:S01]  /*8160*/  FMUL.FTZ R90, R2.reuse, R90 ;  /* 0x0000005a025a7220 */ /* 0x040fe20000410000 */
[----:B---3--:R-:W-:Y:S01]  /*8170*/  F2FP.PACK_AB R102, R169, R168 ;  /* 0x000000a8a966723e */ /* 0x008fe200000000ff */
[C---:B----4-:R-:W-:Y:S01]  /*8180*/  HMMA.16816.F32 R84, R136.reuse, R104, R84 ;  /* 0x000000688854723c */ /* 0x050fe20000001854 */
[----:B------:R-:W2:Y:S03]  /*8190*/  MUFU.EX2 R171, R171 ;  /* 0x000000ab00ab7308 */ /* 0x000ea60000000800 */
[----:B------:R-:W-:Y:S01]  /*81a0*/  FMUL.FTZ R91, R2, R91 ;  /* 0x0000005b025b7220 */ /* 0x000fe20000410000 */
[----:B-----5:R-:W-:Y:S01]  /*81b0*/  F2FP.PACK_AB R103, R216, R215 ;  /* 0x000000d7d867723e */ /* 0x020fe200000000ff */
[C---:B------:R-:W-:Y:S02]  /*81c0*/  FMUL.FTZ R92, R3.reuse, R92 ;  /* 0x0000005c035c7220 */ /* 0x040fe40000410000 */
[C---:B------:R-:W-:Y:S03]  /*81d0*/  FMUL.FTZ R93, R3.reuse, R93 ;  /* 0x0000005d035d7220 */ /* 0x040fe60000410000 */
[C---:B------:R-:W-:Y:S01]  /*81e0*/  HMMA.16816.F32 R88, R136.reuse, R106, R88 ;  /* 0x0000006a8858723c */ /* 0x040fe20000001858 */
[----:B------:R-:W3:Y:S01]  /*81f0*/  LDSM.16.MT88.4 R104, [R189+0x900] ;  /* 0x00090000bd68783b */ /* 0x000ee20000004200 */
[----:B------:R-:W-:Y:S01]  /*8200*/  MUFU.EX2 R231, R231 ;  /* 0x000000e700e77308 */ /* 0x000fe20000000800 */
[C---:B------:R-:W-:Y:S02]  /*8210*/  FMUL.FTZ R94, R2.reuse, R94 ;  /* 0x0000005e025e7220 */ /* 0x040fe40000410000 */
[C---:B------:R-:W-:Y:S02]  /*8220*/  FMUL.FTZ R95, R2.reuse, R95 ;  /* 0x0000005f025f7220 */ /* 0x040fe40000410000 */
[C---:B------:R-:W-:Y:S02]  /*8230*/  FMUL.FTZ R96, R3.reuse, R96 ;  /* 0x0000006003607220 */ /* 0x040fe40000410000 */
[----:B------:R-:W-:Y:S03]  /*8240*/  FMUL.FTZ R97, R3, R97 ;  /* 0x0000006103617220 */ /* 0x000fe60000410000 */
[C---:B-1----:R-:W-:Y:S03]  /*8250*/  HMMA.16816.F32 R92, R136.reuse, R108, R92 ;  /* 0x0000006c885c723c */ /* 0x042fe6000000185c */
[C---:B------:R-:W-:Y:S01]  /*8260*/  FMUL.FTZ R98, R2.reuse, R98 ;  /* 0x0000006202627220 */ /* 0x040fe20000410000 */
[----:B--2---:R-:W-:Y:S01]  /*8270*/  F2FP.PACK_AB R101, R171, R170 ;  /* 0x000000aaab65723e */ /* 0x004fe200000000ff */
[C---:B------:R-:W-:Y:S02]  /*8280*/  FMUL.FTZ R99, R2.reuse, R99 ;  /* 0x0000006302637220 */ /* 0x040fe40000410000 */
[--C-:B------:R-:W-:Y:S02]  /*8290*/  FFMA.FTZ R217, R217, c[0x0][0x2d0], -R144.reuse ;  /* 0x0000b400d9d97a23 */ /* 0x100fe40000010890 */
[----:B------:R-:W-:Y:S03]  /*82a0*/  FFMA.FTZ R144, R133, c[0x0][0x2d0], -R144 ;  /* 0x0000b40085907a23 */ /* 0x000fe60000010890 */
[----:B------:R-:W-:Y:S01]  /*82b0*/  HMMA.16816.F32 R96, R136, R110, R96 ;  /* 0x0000006e8860723c */ /* 0x000fe20000001860 */
[----:B------:R-:W1:Y:S01]  /*82c0*/  LDSM.16.MT88.4 R108, [R188+0x2900] ;  /* 0x00290000bc6c783b */ /* 0x000e620000004200 */
[----:B------:R2:W-:Y:S01]  /*82d0*/  MUFU.EX2 R232, R144 ;  /* 0x0000009000e87308 */ /* 0x0005e20000000800 */
[----:B------:R-:W-:Y:S02]  /*82e0*/  FFMA.FTZ R160, R3, R206, R160 ;  /* 0x000000ce03a07223 */ /* 0x000fe400000100a0 */
[----:B------:R-:W-:Y:S02]  /*82f0*/  FFMA.FTZ R165, R2, R207, R165 ;  /* 0x000000cf02a57223 */ /* 0x000fe400000100a5 */
[----:B------:R-:W-:Y:S01]  /*8300*/  FADD.FTZ R135, R135, R160 ;  /* 0x000000a087877221 */ /* 0x000fe20000010000 */
[C---:B------:R-:W-:Y:S01]  /*8310*/  HMMA.16816.F32 R4, R100.reuse, R112, R4 ;  /* 0x000000706404723c */ /* 0x040fe20000001804 */
[----:B------:R-:W-:Y:S03]  /*8320*/  LDSM.16.MT88.4 R136, [R189+0x3100] ;  /* 0x00310000bd88783b */ /* 0x000fe60000004200 */
[----:B------:R-:W4:Y:S01]  /*8330*/  MUFU.EX2 R217, R217 ;  /* 0x000000d900d97308 */ /* 0x000f220000000800 */
[----:B------:R-:W-:Y:S02]  /*8340*/  FADD.FTZ R164, R164, R165 ;  /* 0x000000a5a4a47221 */ /* 0x000fe40000010000 */
[----:B------:R-:W-:Y:S01]  /*8350*/  FADD.FTZ R134, R134, R135 ;  /* 0x0000008786867221 */ /* 0x000fe20000010000 */
[C---:B------:R-:W-:Y:S01]  /*8360*/  HMMA.16816.F32 R8, R100.reuse, R114, R8 ;  /* 0x000000726408723c */ /* 0x040fe20000001808 */
[----:B------:R-:W-:Y:S03]  /*8370*/  LDSM.16.MT88.4 R112, [R190+0x4900] ;  /* 0x00490000be70783b */ /* 0x000fe60000004200 */
[----:B------:R-:W-:Y:S02]  /*8380*/  FADD.FTZ R3, R163, R164 ;  /* 0x000000a4a3037221 */ /* 0x000fe40000010000 */
[----:B------:R-:W-:Y:S02]  /*8390*/  FADD.FTZ R161, R161, R134 ;  /* 0x00000086a1a17221 */ /* 0x000fe40000010000 */
[C---:B------:R-:W-:Y:S01]  /*83a0*/  HMMA.16816.F32 R12, R100.reuse, R116, R12 ;  /* 0x00000074640c723c */ /* 0x040fe2000000180c */
[----:B--2---:R-:W-:Y:S03]  /*83b0*/  LDSM.16.MT88.4 R144, [R190+0x3900] ;  /* 0x00390000be90783b */ /* 0x004fe60000004200 */
[----:B------:R-:W-:Y:S02]  /*83c0*/  FADD.FTZ R3, R162, R3 ;  /* 0x00000003a2037221 */ /* 0x000fe40000010000 */
[----:B------:R-:W-:Y:S02]  /*83d0*/  FADD.FTZ R166, R166, R161 ;  /* 0x000000a1a6a67221 */ /* 0x000fe40000010000 */
[C---:B------:R-:W-:Y:S01]  /*83e0*/  HMMA.16816.F32 R16, R100.reuse, R118, R16 ;  /* 0x000000766410723c */ /* 0x040fe20000001810 */
[----:B------:R-:W-:Y:S03]  /*83f0*/  LDSM.16.MT88.4 R116, [R189+0x4900] ;  /* 0x00490000bd74783b */ /* 0x000fe60000004200 */
[----:B------:R-:W-:Y:S01]  /*8400*/  FADD.FTZ R2, R170, R3 ;  /* 0x00000003aa027221 */ /* 0x000fe20000010000 */
[----:B------:R-:W-:Y:S01]  /*8410*/  MOV R3, R0 ;  /* 0x0000000000037202 */ /* 0x000fe20000000f00 */
[----:B------:R-:W-:Y:S02]  /*8420*/  FADD.FTZ R167, R167, R166 ;  /* 0x000000a6a7a77221 */ /* 0x000fe40000010000 */
[C---:B---3--:R-:W-:Y:S04]  /*8430*/  HMMA.16816.F32 R20, R100.reuse, R104, R20 ;  /* 0x000000686414723c */ /* 0x048fe80000001814 */
[----:B------:R-:W-:Y:S02]  /*8440*/  FADD.FTZ R2, R171, R2 ;  /* 0x00000002ab027221 */ /* 0x000fe40000010000 */
[----:B------:R-:W-:Y:S02]  /*8450*/  FADD.FTZ R168, R168, R167 ;  /* 0x000000a7a8a87221 */ /* 0x000fe40000010000 */
[C---:B------:R-:W-:Y:S01]  /*8460*/  HMMA.16816.F32 R24, R100.reuse, R106, R24 ;  /* 0x0000006a6418723c */ /* 0x040fe20000001818 */
[----:B------:R-:W2:Y:S03]  /*8470*/  LDSM.16.MT88.4 R104, [R195+0x4900] ;  /* 0x00490000c368783b */ /* 0x000ea60000004200 */
[----:B------:R-:W-:Y:S01]  /*8480*/  FADD.FTZ R215, R215, R2 ;  /* 0x00000002d7d77221 */ /* 0x000fe20000010000 */
[----:B------:R-:W-:Y:S01]  /*8490*/  MOV R2, R132 ;  /* 0x0000008400027202 */ /* 0x000fe20000000f00 */
[----:B------:R-:W-:Y:S02]  /*84a0*/  FADD.FTZ R169, R169, R168 ;  /* 0x000000a8a9a97221 */ /* 0x000fe40000010000 */
[C---:B------:R-:W-:Y:S04]  /*84b0*/  HMMA.16816.F32 R28, R100.reuse, R120, R28 ;  /* 0x00000078641c723c */ /* 0x040fe8000000181c */
[----:B------:R-:W-:Y:S04]  /*84c0*/  FADD.FTZ R216, R216, R215 ;  /* 0x000000d7d8d87221 */ /* 0x000fe80000010000 */
        /* <DEDUP_REMOVED lines=19> */
[----:B------:R-:W3:Y:S07]  /*8600*/  LDSM.16.MT88.4 R112, [R189+0x1100] ;  /* 0x00110000bd70783b */ /* 0x000eee0000004200 */
[C---:B------:R-:W-:Y:S08]  /*8610*/  HMMA.16816.F32 R84, R100.reuse, R116, R84 ;  /* 0x000000746454723c */ /* 0x040ff00000001854 */
[C---:B------:R-:W-:Y:S01]  /*8620*/  HMMA.16816.F32 R88, R100.reuse, R118, R88 ;  /* 0x000000766458723c */ /* 0x040fe20000001858 */
[----:B------:R-:W5:Y:S07]  /*8630*/  LDSM.16.MT88.4 R116, [R195+0x3100] ;  /* 0x00310000c374783b */ /* 0x000f6e0000004200 */
[C---:B-1----:R-:W-:Y:S08]  /*8640*/  HMMA.16816.F32 R92, R100.reuse, R108, R92 ;  /* 0x0000006c645c723c */ /* 0x042ff0000000185c */
[----:B------:R-:W-:Y:S01]  /*8650*/  HMMA.16816.F32 R96, R100, R110, R96 ;  /* 0x0000006e6460723c */ /* 0x000fe20000001860 */
[----:B------:R-:W-:Y:S06]  /*8660*/  LDSM.16.MT88.4 R108, [R195+0x5100] ;  /* 0x00510000c36c783b */ /* 0x000fec0000004200 */
[----:B------:R-:W-:Y:S01]  /*8670*/  F2FP.PACK_AB R100, R219, R218 ;  /* 0x000000dadb64723e */ /* 0x000fe200000000ff */
[----:B------:R-:W-:Y:S01]  /*8680*/  FADD.FTZ R218, R218, R169 ;  /* 0x000000a9dada7221 */ /* 0x000fe20000010000 */
[----:B------:R-:W-:Y:S03]  /*8690*/  F2FP.PACK_AB R102, R221, R220 ;  /* 0x000000dcdd66723e */ /* 0x000fe600000000ff */
[----:B----4-:R-:W-:Y:S01]  /*86a0*/  F2FP.PACK_AB R101, R222, R217 ;  /* 0x000000d9de65723e */ /* 0x010fe200000000ff */
[----:B------:R-:W-:Y:S01]  /*86b0*/  FADD.FTZ R217, R217, R216 ;  /* 0x000000d8d9d97221 */ /* 0x000fe20000010000 */
[----:B------:R-:W-:Y:S01]  /*86c0*/  F2FP.PACK_AB R103, R224, R223 ;  /* 0x000000dfe067723e */ /* 0x000fe200000000ff */
[----:B------:R-:W-:Y:S02]  /*86d0*/  FADD.FTZ R219, R219, R218 ;  /* 0x000000dadbdb7221 */ /* 0x000fe40000010000 */
[----:B------:R-:W-:Y:S02]  /*86e0*/  FADD.FTZ R222, R222, R217 ;  /* 0x000000d9dede7221 */ /* 0x000fe40000010000 */
[----:B------:R-:W-:Y:S02]  /*86f0*/  FADD.FTZ R220, R220, R219 ;  /* 0x000000dbdcdc7221 */ /* 0x000fe40000010000 */
[C---:B--2---:R-:W-:Y:S03]  /*8700*/  HMMA.16816.F32 R4, R100.reuse, R104, R4 ;  /* 0x000000686404723c */ /* 0x044fe60000001804 */
[----:B------:R-:W-:Y:S02]  /*8710*/  FADD.FTZ R223, R223, R222 ;  /* 0x000000dedfdf7221 */ /* 0x000fe40000010000 */
[----:B------:R-:W-:Y:S02]  /*8720*/  FADD.FTZ R220, R221, R220 ;  /* 0x000000dcdddc7221 */ /* 0x000fe40000010000 */
[----:B------:R-:W-:Y:S01]  /*8730*/  FADD.FTZ R224, R224, R223 ;  /* 0x000000dfe0e07221 */ /* 0x000fe20000010000 */
[C---:B------:R-:W-:Y:S01]  /*8740*/  HMMA.16816.F32 R8, R100.reuse, R106, R8 ;  /* 0x0000006a6408723c */ /* 0x040fe20000001808 */
[----:B------:R-:W1:Y:S07]  /*8750*/  LDSM.16.MT88.4 R104, [R188+0x3100] ;  /* 0x00310000bc68783b */ /* 0x000e6e0000004200 */
[C---:B------:R-:W-:Y:S08]  /*8760*/  HMMA.16816.F32 R12, R100.reuse, R120, R12 ;  /* 0x00000078640c723c */ /* 0x040ff0000000180c */
[C---:B------:R-:W-:Y:S08]  /*8770*/  HMMA.16816.F32 R16, R100.reuse, R122, R16 ;  /* 0x0000007a6410723c */ /* 0x040ff00000001810 */
[C---:B---3--:R-:W-:Y:S08]  /*8780*/  HMMA.16816.F32 R20, R100.reuse, R112, R20 ;  /* 0x000000706414723c */ /* 0x048ff00000001814 */
[C---:B------:R-:W-:Y:S01]  /*8790*/  HMMA.16816.F32 R24, R100.reuse, R114, R24 ;  /* 0x000000726418723c */ /* 0x040fe20000001818 */
[----:B------:R-:W2:Y:S07]  /*87a0*/  LDSM.16.MT88.4 R112, [R190+0x5100] ;  /* 0x00510000be70783b */ /* 0x000eae0000004200 */
[C---:B------:R-:W-:Y:S08]  /*87b0*/  HMMA.16816.F32 R28, R100.reuse, R124, R28 ;  /* 0x0000007c641c723c */ /* 0x040ff0000000181c */
[C---:B------:R-:W-:Y:S01]  /*87c0*/  HMMA.16816.F32 R32, R100.reuse, R126, R32 ;  /* 0x0000007e6420723c */ /* 0x040fe20000001820 */
[----:B------:R-:W-:Y:S07]  /*87d0*/  LDSM.16.MT88.4 R124, [R188+0x1900] ;  /* 0x00190000bc7c783b */ /* 0x000fee0000004200 */
[C---:B-----5:R-:W-:Y:S08]  /*87e0*/  HMMA.16816.F32 R36, R100.reuse, R116, R36 ;  /* 0x000000746424723c */ /* 0x060ff00000001824 */
[C---:B------:R-:W-:Y:S01]  /*87f0*/  HMMA.16816.F32 R40, R100.reuse, R118, R40 ;  /* 0x000000766428723c */ /* 0x040fe20000001828 */
[----:B------:R-:W3:Y:S07]  /*8800*/  LDSM.16.MT88.4 R116, [R189+0x5100] ;  /* 0x00510000bd74783b */ /* 0x000eee0000004200 */
[C---:B------:R-:W-:Y:S08]  /*8810*/  HMMA.16816.F32 R44, R100.reuse, R128, R44 ;  /* 0x00000080642c723c */ /* 0x040ff0000000182c */
[C---:B------:R-:W-:Y:S08]  /*8820*/  HMMA.16816.F32 R48, R100.reuse, R130, R48 ;  /* 0x000000826430723c */ /* 0x040ff00000001830 */
[C---:B------:R-:W-:Y:S07]  /*8830*/  HMMA.16816.F32 R52, R100.reuse, R136, R52 ;  /* 0x000000886434723c */ /* 0x040fee0000001834 */
[----:B------:R-:W-:Y:S01]  /*8840*/  F2FP.PACK_AB R136, R226, R225 ;  /* 0x000000e1e288723e */ /* 0x000fe200000000ff */
[C---:B------:R-:W-:Y:S04]  /*8850*/  HMMA.16816.F32 R56, R100.reuse, R138, R56 ;  /* 0x0000008a6438723c */ /* 0x040fe80000001838 */
[----:B------:R-:W-:Y:S01]  /*8860*/  F2FP.PACK_AB R137, R230, R229 ;  /* 0x000000e5e689723e */ /* 0x000fe200000000ff */
[----:B------:R-:W-:Y:S02]  /*8870*/  FADD.FTZ R225, R225, R220 ;  /* 0x000000dce1e17221 */ /* 0x000fe40000010000 */
[----:B------:R-:W-:Y:S01]  /*8880*/  F2FP.PACK_AB R138, R228, R227 ;  /* 0x000000e3e48a723e */ /* 0x000fe200000000ff */
[C---:B-1----:R-:W-:Y:S04]  /*8890*/  HMMA.16816.F32 R60, R100.reuse, R104, R60 ;  /* 0x00000068643c723c */ /* 0x042fe8000000183c */
[----:B------:R-:W-:Y:S01]  /*88a0*/  F2FP.PACK_AB R139, R232, R231 ;  /* 0x000000e7e88b723e */ /* 0x000fe200000000ff */
[----:B------:R-:W-:Y:S02]  /*88b0*/  FADD.FTZ R229, R229, R224 ;  /* 0x000000e0e5e57221 */ /* 0x000fe40000010000 */
[----:B------:R-:W-:Y:S01]  /*88c0*/  FADD.FTZ R226, R226, R225 ;  /* 0x000000e1e2e27221 */ /* 0x000fe20000010000 */
[C---:B------:R-:W-:Y:S01]  /*88d0*/  HMMA.16816.F32 R64, R100.reuse, R106, R64 ;  /* 0x0000006a6440723c */ /* 0x040fe20000001840 */
[----:B------:R-:W1:Y:S03]  /*88e0*/  LDSM.16.MT88.4 R104, [R188+0x5100] ;  /* 0x00510000bc68783b */ /* 0x000e660000004200 */
[----:B------:R-:W-:Y:S02]  /*88f0*/  FADD.FTZ R230, R230, R229 ;  /* 0x000000e5e6e67221 */ /* 0x000fe40000010000 */
[----:B------:R-:W-:Y:S02]  /*8900*/  FADD.FTZ R227, R227, R226 ;  /* 0x000000e2e3e37221 */ /* 0x000fe40000010000 */
[C---:B------:R-:W-:Y:S04]  /*8910*/  HMMA.16816.F32 R68, R100.reuse, R108, R68 ;  /* 0x0000006c6444723c */ /* 0x040fe80000001844 */
[----:B------:R-:W-:Y:S02]  /*8920*/  FADD.FTZ R207, R231, R230 ;  /* 0x000000e6e7cf7221 */ /* 0x000fe40000010000 */
[----:B------:R-:W-:Y:S02]  /*8930*/  FADD.FTZ R206, R228, R227 ;  /* 0x000000e3e4ce7221 */ /* 0x000fe40000010000 */
[C---:B------:R-:W-:Y:S01]  /*8940*/  HMMA.16816.F32 R72, R100.reuse, R110, R72 ;  /* 0x0000006e6448723c */ /* 0x040fe20000001848 */
[----:B------:R-:W4:Y:S03]  /*8950*/  LDSM.16.MT88.4 R108, [R195+0x1900] ;  /* 0x00190000c36c783b */ /* 0x000f260000004200 */
[----:B------:R-:W-:Y:S04]  /*8960*/  FADD.FTZ R207, R232, R207 ;  /* 0x000000cfe8cf7221 */ /* 0x000fe80000010000 */
[C---:B--2---:R-:W-:Y:S08]  /*8970*/  HMMA.16816.F32 R76, R100.reuse, R112, R76 ;  /* 0x00000070644c723c */ /* 0x044ff0000000184c */
[C---:B------:R-:W-:Y:S01]  /*8980*/  HMMA.16816.F32 R80, R100.reuse, R114, R80 ;  /* 0x000000726450723c */ /* 0x040fe20000001850 */
[----:B------:R-:W2:Y:S07]  /*8990*/  LDSM.16.MT88.4 R112, [R190+0x1900] ;  /* 0x00190000be70783b */ /* 0x000eae0000004200 */
[C---:B---3--:R-:W-:Y:S08]  /*89a0*/  HMMA.16816.F32 R84, R100.reuse, R116, R84 ;  /* 0x000000746454723c */ /* 0x048ff00000001854 */
[C---:B------:R-:W-:Y:S01]  /*89b0*/  HMMA.16816.F32 R88, R100.reuse, R118, R88 ;  /* 0x000000766458723c */ /* 0x040fe20000001858 */
[----:B------:R-:W3:Y:S07]  /*89c0*/  LDSM.16.MT88.4 R116, [R189+0x1900] ;  /* 0x00190000bd74783b */ /* 0x000eee0000004200 */
[C---:B-1----:R-:W-:Y:S08]  /*89d0*/  HMMA.16816.F32 R92, R100.reuse, R104, R92 ;  /* 0x00000068645c723c */ /* 0x042ff0000000185c */
[----:B------:R-:W-:Y:S08]  /*89e0*/  HMMA.16816.F32 R96, R100, R106, R96 ;  /* 0x0000006a6460723c */ /* 0x000ff00000001860 */
[C---:B----4-:R-:W-:Y:S01]  /*89f0*/  HMMA.16816.F32 R128, R136.reuse, R108, R4 ;  /* 0x0000006c8880723c */ /* 0x050fe20000001804 */
[----:B------:R-:W1:Y:S07]  /*8a00*/  LDSM.16.MT88.4 R4, [R190+0x5900] ;  /* 0x00590000be04783b */ /* 0x000e6e0000004200 */
[C---:B------:R-:W-:Y:S01]  /*8a10*/  HMMA.16816.F32 R100, R136.reuse, R110, R8 ;  /* 0x0000006e8864723c */ /* 0x040fe20000001808 */
[----:B------:R-:W4:Y:S07]  /*8a20*/  LDSM.16.MT88.4 R8, [R189+0x5900] ;  /* 0x00590000bd08783b */ /* 0x000f2e0000004200 */
[C---:B--2---:R-:W-:Y:S01]  /*8a30*/  HMMA.16816.F32 R104, R136.reuse, R112, R12 ;  /* 0x000000708868723c */ /* 0x044fe2000000180c */
[----:B------:R-:W2:Y:S07]  /*8a40*/  LDSM.16.MT88.4 R12, [R188+0x5900] ;  /* 0x00590000bc0c783b */ /* 0x000eae0000004200 */
[C---:B------:R-:W-:Y:S08]  /*8a50*/  HMMA.16816.F32 R108, R136.reuse, R114, R16 ;  /* 0x00000072886c723c */ /* 0x040ff00000001810 */
[C---:B---3--:R-:W-:Y:S08]  /*8a60*/  HMMA.16816.F32 R112, R136.reuse, R116, R20 ;  /* 0x000000748870723c */ /* 0x048ff00000001814 */
[C---:B------:R-:W-:Y:S08]  /*8a70*/  HMMA.16816.F32 R116, R136.reuse, R118, R24 ;  /* 0x000000768874723c */ /* 0x040ff00000001818 */
        /* <DEDUP_REMOVED lines=12> */
[C---:B-1----:R-:W-:Y:S08]  /*8b40*/  HMMA.16816.F32 R76, R136.reuse, R4, R76 ;  /* 0x00000004884c723c */ /* 0x042ff0000000184c */
[C---:B------:R-:W-:Y:S08]  /*8b50*/  HMMA.16816.F32 R80, R136.reuse, R6, R80 ;  /* 0x000000068850723c */ /* 0x040ff00000001850 */
[C---:B----4-:R-:W-:Y:S07]  /*8b60*/  HMMA.16816.F32 R84, R136.reuse, R8, R84 ;  /* 0x000000088854723c */ /* 0x050fee0000001854 */
[----:B------:R-:W-:Y:S01]  /*8b70*/  MOV R8, R132 ;  /* 0x0000008400087202 */ /* 0x000fe20000000f00 */
[C---:B------:R-:W-:Y:S08]  /*8b80*/  HMMA.16816.F32 R88, R136.reuse, R10, R88 ;  /* 0x0000000a8858723c */ /* 0x040ff00000001858 */
[C---:B--2---:R-:W-:Y:S08]  /*8b90*/  HMMA.16816.F32 R92, R136.reuse, R12, R92 ;  /* 0x0000000c885c723c */ /* 0x044ff0000000185c */
[----:B------:R-:W-:Y:S01]  /*8ba0*/  HMMA.16816.F32 R96, R136, R14, R96 ;  /* 0x0000000e8860723c */ /* 0x000fe20000001860 */
[----:B------:R-:W-:-:S07]  /*8bb0*/  @P0 BRA `(.L_x_418) ;  /* 0xffffc89000000947 */ /* 0x000fce000383ffff */
.L_x_407:
[----:B------:R-:W1:Y:S01]  /*8bc0*/  S2UR UR26, SR_CTAID.X ;  /* 0x00000000001a79c3 */ /* 0x000e620000002500 */
[----:B------:R-:W-:Y:S01]  /*8bd0*/  UMOV UR25, 0x1 ;  /* 0x0000000100197882 */ /* 0x000fe20000000000 */
[----:B------:R-:W-:Y:S01]  /*8be0*/  PLOP3.LUT P0, PT, PT, PT, UP0, 0x40, 0x0 ;  /* 0x000000000000781c */ /* 0x000fe20003f0e808 */
[----:B------:R-:W-:-:S02]  /*8bf0*/  ULDC UR21, c[0x0][0x168] ;  /* 0x00005a0000157ab9 */ /* 0x000fc40000000800 */
[----:B------:R-:W-:Y:S02]  /*8c00*/  ULDC.64 UR4, c[0x0][0x2c8] ;  /* 0x0000b20000047ab9 */ /* 0x000fe40000000a00 */
[----:B------:R-:W-:Y:S02]  /*8c10*/  UIADD3 UR21, UR25, -UR21, URZ ;  /* 0x8000001519157290 */ /* 0x000fe4000fffe03f */
[----:B------:R-:W-:Y:S02]  /*8c20*/  ULDC UR24, c[0x0][0x2ac] ;  /* 0x0000ab0000187ab9 */ /* 0x000fe40000000800 */
[----:B-1----:R-:W-:-:S04]  /*8c30*/  ULEA UR26, UR26, 0x7f, 0x7 ;  /* 0x0000007f1a1a7891 */ /* 0x002fc8000f8e383f */
[----:B------:R-:W-:-:S03]  /*8c40*/  UIMAD.WIDE.U32 UR28, UR26, UR4, URZ ;  /* 0x000000041a1c72a5 */ /* 0x000fc6000f8e003f */
[----:B------:R-:W-:Y:S02]  /*8c50*/  ULDC UR4, c[0x0][0x1d0] ;  /* 0x0000740000047ab9 */ /* 0x000fe40000000800 */
[----:B------:R-:W-:Y:S02]  /*8c60*/  UIMAD UR4, UR24, UR4, UR21 ;  /* 0x00000004180472a4 */ /* 0x000fe4000f8e0215 */
[----:B------:R-:W-:Y:S02]  /*8c70*/  @UP1 USHF.R.U32.HI UR26, URZ, UR5, UR29 ;  /* 0x000000053f1a1299 */ /* 0x000fe4000801161d */
[----:B------:R-:W-:Y:S02]  /*8c80*/  ULDC UR21, c[0x0][0x324] ;  /* 0x0000c90000157ab9 */ /* 0x000fe40000000800 */
[----:B------:R-:W-:-:S04]  /*8c90*/  UIADD3 UR24, UR4, UR26, URZ ;  /* 0x0000001a04187290 */ /* 0x000fc8000fffe03f */
[----:B------:R-:W-:Y:S01]  /*8ca0*/  UIADD3 UR21, UR24, -UR21, URZ ;  /* 0x8000001518157290 */ /* 0x000fe2000fffe03f */
[----:B------:R-:W-:Y:S05]  /*8cb0*/  @P0 BRA `(.L_x_419) ;  /* 0x0000016000000947 */ /* 0x000fea0003800000 */
[----:B------:R-:W-:-:S06]  /*8cc0*/  UISETP.GT.AND UP2, UPT, UR24, -0x1, UPT ;  /* 0xffffffff1800788c */ /* 0x000fcc000bf44270 */
[----:B------:R-:W-:-:S13]  /*8cd0*/  PLOP3.LUT P0, PT, PT, PT, UP2, 0x80, 0x0 ;  /* 0x000000000000781c */ /* 0x000fda0003f0f028 */
[----:B------:R-:W-:Y:S05]  /*8ce0*/  @P0 BRA `(.L_x_420) ;  /* 0x0000009000000947 */ /* 0x000fea0003800000 */
[----:B------:R-:W-:Y:S02]  /*8cf0*/  ULDC UR4, c[0x0][0x32c] ;  /* 0x0000cb0000047ab9 */ /* 0x000fe40000000800 */
[----:B------:R-:W-:Y:S02]  /*8d00*/  UISETP.NE.AND UP2, UPT, UR25, UR4, UPT ;  /* 0x000000041900728c */ /* 0x000fe4000bf45270 */
[----:B------:R-:W-:Y:S02]  /*8d10*/  ULOP3.LUT UR24, URZ, UR24, URZ, 0x33, !UPT ;  /* 0x000000183f187292 */ /* 0x000fe4000f8e333f */
[----:B------:R-:W-:Y:S02]  /*8d20*/  ULDC.64 UR4, c[0x0][0x330] ;  /* 0x0000cc0000047ab9 */ /* 0x000fe40000000a00 */
[----:B------:R-:W-:-:S07]  /*8d30*/  UIMAD.WIDE.U32 UR26, UR24, UR4, URZ ;  /* 0x00000004181a72a5 */ /* 0x000fce000f8e003f */
[----:B------:R-:W-:Y:S02]  /*8d40*/  @UP2 UMOV UR25, UR27 ;  /* 0x0000001b00192c82 */ /* 0x000fe40008000000 */
[----:B------:R-:W-:-:S04]  /*8d50*/  @UP2 USHF.R.U32.HI UR24, URZ, UR5, UR25 ;  /* 0x000000053f182299 */ /* 0x000fc80008011619 */
[----:B------:R-:W-:Y:S01]  /*8d60*/  ULOP3.LUT UR24, URZ, UR24, URZ, 0x33, !UPT ;  /* 0x000000183f187292 */ /* 0x000fe2000f8e333f */
[----:B------:R-:W-:Y:S05]  /*8d70*/  BRA `(.L_x_421) ;  /* 0x0000006000007947 */ /* 0x000fea0003800000 */
.L_x_420:
[----:B------:R-:W-:Y:S02]  /*8d80*/  ULDC UR4, c[0x0][0x32c] ;  /* 0x0000cb0000047ab9 */ /* 0x000fe40000000800 */
[----:B------:R-:W-:-:S03]  /*8d90*/  UISETP.NE.AND UP2, UPT, UR25, UR4, UPT ;  /* 0x000000041900728c */ /* 0x000fc6000bf45270 */
[----:B------:R-:W-:Y:S02]  /*8da0*/  ULDC.64 UR4, c[0x0][0x330] ;  /* 0x0000cc0000047ab9 */ /* 0x000fe40000000a00 */
[----:B------:R-:W-:-:S07]  /*8db0*/  UIMAD.WIDE.U32 UR26, UR24, UR4, URZ ;  /* 0x00000004181a72a5 */ /* 0x000fce000f8e003f */
[----:B------:R-:W-:Y:S02]  /*8dc0*/  @UP2 UMOV UR25, UR27 ;  /* 0x0000001b00192c82 */ /* 0x000fe40008000000 */
[----:B------:R-:W-:Y:S02]  /*8dd0*/  @UP2 USHF.R.U32.HI UR24, URZ, UR5, UR25 ;  /* 0x000000053f182299 */ /* 0x000fe40008011619 */
.L_x_421:
[----:B------:R-:W-:Y:S02]  /*8de0*/  ULDC UR4, c[0x0][0x32c] ;  /* 0x0000cb0000047ab9 */ /* 0x000fe40000000800 */
[----:B------:R-:W-:-:S04]  /*8df0*/  UIMAD UR4, UR24, UR4, URZ ;  /* 0x00000004180472a4 */ /* 0x000fc8000f8e023f */
[----:B------:R-:W-:-:S04]  /*8e00*/  UISETP.LT.AND UP2, UPT, UR21, UR4, UPT ;  /* 0x000000041500728c */ /* 0x000fc8000bf41270 */
[----:B------:R-:W-:-:S04]  /*8e10*/  USEL UR21, UR21, UR4, !UP2 ;  /* 0x0000000415157287 */ /* 0x000fc8000d000000 */
.L_x_419:
[----:B------:R-:W-:-:S04]  /*8e20*/  UIADD3 UR21, UR21, 0x3f, URZ ;  /* 0x0000003f15157890 */ /* 0x000fc8000fffe03f */
        /* <DEDUP_REMOVED lines=8> */
[----:B------:R-:W-:Y:S01]  /*8eb0*/  SHF.R.S32.HI R5, RZ, 0x1f, R210 ;  /* 0x0000001fff057819 */ /* 0x000fe200000114d2 */
[----:B------:R-:W-:Y:S01]  /*8ec0*/  IMAD.MOV.U32 R133, RZ, RZ, R8 ;  /* 0x000000ffff857224 */ /* 0x000fe200078e0008 */
[C---:B------:R-:W-:Y:S01]  /*8ed0*/  SHF.L.U64.HI R216, R209.reuse, 0x1, R212 ;  /* 0x00000001d1d87819 */ /* 0x040fe200000102d4 */
[----:B------:R-:W-:Y:S01]  /*8ee0*/  IMAD.MOV.U32 R3, RZ, RZ, R0 ;  /* 0x000000ffff037224 */ /* 0x000fe200078e0000 */
[----:B------:R-:W-:Y:S01]  /*8ef0*/  SEL R214, RZ, 0x10, P4 ;  /* 0x00000010ffd67807 */ /* 0x000fe20002000000 */
[C---:B------:R-:W-:Y:S01]  /*8f00*/  IMAD.SHL.U32 R217, R210.reuse, 0x2, RZ ;  /* 0x00000002d2d97824 */ /* 0x040fe200078e00ff */
[----:B------:R-:W-:Y:S01]  /*8f10*/  SHF.L.U64.HI R218, R210, 0x1, R5 ;  /* 0x00000001d2da7819 */ /* 0x000fe20000010205 */
[----:B------:R-:W-:Y:S02]  /*8f20*/  IMAD.SHL.U32 R215, R209, 0x2, RZ ;  /* 0x00000002d1d77824 */ /* 0x000fe400078e00ff */
.L_x_425:
        /* <DEDUP_REMOVED lines=37> */
[----:B------:R3:W2:Y:S01]  /*9180*/  SHFL.IDX PT, R7, R12, RZ, 0x181f ;  /* 0x00181fff0c077589 */ /* 0x0006a200000e0000 */
        /* <DEDUP_REMOVED lines=20> */
.L_x_423:
[C---:B--23--:R-:W-:Y:S01]  /*92d0*/  HMMA.16816.F32 R4, R136.reuse, R140, RZ ;  /* 0x0000008c8804723c */ /* 0x04cfe200000018ff */
[----:B------:R-:W-:Y:S01]  /*92e0*/  LDSM.16.M88.4 R164, [R192+0x6100] ;  /* 0x00610000c0a4783b */ /* 0x000fe20000000200 */
[----:B------:R-:W-:Y:S05]  /*92f0*/  UISETP.GT.AND UP2, UPT, UR20, UR9, UPT ;  /* 0x000000091400728c */ /* 0x000fea000bf44270 */
[----:B------:R-:W0:Y:S01]  /*9300*/  LDGDEPBAR ;  /* 0x00000000000079af */ /* 0x000e220000000000 */
[C---:B------:R-:W-:Y:S01]  /*9310*/  HMMA.16816.F32 R8, R136.reuse, R142, RZ ;  /* 0x0000008e8808723c */ /* 0x040fe200000018ff */
[----:B------:R-:W-:Y:S04]  /*9320*/  PLOP3.LUT P0, PT, PT, PT, UP2, 0x40, 0x0 ;  /* 0x000000000000781c */ /* 0x000fe80003f0e828 */
[----:B------:R-:W2:Y:S03]  /*9330*/  LDSM.16.M88.4 R140, [R193+0xc100] ;  /* 0x00c10000c18c783b */ /* 0x000ea60000000200 */
[C---:B----4-:R-:W-:Y:S03]  /*9340*/  HMMA.16816.F32 R12, R136.reuse, R16, RZ ;  /* 0x00000010880c723c */ /* 0x050fe600000018ff */
[----:B------:R-:W3:Y:S05]  /*9350*/  LDSM.16.M88.4 R168, [R192+0x6900] ;  /* 0x00690000c0a8783b */ /* 0x000eea0000000200 */
[C---:B------:R-:W-:Y:S01]  /*9360*/  HMMA.16816.F32 R16, R136.reuse, R18, RZ ;  /* 0x000000128810723c */ /* 0x040fe200000018ff */
[----:B------:R-:W-:Y:S07]  /*9370*/  LDSM.16.M88.4 R172, [R192+0x7900] ;  /* 0x00790000c0ac783b */ /* 0x000fee0000000200 */
[C---:B-1----:R-:W-:Y:S08]  /*9380*/  HMMA.16816.F32 R20, R136.reuse, R24, RZ ;  /* 0x000000188814723c */ /* 0x042ff000000018ff */
[C---:B------:R-:W-:Y:S08]  /*9390*/  HMMA.16816.F32 R24, R136.reuse, R26, RZ ;  /* 0x0000001a8818723c */ /* 0x040ff000000018ff */
[C---:B------:R-:W-:Y:S08]  /*93a0*/  HMMA.16816.F32 R28, R136.reuse, R32, RZ ;  /* 0x00000020881c723c */ /* 0x040ff000000018ff */
[----:B------:R-:W-:Y:S01]  /*93b0*/  HMMA.16816.F32 R32, R136, R34, RZ ;  /* 0x000000228820723c */ /* 0x000fe200000018ff */
[----:B------:R-:W1:Y:S07]  /*93c0*/  LDSM.16.M88.4 R136, [R192+0x7100] ;  /* 0x00710000c088783b */ /* 0x000e6e0000000200 */
[C---:B------:R-:W-:Y:S08]  /*93d0*/  HMMA.16816.F32 R4, R144.reuse, R148, R4 ;  /* 0x000000949004723c */ /* 0x040ff00000001804 */
[C---:B------:R-:W-:Y:S01]  /*93e0*/  HMMA.16816.F32 R8, R144.reuse, R150, R8 ;  /* 0x000000969008723c */ /* 0x040fe20000001808 */
[----:B------:R-:W-:Y:S07]  /*93f0*/  LDSM.16.M88.4 R148, [R191+0xc100] ;  /* 0x00c10000bf94783b */ /* 0x000fee0000000200 */
[C---:B------:R-:W-:Y:S08]  /*9400*/  HMMA.16816.F32 R12, R144.reuse, R152, R12 ;  /* 0x00000098900c723c */ /* 0x040ff0000000180c */
[C---:B------:R-:W-:Y:S01]  /*9410*/  HMMA.16816.F32 R16, R144.reuse, R154, R16 ;  /* 0x0000009a9010723c */ /* 0x040fe20000001810 */
[----:B------:R-:W4:Y:S07]  /*9420*/  LDSM.16.M88.4 R152, [R184] ;  /* 0x00000000b898783b */ /* 0x000f2e0000000200 */
[C---:B------:R-:W-:Y:S08]  /*9430*/  HMMA.16816.F32 R20, R144.reuse, R156, R20 ;  /* 0x0000009c9014723c */ /* 0x040ff00000001814 */
[C---:B------:R-:W-:Y:S01]  /*9440*/  HMMA.16816.F32 R24, R144.reuse, R158, R24 ;  /* 0x0000009e9018723c */ /* 0x040fe20000001818 */
[----:B------:R-:W5:Y:S07]  /*9450*/  LDSM.16.M88.4 R156, [R184+0x800] ;  /* 0x00080000b89c783b */ /* 0x000f6e0000000200 */
[C---:B------:R-:W-:Y:S08]  /*9460*/  HMMA.16816.F32 R28, R144.reuse, R160, R28 ;  /* 0x000000a0901c723c */ /* 0x040ff0000000181c */
[----:B------:R-:W-:Y:S01]  /*9470*/  HMMA.16816.F32 R32, R144, R162, R32 ;  /* 0x000000a29020723c */ /* 0x000fe20000001820 */
[----:B------:R-:W4:Y:S06]  /*9480*/  LDSM.16.M88.4 R144, [R184+0x1000] ;  /* 0x00100000b890783b */ /* 0x000f2c0000000200 */
[----:B------:R-:W4:Y:S01]  /*9490*/  LDSM.16.M88.4 R160, [R184+0x1800] ;  /* 0x00180000b8a0783b */ /* 0x000f220000000200 */
[C---:B--2---:R-:W-:Y:S08]  /*94a0*/  HMMA.16816.F32 R4, R140.reuse, R164, R4 ;  /* 0x000000a48c04723c */ /* 0x044ff00000001804 */
[C---:B------:R-:W-:Y:S01]  /*94b0*/  HMMA.16816.F32 R8, R140.reuse, R166, R8 ;  /* 0x000000a68c08723c */ /* 0x040fe20000001808 */
[----:B------:R-:W-:Y:S07]  /*94c0*/  LDSM.16.M88.4 R164, [R197+0x8100] ;  /* 0x00810000c5a4783b */ /* 0x000fee0000000200 */
[C---:B---3--:R-:W-:Y:S08]  /*94d0*/  HMMA.16816.F32 R12, R140.reuse, R168, R12 ;  /* 0x000000a88c0c723c */ /* 0x048ff0000000180c */
[C---:B------:R-:W-:Y:S01]  /*94e0*/  HMMA.16816.F32 R16, R140.reuse, R170, R16 ;  /* 0x000000aa8c10723c */ /* 0x040fe20000001810 */
[----:B------:R-:W-:Y:S07]  /*94f0*/  LDSM.16.M88.4 R168, [R197+0x8900] ;  /* 0x00890000c5a8783b */ /* 0x000fee0000000200 */
[C---:B-1----:R-:W-:Y:S08]  /*9500*/  HMMA.16816.F32 R20, R140.reuse, R136, R20 ;  /* 0x000000888c14723c */ /* 0x042ff00000001814 */
[C---:B------:R-:W-:Y:S01]  /*9510*/  HMMA.16816.F32 R24, R140.reuse, R138, R24 ;  /* 0x0000008a8c18723c */ /* 0x040fe20000001818 */
[----:B------:R-:W1:Y:S07]  /*9520*/  LDSM.16.M88.4 R136, [R198+0x10100] ;  /* 0x01010000c688783b */ /* 0x000e6e0000000200 */
[C---:B------:R-:W-:Y:S08]  /*9530*/  HMMA.16816.F32 R28, R140.reuse, R172, R28 ;  /* 0x000000ac8c1c723c */ /* 0x040ff0000000181c */
[----:B------:R-:W-:Y:S01]  /*9540*/  HMMA.16816.F32 R32, R140, R174, R32 ;  /* 0x000000ae8c20723c */ /* 0x000fe20000001820 */
[----:B------:R-:W2:Y:S06]  /*9550*/  LDSM.16.M88.4 R140, [R197+0x9100] ;  /* 0x00910000c58c783b */ /* 0x000eac0000000200 */
[----:B------:R-:W3:Y:S01]  /*9560*/  LDSM.16.M88.4 R172, [R197+0x9900] ;  /* 0x00990000c5ac783b */ /* 0x000ee20000000200 */
[C---:B----4-:R-:W-:Y:S08]  /*9570*/  HMMA.16816.F32 R4, R148.reuse, R152, R4 ;  /* 0x000000989404723c */ /* 0x050ff00000001804 */
[C---:B------:R-:W-:Y:S01]  /*9580*/  HMMA.16816.F32 R8, R148.reuse, R154, R8 ;  /* 0x0000009a9408723c */ /* 0x040fe20000001808 */
[----:B------:R-:W-:Y:S07]  /*9590*/  LDSM.16.M88.4 R152, [R183] ;  /* 0x00000000b798783b */ /* 0x000fee0000000200 */
[C---:B-----5:R-:W-:Y:S08]  /*95a0*/  HMMA.16816.F32 R12, R148.reuse, R156, R12 ;  /* 0x0000009c940c723c */ /* 0x060ff0000000180c */
        /* <DEDUP_REMOVED lines=108> */
[----:B------:R-:W-:Y:S02]  /*9c70*/  IMAD.MOV.U32 R200, RZ, RZ, RZ ;  /* 0x000000ffffc87224 */ /* 0x000fe400078e00ff */
[----:B------:R-:W-:Y:S03]  /*9c80*/  LOP3.LUT R140, R140, 0xf, RZ, 0xc0, !PT ;  /* 0x0000000f8c8c7812 */ /* 0x000fe600078ec0ff */
        /* <DEDUP_REMOVED lines=10> */
[----:B------:R-:W-:Y:S02]  /*9d30*/  @!P1 LEA.HI.X R135, R137, c[0x0][0x2a4], R2, 0x2, P0 ;  /* 0x0000a90089879a11 */ /* 0x000fe400000f1402 */
[----:B------:R-:W-:Y:S01]  /*9d40*/  SHF.L.U64.HI R2, R208, 0x1, R211 ;  /* 0x00000001d0027819 */ /* 0x000fe200000102d3 */
        /* <DEDUP_REMOVED lines=9> */
[----:B------:R-:W-:Y:S03]  /*9de0*/  IADD3 R135, P0, R138, UR14, RZ ;  /* 0x0000000e8a877c10 */ /* 0x000fe6000ff1e0ff */
[----:B------:R-:W-:Y:S05]  /*9df0*/  IMAD R0, R200, c[0x0][0x1f4], R0 ;  /* 0x00007d00c8007a24 */ /* 0x000fea00078e0200 */
[----:B------:R-:W-:Y:S02]  /*9e00*/  IADD3.X R0, R139, UR7, R0, P0, !PT ;  /* 0x000000078b007c10 */ /* 0x000fe400087fe400 */
[----:B------:R-:W-:Y:S02]  /*9e10*/  LEA R142, P0, R135, c[0x0][0x1c8], 0x1 ;  /* 0x00007200878e7a11 */ /* 0x000fe400078008ff */
[----:B------:R-:W-:Y:S02]  /*9e20*/  IADD3 R139, -R213, 0x10, RZ ;  /* 0x00000010d58b7810 */ /* 0x000fe40007ffe1ff */
[----:B------:R-:W-:Y:S01]  /*9e30*/  LEA.HI.X R136, R135, c[0x0][0x1cc], R0, 0x1, P0 ;  /* 0x0000730087887a11 */ /* 0x000fe200000f0c00 */
[----:B------:R-:W1:Y:S01]  /*9e40*/  SHFL.IDX PT, R132, R142, 0x1, 0x181f ;  /* 0x00381f008e847f89 */ /* 0x000e6200000e0000 */
[----:B------:R-:W-:Y:S01]  /*9e50*/  IMAD.SHL.U32 R0, R208, 0x2, RZ ;  /* 0x00000002d0007824 */ /* 0x000fe200078e00ff */
[----:B------:R-:W-:Y:S02]  /*9e60*/  LOP3.LUT R139, R139, 0xf, RZ, 0xc0, !PT ;  /* 0x0000000f8b8b7812 */ /* 0x000fe400078ec0ff */
        /* <DEDUP_REMOVED lines=23> */
.L_x_424:
        /* <DEDUP_REMOVED lines=37> */
[----:B------:R-:W-:Y:S02]  /*a230*/  PLOP3.LUT P0, PT, PT, PT, UP2, 0x80, 0x0 ;  /* 0x000000000000781c */ /* 0x000fe40003f0f028 */
        /* <DEDUP_REMOVED lines=21> */
[----:B------:R-:W-:Y:S02]  /*a390*/  FMUL.FTZ R133, R2, c[0x0][0x2d0] ;  /* 0x0000b40002857a20 */ /* 0x000fe40000410000 */
[--C-:B------:R-:W-:Y:S01]  /*a3a0*/  FFMA.FTZ R5, R5, c[0x0][0x2d0], -R163.reuse ;  /* 0x0000b40005057a23 */ /* 0x100fe200000108a3 */
[----:B------:R-:W-:Y:S01]  /*a3b0*/  MUFU.EX2 R7, R7 ;  /* 0x0000000700077308 */ /* 0x000fe20000000800 */
[--C-:B------:R-:W-:Y:S02]  /*a3c0*/  FFMA.FTZ R134, R8, c[0x0][0x2d0], -R163.reuse ;  /* 0x0000b40008867a23 */ /* 0x100fe400000108a3 */
[----:B------:R-:W-:Y:S02]  /*a3d0*/  FFMA.FTZ R135, R9, c[0x0][0x2d0], -R163 ;  /* 0x0000b40009877a23 */ /* 0x000fe400000108a3 */
[----:B------:R-:W-:Y:S02]  /*a3e0*/  FFMA.FTZ R162, R11, c[0x0][0x2d0], -R161 ;  /* 0x0000b4000ba27a23 */ /* 0x000fe400000108a1 */
[--C-:B------:R-:W-:Y:S02]  /*a3f0*/  FFMA.FTZ R164, R12, c[0x0][0x2d0], -R163.reuse ;  /* 0x0000b4000ca47a23 */ /* 0x100fe400000108a3 */
[----:B------:R-:W-:Y:S01]  /*a400*/  FFMA.FTZ R165, R13, c[0x0][0x2d0], -R163 ;  /* 0x0000b4000da57a23 */ /* 0x000fe200000108a3 */
[----:B------:R2:W3:Y:S01]  /*a410*/  MUFU.EX2 R2, R133 ;  /* 0x0000008500027308 */ /* 0x0004e20000000800 */
[--C-:B------:R-:W-:Y:S02]  /*a420*/  FFMA.FTZ R166, R14, c[0x0][0x2d0], -R161.reuse ;  /* 0x0000b4000ea67a23 */ /* 0x100fe400000108a1 */
[----:B------:R-:W-:Y:S02]  /*a430*/  FFMA.FTZ R167, R15, c[0x0][0x2d0], -R161 ;  /* 0x0000b4000fa77a23 */ /* 0x000fe400000108a1 */
[----:B------:R-:W-:Y:S01]  /*a440*/  LDSM.16.MT88.4 R12, [R188+0x4100] ;  /* 0x00410000bc0c783b */ /* 0x000fe20000004200 */
[--C-:B------:R-:W-:Y:S02]  /*a450*/  FFMA.FTZ R168, R16, c[0x0][0x2d0], -R163.reuse ;  /* 0x0000b40010a87a23 */ /* 0x100fe400000108a3 */
[----:B------:R-:W-:Y:S02]  /*a460*/  FFMA.FTZ R169, R17, c[0x0][0x2d0], -R163 ;  /* 0x0000b40011a97a23 */ /* 0x000fe400000108a3 */
[----:B------:R-:W-:Y:S01]  /*a470*/  MUFU.EX2 R160, R160 ;  /* 0x000000a000a07308 */ /* 0x000fe20000000800 */
[--C-:B------:R-:W-:Y:S02]  /*a480*/  FFMA.FTZ R170, R18, c[0x0][0x2d0], -R161.reuse ;  /* 0x0000b40012aa7a23 */ /* 0x100fe400000108a1 */
[----:B------:R-:W-:Y:S02]  /*a490*/  FFMA.FTZ R171, R19, c[0x0][0x2d0], -R161 ;  /* 0x0000b40013ab7a23 */ /* 0x000fe400000108a1 */
[----:B------:R-:W-:Y:S01]  /*a4a0*/  LDSM.16.MT88.4 R16, [R190+0x900] ;  /* 0x00090000be10783b */ /* 0x000fe20000004200 */
[--C-:B------:R-:W-:Y:S02]  /*a4b0*/  FFMA.FTZ R172, R28, c[0x0][0x2d0], -R163.reuse ;  /* 0x0000b4001cac7a23 */ /* 0x100fe400000108a3 */
[----:B------:R-:W-:Y:S02]  /*a4c0*/  FFMA.FTZ R173, R29, c[0x0][0x2d0], -R163 ;  /* 0x0000b4001dad7a23 */ /* 0x000fe400000108a3 */
[----:B------:R-:W-:Y:S01]  /*a4d0*/  MUFU.EX2 R5, R5 ;  /* 0x0000000500057308 */ /* 0x000fe20000000800 */
[--C-:B------:R-:W-:Y:S02]  /*a4e0*/  FFMA.FTZ R174, R30, c[0x0][0x2d0], -R161.reuse ;  /* 0x0000b4001eae7a23 */ /* 0x100fe400000108a1 */
[--C-:B------:R-:W-:Y:S02]  /*a4f0*/  FFMA.FTZ R175, R31, c[0x0][0x2d0], -R161.reuse ;  /* 0x0000b4001faf7a23 */ /* 0x100fe400000108a1 */
[----:B--2---:R-:W-:Y:S01]  /*a500*/  FFMA.FTZ R133, R10, c[0x0][0x2d0], -R161 ;  /* 0x0000b4000a857a23 */ /* 0x004fe200000108a1 */
[----:B------:R-:W-:Y:S01]  /*a510*/  LDSM.16.MT88.4 R28, [R189+0x1900] ;  /* 0x00190000bd1c783b */ /* 0x000fe20000004200 */
[C---:B---3--:R-:W-:Y:S02]  /*a520*/  FMUL.FTZ R10, R2.reuse, R130 ;  /* 0x00000082020a7220 */ /* 0x048fe40000410000 */
        /* <DEDUP_REMOVED lines=9> */
[C---:B------:R-:W-:Y:S02]  /*a5c0*/  FMUL.FTZ R114, R2.reuse, R114 ;  /* 0x0000007202727220 */ /* 0x040fe40000410000 */
[----:B------:R-:W-:Y:S02]  /*a5d0*/  FMUL.FTZ R115, R2, R115 ;  /* 0x0000007302737220 */ /* 0x000fe40000410000 */
[----:B------:R-:W-:Y:S02]  /*a5e0*/  FFMA.FTZ R219, R32, c[0x0][0x2d0], -R163 ;  /* 0x0000b40020db7a23 */ /* 0x000fe400000108a3 */
[----:B------:R-:W-:Y:S01]  /*a5f0*/  FFMA.FTZ R221, R34, c[0x0][0x2d0], -R161 ;  /* 0x0000b40022dd7a23 */ /* 0x000fe200000108a1 */
[----:B------:R-:W-:Y:S01]  /*a600*/  MUFU.EX2 R133, R133 ;  /* 0x0000008500857308 */ /* 0x000fe20000000800 */
[C---:B------:R-:W-:Y:S02]  /*a610*/  FMUL.FTZ R118, R2.reuse, R118 ;  /* 0x0000007602767220 */ /* 0x040fe40000410000 */
[C---:B------:R-:W-:Y:S02]  /*a620*/  FMUL.FTZ R119, R2.reuse, R119 ;  /* 0x0000007702777220 */ /* 0x040fe40000410000 */
[C---:B------:R-:W-:Y:S02]  /*a630*/  FMUL.FTZ R122, R2.reuse, R122 ;  /* 0x0000007a027a7220 */ /* 0x040fe40000410000 */
        /* <DEDUP_REMOVED lines=17> */
[----:B------:R-:W-:Y:S01]  /*a750*/  FMUL.FTZ R58, R2, R58 ;  /* 0x0000003a023a7220 */ /* 0x000fe20000410000 */
[----:B---3--:R-:W-:Y:S01]  /*a760*/  F2FP.PACK_AB R131, R162, R133 ;  /* 0x00000085a283723e */ /* 0x008fe200000000ff */
[C---:B------:R-:W-:Y:S02]  /*a770*/  FMUL.FTZ R59, R2.reuse, R59 ;  /* 0x0000003b023b7220 */ /* 0x040fe40000410000 */
[C---:B------:R-:W-:Y:S02]  /*a780*/  FMUL.FTZ R62, R2.reuse, R62 ;  /* 0x0000003e023e7220 */ /* 0x040fe40000410000 */
[C---:B------:R-:W-:Y:S01]  /*a790*/  FMUL.FTZ R63, R2.reuse, R63 ;  /* 0x0000003f023f7220 */ /* 0x040fe20000410000 */
[----:B------:R-:W3:Y:S01]  /*a7a0*/  MUFU.EX2 R165, R165 ;  /* 0x000000a500a57308 */ /* 0x000ee20000000800 */
[C---:B------:R-:W-:Y:S02]  /*a7b0*/  FMUL.FTZ R66, R2.reuse, R66 ;  /* 0x0000004202427220 */ /* 0x040fe40000410000 */
[C---:B------:R-:W-:Y:S02]  /*a7c0*/  FMUL.FTZ R67, R2.reuse, R67 ;  /* 0x0000004302437220 */ /* 0x040fe40000410000 */
[----:B--2---:R-:W-:Y:S01]  /*a7d0*/  FMUL.FTZ R8, R3, R128 ;  /* 0x0000008003087220 */ /* 0x004fe20000410000 */
[----:B------:R-:W-:Y:S01]  /*a7e0*/  F2FP.PACK_AB R128, R5, R160 ;  /* 0x000000a00580723e */ /* 0x000fe200000000ff */
[----:B------:R-:W-:Y:S01]  /*a7f0*/  FMUL.FTZ R9, R3, R129 ;  /* 0x0000008103097220 */ /* 0x000fe20000410000 */
[----:B------:R-:W-:Y:S01]  /*a800*/  F2FP.PACK_AB R129, R7, R6 ;  /* 0x000000060781723e */ /* 0x000fe200000000ff */
[C---:B------:R-:W-:Y:S01]  /*a810*/  FMUL.FTZ R100, R3.reuse, R100 ;  /* 0x0000006403647220 */ /* 0x040fe20000410000 */
[----:B------:R-:W-:Y:S01]  /*a820*/  MUFU.EX2 R166, R166 ;  /* 0x000000a600a67308 */ /* 0x000fe20000000800 */
[C---:B------:R-:W-:Y:S02]  /*a830*/  FMUL.FTZ R101, R3.reuse, R101 ;  /* 0x0000006503657220 */ /* 0x040fe40000410000 */
[C---:B------:R-:W-:Y:S02]  /*a840*/  FMUL.FTZ R104, R3.reuse, R104 ;  /* 0x0000006803687220 */ /* 0x040fe40000410000 */
[C---:B-1----:R-:W-:Y:S05]  /*a850*/  HMMA.16816.F32 R8, R128.reuse, R136, R8 ;  /* 0x000000888008723c */ /* 0x042fea0000001808 */
[C---:B------:R-:W-:Y:S01]  /*a860*/  FMUL.FTZ R105, R3.reuse, R105 ;  /* 0x0000006903697220 */ /* 0x040fe20000410000 */
[----:B------:R-:W1:Y:S01]  /*a870*/  MUFU.EX2 R167, R167 ;  /* 0x000000a700a77308 */ /* 0x000e620000000800 */
[C---:B------:R-:W-:Y:S01]  /*a880*/  FMUL.FTZ R108, R3.reuse, R108 ;  /* 0x0000006c036c7220 */ /* 0x040fe20000410000 */
[C---:B------:R-:W-:Y:S01]  /*a890*/  HMMA.16816.F32 R100, R128.reuse, R138, R100 ;  /* 0x0000008a8064723c */ /* 0x040fe20000001864 */
[----:B------:R-:W2:Y:S03]  /*a8a0*/  LDSM.16.MT88.4 R136, [R188+0x100] ;  /* 0x00010000bc88783b */ /* 0x000ea60000004200 */
[C---:B------:R-:W-:Y:S02]  /*a8b0*/  FMUL.FTZ R109, R3.reuse, R109 ;  /* 0x0000006d036d7220 */ /* 0x040fe40000410000 */
[C---:B------:R-:W-:Y:S02]  /*a8c0*/  FMUL.FTZ R112, R3.reuse, R112 ;  /* 0x0000007003707220 */ /* 0x040fe40000410000 */
[C---:B------:R-:W-:Y:S01]  /*a8d0*/  HMMA.16816.F32 R104, R128.reuse, R140, R104 ;  /* 0x0000008c8068723c */ /* 0x040fe20000001868 */
[----:B------:R-:W-:Y:S03]  /*a8e0*/  MUFU.EX2 R168, R168 ;  /* 0x000000a800a87308 */ /* 0x000fe60000000800 */
[C---:B------:R-:W-:Y:S02]  /*a8f0*/  FMUL.FTZ R113, R3.reuse, R113 ;  /* 0x0000007103717220 */ /* 0x040fe40000410000 */
[C---:B------:R-:W-:Y:S02]  /*a900*/  FMUL.FTZ R116, R3.reuse, R116 ;  /* 0x0000007403747220 */ /* 0x040fe40000410000 */
[C---:B------:R-:W-:Y:S01]  /*a910*/  HMMA.16816.F32 R108, R128.reuse, R142, R108 ;  /* 0x0000008e806c723c */ /* 0x040fe2000000186c */
[----:B------:R-:W4:Y:S02]  /*a920*/  LDSM.16.MT88.4 R140, [R195+0x2100] ;  /* 0x00210000c38c783b */ /* 0x000f240000004200 */
[----:B------:R-:W5:Y:S01]  /*a930*/  MUFU.EX2 R169, R169 ;  /* 0x000000a900a97308 */ /* 0x000f620000000800 */
        /* <DEDUP_REMOVED lines=10> */
[----:B------:R-:W1:Y:S01]  /*a9e0*/  MUFU.EX2 R171, R171 ;  /* 0x000000ab00ab7308 */ /* 0x000e620000000800 */
        /* <DEDUP_REMOVED lines=26> */
[C---:B------:R-:W-:Y:S02]  /*ab90*/  FMUL.FTZ R64, R3.reuse, R64 ;  /* 0x0000004003407220 */ /* 0x040fe40000410000 */
[C---:B------:R-:W-:Y:S01]  /*aba0*/  FMUL.FTZ R65, R3.reuse, R65 ;  /* 0x0000004103417220 */ /* 0x040fe20000410000 */
        /* <DEDUP_REMOVED lines=14> */
[----:B------:R-:W4:Y:S03]  /*ac90*/  LDSM.16.MT88.4 R140, [R189+0x4100] ;  /* 0x00410000bd8c783b */ /* 0x000f260000004200 */
[C---:B------:R-:W-:Y:S02]  /*aca0*/  FMUL.FTZ R75, R2.reuse, R75 ;  /* 0x0000004b024b7220 */ /* 0x040fe40000410000 */
[C---:B------:R-:W-:Y:S02]  /*acb0*/  FMUL.FTZ R76, R3.reuse, R76 ;  /* 0x0000004c034c7220 */ /* 0x040fe40000410000 */
[C---:B-1----:R-:W-:Y:S04]  /*acc0*/  HMMA.16816.F32 R68, R128.reuse, R144, R68 ;  /* 0x000000908044723c */ /* 0x042fe80000001844 */
[C---:B------:R-:W-:Y:S02]  /*acd0*/  FMUL.FTZ R77, R3.reuse, R77 ;  /* 0x0000004d034d7220 */ /* 0x040fe40000410000 */
[C---:B------:R-:W-:Y:S02]  /*ace0*/  FMUL.FTZ R78, R2.reuse, R78 ;  /* 0x0000004e024e7220 */ /* 0x040fe40000410000 */
[C---:B------:R-:W-:Y:S01]  /*acf0*/  HMMA.16816.F32 R72, R128.reuse, R146, R72 ;  /* 0x000000928048723c */ /* 0x040fe20000001848 */
[----:B------:R-:W-:Y:S03]  /*ad00*/  LDSM.16.MT88.4 R144, [R188+0x900] ;  /* 0x00090000bc90783b */ /* 0x000fe60000004200 */
[C---:B------:R-:W-:Y:S02]  /*ad10*/  FMUL.FTZ R79, R2.reuse, R79 ;  /* 0x0000004f024f7220 */ /* 0x040fe40000410000 */
[C---:B------:R-:W-:Y:S02]  /*ad20*/  FMUL.FTZ R80, R3.reuse, R80 ;  /* 0x0000005003507220 */ /* 0x040fe40000410000 */
[C---:B------:R-:W-:Y:S03]  /*ad30*/  FMUL.FTZ R81, R3.reuse, R81 ;  /* 0x0000005103517220 */ /* 0x040fe60000410000 */
[C---:B--2---:R-:W-:Y:S03]  /*ad40*/  HMMA.16816.F32 R76, R128.reuse, R136, R76 ;  /* 0x00000088804c723c */ /* 0x044fe6000000184c */
[C---:B------:R-:W-:Y:S02]  /*ad50*/  FMUL.FTZ R82, R2.reuse, R82 ;  /* 0x0000005202527220 */ /* 0x040fe40000410000 */
[C---:B------:R-:W-:Y:S02]  /*ad60*/  FMUL.FTZ R83, R2.reuse, R83 ;  /* 0x0000005302537220 */ /* 0x040fe40000410000 */
[C---:B------:R-:W-:Y:S02]  /*ad70*/  FMUL.FTZ R84, R3.reuse, R84 ;  /* 0x0000005403547220 */ /* 0x040fe40000410000 */
[C---:B------:R-:W-:Y:S03]  /*ad80*/  FMUL.FTZ R85, R3.reuse, R85 ;  /* 0x0000005503557220 */ /* 0x040fe60000410000 */
[C---:B------:R-:W-:Y:S01]  /*ad90*/  HMMA.16816.F32 R80, R128.reuse, R138, R80 ;  /* 0x0000008a8050723c */ /* 0x040fe20000001850 */
[----:B------:R-:W1:Y:S02]  /*ada0*/  LDSM.16.MT88.4 R136, [R195+0x900] ;  /* 0x00090000c388783b */ /* 0x000e640000004200 */
[C---:B------:R-:W-:Y:S02]  /*adb0*/  FMUL.FTZ R86, R2.reuse, R86 ;  /* 0x0000005602567220 */ /* 0x040fe40000410000 */
[C---:B------:R-:W-:Y:S02]  /*adc0*/  FMUL.FTZ R87, R2.reuse, R87 ;  /* 0x0000005702577220 */ /* 0x040fe40000410000 */
[C---:B------:R-:W-:Y:S02]  /*add0*/  FMUL.FTZ R88, R3.reuse, R88 ;  /* 0x0000005803587220 */ /* 0x040fe40000410000 */
[C---:B------:R-:W-:Y:S03]  /*ade0*/  FMUL.FTZ R89, R3.reuse, R89 ;  /* 0x0000005903597220 */ /* 0x040fe60000410000 */
[C---:B----4-:R-:W-:Y:S03]  /*adf0*/  HMMA.16816.F32 R84, R128.reuse, R140, R84 ;  /* 0x0000008c8054723c */ /* 0x050fe60000001854 */
[C---:B------:R-:W-:Y:S02]  /*ae00*/  FMUL.FTZ R90, R2.reuse, R90 ;  /* 0x0000005a025a7220 */ /* 0x040fe40000410000 */
[C---:B------:R-:W-:Y:S02]  /*ae10*/  FMUL.FTZ R91, R2.reuse, R91 ;  /* 0x0000005b025b7220 */ /* 0x040fe40000410000 */
[C---:B------:R-:W-:Y:S02]  /*ae20*/  FMUL.FTZ R92, R3.reuse, R92 ;  /* 0x0000005c035c7220 */ /* 0x040fe40000410000 */
[C---:B------:R-:W-:Y:S03]  /*ae30*/  FMUL.FTZ R93, R3.reuse, R93 ;  /* 0x0000005d035d7220 */ /* 0x040fe60000410000 */
[C---:B------:R-:W-:Y:S01]  /*ae40*/  HMMA.16816.F32 R88, R128.reuse, R142, R88 ;  /* 0x0000008e8058723c */ /* 0x040fe20000001858 */
[----:B------:R-:W2:Y:S02]  /*ae50*/  LDSM.16.MT88.4 R140, [R189+0x900] ;  /* 0x00090000bd8c783b */ /* 0x000ea40000004200 */
[C---:B------:R-:W-:Y:S02]  /*ae60*/  FMUL.FTZ R94, R2.reuse, R94 ;  /* 0x0000005e025e7220 */ /* 0x040fe40000410000 */
[C---:B------:R-:W-:Y:S02]  /*ae70*/  FMUL.FTZ R95, R2.reuse, R95 ;  /* 0x0000005f025f7220 */ /* 0x040fe40000410000 */
[C---:B------:R-:W-:Y:S02]  /*ae80*/  FMUL.FTZ R96, R3.reuse, R96 ;  /* 0x0000006003607220 */ /* 0x040fe40000410000 */
[----:B------:R-:W-:Y:S03]  /*ae90*/  FMUL.FTZ R97, R3, R97 ;  /* 0x0000006103617220 */ /* 0x000fe60000410000 */
[C---:B------:R-:W-:Y:S03]  /*aea0*/  HMMA.16816.F32 R92, R128.reuse, R12, R92 ;  /* 0x0000000c805c723c */ /* 0x040fe6000000185c */
[C---:B------:R-:W-:Y:S02]  /*aeb0*/  FMUL.FTZ R98, R2.reuse, R98 ;  /* 0x0000006202627220 */ /* 0x040fe40000410000 */
[C---:B------:R-:W-:Y:S02]  /*aec0*/  FMUL.FTZ R99, R2.reuse, R99 ;  /* 0x0000006302637220 */ /* 0x040fe40000410000 */
[----:B---3--:R-:W-:Y:S01]  /*aed0*/  F2FP.PACK_AB R12, R165, R164 ;  /* 0x000000a4a50c723e */ /* 0x008fe200000000ff */
[----:B------:R-:W-:Y:S01]  /*aee0*/  FFMA.FTZ R160, R3, R206, R160 ;  /* 0x000000ce03a07223 */ /* 0x000fe200000100a0 */
[----:B------:R-:W-:Y:S03]  /*aef0*/  F2FP.PACK_AB R13, R167, R166 ;  /* 0x000000a6a70d723e */ /* 0x000fe600000000ff */
[----:B------:R-:W-:Y:S01]  /*af00*/  HMMA.16816.F32 R96, R128, R14, R96 ;  /* 0x0000000e8060723c */ /* 0x000fe20000001860 */
[----:B------:R-:W3:Y:S02]  /*af10*/  LDSM.16.MT88.4 R128, [R188+0x2900] ;  /* 0x00290000bc80783b */ /* 0x000ee40000004200 */
[----:B------:R-:W-:Y:S01]  /*af20*/  MOV R3, R0 ;  /* 0x0000000000037202 */ /* 0x000fe20000000f00 */
[----:B------:R-:W-:Y:S02]  /*af30*/  FFMA.FTZ R6, R2, R207, R6 ;  /* 0x000000cf02067223 */ /* 0x000fe40000010006 */
[----:B------:R-:W-:Y:S01]  /*af40*/  FADD.FTZ R5, R5, R160 ;  /* 0x000000a005057221 */ /* 0x000fe20000010000 */
[----:B-----5:R-:W-:Y:S01]  /*af50*/  F2FP.PACK_AB R14, R169, R168 ;  /* 0x000000a8a90e723e */ /* 0x020fe200000000ff */
[----:B------:R-:W-:Y:S01]  /*af60*/  FADD.FTZ R6, R7, R6 ;  /* 0x0000000607067221 */ /* 0x000fe20000010000 */
[----:B------:R-:W-:Y:S03]  /*af70*/  F2FP.PACK_AB R15, R171, R170 ;  /* 0x000000aaab0f723e */ /* 0x000fe600000000ff */
[----:B------:R-:W-:Y:S02]  /*af80*/  FADD.FTZ R134, R134, R5 ;  /* 0x0000000586867221 */ /* 0x000fe40000010000 */
[----:B------:R-:W-:Y:S01]  /*af90*/  FADD.FTZ R5, R133, R6 ;  /* 0x0000000685057221 */ /* 0x000fe20000010000 */
[----:B------:R-:W-:Y:S01]  /*afa0*/  MOV R133, R132 ;  /* 0x0000008400857202 */ /* 0x000fe20000000f00 */
[C---:B-1----:R-:W-:Y:S05]  /*afb0*/  HMMA.16816.F32 R8, R12.reuse, R136, R8 ;  /* 0x000000880c08723c */ /* 0x042fea0000001808 */
[----:B------:R-:W-:Y:S02]  /*afc0*/  FADD.FTZ R135, R135, R134 ;  /* 0x0000008687877221 */ /* 0x000fe40000010000 */
[----:B------:R-:W-:Y:S01]  /*afd0*/  FADD.FTZ R5, R162, R5 ;  /* 0x00000005a2057221 */ /* 0x000fe20000010000 */
[C---:B------:R-:W-:Y:S01]  /*afe0*/  HMMA.16816.F32 R100, R12.reuse, R138, R100 ;  /* 0x0000008a0c64723c */ /* 0x040fe20000001864 */
[----:B------:R-:W-:Y:S03]  /*aff0*/  LDSM.16.MT88.4 R136, [R190+0x4900] ;  /* 0x00490000be88783b */ /* 0x000fe60000004200 */
[----:B------:R-:W-:Y:S02]  /*b000*/  FADD.FTZ R164, R164, R135 ;  /* 0x00000087a4a47221 */ /* 0x000fe40000010000 */
[----:B------:R-:W-:Y:S02]  /*b010*/  FADD.FTZ R166, R166, R5 ;  /* 0x00000005a6a67221 */ /* 0x000fe40000010000 */
[C---:B------:R-:W-:Y:S04]  /*b020*/  HMMA.16816.F32 R104, R12.reuse, R16, R104 ;  /* 0x000000100c68723c */ /* 0x040fe80000001868 */
[----:B------:R-:W-:Y:S02]  /*b030*/  FADD.FTZ R165, R165, R164 ;  /* 0x000000a4a5a57221 */ /* 0x000fe40000010000 */
[----:B------:R-:W-:Y:S02]  /*b040*/  FADD.FTZ R167, R167, R166 ;  /* 0x000000a6a7a77221 */ /* 0x000fe40000010000 */
[C---:B------:R-:W-:Y:S01]  /*b050*/  HMMA.16816.F32 R108, R12.reuse, R18, R108 ;  /* 0x000000120c6c723c */ /* 0x040fe2000000186c */
[----:B------:R-:W1:Y:S03]  /*b060*/  LDSM.16.MT88.4 R16, [R195+0x4900] ;  /* 0x00490000c310783b */ /* 0x000e660000004200 */
[----:B------:R-:W-:Y:S02]  /*b070*/  FADD.FTZ R168, R168, R165 ;  /* 0x000000a5a8a87221 */ /* 0x000fe40000010000 */
[----:B------:R-:W-:Y:S02]  /*b080*/  FADD.FTZ R170, R170, R167 ;  /* 0x000000a7aaaa7221 */ /* 0x000fe40000010000 */
[C---:B--2---:R-:W-:Y:S04]  /*b090*/  HMMA.16816.F32 R112, R12.reuse, R140, R112 ;  /* 0x0000008c0c70723c */ /* 0x044fe80000001870 */
[----:B------:R-:W-:Y:S02]  /*b0a0*/  FADD.FTZ R169, R169, R168 ;  /* 0x000000a8a9a97221 */ /* 0x000fe40000010000 */
[----:B------:R-:W-:Y:S02]  /*b0b0*/  FADD.FTZ R171, R171, R170 ;  /* 0x000000aaabab7221 */ /* 0x000fe40000010000 */
        /* <DEDUP_REMOVED lines=8> */
[C---:B------:R-:W-:Y:S07]  /*b140*/  HMMA.16816.F32 R44, R12.reuse, R152, R44 ;  /* 0x000000980c2c723c */ /* 0x040fee000000182c */
[--C-:B------:R-:W-:Y:S01]  /*b150*/  FFMA.FTZ R152, R20, c[0x0][0x2d0], -R163.reuse ;  /* 0x0000b40014987a23 */ /* 0x100fe200000108a3 */
[C---:B------:R-:W-:Y:S04]  /*b160*/  HMMA.16816.F32 R48, R12.reuse, R154, R48 ;  /* 0x0000009a0c30723c */ /* 0x040fe80000001830 */
[----:B------:R-:W-:Y:S01]  /*b170*/  FFMA.FTZ R153, R21, c[0x0][0x2d0], -R163 ;  /* 0x0000b40015997a23 */ /* 0x000fe200000108a3 */
[----:B------:R-:W-:Y:S02]  /*b180*/  MUFU.EX2 R152, R152 ;  /* 0x0000009800987308 */ /* 0x000fe40000000800 */
[--C-:B------:R-:W-:Y:S01]  /*b190*/  FFMA.FTZ R154, R22, c[0x0][0x2d0], -R161.reuse ;  /* 0x0000b400169a7a23 */ /* 0x100fe200000108a1 */
[C---:B------:R-:W-:Y:S04]  /*b1a0*/  HMMA.16816.F32 R52, R12.reuse, R156, R52 ;  /* 0x0000009c0c34723c */ /* 0x040fe80000001834 */
[----:B------:R-:W-:Y:S02]  /*b1b0*/  FFMA.FTZ R155, R23, c[0x0][0x2d0], -R161 ;  /* 0x0000b400179b7a23 */ /* 0x000fe400000108a1 */
[----:B------:R-:W4:Y:S01]  /*b1c0*/  LDSM.16.MT88.4 R20, [R188+0x4900] ;  /* 0x00490000bc14783b */ /* 0x000f220000004200 */
[--C-:B------:R-:W-:Y:S01]  /*b1d0*/  FFMA.FTZ R156, R24, c[0x0][0x2d0], -R163.reuse ;  /* 0x0000b400189c7a23 */ /* 0x100fe200000108a3 */
[C---:B------:R-:W-:Y:S01]  /*b1e0*/  HMMA.16816.F32 R56, R12.reuse, R158, R56 ;  /* 0x0000009e0c38723c */ /* 0x040fe20000001838 */
[----:B------:R-:W5:Y:S03]  /*b1f0*/  MUFU.EX2 R153, R153 ;  /* 0x0000009900997308 */ /* 0x000f660000000800 */
[--C-:B------:R-:W-:Y:S02]  /*b200*/  FFMA.FTZ R157, R25, c[0x0][0x2d0], -R163.reuse ;  /* 0x0000b400199d7a23 */ /* 0x100fe400000108a3 */
[----:B------:R-:W-:Y:S02]  /*b210*/  FFMA.FTZ R163, R33, c[0x0][0x2d0], -R163 ;  /* 0x0000b40021a37a23 */ /* 0x000fe400000108a3 */
[C---:B---3--:R-:W-:Y:S03]  /*b220*/  HMMA.16816.F32 R60, R12.reuse, R128, R60 ;  /* 0x000000800c3c723c */ /* 0x048fe6000000183c */
[----:B------:R-:W-:Y:S01]  /*b230*/  MUFU.EX2 R154, R154 ;  /* 0x0000009a009a7308 */ /* 0x000fe20000000800 */
[--C-:B------:R-:W-:Y:S02]  /*b240*/  FFMA.FTZ R158, R26, c[0x0][0x2d0], -R161.reuse ;  /* 0x0000b4001a9e7a23 */ /* 0x100fe400000108a1 */
[--C-:B------:R-:W-:Y:S02]  /*b250*/  FFMA.FTZ R159, R27, c[0x0][0x2d0], -R161.reuse ;  /* 0x0000b4001b9f7a23 */ /* 0x100fe400000108a1 */
[C---:B------:R-:W-:Y:S01]  /*b260*/  HMMA.16816.F32 R64, R12.reuse, R130, R64 ;  /* 0x000000820c40723c */ /* 0x040fe20000001840 */
[----:B------:R-:W-:Y:S03]  /*b270*/  LDSM.16.MT88.4 R128, [R190+0x1100] ;  /* 0x00110000be80783b */ /* 0x000fe60000004200 */
[----:B------:R-:W-:Y:S01]  /*b280*/  FFMA.FTZ R161, R35, c[0x0][0x2d0], -R161 ;  /* 0x0000b40023a17a23 */ /* 0x000fe200000108a1 */
[----:B------:R-:W3:Y:S03]  /*b290*/  MUFU.EX2 R155, R155 ;  /* 0x0000009b009b7308 */ /* 0x000ee60000000800 */
[C---:B-1----:R-:W-:Y:S01]  /*b2a0*/  HMMA.16816.F32 R68, R12.reuse, R16, R68 ;  /* 0x000000100c44723c */ /* 0x042fe20000001844 */
[----:B------:R-:W-:Y:S06]  /*b2b0*/  LDSM.16.MT88.4 R24, [R189+0x1100] ;  /* 0x00110000bd18783b */ /* 0x000fec0000004200 */
[----:B------:R-:W-:Y:S01]  /*b2c0*/  MUFU.EX2 R156, R156 ;  /* 0x0000009c009c7308 */ /* 0x000fe20000000800 */
[C---:B------:R-:W-:Y:S01]  /*b2d0*/  HMMA.16816.F32 R72, R12.reuse, R18, R72 ;  /* 0x000000120c48723c */ /* 0x040fe20000001848 */
[----:B------:R-:W1:Y:S07]  /*b2e0*/  LDSM.16.MT88.4 R16, [R195+0x1100] ;  /* 0x00110000c310783b */ /* 0x000e6e0000004200 */
[C---:B------:R-:W-:Y:S01]  /*b2f0*/  HMMA.16816.F32 R76, R12.reuse, R136, R76 ;  /* 0x000000880c4c723c */ /* 0x040fe2000000184c */
[----:B------:R-:W-:Y:S01]  /*b300*/  LDSM.16.MT88.4 R32, [R188+0x1900] ;  /* 0x00190000bc20783b */ /* 0x000fe20000004200 */
[----:B------:R-:W1:Y:S06]  /*b310*/  MUFU.EX2 R157, R157 ;  /* 0x0000009d009d7308 */ /* 0x000e6c0000000800 */
[C---:B------:R-:W-:Y:S01]  /*b320*/  HMMA.16816.F32 R80, R12.reuse, R138, R80 ;  /* 0x0000008a0c50723c */ /* 0x040fe20000001850 */
[----:B------:R-:W1:Y:S03]  /*b330*/  LDSM.16.MT88.4 R136, [R188+0x1100] ;  /* 0x00110000bc88783b */ /* 0x000e660000004200 */
[----:B------:R-:W-:Y:S04]  /*b340*/  MUFU.EX2 R158, R158 ;  /* 0x0000009e009e7308 */ /* 0x000fe80000000800 */
[C---:B--2---:R-:W-:Y:S06]  /*b350*/  HMMA.16816.F32 R84, R12.reuse, R140, R84 ;  /* 0x0000008c0c54723c */ /* 0x044fec0000001854 */
[----:B------:R-:W2:Y:S02]  /*b360*/  MUFU.EX2 R159, R159 ;  /* 0x0000009f009f7308 */ /* 0x000ea40000000800 */
[C---:B------:R-:W-:Y:S01]  /*b370*/  HMMA.16816.F32 R88, R12.reuse, R142, R88 ;  /* 0x0000008e0c58723c */ /* 0x040fe20000001858 */
[----:B------:R-:W2:Y:S07]  /*b380*/  LDSM.16.MT88.4 R140, [R195+0x3100] ;  /* 0x00310000c38c783b */ /* 0x000eae0000004200 */
[C---:B----4-:R-:W-:Y:S01]  /*b390*/  HMMA.16816.F32 R92, R12.reuse, R20, R92 ;  /* 0x000000140c5c723c */ /* 0x050fe2000000185c */
[----:B------:R-:W4:Y:S07]  /*b3a0*/  MUFU.EX2 R220, R163 ;  /* 0x000000a300dc7308 */ /* 0x000f2e0000000800 */
[----:B------:R-:W-:Y:S01]  /*b3b0*/  HMMA.16816.F32 R96, R12, R22, R96 ;  /* 0x000000160c60723c */ /* 0x000fe20000001860 */
[----:B------:R-:W-:Y:S02]  /*b3c0*/  LDSM.16.MT88.4 R20, [R195+0x5100] ;  /* 0x00510000c314783b */ /* 0x000fe40000004200 */
[----:B------:R-:W4:Y:S04]  /*b3d0*/  MUFU.EX2 R222, R161 ;  /* 0x000000a100de7308 */ /* 0x000f280000000800 */
[----:B-----5:R-:W-:Y:S01]  /*b3e0*/  F2FP.PACK_AB R12, R153, R152 ;  /* 0x00000098990c723e */ /* 0x020fe200000000ff */
[----:B------:R-:W-:Y:S01]  /*b3f0*/  FADD.FTZ R152, R152, R169 ;  /* 0x000000a998987221 */ /* 0x000fe20000010000 */
[----:B---3--:R-:W-:Y:S03]  /*b400*/  F2FP.PACK_AB R13, R155, R154 ;  /* 0x0000009a9b0d723e */ /* 0x008fe600000000ff */
[----:B-1----:R-:W-:Y:S01]  /*b410*/  F2FP.PACK_AB R14, R157, R156 ;  /* 0x0000009c9d0e723e */ /* 0x002fe200000000ff */
[----:B------:R-:W-:Y:S01]  /*b420*/  FADD.FTZ R154, R154, R171 ;  /* 0x000000ab9a9a7221 */ /* 0x000fe20000010000 */
[----:B--2---:R-:W-:Y:S01]  /*b430*/  F2FP.PACK_AB R15, R159, R158 ;  /* 0x0000009e9f0f723e */ /* 0x004fe200000000ff */
[----:B------:R-:W-:Y:S02]  /*b440*/  FADD.FTZ R153, R153, R152 ;  /* 0x0000009899997221 */ /* 0x000fe40000010000 */
[----:B------:R-:W-:Y:S02]  /*b450*/  FADD.FTZ R155, R155, R154 ;  /* 0x0000009a9b9b7221 */ /* 0x000fe40000010000 */
[----:B------:R-:W-:Y:S02]  /*b460*/  FADD.FTZ R156, R156, R153 ;  /* 0x000000999c9c7221 */ /* 0x000fe40000010000 */
[C---:B------:R-:W-:Y:S03]  /*b470*/  HMMA.16816.F32 R8, R12.reuse, R16, R8 ;  /* 0x000000100c08723c */ /* 0x040fe60000001808 */
[----:B------:R-:W-:Y:S02]  /*b480*/  FADD.FTZ R158, R158, R155 ;  /* 0x0000009b9e9e7221 */ /* 0x000fe40000010000 */
[----:B------:R-:W-:Y:S02]  /*b490*/  FADD.FTZ R157, R157, R156 ;  /* 0x0000009c9d9d7221 */ /* 0x000fe40000010000 */
[----:B------:R-:W-:Y:S01]  /*b4a0*/  FADD.FTZ R159, R159, R158 ;  /* 0x0000009e9f9f7221 */ /* 0x000fe20000010000 */
[C---:B------:R-:W-:Y:S01]  /*b4b0*/  HMMA.16816.F32 R100, R12.reuse, R18, R100 ;  /* 0x000000120c64723c */ /* 0x040fe20000001864 */
[----:B------:R-:W1:Y:S07]  /*b4c0*/  LDSM.16.MT88.4 R16, [R188+0x3100] ;  /* 0x00310000bc10783b */ /* 0x000e6e0000004200 */
[C---:B------:R-:W-:Y:S08]  /*b4d0*/  HMMA.16816.F32 R104, R12.reuse, R128, R104 ;  /* 0x000000800c68723c */ /* 0x040ff00000001868 */
[C---:B------:R-:W-:Y:S01]  /*b4e0*/  HMMA.16816.F32 R108, R12.reuse, R130, R108 ;  /* 0x000000820c6c723c */ /* 0x040fe2000000186c */
[----:B------:R-:W-:Y:S07]  /*b4f0*/  LDSM.16.MT88.4 R128, [R189+0x5100] ;  /* 0x00510000bd80783b */ /* 0x000fee0000004200 */
[C---:B------:R-:W-:Y:S08]  /*b500*/  HMMA.16816.F32 R112, R12.reuse, R24, R112 ;  /* 0x000000180c70723c */ /* 0x040ff00000001870 */
        /* <DEDUP_REMOVED lines=17> */
[C---:B------:R-:W-:Y:S08]  /*b620*/  HMMA.16816.F32 R68, R12.reuse, R20, R68 ;  /* 0x000000140c44723c */ /* 0x040ff00000001844 */
[C---:B------:R-:W-:Y:S01]  /*b630*/  HMMA.16816.F32 R72, R12.reuse, R22, R72 ;  /* 0x000000160c48723c */ /* 0x040fe20000001848 */
[----:B------:R-:W3:Y:S07]  /*b640*/  LDSM.16.MT88.4 R20, [R195+0x1900] ;  /* 0x00190000c314783b */ /* 0x000eee0000004200 */
[C---:B--2---:R-:W-:Y:S08]  /*b650*/  HMMA.16816.F32 R76, R12.reuse, R24, R76 ;  /* 0x000000180c4c723c */ /* 0x044ff0000000184c */
[C---:B------:R-:W-:Y:S01]  /*b660*/  HMMA.16816.F32 R80, R12.reuse, R26, R80 ;  /* 0x0000001a0c50723c */ /* 0x040fe20000001850 */
[----:B------:R-:W2:Y:S07]  /*b670*/  LDSM.16.MT88.4 R24, [R190+0x1900] ;  /* 0x00190000be18783b */ /* 0x000eae0000004200 */
[C---:B------:R-:W-:Y:S08]  /*b680*/  HMMA.16816.F32 R84, R12.reuse, R128, R84 ;  /* 0x000000800c54723c */ /* 0x040ff00000001854 */
[C---:B------:R-:W-:Y:S08]  /*b690*/  HMMA.16816.F32 R88, R12.reuse, R130, R88 ;  /* 0x000000820c58723c */ /* 0x040ff00000001858 */
[C---:B-1----:R-:W-:Y:S08]  /*b6a0*/  HMMA.16816.F32 R92, R12.reuse, R16, R92 ;  /* 0x000000100c5c723c */ /* 0x042ff0000000185c */
[----:B------:R-:W-:Y:S01]  /*b6b0*/  HMMA.16816.F32 R96, R12, R18, R96 ;  /* 0x000000120c60723c */ /* 0x000fe20000001860 */
[----:B------:R-:W1:Y:S06]  /*b6c0*/  LDSM.16.MT88.4 R16, [R189+0x3900] ;  /* 0x00390000bd10783b */ /* 0x000e6c0000004200 */
        /* <DEDUP_REMOVED lines=9> */
[C---:B---3--:R-:W-:Y:S01]  /*b760*/  HMMA.16816.F32 R128, R12.reuse, R20, R8 ;  /* 0x000000140c80723c */ /* 0x048fe20000001808 */
[----:B------:R-:W3:Y:S02]  /*b770*/  LDSM.16.MT88.4 R8, [R190+0x5900] ;  /* 0x00590000be08783b */ /* 0x000ee40000004200 */
[----:B------:R-:W-:Y:S02]  /*b780*/  FADD.FTZ R207, R221, R174 ;  /* 0x000000aeddcf7221 */ /* 0x000fe40000010000 */
[----:B------:R-:W-:Y:S02]  /*b790*/  FADD.FTZ R206, R220, R219 ;  /* 0x000000dbdcce7221 */ /* 0x000fe40000010000 */
[----:B------:R-:W-:Y:S01]  /*b7a0*/  FADD.FTZ R207, R222, R207 ;  /* 0x000000cfdecf7221 */ /* 0x000fe20000010000 */
[C---:B------:R-:W-:Y:S01]  /*b7b0*/  HMMA.16816.F32 R100, R12.reuse, R22, R100 ;  /* 0x000000160c64723c */ /* 0x040fe20000001864 */
[----:B------:R-:W4:Y:S07]  /*b7c0*/  LDSM.16.MT88.4 R20, [R189+0x5900] ;  /* 0x00590000bd14783b */ /* 0x000f2e0000004200 */
[C---:B--2---:R-:W-:Y:S08]  /*b7d0*/  HMMA.16816.F32 R104, R12.reuse, R24, R104 ;  /* 0x000000180c68723c */ /* 0x044ff00000001868 */
        /* <DEDUP_REMOVED lines=10> */
[C---:B------:R-:W-:Y:S01]  /*b880*/  HMMA.16816.F32 R56, R12.reuse, R18, R56 ;  /* 0x000000120c38723c */ /* 0x040fe20000001838 */
[----:B------:R-:W1:Y:S07]  /*b890*/  LDSM.16.MT88.4 R16, [R188+0x5900] ;  /* 0x00590000bc10783b */ /* 0x000e6e0000004200 */
[C---:B------:R-:W-:Y:S08]  /*b8a0*/  HMMA.16816.F32 R60, R12.reuse, R144, R60 ;  /* 0x000000900c3c723c */ /* 0x040ff0000000183c */
[C---:B------:R-:W-:Y:S08]  /*b8b0*/  HMMA.16816.F32 R64, R12.reuse, R146, R64 ;  /* 0x000000920c40723c */ /* 0x040ff00000001840 */
[C---:B------:R-:W-:Y:S08]  /*b8c0*/  HMMA.16816.F32 R68, R12.reuse, R148, R68 ;  /* 0x000000940c44723c */ /* 0x040ff00000001844 */
[C---:B------:R-:W-:Y:S08]  /*b8d0*/  HMMA.16816.F32 R72, R12.reuse, R150, R72 ;  /* 0x000000960c48723c */ /* 0x040ff00000001848 */
[C---:B---3--:R-:W-:Y:S07]  /*b8e0*/  HMMA.16816.F32 R76, R12.reuse, R8, R76 ;  /* 0x000000080c4c723c */ /* 0x048fee000000184c */
[----:B------:R-:W-:Y:S01]  /*b8f0*/  MOV R8, R132 ;  /* 0x0000008400087202 */ /* 0x000fe20000000f00 */
[C---:B------:R-:W-:Y:S08]  /*b900*/  HMMA.16816.F32 R80, R12.reuse, R10, R80 ;  /* 0x0000000a0c50723c */ /* 0x040ff00000001850 */
[C---:B----4-:R-:W-:Y:S08]  /*b910*/  HMMA.16816.F32 R84, R12.reuse, R20, R84 ;  /* 0x000000140c54723c */ /* 0x050ff00000001854 */
[C---:B------:R-:W-:Y:S08]  /*b920*/  HMMA.16816.F32 R88, R12.reuse, R22, R88 ;  /* 0x000000160c58723c */ /* 0x040ff00000001858 */
[C---:B-1----:R-:W-:Y:S08]  /*b930*/  HMMA.16816.F32 R92, R12.reuse, R16, R92 ;  /* 0x000000100c5c723c */ /* 0x042ff0000000185c */
[----:B------:R-:W-:Y:S01]  /*b940*/  HMMA.16816.F32 R96, R12, R18, R96 ;  /* 0x000000120c60723c */ /* 0x000fe20000001860 */
[----:B------:R-:W-:-:S07]  /*b950*/  @P0 BRA `(.L_x_425) ;  /* 0xffffd5d000000947 */ /* 0x000fce000383ffff */
.L_x_422:
[----:B------:R-:W-:-:S06]  /*b960*/  UISETP.GE.AND UP2, UPT, UR20, UR9, UPT ;  /* 0x000000091400728c */ /* 0x000fcc000bf46270 */
[----:B------:R-:W-:-:S13]  /*b970*/  PLOP3.LUT P0, PT, PT, PT, UP2, 0x40, 0x0 ;  /* 0x000000000000781c */ /* 0x000fda0003f0e828 */
[----:B------:R-:W-:Y:S05]  /*b980*/  @P0 BRA `(.L_x_426) ;  /* 0x000036b000000947 */ /* 0x000fea0003800000 */
[----:B------:R-:W-:Y:S01]  /*b990*/  SHF.R.S32.HI R5, RZ, 0x1f, R210 ;  /* 0x0000001fff057819 */ /* 0x000fe200000114d2 */
[----:B------:R-:W-:Y:S01]  /*b9a0*/  IMAD.MOV.U32 R2, RZ, RZ, R8 ;  /* 0x000000ffff027224 */ /* 0x000fe200078e0008 */
[C---:B------:R-:W-:Y:S01]  /*b9b0*/  SHF.L.U64.HI R212, R209.reuse, 0x1, R212 ;  /* 0x00000001d1d47819 */ /* 0x040fe200000102d4 */
[----:B------:R-:W-:Y:S01]  /*b9c0*/  IMAD.MOV.U32 R3, RZ, RZ, R0 ;  /* 0x000000ffff037224 */ /* 0x000fe200078e0000 */
[----:B------:R-:W-:Y:S01]  /*b9d0*/  SHF.L.U64.HI R172, R210, 0x1, R5 ;  /* 0x00000001d2ac7819 */ /* 0x000fe20000010205 */
[----:B------:R-:W-:Y:S01]  /*b9e0*/  IMAD.SHL.U32 R209, R209, 0x2, RZ ;  /* 0x00000002d1d17824 */ /* 0x000fe200078e00ff */
[----:B------:R-:W-:Y:S02]  /*b9f0*/  SHF.L.U64.HI R211, R208, 0x1, R211 ;  /* 0x00000001d0d37819 */ /* 0x000fe400000102d3 */
[----:B------:R-:W-:Y:S02]  /*ba00*/  SHF.L.U32 R210, R210, 0x1, RZ ;  /* 0x00000001d2d27819 */ /* 0x000fe400000006ff */
[----:B------:R-:W-:-:S02]  /*ba10*/  SHF.L.U32 R208, R208, 0x1, RZ ;  /* 0x00000001d0d07819 */ /* 0x000fc400000006ff */
.L_x_436:
[----:B------:R-:W-:Y:S04]  /*ba20*/  DEPBAR.LE SB0, 0x0 ;  /* 0x000080000000791a */ /* 0x000fe80000000000 */
[----:B------:R-:W-:Y:S01]  /*ba30*/  BAR.SYNC.DEFER_BLOCKING 0x0 ;  /* 0x0000000000007b1d */ /* 0x000fe20000010000 */
[----:B------:R-:W-:Y:S01]  /*ba40*/  SHF.R.S32.HI R5, RZ, 0x1f, R201 ;  /* 0x0000001fff057819 */ /* 0x000fe200000114c9 */
[----:B------:R-:W-:Y:S01]  /*ba50*/  IMAD.WIDE.U32 R6, R201, c[0x0][0x208], RZ ;  /* 0x00008200c9067a25 */ /* 0x000fe200078e00ff */
[----:B------:R-:W-:Y:S01]  /*ba60*/  SHF.R.S32.HI R4, RZ, 0x1f, R200 ;  /* 0x0000001fff047819 */ /* 0x000fe200000114c8 */
[----:B------:R-:W-:Y:S02]  /*ba70*/  UISETP.GT.AND UP2, UPT, UR20, UR9, UPT ;  /* 0x000000091400728c */ /* 0x000fe4000bf44270 */
[----:B------:R-:W-:Y:S02]  /*ba80*/  IMAD R5, R5, c[0x0][0x208], RZ ;  /* 0x0000820005057a24 */ /* 0x000fe400078e02ff */
[----:B------:R-:W-:Y:S02]  /*ba90*/  IMAD R4, R4, c[0x0][0x218], RZ ;  /* 0x0000860004047a24 */ /* 0x000fe400078e02ff */
[----:B------:R-:W-:Y:S02]  /*baa0*/  IMAD R5, R201, c[0x0][0x20c], R5 ;  /* 0x00008300c9057a24 */ /* 0x000fe400078e0205 */
[C---:B------:R-:W-:Y:S02]  /*bab0*/  IMAD R4, R200.reuse, c[0x0][0x21c], R4 ;  /* 0x00008700c8047a24 */ /* 0x040fe400078e0204 */
[----:B------:R-:W-:Y:S04]  /*bac0*/  IMAD.IADD R7, R7, 0x1, R5 ;  /* 0x0000000107077824 */ /* 0x000fe800078e0205 */
[----:B------:R-:W-:Y:S05]  /*bad0*/  IMAD.WIDE.U32 R6, R200, c[0x0][0x218], R6 ;  /* 0x00008600c8067a25 */ /* 0x000fea00078e0006 */
[----:B------:R-:W-:Y:S01]  /*bae0*/  IADD3 R5, P0, R6, UR22, RZ ;  /* 0x0000001606057c10 */ /* 0x000fe2000ff1e0ff */
[----:B------:R-:W-:Y:S03]  /*baf0*/  LDSM.16.M88.4 R32, [R198+0xc100] ;  /* 0x00c10000c620783b */ /* 0x000fe60000000200 */
[----:B------:R-:W-:Y:S01]  /*bb00*/  IADD3.X R4, R7, UR6, R4, P0, !PT ;  /* 0x0000000607047c10 */ /* 0x000fe200087fe404 */
[----:B------:R-:W1:Y:S01]  /*bb10*/  LDSM.16.M88.4 R8, [R197+0x6100] ;  /* 0x00610000c508783b */ /* 0x000e620000000200 */
[C---:B------:R-:W-:Y:S03]  /*bb20*/  LEA R20, P0, R5.reuse, c[0x0][0x1f8], 0x1 ;  /* 0x00007e0005147a11 */ /* 0x040fe600078008ff */
[----:B------:R-:W2:Y:S01]  /*bb30*/  LDSM.16.M88.4 R16, [R197+0x6900] ;  /* 0x00690000c510783b */ /* 0x000ea20000000200 */
[----:B------:R-:W-:Y:S03]  /*bb40*/  LEA.HI.X R0, R5, c[0x0][0x1fc], R4, 0x1, P0 ;  /* 0x00007f0005007a11 */ /* 0x000fe600000f0c04 */
[----:B------:R-:W-:Y:S04]  /*bb50*/  LDSM.16.M88.4 R24, [R197+0x7100] ;  /* 0x00710000c518783b */ /* 0x000fe80000000200 */
[----:B------:R-:W-:Y:S04]  /*bb60*/  LDSM.16.M88.4 R132, [R197+0x7900] ;  /* 0x00790000c584783b */ /* 0x000fe80000000200 */
[----:B------:R-:W-:Y:S04]  /*bb70*/  LDSM.16.M88.4 R136, [R194+0xc100] ;  /* 0x00c10000c288783b */ /* 0x000fe80000000200 */
[----:B------:R-:W-:Y:S04]  /*bb80*/  LDSM.16.M88.4 R140, [R196] ;  /* 0x00000000c48c783b */ /* 0x000fe80000000200 */
[----:B------:R-:W-:Y:S04]  /*bb90*/  LDSM.16.M88.4 R144, [R187] ;  /* 0x00000000bb90783b */ /* 0x000fe80000000200 */
[----:B------:R-:W-:Y:S04]  /*bba0*/  LDSM.16.M88.4 R148, [R186] ;  /* 0x00000000ba94783b */ /* 0x000fe80000000200 */
[----:B------:R-:W-:Y:S04]  /*bbb0*/  LDSM.16.M88.4 R152, [R185] ;  /* 0x00000000b998783b */ /* 0x000fe80000000200 */
[----:B------:R-:W-:Y:S01]  /*bbc0*/  SHFL.IDX PT, R159, R0, RZ, 0x181f ;  /* 0x00181fff009f7589 */ /* 0x000fe200000e0000 */
[C---:B-1----:R-:W-:Y:S03]  /*bbd0*/  HMMA.16816.F32 R4, R32.reuse, R8, RZ ;  /* 0x000000082004723c */ /* 0x042fe600000018ff */
[----:B------:R-:W-:Y:S04]  /*bbe0*/  SHFL.IDX PT, R157, R0, 0x1, 0x181f ;  /* 0x00381f00009d7f89 */ /* 0x000fe800000e0000 */
[----:B------:R-:W1:Y:S01]  /*bbf0*/  SHFL.IDX PT, R31, R20, RZ, 0x181f ;  /* 0x00181fff141f7589 */ /* 0x000e6200000e0000 */
[C---:B------:R-:W-:Y:S03]  /*bc00*/  HMMA.16816.F32 R8, R32.reuse, R10, RZ ;  /* 0x0000000a2008723c */ /* 0x040fe600000018ff */
[----:B------:R3:W4:Y:S05]  /*bc10*/  SHFL.IDX PT, R29, R20, 0x1, 0x181f ;  /* 0x00381f00141d7f89 */ /* 0x00072a00000e0000 */
[C---:B--2---:R-:W-:Y:S08]  /*bc20*/  HMMA.16816.F32 R12, R32.reuse, R16, RZ ;  /* 0x00000010200c723c */ /* 0x044ff000000018ff */
[C---:B------:R-:W-:Y:S01]  /*bc30*/  HMMA.16816.F32 R16, R32.reuse, R18, RZ ;  /* 0x000000122010723c */ /* 0x040fe200000018ff */
[C---:B-1----:R-:W-:Y:S03]  /*bc40*/  IADD3 R162, P6, R31.reuse, R210, RZ ;  /* 0x000000d21fa27210 */ /* 0x042fe60007fde0ff */
[-C--:B------:R-:W-:Y:S04]  /*bc50*/  IADD3 R160, P0, R31, R209.reuse, RZ ;  /* 0x000000d11fa07210 */ /* 0x080fe80007f1e0ff */
[C---:B---3--:R-:W-:Y:S01]  /*bc60*/  HMMA.16816.F32 R20, R32.reuse, R24, RZ ;  /* 0x000000182014723c */ /* 0x048fe200000018ff */
[----:B------:R-:W-:Y:S03]  /*bc70*/  IMAD.X R163, R159, 0x1, R172, P6 ;  /* 0x000000019fa37824 */ /* 0x000fe600030e06ac */
[----:B------:R-:W-:Y:S01]  /*bc80*/  IADD3 R168, P6, R31, R208, RZ ;  /* 0x000000d01fa87210 */ /* 0x000fe20007fde0ff */
[----:B------:R-:W-:Y:S01]  /*bc90*/  IMAD.X R161, R159, 0x1, R212, P0 ;  /* 0x000000019fa17824 */ /* 0x000fe200000e06d4 */
[----:B----4-:R-:W-:Y:S02]  /*bca0*/  IADD3 R216, P0, R29, R210, RZ ;  /* 0x000000d21dd87210 */ /* 0x010fe40007f1e0ff */
[C---:B------:R-:W-:Y:S01]  /*bcb0*/  HMMA.16816.F32 R24, R32.reuse, R26, RZ ;  /* 0x0000001a2018723c */ /* 0x040fe200000018ff */
[----:B------:R1:W-:Y:S03]  /*bcc0*/  LDGSTS.E.BYPASS.LTC128B.128 [R205], [R162.64], !P5 ;  /* 0x00000000a2cd7fae */ /* 0x0003e6000e901d52 */
[--C-:B------:R-:W-:Y:S01]  /*bcd0*/  IMAD.X R169, R159, 0x1, R211.reuse, P6 ;  /* 0x000000019fa97824 */ /* 0x100fe200030e06d3 */
[----:B------:R-:W-:Y:S01]  /*bce0*/  IADD3 R174, P6, R29, R209, RZ ;  /* 0x000000d11dae7210 */ /* 0x000fe20007fde0ff */
[----:B------:R-:W-:Y:S01]  /*bcf0*/  IMAD.X R217, R157, 0x1, R172, P0 ;  /* 0x000000019dd97824 */ /* 0x000fe200000e06ac */
[----:B------:R-:W-:Y:S01]  /*bd00*/  IADD3 R214, P0, R29, R208, RZ ;  /* 0x000000d01dd67210 */ /* 0x000fe20007f1e0ff */
[----:B------:R1:W-:Y:S01]  /*bd10*/  LDGSTS.E.BYPASS.LTC128B.128 [R205+0x2000], [R160.64], !P4 ;  /* 0x02000000a0cd7fae */ /* 0x0003e2000e101d52 */
[C---:B------:R-:W-:Y:S03]  /*bd20*/  HMMA.16816.F32 R28, R32.reuse, R132, RZ ;  /* 0x00000084201c723c */ /* 0x040fe600000018ff */
[----:B------:R2:W-:Y:S01]  /*bd30*/  LDGSTS.E.BYPASS.LTC128B.128 [R205+0x4000], [R168.64], !P3 ;  /* 0x04000000a8cd7fae */ /* 0x0005e2000d901d52 */
[C---:B------:R-:W-:Y:S02]  /*bd40*/  IMAD.X R175, R157.reuse, 0x1, R212, P6 ;  /* 0x000000019daf7824 */ /* 0x040fe400030e06d4 */
[----:B------:R-:W-:Y:S01]  /*bd50*/  IMAD.X R215, R157, 0x1, R211, P0 ;  /* 0x000000019dd77824 */ /* 0x000fe200000e06d3 */
[----:B------:R3:W-:Y:S01]  /*bd60*/  LDGSTS.E.BYPASS.LTC128B.128 [R205+0x1000], [R216.64], !P5 ;  /* 0x01000000d8cd7fae */ /* 0x0007e2000e901d52 */
[----:B------:R-:W-:Y:S01]  /*bd70*/  HMMA.16816.F32 R32, R32, R134, RZ ;  /* 0x000000862020723c */ /* 0x000fe200000018ff */
[----:B------:R-:W-:Y:S02]  /*bd80*/  PLOP3.LUT P0, PT, PT, PT, UP2, 0x40, 0x0 ;  /* 0x000000000000781c */ /* 0x000fe40003f0e828 */
[----:B------:R3:W-:Y:S04]  /*bd90*/  LDGSTS.E.BYPASS.LTC128B.128 [R205+0x3000], [R174.64], !P4 ;  /* 0x03000000aecd7fae */ /* 0x0007e8000e101d52 */
[----:B------:R3:W-:Y:S01]  /*bda0*/  LDGSTS.E.BYPASS.LTC128B.128 [R205+0x5000], [R214.64], !P3 ;  /* 0x05000000d6cd7fae */ /* 0x0007e2000d901d52 */
[C---:B------:R-:W-:Y:S03]  /*bdb0*/  HMMA.16816.F32 R4, R136.reuse, R140, R4 ;  /* 0x0000008c8804723c */ /* 0x040fe60000001804 */
[----:B------:R-:W-:Y:S04]  /*bdc0*/  LDSM.16.M88.4 R156, [R193+0xc100] ;  /* 0x00c10000c19c783b */ /* 0x000fe80000000200 */
[----:B------:R-:W0:Y:S01]  /*bdd0*/  LDGDEPBAR ;  /* 0x00000000000079af */ /* 0x000e220000000000 */
[C---:B------:R-:W-:Y:S03]  /*bde0*/  HMMA.16816.F32 R8, R136.reuse, R142, R8 ;  /* 0x0000008e8808723c */ /* 0x040fe60000001808 */
[----:B-1----:R-:W1:Y:S04]  /*bdf0*/  LDSM.16.M88.4 R160, [R192+0x6100] ;  /* 0x00610000c0a0783b */ /* 0x002e680000000200 */
[----:B------:R-:W4:Y:S01]  /*be00*/  LDSM.16.M88.4 R164, [R192+0x6900] ;  /* 0x00690000c0a4783b */ /* 0x000f220000000200 */
[C---:B------:R-:W-:Y:S03]  /*be10*/  HMMA.16816.F32 R12, R136.reuse, R144, R12 ;  /* 0x00000090880c723c */ /* 0x040fe6000000180c */
[----:B------:R-:W5:Y:S04]  /*be20*/  LDSM.16.M88.4 R132, [R192+0x7100] ;  /* 0x00710000c084783b */ /* 0x000f680000000200 */
[----:B--2---:R-:W2:Y:S01]  /*be30*/  LDSM.16.M88.4 R168, [R192+0x7900] ;  /* 0x00790000c0a8783b */ /* 0x004ea20000000200 */
[C---:B------:R-:W-:Y:S03]  /*be40*/  HMMA.16816.F32 R16, R136.reuse, R146, R16 ;  /* 0x000000928810723c */ /* 0x040fe60000001810 */
[----:B------:R-:W-:Y:S04]  /*be50*/  LDSM.16.M88.4 R140, [R191+0xc100] ;  /* 0x00c10000bf8c783b */ /* 0x000fe80000000200 */
[----:B------:R-:W2:Y:S01]  /*be60*/  LDSM.16.M88.4 R144, [R184] ;  /* 0x00000000b890783b */ /* 0x000ea20000000200 */
[C---:B------:R-:W-:Y:S08]  /*be70*/  HMMA.16816.F32 R20, R136.reuse, R148, R20 ;  /* 0x000000948814723c */ /* 0x040ff00000001814 */
[C---:B------:R-:W-:Y:S01]  /*be80*/  HMMA.16816.F32 R24, R136.reuse, R150, R24 ;  /* 0x000000968818723c */ /* 0x040fe20000001818 */
[----:B------:R-:W2:Y:S07]  /*be90*/  LDSM.16.M88.4 R148, [R184+0x800] ;  /* 0x00080000b894783b */ /* 0x000eae0000000200 */
[C---:B------:R-:W-:Y:S08]  /*bea0*/  HMMA.16816.F32 R28, R136.reuse, R152, R28 ;  /* 0x00000098881c723c */ /* 0x040ff0000000181c */
[----:B------:R-:W-:Y:S01]  /*beb0*/  HMMA.16816.F32 R32, R136, R154, R32 ;  /* 0x0000009a8820723c */ /* 0x000fe20000001820 */
[----:B------:R-:W2:Y:S04]  /*bec0*/  LDSM.16.M88.4 R136, [R184+0x1000] ;  /* 0x00100000b888783b */ /* 0x000ea80000000200 */
[----:B------:R-:W2:Y:S03]  /*bed0*/  LDSM.16.M88.4 R152, [R184+0x1800] ;  /* 0x00180000b898783b */ /* 0x000ea60000000200 */
[C---:B-1----:R-:W-:Y:S08]  /*bee0*/  HMMA.16816.F32 R4, R156.reuse, R160, R4 ;  /* 0x000000a09c04723c */ /* 0x042ff00000001804 */
[C---:B------:R-:W-:Y:S01]  /*bef0*/  HMMA.16816.F32 R8, R156.reuse, R162, R8 ;  /* 0x000000a29c08723c */ /* 0x040fe20000001808 */
[----:B------:R-:W-:Y:S07]  /*bf00*/  LDSM.16.M88.4 R160, [R197+0x8100] ;  /* 0x00810000c5a0783b */ /* 0x000fee0000000200 */
[C---:B----4-:R-:W-:Y:S08]  /*bf10*/  HMMA.16816.F32 R12, R156.reuse, R164, R12 ;  /* 0x000000a49c0c723c */ /* 0x050ff0000000180c */
[C---:B------:R-:W-:Y:S01]  /*bf20*/  HMMA.16816.F32 R16, R156.reuse, R166, R16 ;  /* 0x000000a69c10723c */ /* 0x040fe20000001810 */
[----:B------:R-:W-:Y:S07]  /*bf30*/  LDSM.16.M88.4 R164, [R197+0x8900] ;  /* 0x00890000c5a4783b */ /* 0x000fee0000000200 */
[C---:B-----5:R-:W-:Y:S08]  /*bf40*/  HMMA.16816.F32 R20, R156.reuse, R132, R20 ;  /* 0x000000849c14723c */ /* 0x060ff00000001814 */
[C---:B------:R-:W-:Y:S01]  /*bf50*/  HMMA.16816.F32 R24, R156.reuse, R134, R24 ;  /* 0x000000869c18723c */ /* 0x040fe20000001818 */
[----:B------:R-:W1:Y:S07]  /*bf60*/  LDSM.16.M88.4 R132, [R198+0x10100] ;  /* 0x01010000c684783b */ /* 0x000e6e0000000200 */
[C---:B--2---:R-:W-:Y:S08]  /*bf70*/  HMMA.16816.F32 R28, R156.reuse, R168, R28 ;  /* 0x000000a89c1c723c */ /* 0x044ff0000000181c */
[----:B------:R-:W-:Y:S01]  /*bf80*/  HMMA.16816.F32 R32, R156, R170, R32 ;  /* 0x000000aa9c20723c */ /* 0x000fe20000001820 */
[----:B------:R-:W2:Y:S04]  /*bf90*/  LDSM.16.M88.4 R156, [R197+0x9100] ;  /* 0x00910000c59c783b */ /* 0x000ea80000000200 */
[----:B------:R-:W4:Y:S03]  /*bfa0*/  LDSM.16.M88.4 R168, [R197+0x9900] ;  /* 0x00990000c5a8783b */ /* 0x000f260000000200 */
[C---:B------:R-:W-:Y:S08]  /*bfb0*/  HMMA.16816.F32 R4, R140.reuse, R144, R4 ;  /* 0x000000908c04723c */ /* 0x040ff00000001804 */
[C---:B------:R-:W-:Y:S01]  /*bfc0*/  HMMA.16816.F32 R8, R140.reuse, R146, R8 ;  /* 0x000000928c08723c */ /* 0x040fe20000001808 */
[----:B------:R-:W-:Y:S07]  /*bfd0*/  LDSM.16.M88.4 R144, [R183] ;  /* 0x00000000b790783b */ /* 0x000fee0000000200 */
[C---:B------:R-:W-:Y:S08]  /*bfe0*/  HMMA.16816.F32 R12, R140.reuse, R148, R12 ;  /* 0x000000948c0c723c */ /* 0x040ff0000000180c */
[C---:B------:R-:W-:Y:S01]  /*bff0*/  HMMA.16816.F32 R16, R140.reuse, R150, R16 ;  /* 0x000000968c10723c */ /* 0x040fe20000001810 */
[----:B------:R-:W-:Y:S07]  /*c000*/  LDSM.16.M88.4 R148, [R182] ;  /* 0x00000000b694783b */ /* 0x000fee0000000200 */
[C---:B------:R-:W-:Y:S08]  /*c010*/  HMMA.16816.F32 R20, R140.reuse, R136, R20 ;  /* 0x000000888c14723c */ /* 0x040ff00000001814 */
[C---:B------:R-:W-:Y:S01]  /*c020*/  HMMA.16816.F32 R24, R140.reuse, R138, R24 ;  /* 0x0000008a8c18723c */ /* 0x040fe20000001818 */
[----:B------:R-:W5:Y:S07]  /*c030*/  LDSM.16.M88.4 R136, [R194+0x10100] ;  /* 0x01010000c288783b */ /* 0x000f6e0000000200 */
[C---:B------:R-:W-:Y:S08]  /*c040*/  HMMA.16816.F32 R28, R140.reuse, R152, R28 ;  /* 0x000000988c1c723c */ /* 0x040ff0000000181c */
[----:B------:R-:W-:Y:S01]  /*c050*/  HMMA.16816.F32 R32, R140, R154, R32 ;  /* 0x0000009a8c20723c */ /* 0x000fe20000001820 */
[----:B------:R-:W3:Y:S04]  /*c060*/  LDSM.16.M88.4 R140, [R181] ;  /* 0x00000000b58c783b */ /* 0x000ee80000000200 */
        /* <DEDUP_REMOVED lines=14> */
[C---:B-----5:R-:W-:Y:S08]  /*c150*/  HMMA.16816.F32 R4, R136.reuse, R144, R4 ;  /* 0x000000908804723c */ /* 0x060ff00000001804 */
[C---:B------:R-:W-:Y:S01]  /*c160*/  HMMA.16816.F32 R8, R136.reuse, R146, R8 ;  /* 0x000000928808723c */ /* 0x040fe20000001808 */
[----:B------:R-:W-:Y:S07]  /*c170*/  LDSM.16.M88.4 R144, [R184+0x2000] ;  /* 0x00200000b890783b */ /* 0x000fee0000000200 */
[C---:B------:R-:W-:Y:S08]  /*c180*/  HMMA.16816.F32 R12, R136.reuse, R148, R12 ;  /* 0x00000094880c723c */ /* 0x040ff0000000180c */
[C---:B------:R-:W-:Y:S01]  /*c190*/  HMMA.16816.F32 R16, R136.reuse, R150, R16 ;  /* 0x000000968810723c */ /* 0x040fe20000001810 */
[----:B------:R-:W-:Y:S07]  /*c1a0*/  LDSM.16.M88.4 R148, [R184+0x2800] ;  /* 0x00280000b894783b */ /* 0x000fee0000000200 */
[C---:B---3--:R-:W-:Y:S08]  /*c1b0*/  HMMA.16816.F32 R20, R136.reuse, R140, R20 ;  /* 0x0000008c8814723c */ /* 0x048ff00000001814 */
        /* <DEDUP_REMOVED lines=77> */
[----:B------:R-:W-:Y:S01]  /*c690*/  ULEA UR4, UR20, UR12, 0x6 ;  /* 0x0000000c14047291 */ /* 0x000fe2000f8e303f */
[----:B------:R-:W-:Y:S05]  /*c6a0*/  IMAD.MOV.U32 R200, RZ, RZ, RZ ;  /* 0x000000ffffc87224 */ /* 0x000fea00078e00ff */
        /* <DEDUP_REMOVED lines=30> */
[-C--:B------:R-:W-:Y:S02]  /*c890*/  IADD3 R136, P0, R137, R209.reuse, RZ ;  /* 0x000000d189887210 */ /* 0x080fe40007f1e0ff */
[----:B--2---:R-:W-:Y:S02]  /*c8a0*/  IADD3.X R141, R139, R172, RZ, P6, !PT ;  /* 0x000000ac8b8d7210 */ /* 0x004fe400037fe4ff */
[----:B------:R-:W-:Y:S01]  /*c8b0*/  IADD3 R142, P6, R137, R208, RZ ;  /* 0x000000d0898e7210 */ /* 0x000fe20007fde0ff */
[----:B------:R-:W-:Y:S01]  /*c8c0*/  IMAD.X R137, R139, 0x1, R212, P0 ;  /* 0x000000018b897824 */ /* 0x000fe200000e06d4 */
[----:B---3--:R-:W-:Y:S01]  /*c8d0*/  IADD3 R138, P0, R133, R210, RZ ;  /* 0x000000d2858a7210 */ /* 0x008fe20007f1e0ff */
[----:B------:R1:W-:Y:S02]  /*c8e0*/  LDGSTS.E.BYPASS.LTC128B.128 [R199+0x6100], [R140.64], !P5 ;  /* 0x061000008cc77fae */ /* 0x0003e4000e901d52 */
[--C-:B------:R-:W-:Y:S01]  /*c8f0*/  IMAD.X R143, R139, 0x1, R211.reuse, P6 ;  /* 0x000000018b8f7824 */ /* 0x100fe200030e06d3 */
[----:B------:R-:W-:Y:S01]  /*c900*/  IADD3 R132, P6, R133, R209, RZ ;  /* 0x000000d185847210 */ /* 0x000fe20007fde0ff */
[----:B------:R1:W-:Y:S01]  /*c910*/  LDGSTS.E.BYPASS.LTC128B.128 [R199+0x8100], [R136.64], !P4 ;  /* 0x0810000088c77fae */ /* 0x0003e2000e101d52 */
[----:B----4-:R-:W-:Y:S01]  /*c920*/  IMAD.X R139, R135, 0x1, R172, P0 ;  /* 0x00000001878b7824 */ /* 0x010fe200000e06ac */
[----:B------:R-:W-:Y:S02]  /*c930*/  IADD3 R134, P0, R133, R208, RZ ;  /* 0x000000d085867210 */ /* 0x000fe40007f1e0ff */
[----:B------:R1:W-:Y:S01]  /*c940*/  LDGSTS.E.BYPASS.LTC128B.128 [R199+0xa100], [R142.64], !P3 ;  /* 0x0a1000008ec77fae */ /* 0x0003e2000d901d52 */
[C---:B------:R-:W-:Y:S02]  /*c950*/  IADD3.X R133, R135.reuse, R212, RZ, P6, !PT ;  /* 0x000000d487857210 */ /* 0x040fe400037fe4ff */
[----:B------:R-:W-:Y:S01]  /*c960*/  IMAD.X R135, R135, 0x1, R211, P0 ;  /* 0x0000000187877824 */ /* 0x000fe200000e06d3 */
[----:B------:R1:W-:Y:S04]  /*c970*/  LDGSTS.E.BYPASS.LTC128B.128 [R199+0x7100], [R138.64], !P5 ;  /* 0x071000008ac77fae */ /* 0x0003e8000e901d52 */
[----:B------:R1:W-:Y:S04]  /*c980*/  LDGSTS.E.BYPASS.LTC128B.128 [R199+0x9100], [R132.64], !P4 ;  /* 0x0910000084c77fae */ /* 0x0003e8000e101d52 */
[----:B------:R1:W-:Y:S02]  /*c990*/  LDGSTS.E.BYPASS.LTC128B.128 [R199+0xb100], [R134.64], !P3 ;  /* 0x0b10000086c77fae */ /* 0x0003e4000d901d52 */
.L_x_427:
[----:B------:R-:W-:Y:S01]  /*c9a0*/  PLOP3.LUT P6, PT, PT, PT, UP1, 0x80, 0x0 ;  /* 0x000000000000781c */ /* 0x000fe20003fcf018 */
[----:B------:R-:W0:Y:S01]  /*c9b0*/  LDGDEPBAR ;  /* 0x00000000000079af */ /* 0x000e220000000000 */
[----:B------:R-:W-:Y:S01]  /*c9c0*/  PLOP3.LUT P0, PT, PT, PT, UP1, 0x80, 0x0 ;  /* 0x000000000000781c */ /* 0x000fe20003f0f018 */
[----:B-1----:R-:W-:Y:S01]  /*c9d0*/  IMAD.MOV.U32 R139, RZ, RZ, R203 ;  /* 0x000000ffff8b7224 */ /* 0x002fe200078e00cb */
[----:B------:R-:W-:Y:S06]  /*c9e0*/  USHF.L.U32 UR4, UR20, 0x6, URZ ;  /* 0x0000000614047899 */ /* 0x000fec000800063f */
[----:B------:R-:W-:Y:S03]  /*c9f0*/  IMAD.U32 R133, RZ, RZ, UR4 ;  /* 0x00000004ff857e24 */ /* 0x000fe6000f8e00ff */
[----:B------:R-:W-:Y:S02]  /*ca00*/  @P6 IMAD.HI.U32 R0, R203, c[0x0][0x2c8], RZ ;  /* 0x0000b200cb006a27 */ /* 0x000fe400078e00ff */
[----:B------:R-:W-:Y:S03]  /*ca10*/  IADD3 R133, -R204, 0x1, -R133 ;  /* 0x00000001cc857810 */ /* 0x000fe60007ffe985 */
[----:B------:R-:W-:Y:S01]  /*ca20*/  @P0 SHF.R.U32.HI R139, RZ, c[0x0][0x2cc], R0 ;  /* 0x0000b300ff8b0a19 */ /* 0x000fe20000011600 */
[----:B------:R-:W-:Y:S01]  /*ca30*/  IMAD.U32 R0, RZ, RZ, UR10 ;  /* 0x0000000aff007e24 */ /* 0x000fe2000f8e00ff */
[----:B------:R-:W-:Y:S03]  /*ca40*/  PLOP3.LUT P0, PT, PT, PT, UP0, 0x40, 0x0 ;  /* 0x000000000000781c */ /* 0x000fe60003f0e808 */
[----:B------:R-:W1:Y:S01]  /*ca50*/  SHFL.IDX PT, R141, R139, RZ, 0x1c1f ;  /* 0x001c1fff8b8d7589 */ /* 0x000e6200000e0000 */
[----:B------:R-:W-:Y:S04]  /*ca60*/  IADD3 R0, R133, -c[0x0][0x168], R0 ;  /* 0x80005a0085007a10 */ /* 0x000fe80007ffe000 */
        /* <DEDUP_REMOVED lines=20> */
.L_x_430:
[----:B------:R-:W-:Y:S04]  /*cbb0*/  MOV R132, c[0x0][0x32c] ;  /* 0x0000cb0000847a02 */ /* 0x000fe80000000f00 */
[----:B------:R-:W-:Y:S11]  /*cbc0*/  ISETP.NE.AND P0, PT, R132, 0x1, PT ;  /* 0x000000018400780c */ /* 0x000ff60003f05270 */
[----:B------:R-:W-:Y:S02]  /*cbd0*/  @!UPT UIADD3 URZ, URZ, URZ, URZ ;  /* 0x0000003f3f3ff290 */ /* 0x000fe4000fffe03f */
[----:B------:R-:W-:Y:S05]  /*cbe0*/  @P0 IMAD.HI.U32 R132, R141, c[0x0][0x330], RZ ;  /* 0x0000cc008d840a27 */ /* 0x000fea00078e00ff */
[----:B------:R-:W-:Y:S02]  /*cbf0*/  @P0 SHF.R.U32.HI R141, RZ, c[0x0][0x334], R132 ;  /* 0x0000cd00ff8d0a19 */ /* 0x000fe40000011684 */
.L_x_431:
[----:B------:R-:W-:Y:S05]  /*cc00*/  BSYNC B0 ;  /* 0x0000000000007941 */ /* 0x000fea0003800000 */
.L_x_429:
[----:B------:R-:W-:Y:S04]  /*cc10*/  IMAD.MOV.U32 R132, RZ, RZ, c[0x0][0x32c] ;  /* 0x0000cb00ff847624 */ /* 0x000fe800078e00ff */
[----:B------:R-:W-:Y:S04]  /*cc20*/  IMAD R141, R141, R132, -UR4 ;  /* 0x800000048d8d7e24 */ /* 0x000fe8000f8e0284 */
[----:B------:R-:W-:Y:S05]  /*cc30*/  IMAD.IADD R134, R141, 0x1, -R204 ;  /* 0x000000018d867824 */ /* 0x000fea00078e0acc */
[----:B------:R-:W-:Y:S02]  /*cc40*/  IADD3 R132, R134, c[0x0][0x32c], RZ ;  /* 0x0000cb0086847a10 */ /* 0x000fe40007ffe0ff */
[----:B------:R-:W-:Y:S02]  /*cc50*/  IMNMX R135, R135, R134, !PT ;  /* 0x0000008687877217 */ /* 0x000fe40007800200 */
[----:B------:R-:W-:Y:S02]  /*cc60*/  IMNMX R137, R137, R132, PT ;  /* 0x0000008489897217 */ /* 0x000fe40003800200 */
.L_x_428:
        /* <DEDUP_REMOVED lines=85> */
.L_x_434:
[----:B------:R-:W-:Y:S04]  /*d1c0*/  MOV R5, 0x1 ;  /* 0x0000000100057802 */ /* 0x000fe80000000f00 */
[----:B------:R-:W-:Y:S11]  /*d1d0*/  ISETP.NE.AND P0, PT, R5, c[0x0][0x32c], PT ;  /* 0x0000cb0005007a0c */ /* 0x000ff60003f05270 */
[----:B------:R-:W-:Y:S02]  /*d1e0*/  @!UPT UIADD3 URZ, URZ, URZ, URZ ;  /* 0x0000003f3f3ff290 */ /* 0x000fe4000fffe03f */
[----:B------:R-:W-:Y:S05]  /*d1f0*/  @P0 IMAD.HI.U32 R5, R8, c[0x0][0x330], RZ ;  /* 0x0000cc0008050a27 */ /* 0x000fea00078e00ff */
[----:B------:R-:W-:Y:S02]  /*d200*/  @P0 SHF.R.U32.HI R8, RZ, c[0x0][0x334], R5 ;  /* 0x0000cd00ff080a19 */ /* 0x000fe40000011605 */
.L_x_435:
[----:B------:R-:W-:Y:S05]  /*d210*/  BSYNC B0 ;  /* 0x0000000000007941 */ /* 0x000fea0003800000 */
.L_x_433:
[----:B------:R-:W-:Y:S04]  /*d220*/  IMAD.MOV.U32 R5, RZ, RZ, c[0x0][0x32c] ;  /* 0x0000cb00ff057624 */ /* 0x000fe800078e00ff */
[----:B------:R-:W-:Y:S04]  /*d230*/  IMAD R5, R8, R5, -UR4 ;  /* 0x8000000408057e24 */ /* 0x000fe8000f8e0205 */
[----:B------:R-:W-:Y:S05]  /*d240*/  IMAD.IADD R9, R5, 0x1, -R204 ;  /* 0x0000000105097824 */ /* 0x000fea00078e0acc */
[----:B------:R-:W-:Y:S02]  /*d250*/  IADD3 R5, R9, c[0x0][0x32c], RZ ;  /* 0x0000cb0009057a10 */ /* 0x000fe40007ffe0ff */
[----:B------:R-:W-:Y:S02]  /*d260*/  IMNMX R0, R0, R9, !PT ;  /* 0x0000000900007217 */ /* 0x000fe40007800200 */
[----:B------:R-:W-:Y:S02]  /*d270*/  IMNMX R4, R4, R5, PT ;  /* 0x0000000504047217 */ /* 0x000fe40003800200 */
.L_x_432:
[----:B------:R-:W-:Y:S02]  /*d280*/  PLOP3.LUT P6, PT, PT, PT, UP2, 0x80, 0x0 ;  /* 0x000000000000781c */ /* 0x000fe40003fcf028 */
[----:B------:R-:W-:Y:S02]  /*d290*/  PLOP3.LUT P0, PT, PT, PT, UP2, 0x80, 0x0 ;  /* 0x000000000000781c */ /* 0x000fe40003f0f028 */
[C---:B------:R-:W-:Y:S02]  /*d2a0*/  ISETP.GT.AND P6, PT, R0.reuse, RZ, P6 ;  /* 0x000000ff0000720c */ /* 0x040fe400037c4270 */
[----:B------:R-:W-:Y:S02]  /*d2b0*/  ISETP.GT.AND P0, PT, R0, 0x1, P0 ;  /* 0x000000010000780c */ /* 0x000fe40000704270 */
[----:B------:R-:W-:Y:S02]  /*d2c0*/  ISETP.LT.OR P6, PT, R4, 0x1, P6 ;  /* 0x000000010400780c */ /* 0x000fe400037c1670 */
[----:B------:R-:W-:Y:S02]  /*d2d0*/  FMNMX.FTZ R5, R148, R3, !PT ;  /* 0x0000000394057209 */ /* 0x000fe40007810000 */
[----:B------:R-:W-:Y:S02]  /*d2e0*/  FSEL R25, R6, -INF , !P6 ;  /* 0xff80000006197808 */ /* 0x000fe40007000000 */
[----:B------:R-:W-:Y:S02]  /*d2f0*/  ISETP.LT.OR P0, PT, R4, 0x2, P0 ;  /* 0x000000020400780c */ /* 0x000fe40000701670 */
[----:B------:R-:W-:Y:S02]  /*d300*/  FMNMX.FTZ R5, R152, R5, !PT ;  /* 0x0000000598057209 */ /* 0x000fe40007810000 */
[----:B------:R-:W-:Y:S02]  /*d310*/  PLOP3.LUT P6, PT, PT, PT, UP2, 0x80, 0x0 ;  /* 0x000000000000781c */ /* 0x000fe40003fcf028 */
        /* <DEDUP_REMOVED lines=8> */
[----:B------:R-:W-:Y:S02]  /*d3a0*/  FMNMX.FTZ R5, R138, R5, !PT ;  /* 0x000000058a057209 */ /* 0x000fe40007810000 */
[----:B------:R-:W-:Y:S02]  /*d3b0*/  PLOP3.LUT P6, PT, PT, PT, UP2, 0x80, 0x0 ;  /* 0x000000000000781c */ /* 0x000fe40003fcf028 */
[----:B------:R-:W-:Y:S02]  /*d3c0*/  ISETP.LT.OR P0, PT, R4, 0xa, P0 ;  /* 0x0000000a0400780c */ /* 0x000fe40000701670 */
[----:B------:R-:W-:Y:S02]  /*d3d0*/  FMNMX.FTZ R5, R136, R5, !PT ;  /* 0x0000000588057209 */ /* 0x000fe40007810000 */
[----:B------:R-:W-:Y:S02]  /*d3e0*/  ISETP.GT.AND P6, PT, R0, 0x10, P6 ;  /* 0x000000100000780c */ /* 0x000fe400037c4270 */
[----:B------:R-:W-:Y:S02]  /*d3f0*/  FSEL R13, R11, -INF , !P0 ;  /* 0xff8000000b0d7808 */ /* 0x000fe40004000000 */
        /* <DEDUP_REMOVED lines=9> */
[----:B------:R-:W-:Y:S02]  /*d490*/  ISETP.GT.AND P6, PT, R0, 0x18, P6 ;  /* 0x000000180000780c */ /* 0x000fe400037c4270 */
        /* <DEDUP_REMOVED lines=9> */
[----:B------:R-:W-:Y:S02]  /*d530*/  FMNMX.FTZ R5, R164, R5, !PT ;  /* 0x00000005a4057209 */ /* 0x000fe40007810000 */
[----:B------:R-:W-:Y:S02]  /*d540*/  PLOP3.LUT P6, PT, PT, PT, UP2, 0x80, 0x0 ;  /* 0x000000000000781c */ /* 0x000fe40003fcf028 */
[----:B------:R-:W-:Y:S02]  /*d550*/  FSEL R33, R19, -INF , !P0 ;  /* 0xff80000013217808 */ /* 0x000fe40004000000 */
[----:B------:R-:W-:Y:S02]  /*d560*/  FMNMX.FTZ R8, R17, R8, !PT ;  /* 0x0000000811087209 */ /* 0x000fe40007810000 */
[----:B------:R-:W-:Y:S02]  /*d570*/  ISETP.GT.AND P6, PT, R0, 0x20, P6 ;  /* 0x000000200000780c */ /* 0x000fe400037c4270 */
[----:B------:R-:W-:Y:S02]  /*d580*/  FMNMX.FTZ R6, R162, R5, !PT ;  /* 0x00000005a2067209 */ /* 0x000fe40007810000 */
[----:B------:R-:W-:Y:S02]  /*d590*/  PLOP3.LUT P0, PT, PT, PT, UP2, 0x80, 0x0 ;  /* 0x000000000000781c */ /* 0x000fe40003f0f028 */
        /* <DEDUP_REMOVED lines=8> */
[----:B------:R-:W-:Y:S02]  /*d620*/  FSEL R169, R23, -INF , !P0 ;  /* 0xff80000017a97808 */ /* 0x000fe40004000000 */
[----:B------:R-:W-:Y:S02]  /*d630*/  FMNMX.FTZ R6, R133, R6, !PT ;  /* 0x0000000685067209 */ /* 0x000fe40007810000 */
[C---:B------:R-:W-:Y:S02]  /*d640*/  ISETP.GT.AND P6, PT, R0.reuse, 0x28, P6 ;  /* 0x000000280000780c */ /* 0x040fe400037c4270 */
        /* <DEDUP_REMOVED lines=10> */
[----:B------:R-:W-:Y:S02]  /*d6f0*/  FMNMX.FTZ R8, R171, R8, !PT ;  /* 0x00000008ab087209 */ /* 0x000fe40007810000 */
[----:B------:R-:W-:Y:S02]  /*d700*/  PLOP3.LUT P0, PT, PT, PT, UP2, 0x80, 0x0 ;  /* 0x000000000000781c */ /* 0x000fe40003f0f028 */
[----:B------:R-:W-:Y:S02]  /*d710*/  ISETP.LT.OR P6, PT, R4, 0x31, P6 ;  /* 0x000000310400780c */ /* 0x000fe400037c1670 */
[----:B------:R-:W-:Y:S02]  /*d720*/  ISETP.GT.AND P0, PT, R0, 0x31, P0 ;  /* 0x000000310000780c */ /* 0x000fe40000704270 */
[----:B------:R-:W-:Y:S02]  /*d730*/  FMNMX.FTZ R8, R169, R8, !PT ;  /* 0x00000008a9087209 */ /* 0x000fe40007810000 */
[----:B------:R-:W-:Y:S02]  /*d740*/  FSEL R145, R30, -INF , !P6 ;  /* 0xff8000001e917808 */ /* 0x000fe40007000000 */
[----:B------:R-:W-:Y:S02]  /*d750*/  ISETP.LT.OR P0, PT, R4, 0x32, P0 ;  /* 0x000000320400780c */ /* 0x000fe40000701670 */
[----:B------:R-:W-:Y:S02]  /*d760*/  FMNMX.FTZ R8, R167, R8, !PT ;  /* 0x00000008a7087209 */ /* 0x000fe40007810000 */
[----:B------:R-:W-:Y:S02]  /*d770*/  PLOP3.LUT P6, PT, PT, PT, UP2, 0x80, 0x0 ;  /* 0x000000000000781c */ /* 0x000fe40003fcf028 */
[----:B------:R-:W-:Y:S02]  /*d780*/  FMNMX.FTZ R7, R146, R7, !PT ;  /* 0x0000000792077209 */ /* 0x000fe40007810000 */
[----:B------:R-:W-:Y:S02]  /*d790*/  FSEL R143, R31, -INF , !P0 ;  /* 0xff8000001f8f7808 */ /* 0x000fe40004000000 */
[----:B------:R-:W-:Y:S02]  /*d7a0*/  ISETP.GT.AND P6, PT, R0, 0x38, P6 ;  /* 0x000000380000780c */ /* 0x000fe400037c4270 */
[----:B------:R-:W-:Y:S02]  /*d7b0*/  FMNMX.FTZ R8, R165, R8, !PT ;  /* 0x00000008a5087209 */ /* 0x000fe40007810000 */
[----:B------:R-:W-:Y:S01]  /*d7c0*/  PLOP3.LUT P0, PT, PT, PT, UP2, 0x80, 0x0 ;  /* 0x000000000000781c */ /* 0x000fe20003f0f028 */
[----:B------:R-:W-:Y:S01]  /*d7d0*/  UISETP.GT.AND UP2, UPT, UR20, UR9, UPT ;  /* 0x000000091400728c */ /* 0x000fe2000bf44270 */
[----:B------:R-:W-:Y:S01]  /*d7e0*/  FMNMX.FTZ R7, R144, R7, !PT ;  /* 0x0000000790077209 */ /* 0x000fe20007810000 */
[----:B------:R-:W-:Y:S01]  /*d7f0*/  UIADD3 UR20, UR20, -0x1, URZ ;  /* 0xffffffff14147890 */ /* 0x000fe2000fffe03f */
[----:B------:R-:W-:Y:S02]  /*d800*/  ISETP.GT.AND P0, PT, R0, 0x39, P0 ;  /* 0x000000390000780c */ /* 0x000fe40000704270 */
[----:B------:R-:W-:Y:S02]  /*d810*/  FMNMX.FTZ R0, R145, R8, !PT ;  /* 0x0000000891007209 */ /* 0x000fe40007810000 */
[----:B------:R-:W-:Y:S02]  /*d820*/  ISETP.LT.OR P6, PT, R4, 0x39, P6 ;  /* 0x000000390400780c */ /* 0x000fe400037c1670 */
[----:B------:R-:W-:Y:S02]  /*d830*/  FMNMX.FTZ R5, R142, R7, !PT ;  /* 0x000000078e057209 */ /* 0x000fe40007810000 */
[----:B------:R-:W-:Y:S02]  /*d840*/  FSEL R141, R34, -INF , !P6 ;  /* 0xff800000228d7808 */ /* 0x000fe40007000000 */
[----:B------:R-:W-:Y:S01]  /*d850*/  FMNMX.FTZ R0, R143, R0, !PT ;  /* 0x000000008f007209 */ /* 0x000fe20007810000 */
[----:B------:R-:W1:Y:S01]  /*d860*/  SHFL.BFLY PT, R6, R5, 0x2, 0x1f ;  /* 0x0c401f0005067f89 */ /* 0x000e6200000e0000 */
[----:B------:R-:W-:Y:S02]  /*d870*/  ISETP.LT.OR P0, PT, R4, 0x3a, P0 ;  /* 0x0000003a0400780c */ /* 0x000fe40000701670 */
[----:B------:R-:W-:Y:S02]  /*d880*/  FMNMX.FTZ R0, R141, R0, !PT ;  /* 0x000000008d007209 */ /* 0x000fe40007810000 */
[----:B------:R-:W-:Y:S04]  /*d890*/  FSEL R9, R35, -INF , !P0 ;  /* 0xff80000023097808 */ /* 0x000fe80004000000 */
[----:B------:R-:W-:Y:S05]  /*d8a0*/  FMNMX.FTZ R4, R9, R0, !PT ;  /* 0x0000000009047209 */ /* 0x000fea0007810000 */
[----:B------:R-:W2:Y:S01]  /*d8b0*/  SHFL.BFLY PT, R7, R4, 0x2, 0x1f ;  /* 0x0c401f0004077f89 */ /* 0x000ea200000e0000 */
[----:B-1----:R-:W-:Y:S07]  /*d8c0*/  FMNMX.FTZ R6, R5, R6, !PT ;  /* 0x0000000605067209 */ /* 0x002fee0007810000 */
[----:B------:R-:W1:Y:S01]  /*d8d0*/  SHFL.BFLY PT, R11, R6, 0x1, 0x1f ;  /* 0x0c201f00060b7f89 */ /* 0x000e6200000e0000 */
[----:B--2---:R-:W-:Y:S07]  /*d8e0*/  FMNMX.FTZ R5, R4, R7, !PT ;  /* 0x0000000704057209 */ /* 0x004fee0007810000 */
[----:B------:R-:W2:Y:S01]  /*d8f0*/  SHFL.BFLY PT, R8, R5, 0x1, 0x1f ;  /* 0x0c201f0005087f89 */ /* 0x000ea200000e0000 */
[----:B-1----:R-:W-:Y:S04]  /*d900*/  FMNMX.FTZ R0, R6, R11, !PT ;  /* 0x0000000b06007209 */ /* 0x002fe80007810000 */
[C---:B------:R-:W-:Y:S01]  /*d910*/  FSETP.NEU.FTZ.AND P0, PT, R0.reuse, -INF , PT ;  /* 0xff8000000000780b */ /* 0x040fe20003f1d000 */
[C---:B------:R-:W-:Y:S03]  /*d920*/  FMUL.FTZ R155, R0.reuse, c[0x0][0x2d0] ;  /* 0x0000b400009b7a20 */ /* 0x040fe60000410000 */
[----:B------:R-:W-:Y:S02]  /*d930*/  FSEL R4, R0, RZ, P0 ;  /* 0x000000ff00047208 */ /* 0x000fe40000000000 */
[----:B------:R-:W-:Y:S03]  /*d940*/  FSEL R155, R155, RZ, P0 ;  /* 0x000000ff9b9b7208 */ /* 0x000fe60000000000 */
[----:B------:R-:W-:Y:S01]  /*d950*/  FADD.FTZ R4, -R4, R3 ;  /* 0x0000000304047221 */ /* 0x000fe20000010100 */
[----:B--2---:R-:W-:Y:S01]  /*d960*/  FMNMX.FTZ R8, R8, R5, !PT ;  /* 0x0000000508087209 */ /* 0x004fe20007810000 */
[--C-:B------:R-:W-:Y:S02]  /*d970*/  FFMA.FTZ R149, R140, c[0x0][0x2d0], -R155.reuse ;  /* 0x0000b4008c957a23 */ /* 0x100fe4000001089b */
[--C-:B------:R-:W-:Y:S01]  /*d980*/  FFMA.FTZ R148, R148, c[0x0][0x2d0], -R155.reuse ;  /* 0x0000b40094947a23 */ /* 0x100fe2000001089b */
[C---:B------:R-:W-:Y:S01]  /*d990*/  FSETP.NEU.FTZ.AND P0, PT, R8.reuse, -INF , PT ;  /* 0xff8000000800780b */ /* 0x040fe20003f1d000 */
[----:B------:R-:W-:Y:S02]  /*d9a0*/  FMUL.FTZ R140, R8, c[0x0][0x2d0] ;  /* 0x0000b400088c7a20 */ /* 0x000fe40000410000 */
[--C-:B------:R-:W-:Y:S01]  /*d9b0*/  FFMA.FTZ R11, R152, c[0x0][0x2d0], -R155.reuse ;  /* 0x0000b400980b7a23 */ /* 0x100fe2000001089b */
[----:B------:R-:W-:Y:S01]  /*d9c0*/  FSEL R5, R8, RZ, P0 ;  /* 0x000000ff08057208 */ /* 0x000fe20000000000 */
[--C-:B------:R-:W-:Y:S01]  /*d9d0*/  FFMA.FTZ R10, R150, c[0x0][0x2d0], -R155.reuse ;  /* 0x0000b400960a7a23 */ /* 0x100fe2000001089b */
[----:B------:R-:W-:Y:S01]  /*d9e0*/  FSEL R140, R140, RZ, P0 ;  /* 0x000000ff8c8c7208 */ /* 0x000fe20000000000 */
[----:B------:R-:W-:Y:S01]  /*d9f0*/  FMUL.FTZ R3, R4, c[0x0][0x2d0] ;  /* 0x0000b40004037a20 */ /* 0x000fe20000410000 */
[----:B------:R-:W-:Y:S01]  /*da00*/  MUFU.EX2 R148, R148 ;  /* 0x0000009400947308 */ /* 0x000fe20000000800 */
[----:B------:R-:W-:Y:S01]  /*da10*/  FADD.FTZ R5, -R5, R2 ;  /* 0x0000000205057221 */ /* 0x000fe20000010100 */
[----:B------:R-:W-:Y:S01]  /*da20*/  PLOP3.LUT P0, PT, PT, PT, UP2, 0x80, 0x0 ;  /* 0x000000000000781c */ /* 0x000fe20003f0f028 */
[--C-:B------:R-:W-:Y:S02]  /*da30*/  FFMA.FTZ R151, R17, c[0x0][0x2d0], -R140.reuse ;  /* 0x0000b40011977a23 */ /* 0x100fe4000001088c */
[----:B------:R-:W1:Y:S01]  /*da40*/  LDSM.16.MT88.4 R16, [R195+0x100] ;  /* 0x00010000c310783b */ /* 0x000e620000004200 */
[--C-:B------:R-:W-:Y:S02]  /*da50*/  FFMA.FTZ R153, R25, c[0x0][0x2d0], -R140.reuse ;  /* 0x0000b40019997a23 */ /* 0x100fe4000001088c */
[--C-:B------:R-:W-:Y:S02]  /*da60*/  FFMA.FTZ R152, R21, c[0x0][0x2d0], -R140.reuse ;  /* 0x0000b40015987a23 */ /* 0x100fe4000001088c */
[--C-:B------:R-:W-:Y:S01]  /*da70*/  FFMA.FTZ R150, R13, c[0x0][0x2d0], -R140.reuse ;  /* 0x0000b4000d967a23 */ /* 0x100fe2000001088c */
[----:B------:R-:W2:Y:S01]  /*da80*/  MUFU.EX2 R3, R3 ;  /* 0x0000000300037308 */ /* 0x000ea20000000800 */
[----:B------:R-:W-:Y:S01]  /*da90*/  FMUL.FTZ R2, R5, c[0x0][0x2d0] ;  /* 0x0000b40005027a20 */ /* 0x000fe20000410000 */
[----:B------:R-:W3:Y:S01]  /*daa0*/  LDSM.16.MT88.4 R20, [R190+0x100] ;  /* 0x00010000be14783b */ /* 0x000ee20000004200 */
[--C-:B------:R-:W-:Y:S02]  /*dab0*/  FFMA.FTZ R154, R138, c[0x0][0x2d0], -R155.reuse ;  /* 0x0000b4008a9a7a23 */ /* 0x100fe4000001089b */
[--C-:B------:R-:W-:Y:S02]  /*dac0*/  FFMA.FTZ R157, R136, c[0x0][0x2d0], -R155.reuse ;  /* 0x0000b400889d7a23 */ /* 0x100fe4000001089b */
[--C-:B------:R-:W-:Y:S02]  /*dad0*/  FFMA.FTZ R156, R134, c[0x0][0x2d0], -R155.reuse ;  /* 0x0000b400869c7a23 */ /* 0x100fe4000001089b */
[--C-:B------:R-:W-:Y:S01]  /*dae0*/  FFMA.FTZ R159, R132, c[0x0][0x2d0], -R155.reuse ;  /* 0x0000b400849f7a23 */ /* 0x100fe2000001089b */
[----:B------:R-:W4:Y:S01]  /*daf0*/  MUFU.EX2 R2, R2 ;  /* 0x0000000200027308 */ /* 0x000f220000000800 */
[----:B------:R-:W5:Y:S01]  /*db00*/  LDSM.16.MT88.4 R24, [R189+0x100] ;  /* 0x00010000bd18783b */ /* 0x000f620000004200 */
[--C-:B------:R-:W-:Y:S02]  /*db10*/  FFMA.FTZ R158, R135, c[0x0][0x2d0], -R140.reuse ;  /* 0x0000b400879e7a23 */ /* 0x100fe4000001088c */
[--C-:B------:R-:W-:Y:S02]  /*db20*/  FFMA.FTZ R161, R133, c[0x0][0x2d0], -R140.reuse ;  /* 0x0000b40085a17a23 */ /* 0x100fe4000001088c */
[--C-:B------:R-:W-:Y:S02]  /*db30*/  FFMA.FTZ R160, R29, c[0x0][0x2d0], -R140.reuse ;  /* 0x0000b4001da07a23 */ /* 0x100fe4000001088c */
[--C-:B------:R-:W-:Y:S01]  /*db40*/  FFMA.FTZ R163, R33, c[0x0][0x2d0], -R140.reuse ;  /* 0x0000b40021a37a23 */ /* 0x100fe2000001088c */
[----:B------:R-:W-:Y:S01]  /*db50*/  LDSM.16.MT88.4 R28, [R190+0x900] ;  /* 0x00090000be1c783b */ /* 0x000fe20000004200 */
[----:B------:R-:W1:Y:S01]  /*db60*/  MUFU.EX2 R11, R11 ;  /* 0x0000000b000b7308 */ /* 0x000e620000000800 */
[--C-:B------:R-:W-:Y:S02]  /*db70*/  FFMA.FTZ R170, R146, c[0x0][0x2d0], -R155.reuse ;  /* 0x0000b40092aa7a23 */ /* 0x100fe4000001089b */
[--C-:B------:R-:W-:Y:S02]  /*db80*/  FFMA.FTZ R213, R145, c[0x0][0x2d0], -R140.reuse ;  /* 0x0000b40091d57a23 */ /* 0x100fe4000001088c */
[C---:B--2---:R-:W-:Y:S02]  /*db90*/  FMUL.FTZ R4, R3.reuse, R128 ;  /* 0x0000008003047220 */ /* 0x044fe40000410000 */
[C---:B------:R-:W-:Y:S01]  /*dba0*/  FMUL.FTZ R5, R3.reuse, R129 ;  /* 0x0000008103057220 */ /* 0x040fe20000410000 */
[----:B------:R-:W-:Y:S01]  /*dbb0*/  LDSM.16.MT88.4 R32, [R188+0x900] ;  /* 0x00090000bc20783b */ /* 0x000fe20000004200 */
[C---:B------:R-:W-:Y:S01]  /*dbc0*/  FMUL.FTZ R100, R3.reuse, R100 ;  /* 0x0000006403647220 */ /* 0x040fe20000410000 */
[----:B------:R-:W-:Y:S01]  /*dbd0*/  MUFU.EX2 R10, R10 ;  /* 0x0000000a000a7308 */ /* 0x000fe20000000800 */
[C---:B------:R-:W-:Y:S02]  /*dbe0*/  FMUL.FTZ R101, R3.reuse, R101 ;  /* 0x0000006503657220 */ /* 0x040fe40000410000 */
[C---:B------:R-:W-:Y:S02]  /*dbf0*/  FMUL.FTZ R104, R3.reuse, R104 ;  /* 0x0000006803687220 */ /* 0x040fe40000410000 */
[C---:B----4-:R-:W-:Y:S01]  /*dc00*/  FMUL.FTZ R6, R2.reuse, R130 ;  /* 0x0000008202067220 */ /* 0x050fe20000410000 */
[----:B------:R-:W-:Y:S01]  /*dc10*/  LDSM.16.MT88.4 R132, [R190+0x2900] ;  /* 0x00290000be84783b */ /* 0x000fe20000004200 */
[C---:B------:R-:W-:Y:S02]  /*dc20*/  FMUL.FTZ R7, R2.reuse, R131 ;  /* 0x0000008302077220 */ /* 0x040fe40000410000 */
[C---:B------:R-:W-:Y:S01]  /*dc30*/  FMUL.FTZ R102, R2.reuse, R102 ;  /* 0x0000006602667220 */ /* 0x040fe20000410000 */
[----:B------:R-:W2:Y:S01]  /*dc40*/  MUFU.EX2 R149, R149 ;  /* 0x0000009500957308 */ /* 0x000ea20000000800 */
[C---:B------:R-:W-:Y:S02]  /*dc50*/  FMUL.FTZ R103, R2.reuse, R103 ;  /* 0x0000006702677220 */ /* 0x040fe40000410000 */
[----:B------:R-:W-:Y:S01]  /*dc60*/  FMUL.FTZ R105, R3, R105 ;  /* 0x0000006903697220 */ /* 0x000fe20000410000 */
[----:B-1----:R-:W-:Y:S01]  /*dc70*/  F2FP.PACK_AB R12, R11, R148 ;  /* 0x000000940b0c723e */ /* 0x002fe200000000ff */
[C---:B------:R-:W-:Y:S01]  /*dc80*/  FMUL.FTZ R106, R2.reuse, R106 ;  /* 0x0000006a026a7220 */ /* 0x040fe20000410000 */
[----:B------:R-:W-:Y:S01]  /*dc90*/  LDSM.16.MT88.4 R128, [R195+0x2900] ;  /* 0x00290000c380783b */ /* 0x000fe20000004200 */
[C---:B------:R-:W-:Y:S02]  /*dca0*/  FMUL.FTZ R107, R2.reuse, R107 ;  /* 0x0000006b026b7220 */ /* 0x040fe40000410000 */
[C---:B------:R-:W-:Y:S01]  /*dcb0*/  FMUL.FTZ R108, R3.reuse, R108 ;  /* 0x0000006c036c7220 */ /* 0x040fe20000410000 */
[----:B------:R-:W-:Y:S01]  /*dcc0*/  MUFU.EX2 R153, R153 ;  /* 0x0000009900997308 */ /* 0x000fe20000000800 */
[C---:B------:R-:W-:Y:S02]  /*dcd0*/  FMUL.FTZ R109, R3.reuse, R109 ;  /* 0x0000006d036d7220 */ /* 0x040fe40000410000 */
[C---:B------:R-:W-:Y:S01]  /*dce0*/  FMUL.FTZ R110, R2.reuse, R110 ;  /* 0x0000006e026e7220 */ /* 0x040fe20000410000 */
[----:B------:R-:W-:Y:S01]  /*dcf0*/  LDSM.16.MT88.4 R136, [R189+0x2900] ;  /* 0x00290000bd88783b */ /* 0x000fe20000004200 */
[C---:B------:R-:W-:Y:S02]  /*dd00*/  FMUL.FTZ R111, R2.reuse, R111 ;  /* 0x0000006f026f7220 */ /* 0x040fe40000410000 */
[C---:B------:R-:W-:Y:S02]  /*dd10*/  FMUL.FTZ R112, R3.reuse, R112 ;  /* 0x0000007003707220 */ /* 0x040fe40000410000 */
[----:B------:R-:W-:Y:S01]  /*dd20*/  FMUL.FTZ R113, R3, R113 ;  /* 0x0000007103717220 */ /* 0x000fe20000410000 */
[----:B------:R-:W1:Y:S01]  /*dd30*/  MUFU.EX2 R152, R152 ;  /* 0x0000009800987308 */ /* 0x000e620000000800 */
[C---:B------:R-:W-:Y:S02]  /*dd40*/  FMUL.FTZ R114, R2.reuse, R114 ;  /* 0x0000007202727220 */ /* 0x040fe40000410000 */
[C---:B------:R-:W-:Y:S01]  /*dd50*/  FMUL.FTZ R115, R2.reuse, R115 ;  /* 0x0000007302737220 */ /* 0x040fe20000410000 */
[----:B--2---:R-:W-:Y:S01]  /*dd60*/  F2FP.PACK_AB R14, R149, R10 ;  /* 0x0000000a950e723e */ /* 0x004fe200000000ff */
[--C-:B------:R-:W-:Y:S02]  /*dd70*/  FFMA.FTZ R214, R143, c[0x0][0x2d0], -R140.reuse ;  /* 0x0000b4008fd67a23 */ /* 0x100fe4000001088c */
[--C-:B------:R-:W-:Y:S02]  /*dd80*/  FFMA.FTZ R215, R141, c[0x0][0x2d0], -R140.reuse ;  /* 0x0000b4008dd77a23 */ /* 0x100fe4000001088c */
        /* <DEDUP_REMOVED lines=11> */
[C---:B------:R-:W-:Y:S02]  /*de40*/  FMUL.FTZ R124, R3.reuse, R124 ;  /* 0x0000007c037c7220 */ /* 0x040fe40000410000 */
[C---:B------:R-:W-:Y:S02]  /*de50*/  FMUL.FTZ R125, R3.reuse, R125 ;  /* 0x0000007d037d7220 */ /* 0x040fe40000410000 */
[C---:B------:R-:W-:Y:S01]  /*de60*/  FMUL.FTZ R126, R2.reuse, R126 ;  /* 0x0000007e027e7220 */ /* 0x040fe20000410000 */
[----:B------:R-:W-:Y:S01]  /*de70*/  MUFU.EX2 R154, R154 ;  /* 0x0000009a009a7308 */ /* 0x000fe20000000800 */
[C---:B------:R-:W-:Y:S02]  /*de80*/  FMUL.FTZ R127, R2.reuse, R127 ;  /* 0x0000007f027f7220 */ /* 0x040fe40000410000 */
[C---:B------:R-:W-:Y:S02]  /*de90*/  FMUL.FTZ R36, R3.reuse, R36 ;  /* 0x0000002403247220 */ /* 0x040fe40000410000 */
[C---:B------:R-:W-:Y:S02]  /*dea0*/  FMUL.FTZ R37, R3.reuse, R37 ;  /* 0x0000002503257220 */ /* 0x040fe40000410000 */
[C---:B------:R-:W-:Y:S02]  /*deb0*/  FMUL.FTZ R38, R2.reuse, R38 ;  /* 0x0000002602267220 */ /* 0x040fe40000410000 */
[----:B------:R-:W-:Y:S01]  /*dec0*/  FMUL.FTZ R39, R2, R39 ;  /* 0x0000002702277220 */ /* 0x000fe20000410000 */
[----:B------:R-:W1:Y:S01]  /*ded0*/  MUFU.EX2 R157, R157 ;  /* 0x0000009d009d7308 */ /* 0x000e620000000800 */
[C---:B------:R-:W-:Y:S02]  /*dee0*/  FMUL.FTZ R40, R3.reuse, R40 ;  /* 0x0000002803287220 */ /* 0x040fe40000410000 */
[C---:B------:R-:W-:Y:S01]  /*def0*/  FMUL.FTZ R41, R3.reuse, R41 ;  /* 0x0000002903297220 */ /* 0x040fe20000410000 */
[----:B--2---:R-:W-:Y:S01]  /*df00*/  F2FP.PACK_AB R15, R150, R151 ;  /* 0x00000097960f723e */ /* 0x004fe200000000ff */
[C---:B------:R-:W-:Y:S02]  /*df10*/  FMUL.FTZ R42, R2.reuse, R42 ;  /* 0x0000002a022a7220 */ /* 0x040fe40000410000 */
[C---:B------:R-:W-:Y:S02]  /*df20*/  FMUL.FTZ R43, R2.reuse, R43 ;  /* 0x0000002b022b7220 */ /* 0x040fe40000410000 */
[C---:B------:R-:W-:Y:S01]  /*df30*/  FMUL.FTZ R44, R3.reuse, R44 ;  /* 0x0000002c032c7220 */ /* 0x040fe20000410000 */
[----:B------:R-:W-:Y:S01]  /*df40*/  MUFU.EX2 R156, R156 ;  /* 0x0000009c009c7308 */ /* 0x000fe20000000800 */
[C---:B------:R-:W-:Y:S05]  /*df50*/  HMMA.16816.F32 R4, R12.reuse, R16, R4 ;  /* 0x000000100c04723c */ /* 0x040fea0000001804 */
[C---:B------:R-:W-:Y:S02]  /*df60*/  FMUL.FTZ R45, R3.reuse, R45 ;  /* 0x0000002d032d7220 */ /* 0x040fe40000410000 */
[C---:B------:R-:W-:Y:S01]  /*df70*/  FMUL.FTZ R46, R2.reuse, R46 ;  /* 0x0000002e022e7220 */ /* 0x040fe20000410000 */
[C---:B------:R-:W-:Y:S01]  /*df80*/  HMMA.16816.F32 R100, R12.reuse, R18, R100 ;  /* 0x000000120c64723c */ /* 0x040fe20000001864 */
[----:B------:R-:W2:Y:S01]  /*df90*/  LDSM.16.MT88.4 R16, [R188+0x100] ;  /* 0x00010000bc10783b */ /* 0x000ea20000004200 */
[----:B------:R-:W4:Y:S02]  /*dfa0*/  MUFU.EX2 R159, R159 ;  /* 0x0000009f009f7308 */ /* 0x000f240000000800 */
[C---:B------:R-:W-:Y:S02]  /*dfb0*/  FMUL.FTZ R47, R2.reuse, R47 ;  /* 0x0000002f022f7220 */ /* 0x040fe40000410000 */
[C---:B------:R-:W-:Y:S02]  /*dfc0*/  FMUL.FTZ R48, R3.reuse, R48 ;  /* 0x0000003003307220 */ /* 0x040fe40000410000 */
[C---:B---3--:R-:W-:Y:S04]  /*dfd0*/  HMMA.16816.F32 R104, R12.reuse, R20, R104 ;  /* 0x000000140c68723c */ /* 0x048fe80000001868 */
[C---:B------:R-:W-:Y:S01]  /*dfe0*/  FMUL.FTZ R49, R3.reuse, R49 ;  /* 0x0000003103317220 */ /* 0x040fe20000410000 */
[----:B------:R-:W-:Y:S01]  /*dff0*/  MUFU.EX2 R158, R158 ;  /* 0x0000009e009e7308 */ /* 0x000fe20000000800 */
[C---:B------:R-:W-:Y:S02]  /*e000*/  FMUL.FTZ R50, R2.reuse, R50 ;  /* 0x0000003202327220 */ /* 0x040fe40000410000 */
[C---:B------:R-:W-:Y:S01]  /*e010*/  HMMA.16816.F32 R108, R12.reuse, R22, R108 ;  /* 0x000000160c6c723c */ /* 0x040fe2000000186c */
[----:B------:R-:W3:Y:S03]  /*e020*/  LDSM.16.MT88.4 R20, [R195+0x2100] ;  /* 0x00210000c314783b */ /* 0x000ee60000004200 */
[C---:B------:R-:W-:Y:S02]  /*e030*/  FMUL.FTZ R51, R2.reuse, R51 ;  /* 0x0000003302337220 */ /* 0x040fe40000410000 */
[C---:B------:R-:W-:Y:S01]  /*e040*/  FMUL.FTZ R52, R3.reuse, R52 ;  /* 0x0000003403347220 */ /* 0x040fe20000410000 */
[----:B------:R-:W1:Y:S01]  /*e050*/  MUFU.EX2 R161, R161 ;  /* 0x000000a100a17308 */ /* 0x000e620000000800 */
[C---:B-----5:R-:W-:Y:S04]  /*e060*/  HMMA.16816.F32 R112, R12.reuse, R24, R112 ;  /* 0x000000180c70723c */ /* 0x060fe80000001870 */
[C---:B------:R-:W-:Y:S02]  /*e070*/  FMUL.FTZ R53, R3.reuse, R53 ;  /* 0x0000003503357220 */ /* 0x040fe40000410000 */
[C---:B------:R-:W-:Y:S02]  /*e080*/  FMUL.FTZ R54, R2.reuse, R54 ;  /* 0x0000003602367220 */ /* 0x040fe40000410000 */
[C---:B------:R-:W-:Y:S01]  /*e090*/  HMMA.16816.F32 R116, R12.reuse, R26, R116 ;  /* 0x0000001a0c74723c */ /* 0x040fe20000001874 */
[----:B------:R-:W5:Y:S01]  /*e0a0*/  LDSM.16.MT88.4 R24, [R190+0x2100] ;  /* 0x00210000be18783b */ /* 0x000f620000004200 */
[----:B------:R-:W-:Y:S02]  /*e0b0*/  MUFU.EX2 R160, R160 ;  /* 0x000000a000a07308 */ /* 0x000fe40000000800 */
[C---:B------:R-:W-:Y:S02]  /*e0c0*/  FMUL.FTZ R55, R2.reuse, R55 ;  /* 0x0000003702377220 */ /* 0x040fe40000410000 */
[C---:B------:R-:W-:Y:S02]  /*e0d0*/  FMUL.FTZ R56, R3.reuse, R56 ;  /* 0x0000003803387220 */ /* 0x040fe40000410000 */
[C---:B------:R-:W-:Y:S01]  /*e0e0*/  FMUL.FTZ R57, R3.reuse, R57 ;  /* 0x0000003903397220 */ /* 0x040fe20000410000 */
[C---:B--2---:R-:W-:Y:S03]  /*e0f0*/  HMMA.16816.F32 R120, R12.reuse, R16, R120 ;  /* 0x000000100c78723c */ /* 0x044fe60000001878 */
[C---:B------:R-:W-:Y:S01]  /*e100*/  FMUL.FTZ R58, R2.reuse, R58 ;  /* 0x0000003a023a7220 */ /* 0x040fe20000410000 */
[----:B------:R-:W2:Y:S01]  /*e110*/  MUFU.EX2 R163, R163 ;  /* 0x000000a300a37308 */ /* 0x000ea20000000800 */
[C---:B------:R-:W-:Y:S02]  /*e120*/  FMUL.FTZ R59, R2.reuse, R59 ;  /* 0x0000003b023b7220 */ /* 0x040fe40000410000 */
[C---:B------:R-:W-:Y:S01]  /*e130*/  FMUL.FTZ R60, R3.reuse, R60 ;  /* 0x0000003c033c7220 */ /* 0x040fe20000410000 */
[C---:B------:R-:W-:Y:S01]  /*e140*/  HMMA.16816.F32 R124, R12.reuse, R18, R124 ;  /* 0x000000120c7c723c */ /* 0x040fe2000000187c */
[----:B------:R-:W1:Y:S03]  /*e150*/  LDSM.16.MT88.4 R16, [R189+0x2100] ;  /* 0x00210000bd10783b */ /* 0x000e660000004200 */
[C---:B------:R-:W-:Y:S02]  /*e160*/  FMUL.FTZ R61, R3.reuse, R61 ;  /* 0x0000003d033d7220 */ /* 0x040fe40000410000 */
[C---:B------:R-:W-:Y:S01]  /*e170*/  FMUL.FTZ R62, R2.reuse, R62 ;  /* 0x0000003e023e7220 */ /* 0x040fe20000410000 */
[----:B------:R-:W-:Y:S01]  /*e180*/  MUFU.EX2 R170, R170 ;  /* 0x000000aa00aa7308 */ /* 0x000fe20000000800 */
[C---:B---3--:R-:W-:Y:S04]  /*e190*/  HMMA.16816.F32 R36, R12.reuse, R20, R36 ;  /* 0x000000140c24723c */ /* 0x048fe80000001824 */
[C---:B------:R-:W-:Y:S02]  /*e1a0*/  FMUL.FTZ R63, R2.reuse, R63 ;  /* 0x0000003f023f7220 */ /* 0x040fe40000410000 */
[C---:B------:R-:W-:Y:S02]  /*e1b0*/  FMUL.FTZ R64, R3.reuse, R64 ;  /* 0x0000004003407220 */ /* 0x040fe40000410000 */
[C---:B------:R-:W-:Y:S01]  /*e1c0*/  HMMA.16816.F32 R40, R12.reuse, R22, R40 ;  /* 0x000000160c28723c */ /* 0x040fe20000001828 */
[----:B------:R-:W3:Y:S01]  /*e1d0*/  LDSM.16.MT88.4 R20, [R188+0x2100] ;  /* 0x00210000bc14783b */ /* 0x000ee20000004200 */
[----:B------:R-:W-:Y:S02]  /*e1e0*/  MUFU.EX2 R213, R213 ;  /* 0x000000d500d57308 */ /* 0x000fe40000000800 */
[C---:B------:R-:W-:Y:S02]  /*e1f0*/  FMUL.FTZ R65, R3.reuse, R65 ;  /* 0x0000004103417220 */ /* 0x040fe40000410000 */
[C---:B------:R-:W-:Y:S02]  /*e200*/  FMUL.FTZ R66, R2.reuse, R66 ;  /* 0x0000004202427220 */ /* 0x040fe40000410000 */
[C---:B-----5:R-:W-:Y:S04]  /*e210*/  HMMA.16816.F32 R44, R12.reuse, R24, R44 ;  /* 0x000000180c2c723c */ /* 0x060fe8000000182c */
[C---:B------:R-:W-:Y:S01]  /*e220*/  FMUL.FTZ R67, R2.reuse, R67 ;  /* 0x0000004302437220 */ /* 0x040fe20000410000 */
[----:B------:R-:W-:Y:S01]  /*e230*/  MUFU.EX2 R214, R214 ;  /* 0x000000d600d67308 */ /* 0x000fe20000000800 */
[C---:B------:R-:W-:Y:S02]  /*e240*/  FMUL.FTZ R68, R3.reuse, R68 ;  /* 0x0000004403447220 */ /* 0x040fe40000410000 */
[C---:B------:R-:W-:Y:S01]  /*e250*/  HMMA.16816.F32 R48, R12.reuse, R26, R48 ;  /* 0x0000001a0c30723c */ /* 0x040fe20000001830 */
[----:B------:R-:W5:Y:S03]  /*e260*/  LDSM.16.MT88.4 R24, [R195+0x4100] ;  /* 0x00410000c318783b */ /* 0x000f660000004200 */
[C---:B------:R-:W-:Y:S02]  /*e270*/  FMUL.FTZ R69, R3.reuse, R69 ;  /* 0x0000004503457220 */ /* 0x040fe40000410000 */
[C---:B------:R-:W-:Y:S01]  /*e280*/  FMUL.FTZ R70, R2.reuse, R70 ;  /* 0x0000004602467220 */ /* 0x040fe20000410000 */
[----:B------:R-:W-:Y:S01]  /*e290*/  MUFU.EX2 R215, R215 ;  /* 0x000000d700d77308 */ /* 0x000fe20000000800 */
[C---:B------:R-:W-:Y:S01]  /*e2a0*/  FMUL.FTZ R71, R2.reuse, R71 ;  /* 0x0000004702477220 */ /* 0x040fe20000410000 */
[C---:B-1----:R-:W-:Y:S03]  /*e2b0*/  HMMA.16816.F32 R52, R12.reuse, R16, R52 ;  /* 0x000000100c34723c */ /* 0x042fe60000001834 */
[C---:B------:R-:W-:Y:S02]  /*e2c0*/  FMUL.FTZ R72, R3.reuse, R72 ;  /* 0x0000004803487220 */ /* 0x040fe40000410000 */
[C---:B------:R-:W-:Y:S02]  /*e2d0*/  FMUL.FTZ R73, R3.reuse, R73 ;  /* 0x0000004903497220 */ /* 0x040fe40000410000 */
[C---:B------:R-:W-:Y:S01]  /*e2e0*/  FMUL.FTZ R74, R2.reuse, R74 ;  /* 0x0000004a024a7220 */ /* 0x040fe20000410000 */
[C---:B------:R-:W-:Y:S01]  /*e2f0*/  HMMA.16816.F32 R56, R12.reuse, R18, R56 ;  /* 0x000000120c38723c */ /* 0x040fe20000001838 */
[----:B------:R-:W1:Y:S03]  /*e300*/  LDSM.16.MT88.4 R16, [R190+0x4100] ;  /* 0x00410000be10783b */ /* 0x000e660000004200 */
[C---:B------:R-:W-:Y:S02]  /*e310*/  FMUL.FTZ R75, R2.reuse, R75 ;  /* 0x0000004b024b7220 */ /* 0x040fe40000410000 */
[C---:B------:R-:W-:Y:S02]  /*e320*/  FMUL.FTZ R76, R3.reuse, R76 ;  /* 0x0000004c034c7220 */ /* 0x040fe40000410000 */
[C---:B---3--:R-:W-:Y:S04]  /*e330*/  HMMA.16816.F32 R60, R12.reuse, R20, R60 ;  /* 0x000000140c3c723c */ /* 0x048fe8000000183c */
[C---:B------:R-:W-:Y:S02]  /*e340*/  FMUL.FTZ R77, R3.reuse, R77 ;  /* 0x0000004d034d7220 */ /* 0x040fe40000410000 */
[C---:B------:R-:W-:Y:S02]  /*e350*/  FMUL.FTZ R78, R2.reuse, R78 ;  /* 0x0000004e024e7220 */ /* 0x040fe40000410000 */
[C---:B------:R-:W-:Y:S01]  /*e360*/  HMMA.16816.F32 R64, R12.reuse, R22, R64 ;  /* 0x000000160c40723c */ /* 0x040fe20000001840 */
[----:B------:R-:W3:Y:S03]  /*e370*/  LDSM.16.MT88.4 R20, [R189+0x4100] ;  /* 0x00410000bd14783b */ /* 0x000ee60000004200 */
[C---:B------:R-:W-:Y:S02]  /*e380*/  FMUL.FTZ R79, R2.reuse, R79 ;  /* 0x0000004f024f7220 */ /* 0x040fe40000410000 */
[C---:B------:R-:W-:Y:S02]  /*e390*/  FMUL.FTZ R80, R3.reuse, R80 ;  /* 0x0000005003507220 */ /* 0x040fe40000410000 */
[C---:B-----5:R-:W-:Y:S04]  /*e3a0*/  HMMA.16816.F32 R68, R12.reuse, R24, R68 ;  /* 0x000000180c44723c */ /* 0x060fe80000001844 */
[C---:B------:R-:W-:Y:S02]  /*e3b0*/  FMUL.FTZ R81, R3.reuse, R81 ;  /* 0x0000005103517220 */ /* 0x040fe40000410000 */
[C---:B------:R-:W-:Y:S02]  /*e3c0*/  FMUL.FTZ R82, R2.reuse, R82 ;  /* 0x0000005202527220 */ /* 0x040fe40000410000 */
[C---:B------:R-:W-:Y:S01]  /*e3d0*/  HMMA.16816.F32 R72, R12.reuse, R26, R72 ;  /* 0x0000001a0c48723c */ /* 0x040fe20000001848 */
[----:B------:R-:W5:Y:S03]  /*e3e0*/  LDSM.16.MT88.4 R24, [R188+0x4100] ;  /* 0x00410000bc18783b */ /* 0x000f660000004200 */
[C---:B------:R-:W-:Y:S02]  /*e3f0*/  FMUL.FTZ R83, R2.reuse, R83 ;  /* 0x0000005302537220 */ /* 0x040fe40000410000 */
[C---:B------:R-:W-:Y:S02]  /*e400*/  FMUL.FTZ R84, R3.reuse, R84 ;  /* 0x0000005403547220 */ /* 0x040fe40000410000 */
        /* <DEDUP_REMOVED lines=12> */
[C---:B------:R-:W-:Y:S03]  /*e4d0*/  FMUL.FTZ R93, R3.reuse, R93 ;  /* 0x0000005d035d7220 */ /* 0x040fe60000410000 */
[C---:B------:R-:W-:Y:S01]  /*e4e0*/  HMMA.16816.F32 R88, R12.reuse, R22, R88 ;  /* 0x000000160c58723c */ /* 0x040fe20000001858 */
[----:B------:R-:W3:Y:S02]  /*e4f0*/  LDSM.16.MT88.4 R20, [R189+0x900] ;  /* 0x00090000bd14783b */ /* 0x000ee40000004200 */
[C---:B------:R-:W-:Y:S02]  /*e500*/  FMUL.FTZ R94, R2.reuse, R94 ;  /* 0x0000005e025e7220 */ /* 0x040fe40000410000 */
[C---:B------:R-:W-:Y:S02]  /*e510*/  FMUL.FTZ R95, R2.reuse, R95 ;  /* 0x0000005f025f7220 */ /* 0x040fe40000410000 */
[C---:B------:R-:W-:Y:S02]  /*e520*/  FMUL.FTZ R96, R3.reuse, R96 ;  /* 0x0000006003607220 */ /* 0x040fe40000410000 */
[----:B------:R-:W-:Y:S03]  /*e530*/  FMUL.FTZ R97, R3, R97 ;  /* 0x0000006103617220 */ /* 0x000fe60000410000 */
[C---:B-----5:R-:W-:Y:S03]  /*e540*/  HMMA.16816.F32 R92, R12.reuse, R24, R92 ;  /* 0x000000180c5c723c */ /* 0x060fe6000000185c */
[C---:B------:R-:W-:Y:S02]  /*e550*/  FMUL.FTZ R98, R2.reuse, R98 ;  /* 0x0000006202627220 */ /* 0x040fe40000410000 */
[----:B------:R-:W-:Y:S02]  /*e560*/  FMUL.FTZ R99, R2, R99 ;  /* 0x0000006302637220 */ /* 0x000fe40000410000 */
[--C-:B------:R-:W-:Y:S02]  /*e570*/  FFMA.FTZ R168, R168, c[0x0][0x2d0], -R155.reuse ;  /* 0x0000b400a8a87a23 */ /* 0x100fe4000001089b */
[--C-:B------:R-:W-:Y:S03]  /*e580*/  FFMA.FTZ R173, R166, c[0x0][0x2d0], -R155.reuse ;  /* 0x0000b400a6ad7a23 */ /* 0x100fe6000001089b */
[----:B------:R-:W-:Y:S01]  /*e590*/  HMMA.16816.F32 R96, R12, R26, R96 ;  /* 0x0000001a0c60723c */ /* 0x000fe20000001860 */
[----:B------:R-:W-:Y:S01]  /*e5a0*/  LDSM.16.MT88.4 R24, [R190+0x4900] ;  /* 0x00490000be18783b */ /* 0x000fe20000004200 */
[----:B------:R-:W-:Y:S01]  /*e5b0*/  MUFU.EX2 R168, R168 ;  /* 0x000000a800a87308 */ /* 0x000fe20000000800 */
[--C-:B------:R-:W-:Y:S02]  /*e5c0*/  FFMA.FTZ R164, R164, c[0x0][0x2d0], -R155.reuse ;  /* 0x0000b400a4a47a23 */ /* 0x100fe4000001089b */
[--C-:B------:R-:W-:Y:S02]  /*e5d0*/  FFMA.FTZ R175, R162, c[0x0][0x2d0], -R155.reuse ;  /* 0x0000b400a2af7a23 */ /* 0x100fe4000001089b */
[----:B------:R-:W-:Y:S01]  /*e5e0*/  F2FP.PACK_AB R12, R157, R154 ;  /* 0x0000009a9d0c723e */ /* 0x000fe200000000ff */
[--C-:B------:R-:W-:Y:S01]  /*e5f0*/  FFMA.FTZ R162, R171, c[0x0][0x2d0], -R140.reuse ;  /* 0x0000b400aba27a23 */ /* 0x100fe2000001088c */
[----:B----4-:R-:W-:Y:S03]  /*e600*/  F2FP.PACK_AB R14, R159, R156 ;  /* 0x0000009c9f0e723e */ /* 0x010fe600000000ff */
[----:B------:R-:W-:Y:S01]  /*e610*/  F2FP.PACK_AB R13, R161, R158 ;  /* 0x0000009ea10d723e */ /* 0x000fe200000000ff */
[--C-:B------:R-:W-:Y:S01]  /*e620*/  FFMA.FTZ R171, R144, c[0x0][0x2d0], -R155.reuse ;  /* 0x0000b40090ab7a23 */ /* 0x100fe2000001089b */
[----:B--2---:R-:W-:Y:S01]  /*e630*/  F2FP.PACK_AB R15, R163, R160 ;  /* 0x000000a0a30f723e */ /* 0x004fe200000000ff */
[--C-:B------:R-:W-:Y:S01]  /*e640*/  FFMA.FTZ R169, R169, c[0x0][0x2d0], -R140.reuse ;  /* 0x0000b400a9a97a23 */ /* 0x100fe2000001088c */
[----:B------:R-:W2:Y:S01]  /*e650*/  MUFU.EX2 R173, R173 ;  /* 0x000000ad00ad7308 */ /* 0x000ea20000000800 */
[--C-:B------:R-:W-:Y:S02]  /*e660*/  FFMA.FTZ R166, R167, c[0x0][0x2d0], -R140.reuse ;  /* 0x0000b400a7a67a23 */ /* 0x100fe4000001088c */
[--C-:B------:R-:W-:Y:S02]  /*e670*/  FFMA.FTZ R167, R147, c[0x0][0x2d0], -R155.reuse ;  /* 0x0000b40093a77a23 */ /* 0x100fe4000001089b */
[C---:B-1----:R-:W-:Y:S01]  /*e680*/  HMMA.16816.F32 R4, R12.reuse, R16, R4 ;  /* 0x000000100c04723c */ /* 0x042fe20000001804 */
[----:B------:R-:W-:Y:S02]  /*e690*/  LDSM.16.MT88.4 R144, [R195+0x5900] ;  /* 0x00590000c390783b */ /* 0x000fe40000004200 */
[----:B------:R-:W-:Y:S02]  /*e6a0*/  FFMA.FTZ R155, R142, c[0x0][0x2d0], -R155 ;  /* 0x0000b4008e9b7a23 */ /* 0x000fe4000001089b */
[--C-:B------:R-:W-:Y:S01]  /*e6b0*/  FFMA.FTZ R165, R165, c[0x0][0x2d0], -R140.reuse ;  /* 0x0000b400a5a57a23 */ /* 0x100fe2000001088c */
[----:B------:R-:W-:Y:S01]  /*e6c0*/  MUFU.EX2 R164, R164 ;  /* 0x000000a400a47308 */ /* 0x000fe20000000800 */
[----:B------:R-:W-:Y:S01]  /*e6d0*/  FFMA.FTZ R140, R9, c[0x0][0x2d0], -R140 ;  /* 0x0000b400098c7a23 */ /* 0x000fe2000001088c */
[C---:B------:R-:W-:Y:S01]  /*e6e0*/  HMMA.16816.F32 R100, R12.reuse, R18, R100 ;  /* 0x000000120c64723c */ /* 0x040fe20000001864 */
[----:B------:R-:W1:Y:S03]  /*e6f0*/  LDSM.16.MT88.4 R16, [R188+0x2900] ;  /* 0x00290000bc10783b */ /* 0x000e660000004200 */
[----:B------:R-:W-:Y:S02]  /*e700*/  FFMA.FTZ R148, R3, R206, R148 ;  /* 0x000000ce03947223 */ /* 0x000fe40000010094 */
[----:B------:R-:W-:Y:S02]  /*e710*/  FFMA.FTZ R153, R2, R207, R153 ;  /* 0x000000cf02997223 */ /* 0x000fe40000010099 */
[C---:B------:R-:W-:Y:S01]  /*e720*/  HMMA.16816.F32 R104, R12.reuse, R28, R104 ;  /* 0x0000001c0c68723c */ /* 0x040fe20000001868 */
[----:B------:R4:W-:Y:S03]  /*e730*/  MUFU.EX2 R216, R140 ;  /* 0x0000008c00d87308 */ /* 0x0009e60000000800 */
[----:B------:R-:W-:Y:S02]  /*e740*/  FADD.FTZ R11, R11, R148 ;  /* 0x000000940b0b7221 */ /* 0x000fe40000010000 */
[----:B------:R-:W-:Y:S02]  /*e750*/  FADD.FTZ R152, R152, R153 ;  /* 0x0000009998987221 */ /* 0x000fe40000010000 */
[C---:B------:R-:W-:Y:S01]  /*e760*/  HMMA.16816.F32 R108, R12.reuse, R30, R108 ;  /* 0x0000001e0c6c723c */ /* 0x040fe2000000186c */
[----:B------:R-:W-:Y:S02]  /*e770*/  LDSM.16.MT88.4 R28, [R189+0x4900] ;  /* 0x00490000bd1c783b */ /* 0x000fe40000004200 */
[----:B------:R-:W5:Y:S01]  /*e780*/  MUFU.EX2 R175, R175 ;  /* 0x000000af00af7308 */ /* 0x000f620000000800 */
[----:B------:R-:W-:Y:S02]  /*e790*/  FADD.FTZ R10, R10, R11 ;  /* 0x0000000b0a0a7221 */ /* 0x000fe40000010000 */
[----:B------:R-:W-:Y:S02]  /*e7a0*/  FADD.FTZ R3, R151, R152 ;  /* 0x0000009897037221 */ /* 0x000fe40000010000 */
[C---:B---3--:R-:W-:Y:S04]  /*e7b0*/  HMMA.16816.F32 R112, R12.reuse, R20, R112 ;  /* 0x000000140c70723c */ /* 0x048fe80000001870 */
[----:B------:R-:W-:Y:S01]  /*e7c0*/  FADD.FTZ R149, R149, R10 ;  /* 0x0000000a95957221 */ /* 0x000fe20000010000 */
[----:B------:R-:W-:Y:S01]  /*e7d0*/  MUFU.EX2 R162, R162 ;  /* 0x000000a200a27308 */ /* 0x000fe20000000800 */
[----:B------:R-:W-:Y:S02]  /*e7e0*/  FADD.FTZ R3, R150, R3 ;  /* 0x0000000396037221 */ /* 0x000fe40000010000 */
[C---:B------:R-:W-:Y:S01]  /*e7f0*/  HMMA.16816.F32 R116, R12.reuse, R22, R116 ;  /* 0x000000160c74723c */ /* 0x040fe20000001874 */
[----:B------:R-:W3:Y:S03]  /*e800*/  LDSM.16.MT88.4 R20, [R195+0x4900] ;  /* 0x00490000c314783b */ /* 0x000ee60000004200 */
[----:B------:R-:W-:Y:S02]  /*e810*/  FADD.FTZ R154, R154, R149 ;  /* 0x000000959a9a7221 */ /* 0x000fe40000010000 */
[----:B------:R-:W-:Y:S01]  /*e820*/  FADD.FTZ R158, R158, R3 ;  /* 0x000000039e9e7221 */ /* 0x000fe20000010000 */
[----:B------:R-:W1:Y:S01]  /*e830*/  MUFU.EX2 R169, R169 ;  /* 0x000000a900a97308 */ /* 0x000e620000000800 */
[C---:B------:R-:W-:Y:S01]  /*e840*/  HMMA.16816.F32 R120, R12.reuse, R32, R120 ;  /* 0x000000200c78723c */ /* 0x040fe20000001878 */
[----:B----4-:R-:W-:Y:S03]  /*e850*/  LDSM.16.MT88.4 R140, [R188+0x3900] ;  /* 0x00390000bc8c783b */ /* 0x010fe60000004200 */
[----:B------:R-:W-:Y:S01]  /*e860*/  MOV R3, R0 ;  /* 0x0000000000037202 */ /* 0x000fe20000000f00 */
[----:B------:R-:W-:Y:S02]  /*e870*/  FADD.FTZ R157, R157, R154 ;  /* 0x0000009a9d9d7221 */ /* 0x000fe40000010000 */
[----:B------:R-:W-:Y:S01]  /*e880*/  FADD.FTZ R161, R161, R158 ;  /* 0x0000009ea1a17221 */ /* 0x000fe20000010000 */
[C---:B------:R-:W-:Y:S01]  /*e890*/  HMMA.16816.F32 R124, R12.reuse, R34, R124 ;  /* 0x000000220c7c723c */ /* 0x040fe2000000187c */
[----:B------:R-:W-:Y:S01]  /*e8a0*/  LDSM.16.MT88.4 R32, [R190+0x1100] ;  /* 0x00110000be20783b */ /* 0x000fe20000004200 */
[----:B------:R-:W-:Y:S02]  /*e8b0*/  MUFU.EX2 R166, R166 ;  /* 0x000000a600a67308 */ /* 0x000fe40000000800 */
[----:B------:R-:W-:Y:S02]  /*e8c0*/  FADD.FTZ R156, R156, R157 ;  /* 0x0000009d9c9c7221 */ /* 0x000fe40000010000 */
[----:B------:R-:W-:Y:S02]  /*e8d0*/  FADD.FTZ R160, R160, R161 ;  /* 0x000000a1a0a07221 */ /* 0x000fe40000010000 */
[C---:B------:R-:W-:Y:S04]  /*e8e0*/  HMMA.16816.F32 R36, R12.reuse, R128, R36 ;  /* 0x000000800c24723c */ /* 0x040fe80000001824 */
[----:B------:R-:W4:Y:S01]  /*e8f0*/  MUFU.EX2 R165, R165 ;  /* 0x000000a500a57308 */ /* 0x000f220000000800 */
[----:B------:R-:W-:Y:S02]  /*e900*/  FADD.FTZ R159, R159, R156 ;  /* 0x0000009c9f9f7221 */ /* 0x000fe40000010000 */
[----:B------:R-:W-:Y:S01]  /*e910*/  FADD.FTZ R163, R163, R160 ;  /* 0x000000a0a3a37221 */ /* 0x000fe20000010000 */
[C---:B------:R-:W-:Y:S01]  /*e920*/  HMMA.16816.F32 R40, R12.reuse, R130, R40 ;  /* 0x000000820c28723c */ /* 0x040fe20000001828 */
[----:B------:R-:W-:Y:S05]  /*e930*/  LDSM.16.MT88.4 R128, [R188+0x1100] ;  /* 0x00110000bc80783b */ /* 0x000fea0000004200 */
[----:B------:R-:W1:Y:S02]  /*e940*/  MUFU.EX2 R167, R167 ;  /* 0x000000a700a77308 */ /* 0x000e640000000800 */
[C---:B------:R-:W-:Y:S08]  /*e950*/  HMMA.16816.F32 R44, R12.reuse, R132, R44 ;  /* 0x000000840c2c723c */ /* 0x040ff0000000182c */
[C---:B------:R-:W-:Y:S01]  /*e960*/  HMMA.16816.F32 R48, R12.reuse, R134, R48 ;  /* 0x000000860c30723c */ /* 0x040fe20000001830 */
[----:B------:R-:W-:Y:S01]  /*e970*/  LDSM.16.MT88.4 R132, [R190+0x3100] ;  /* 0x00310000be84783b */ /* 0x000fe20000004200 */
[----:B------:R-:W-:Y:S06]  /*e980*/  MUFU.EX2 R171, R171 ;  /* 0x000000ab00ab7308 */ /* 0x000fec0000000800 */
[C---:B------:R-:W-:Y:S04]  /*e990*/  HMMA.16816.F32 R52, R12.reuse, R136, R52 ;  /* 0x000000880c34723c */ /* 0x040fe80000001834 */
[----:B------:R-:W2:Y:S04]  /*e9a0*/  MUFU.EX2 R174, R155 ;  /* 0x0000009b00ae7308 */ /* 0x000ea80000000800 */
[C---:B------:R-:W-:Y:S01]  /*e9b0*/  HMMA.16816.F32 R56, R12.reuse, R138, R56 ;  /* 0x0000008a0c38723c */ /* 0x040fe20000001838 */
[----:B------:R-:W-:Y:S07]  /*e9c0*/  LDSM.16.MT88.4 R136, [R189+0x3100] ;  /* 0x00310000bd88783b */ /* 0x000fee0000004200 */
[C---:B-1----:R-:W-:Y:S08]  /*e9d0*/  HMMA.16816.F32 R60, R12.reuse, R16, R60 ;  /* 0x000000100c3c723c */ /* 0x042ff0000000183c */
[C---:B------:R-:W-:Y:S01]  /*e9e0*/  HMMA.16816.F32 R64, R12.reuse, R18, R64 ;  /* 0x000000120c40723c */ /* 0x040fe20000001840 */
[----:B------:R-:W1:Y:S07]  /*e9f0*/  LDSM.16.MT88.4 R16, [R188+0x4900] ;  /* 0x00490000bc10783b */ /* 0x000e6e0000004200 */
[C---:B---3--:R-:W-:Y:S08]  /*ea00*/  HMMA.16816.F32 R68, R12.reuse, R20, R68 ;  /* 0x000000140c44723c */ /* 0x048ff00000001844 */
[C---:B------:R-:W-:Y:S01]  /*ea10*/  HMMA.16816.F32 R72, R12.reuse, R22, R72 ;  /* 0x000000160c48723c */ /* 0x040fe20000001848 */
[----:B------:R-:W3:Y:S07]  /*ea20*/  LDSM.16.MT88.4 R20, [R195+0x1100] ;  /* 0x00110000c314783b */ /* 0x000eee0000004200 */
[C---:B------:R-:W-:Y:S08]  /*ea30*/  HMMA.16816.F32 R76, R12.reuse, R24, R76 ;  /* 0x000000180c4c723c */ /* 0x040ff0000000184c */
[C---:B------:R-:W-:Y:S01]  /*ea40*/  HMMA.16816.F32 R80, R12.reuse, R26, R80 ;  /* 0x0000001a0c50723c */ /* 0x040fe20000001850 */
[----:B------:R-:W3:Y:S07]  /*ea50*/  LDSM.16.MT88.4 R24, [R189+0x1100] ;  /* 0x00110000bd18783b */ /* 0x000eee0000004200 */
[C---:B------:R-:W-:Y:S08]  /*ea60*/  HMMA.16816.F32 R84, R12.reuse, R28, R84 ;  /* 0x0000001c0c54723c */ /* 0x040ff00000001854 */
[C---:B------:R-:W-:Y:S01]  /*ea70*/  HMMA.16816.F32 R88, R12.reuse, R30, R88 ;  /* 0x0000001e0c58723c */ /* 0x040fe20000001858 */
[----:B------:R-:W3:Y:S07]  /*ea80*/  LDSM.16.MT88.4 R28, [R195+0x3100] ;  /* 0x00310000c31c783b */ /* 0x000eee0000004200 */
[C---:B-1----:R-:W-:Y:S08]  /*ea90*/  HMMA.16816.F32 R92, R12.reuse, R16, R92 ;  /* 0x000000100c5c723c */ /* 0x042ff0000000185c */
[----:B------:R-:W-:Y:S01]  /*eaa0*/  HMMA.16816.F32 R96, R12, R18, R96 ;  /* 0x000000120c60723c */ /* 0x000fe20000001860 */
[----:B------:R-:W1:Y:S06]  /*eab0*/  LDSM.16.MT88.4 R16, [R188+0x3100] ;  /* 0x00310000bc10783b */ /* 0x000e6c0000004200 */
[----:B--2---:R-:W-:Y:S01]  /*eac0*/  F2FP.PACK_AB R12, R173, R168 ;  /* 0x000000a8ad0c723e */ /* 0x004fe200000000ff */
[----:B------:R-:W-:Y:S01]  /*ead0*/  FADD.FTZ R168, R168, R159 ;  /* 0x0000009fa8a87221 */ /* 0x000fe20000010000 */
[----:B-----5:R-:W-:Y:S03]  /*eae0*/  F2FP.PACK_AB R14, R175, R164 ;  /* 0x000000a4af0e723e */ /* 0x020fe600000000ff */
[----:B------:R-:W-:Y:S01]  /*eaf0*/  F2FP.PACK_AB R13, R169, R162 ;  /* 0x000000a2a90d723e */ /* 0x000fe200000000ff */
[----:B------:R-:W-:Y:S01]  /*eb00*/  FADD.FTZ R162, R162, R163 ;  /* 0x000000a3a2a27221 */ /* 0x000fe20000010000 */
[----:B----4-:R-:W-:Y:S01]  /*eb10*/  F2FP.PACK_AB R15, R165, R166 ;  /* 0x000000a6a50f723e */ /* 0x010fe200000000ff */
[----:B------:R-:W-:Y:S02]  /*eb20*/  FADD.FTZ R173, R173, R168 ;  /* 0x000000a8adad7221 */ /* 0x000fe40000010000 */
[----:B------:R-:W-:Y:S02]  /*eb30*/  FADD.FTZ R169, R169, R162 ;  /* 0x000000a2a9a97221 */ /* 0x000fe40000010000 */
[----:B------:R-:W-:Y:S02]  /*eb40*/  FADD.FTZ R164, R164, R173 ;  /* 0x000000ada4a47221 */ /* 0x000fe40000010000 */
[C---:B---3--:R-:W-:Y:S03]  /*eb50*/  HMMA.16816.F32 R4, R12.reuse, R20, R4 ;  /* 0x000000140c04723c */ /* 0x048fe60000001804 */
[----:B------:R-:W-:Y:S02]  /*eb60*/  FADD.FTZ R2, R166, R169 ;  /* 0x000000a9a6027221 */ /* 0x000fe40000010000 */
[----:B------:R-:W-:Y:S02]  /*eb70*/  FADD.FTZ R164, R175, R164 ;  /* 0x000000a4afa47221 */ /* 0x000fe40000010000 */
[----:B------:R-:W-:Y:S01]  /*eb80*/  FADD.FTZ R2, R165, R2 ;  /* 0x00000002a5027221 */ /* 0x000fe20000010000 */
[C---:B------:R-:W-:Y:S01]  /*eb90*/  HMMA.16816.F32 R100, R12.reuse, R22, R100 ;  /* 0x000000160c64723c */ /* 0x040fe20000001864 */
[----:B------:R-:W2:Y:S07]  /*eba0*/  LDSM.16.MT88.4 R20, [R195+0x5100] ;  /* 0x00510000c314783b */ /* 0x000eae0000004200 */
[C---:B------:R-:W-:Y:S08]  /*ebb0*/  HMMA.16816.F32 R104, R12.reuse, R32, R104 ;  /* 0x000000200c68723c */ /* 0x040ff00000001868 */
[C---:B------:R-:W-:Y:S01]  /*ebc0*/  HMMA.16816.F32 R108, R12.reuse, R34, R108 ;  /* 0x000000220c6c723c */ /* 0x040fe2000000186c */
[----:B------:R-:W-:Y:S07]  /*ebd0*/  LDSM.16.MT88.4 R32, [R188+0x1900] ;  /* 0x00190000bc20783b */ /* 0x000fee0000004200 */
[C---:B------:R-:W-:Y:S08]  /*ebe0*/  HMMA.16816.F32 R112, R12.reuse, R24, R112 ;  /* 0x000000180c70723c */ /* 0x040ff00000001870 */
[C---:B------:R-:W-:Y:S01]  /*ebf0*/  HMMA.16816.F32 R116, R12.reuse, R26, R116 ;  /* 0x0000001a0c74723c */ /* 0x040fe20000001874 */
[----:B------:R-:W3:Y:S07]  /*ec00*/  LDSM.16.MT88.4 R24, [R190+0x5100] ;  /* 0x00510000be18783b */ /* 0x000eee0000004200 */
[C---:B------:R-:W-:Y:S08]  /*ec10*/  HMMA.16816.F32 R120, R12.reuse, R128, R120 ;  /* 0x000000800c78723c */ /* 0x040ff00000001878 */
[C---:B------:R-:W-:Y:S08]  /*ec20*/  HMMA.16816.F32 R124, R12.reuse, R130, R124 ;  /* 0x000000820c7c723c */ /* 0x040ff0000000187c */
[C---:B------:R-:W-:Y:S08]  /*ec30*/  HMMA.16816.F32 R36, R12.reuse, R28, R36 ;  /* 0x0000001c0c24723c */ /* 0x040ff00000001824 */
[C---:B------:R-:W-:Y:S01]  /*ec40*/  HMMA.16816.F32 R40, R12.reuse, R30, R40 ;  /* 0x0000001e0c28723c */ /* 0x040fe20000001828 */
[----:B------:R-:W4:Y:S07]  /*ec50*/  LDSM.16.MT88.4 R28, [R189+0x5100] ;  /* 0x00510000bd1c783b */ /* 0x000f2e0000004200 */
        /* <DEDUP_REMOVED lines=15> */
[C---:B----4-:R-:W-:Y:S08]  /*ed50*/  HMMA.16816.F32 R84, R12.reuse, R28, R84 ;  /* 0x0000001c0c54723c */ /* 0x050ff00000001854 */
[C---:B------:R-:W-:Y:S01]  /*ed60*/  HMMA.16816.F32 R88, R12.reuse, R30, R88 ;  /* 0x0000001e0c58723c */ /* 0x040fe20000001858 */
[----:B------:R-:W4:Y:S07]  /*ed70*/  LDSM.16.MT88.4 R28, [R189+0x1900] ;  /* 0x00190000bd1c783b */ /* 0x000f2e0000004200 */
[C---:B-1----:R-:W-:Y:S08]  /*ed80*/  HMMA.16816.F32 R92, R12.reuse, R16, R92 ;  /* 0x000000100c5c723c */ /* 0x042ff0000000185c */
[----:B------:R-:W-:Y:S01]  /*ed90*/  HMMA.16816.F32 R96, R12, R18, R96 ;  /* 0x000000120c60723c */ /* 0x000fe20000001860 */
[----:B------:R-:W1:Y:S06]  /*eda0*/  LDSM.16.MT88.4 R16, [R189+0x3900] ;  /* 0x00390000bd10783b */ /* 0x000e6c0000004200 */
[----:B------:R-:W-:Y:S01]  /*edb0*/  F2FP.PACK_AB R12, R170, R167 ;  /* 0x000000a7aa0c723e */ /* 0x000fe200000000ff */
[----:B------:R-:W-:Y:S01]  /*edc0*/  FADD.FTZ R167, R167, R164 ;  /* 0x000000a4a7a77221 */ /* 0x000fe20000010000 */
[----:B------:R-:W-:Y:S03]  /*edd0*/  F2FP.PACK_AB R14, R174, R171 ;  /* 0x000000abae0e723e */ /* 0x000fe600000000ff */
[----:B------:R-:W-:Y:S01]  /*ede0*/  F2FP.PACK_AB R13, R214, R213 ;  /* 0x000000d5d60d723e */ /* 0x000fe200000000ff */
[----:B------:R-:W-:Y:S01]  /*edf0*/  FADD.FTZ R213, R213, R2 ;  /* 0x00000002d5d57221 */ /* 0x000fe20000010000 */
[----:B------:R-:W-:Y:S01]  /*ee00*/  F2FP.PACK_AB R15, R216, R215 ;  /* 0x000000d7d80f723e */ /* 0x000fe200000000ff */
[----:B------:R-:W-:Y:S01]  /*ee10*/  FADD.FTZ R170, R170, R167 ;  /* 0x000000a7aaaa7221 */ /* 0x000fe20000010000 */
[----:B------:R-:W-:Y:S01]  /*ee20*/  MOV R2, R8 ;  /* 0x0000000800027202 */ /* 0x000fe20000000f00 */
[----:B------:R-:W-:Y:S02]  /*ee30*/  FADD.FTZ R214, R214, R213 ;  /* 0x000000d5d6d67221 */ /* 0x000fe40000010000 */
[----:B------:R-:W-:Y:S02]  /*ee40*/  FADD.FTZ R171, R171, R170 ;  /* 0x000000aaabab7221 */ /* 0x000fe40000010000 */
[C---:B--2---:R-:W-:Y:S01]  /*ee50*/  HMMA.16816.F32 R128, R12.reuse, R20, R4 ;  /* 0x000000140c80723c */ /* 0x044fe20000001804 */
[----:B------:R-:W2:Y:S02]  /*ee60*/  LDSM.16.MT88.4 R4, [R190+0x5900] ;  /* 0x00590000be04783b */ /* 0x000ea40000004200 */
[----:B------:R-:W-:Y:S02]  /*ee70*/  FADD.FTZ R207, R215, R214 ;  /* 0x000000d6d7cf7221 */ /* 0x000fe40000010000 */
[----:B------:R-:W-:Y:S02]  /*ee80*/  FADD.FTZ R206, R174, R171 ;  /* 0x000000abaece7221 */ /* 0x000fe40000010000 */
[----:B------:R-:W-:Y:S01]  /*ee90*/  FADD.FTZ R207, R216, R207 ;  /* 0x000000cfd8cf7221 */ /* 0x000fe20000010000 */
[C---:B------:R-:W-:Y:S01]  /*eea0*/  HMMA.16816.F32 R100, R12.reuse, R22, R100 ;  /* 0x000000160c64723c */ /* 0x040fe20000001864 */
[----:B------:R-:W5:Y:S07]  /*eeb0*/  LDSM.16.MT88.4 R20, [R189+0x5900] ;  /* 0x00590000bd14783b */ /* 0x000f6e0000004200 */
[C---:B---3--:R-:W-:Y:S08]  /*eec0*/  HMMA.16816.F32 R104, R12.reuse, R24, R104 ;  /* 0x000000180c68723c */ /* 0x048ff00000001868 */
[C---:B------:R-:W-:Y:S08]  /*eed0*/  HMMA.16816.F32 R108, R12.reuse, R26, R108 ;  /* 0x0000001a0c6c723c */ /* 0x040ff0000000186c */
[C---:B----4-:R-:W-:Y:S08]  /*eee0*/  HMMA.16816.F32 R112, R12.reuse, R28, R112 ;  /* 0x0000001c0c70723c */ /* 0x050ff00000001870 */
        /* <DEDUP_REMOVED lines=14> */
[C---:B--2---:R-:W-:Y:S08]  /*efd0*/  HMMA.16816.F32 R76, R12.reuse, R4, R76 ;  /* 0x000000040c4c723c */ /* 0x044ff0000000184c */
[C---:B------:R-:W-:Y:S08]  /*efe0*/  HMMA.16816.F32 R80, R12.reuse, R6, R80 ;  /* 0x000000060c50723c */ /* 0x040ff00000001850 */
[C---:B-----5:R-:W-:Y:S08]  /*eff0*/  HMMA.16816.F32 R84, R12.reuse, R20, R84 ;  /* 0x000000140c54723c */ /* 0x060ff00000001854 */
[C---:B------:R-:W-:Y:S08]  /*f000*/  HMMA.16816.F32 R88, R12.reuse, R22, R88 ;  /* 0x000000160c58723c */ /* 0x040ff00000001858 */
[C---:B-1----:R-:W-:Y:S08]  /*f010*/  HMMA.16816.F32 R92, R12.reuse, R16, R92 ;  /* 0x000000100c5c723c */ /* 0x042ff0000000185c */
[----:B------:R-:W-:Y:S01]  /*f020*/  HMMA.16816.F32 R96, R12, R18, R96 ;  /* 0x000000120c60723c */ /* 0x000fe20000001860 */
[----:B------:R-:W-:-:S07]  /*f030*/  @P0 BRA `(.L_x_436) ;  /* 0xffffc9e000000947 */ /* 0x000fce000383ffff */
.L_x_426:
[----:B------:R-:W1:Y:S01]  /*f040*/  SHFL.BFLY PT, R3, R206, 0x2, 0x1f ;  /* 0x0c401f00ce037f89 */ /* 0x000e6200000e0000 */
[----:B------:R-:W-:-:S02]  /*f050*/  MOV R2, RZ ;  /* 0x000000ff00027202 */ /* 0x000fc40000000f00 */
[----:B------:R-:W-:Y:S01]  /*f060*/  MOV R4, RZ ;  /* 0x000000ff00047202 */ /* 0x000fe20000000f00 */
[----:B------:R-:W2:Y:S01]  /*f070*/  SHFL.BFLY PT, R10, R207, 0x2, 0x1f ;  /* 0x0c401f00cf0a7f89 */ /* 0x000ea200000e0000 */
[----:B------:R-:W-:Y:S02]  /*f080*/  MOV R7, 0xff800000 ;  /* 0xff80000000077802 */ /* 0x000fe40000000f00 */
[----:B------:R-:W-:Y:S01]  /*f090*/  PLOP3.LUT P2, PT, PT, PT, PT, 0x8, 0x0 ;  /* 0x000000000000781c */ /* 0x000fe20003f4e170 */
[----:B-1----:R-:W-:Y:S02]  /*f0a0*/  FADD.FTZ R3, R3, R206 ;  /* 0x000000ce03037221 */ /* 0x002fe40000010000 */
[----:B--2---:R-:W-:-:S03]  /*f0b0*/  FADD.FTZ R10, R10, R207 ;  /* 0x000000cf0a0a7221 */ /* 0x004fc60000010000 */
[----:B------:R-:W1:Y:S04]  /*f0c0*/  SHFL.BFLY PT, R6, R3, 0x1, 0x1f ;  /* 0x0c201f0003067f89 */ /* 0x000e6800000e0000 */
[----:B------:R-:W2:Y:S01]  /*f0d0*/  SHFL.BFLY PT, R5, R10, 0x1, 0x1f ;  /* 0x0c201f000a057f89 */ /* 0x000ea200000e0000 */
[----:B-1----:R-:W-:Y:S02]  /*f0e0*/  FADD.FTZ R6, R3, R6 ;  /* 0x0000000603067221 */ /* 0x002fe40000010000 */
        /* <DEDUP_REMOVED lines=11> */
[----:B------:R-:W-:Y:S01]  /*f1a0*/  FMUL.FTZ R101, R2, R101 ;  /* 0x0000006502657220 */ /* 0x000fe20000410000 */
        /* <DEDUP_REMOVED lines=100> */
.L_x_388:
[----:B------:R-:W-:Y:S05]  /*f7f0*/  @P2 BRA `(.L_x_437) ;  /* 0x0000197000002947 */ /* 0x000fea0003800000 */
[----:B------:R-:W1:Y:S01]  /*f800*/  S2R R9, SR_CTAID.Y ;  /* 0x0000000000097919 */ /* 0x000e620000002600 */
[----:B------:R-:W-:Y:S01]  /*f810*/  IMAD R8, RZ, RZ, -UR13 ;  /* 0x8000000dff087e24 */ /* 0x000fe2000f8e02ff */
[----:B------:R-:W-:Y:S01]  /*f820*/  USHF.R.S32.HI UR6, URZ, 0x1f, UR13 ;  /* 0x0000001f3f067899 */ /* 0x000fe2000801140d */
[----:B------:R-:W-:Y:S01]  /*f830*/  BSSY B0, `(.L_x_438) ;  /* 0x0000101000007945 */ /* 0x000fe20003800000 */
[----:B------:R-:W3:Y:S01]  /*f840*/  S2R R4, SR_TID.X ;  /* 0x0000000000047919 */ /* 0x000ee20000002100 */
[----:B------:R-:W-:-:S02]  /*f850*/  ULDC.64 UR4, c[0x0][0x4d0] ;  /* 0x0001340000047ab9 */ /* 0x000fc40000000a00 */
[----:B------:R-:W-:Y:S01]  /*f860*/  UIMAD UR7, UR6, UR4, URZ ;  /* 0x00000004060772a4 */ /* 0x000fe2000f8e023f */
[----:B------:R-:W4:Y:S01]  /*f870*/  S2R R11, SR_CTAID.Z ;  /* 0x00000000000b7919 */ /* 0x000f220000002700 */
[----:B------:R-:W-:Y:S02]  /*f880*/  UIMAD.WIDE.U32 UR8, UR13, UR4, URZ ;  /* 0x000000040d0872a5 */ /* 0x000fe4000f8e003f */
[----:B------:R-:W-:Y:S01]  /*f890*/  UIMAD UR7, UR13, UR5, UR7 ;  /* 0x000000050d0772a4 */ /* 0x000fe2000f8e0207 */
[----:B------:R-:W5:Y:S02]  /*f8a0*/  S2R R12, SR_CTAID.X ;  /* 0x00000000000c7919 */ /* 0x000f640000002500 */
[----:B------:R-:W-:Y:S01]  /*f8b0*/  ULDC.64 UR4, c[0x0][0x438] ;  /* 0x00010e0000047ab9 */ /* 0x000fe20000000a00 */
[----:B------:R-:W-:Y:S01]  /*f8c0*/  MOV R19, UR9 ;  /* 0x0000000900137c02 */ /* 0x000fe20008000f00 */
[----:B------:R-:W-:Y:S01]  /*f8d0*/  UIMAD.WIDE.U32 UR10, UR13, UR4, URZ ;  /* 0x000000040d0a72a5 */ /* 0x000fe2000f8e003f */
[----:B------:R-:W-:Y:S01]  /*f8e0*/  IMAD.U32 R18, RZ, RZ, UR8 ;  /* 0x00000008ff127e24 */ /* 0x000fe2000f8e00ff */
[----:B------:R-:W-:-:S02]  /*f8f0*/  UIMAD UR4, UR6, UR4, URZ ;  /* 0x00000004060472a4 */ /* 0x000fc4000f8e023f */
[----:B------:R-:W-:Y:S02]  /*f900*/  UIADD3 UR7, UR9, UR7, URZ ;  /* 0x0000000709077290 */ /* 0x000fe4000fffe03f */
[----:B------:R-:W-:Y:S01]  /*f910*/  UIMAD UR4, UR13, UR5, UR4 ;  /* 0x000000050d0472a4 */ /* 0x000fe2000f8e0204 */
[----:B------:R-:W-:Y:S01]  /*f920*/  MOV R16, UR10 ;  /* 0x0000000a00107c02 */ /* 0x000fe20008000f00 */
[----:B-1----:R-:W-:Y:S02]  /*f930*/  IMAD R8, R8, c[0x0][0x550], R9 ;  /* 0x0001540008087a24 */ /* 0x002fe400078e0209 */
[----:B------:R-:W-:Y:S01]  /*f940*/  UIADD3 UR4, UR11, UR4, URZ ;  /* 0x000000040b047290 */ /* 0x000fe2000fffe03f */
[----:B------:R-:W-:Y:S01]  /*f950*/  IMAD.U32 R17, RZ, RZ, UR11 ;  /* 0x0000000bff117e24 */ /* 0x000fe2000f8e00ff */
[----:B---3--:R-:W-:Y:S01]  /*f960*/  SHF.R.S32.HI R9, RZ, 0x1f, R4 ;  /* 0x0000001fff097819 */ /* 0x008fe20000011404 */
[----:B------:R-:W-:-:S03]  /*f970*/  IMAD.U32 R19, RZ, RZ, UR7 ;  /* 0x00000007ff137e24 */ /* 0x000fc6000f8e00ff */
[CC--:B------:R-:W-:Y:S01]  /*f980*/  LEA.HI R0, R9.reuse, R4.reuse, RZ, 0x5 ;  /* 0x0000000409007211 */ /* 0x0c0fe200078f28ff */
[----:B------:R-:W-:Y:S01]  /*f990*/  IMAD.U32 R17, RZ, RZ, UR4 ;  /* 0x00000004ff117e24 */ /* 0x000fe2000f8e00ff */
[-C--:B------:R-:W-:Y:S01]  /*f9a0*/  LEA.HI R9, R9, R4.reuse, RZ, 0x2 ;  /* 0x0000000409097211 */ /* 0x080fe200078f10ff */
[C---:B----4-:R-:W-:Y:S01]  /*f9b0*/  IMAD.WIDE.U32 R18, R11.reuse, c[0x0][0x4d8], R18 ;  /* 0x000136000b127a25 */ /* 0x050fe200078e0012 */
[----:B------:R-:W-:Y:S02]  /*f9c0*/  LOP3.LUT R13, R0, 0xffffffe0, RZ, 0xc0, !PT ;  /* 0xffffffe0000d7812 */ /* 0x000fe400078ec0ff */
[----:B------:R-:W-:Y:S01]  /*f9d0*/  SHF.R.S32.HI R15, RZ, 0x5, R0 ;  /* 0x00000005ff0f7819 */ /* 0x000fe20000011400 */
[----:B------:R-:W-:Y:S01]  /*f9e0*/  IMAD.WIDE.U32 R16, R11, c[0x0][0x440], R16 ;  /* 0x000110000b107a25 */ /* 0x000fe200078e0010 */
[----:B------:R-:W-:Y:S02]  /*f9f0*/  SHF.R.S32.HI R0, RZ, 0x1f, R0 ;  /* 0x0000001fff007819 */ /* 0x000fe40000011400 */
[----:B------:R-:W-:Y:S01]  /*fa00*/  LOP3.LUT R9, R9, 0xfffffffc, RZ, 0xc0, !PT ;  /* 0xfffffffc09097812 */ /* 0x000fe200078ec0ff */
[----:B------:R-:W-:Y:S01]  /*fa10*/  IMAD.IADD R6, R4, 0x1, -R13 ;  /* 0x0000000104067824 */ /* 0x000fe200078e0a0d */
[----:B------:R-:W-:Y:S01]  /*fa20*/  LEA.HI R0, R0, R15, RZ, 0x3 ;  /* 0x0000000f00007211 */ /* 0x000fe200078f18ff */
[----:B------:R-:W-:Y:S01]  /*fa30*/  IMAD.MOV.U32 R20, RZ, RZ, R18 ;  /* 0x000000ffff147224 */ /* 0x000fe200078e0012 */
[----:B------:R-:W-:-:S02]  /*fa40*/  IADD3 R9, -R9, R4, RZ ;  /* 0x0000000409097210 */ /* 0x000fc40007ffe1ff */
[----:B------:R-:W-:Y:S02]  /*fa50*/  LOP3.LUT R0, R0, 0xffffff8, RZ, 0xc0, !PT ;  /* 0x0ffffff800007812 */ /* 0x000fe400078ec0ff */
[----:B------:R-:W-:Y:S02]  /*fa60*/  SHF.R.S32.HI R13, RZ, 0x1f, R6 ;  /* 0x0000001fff0d7819 */ /* 0x000fe40000011406 */
[----:B------:R-:W-:Y:S01]  /*fa70*/  SHF.R.S32.HI R10, RZ, 0x1f, R11 ;  /* 0x0000001fff0a7819 */ /* 0x000fe2000001140b */
[----:B------:R-:W-:Y:S01]  /*fa80*/  IMAD.IADD R15, R15, 0x1, -R0 ;  /* 0x000000010f0f7824 */ /* 0x000fe200078e0a00 */
[----:B------:R-:W-:Y:S02]  /*fa90*/  LEA.HI R0, R9, R9, RZ, 0x1 ;  /* 0x0000000909007211 */ /* 0x000fe400078f08ff */
[----:B------:R-:W-:Y:S01]  /*faa0*/  LEA.HI R4, R13, R6, RZ, 0x2 ;  /* 0x000000060d047211 */ /* 0x000fe200078f10ff */
[----:B------:R-:W-:Y:S01]  /*fab0*/  IMAD.MOV.U32 R13, RZ, RZ, c[0x0][0x4e8] ;  /* 0x00013a00ff0d7624 */ /* 0x000fe200078e00ff */
[----:B------:R-:W-:-:S02]  /*fac0*/  LOP3.LUT R0, R0, 0x1ffffffe, RZ, 0xc0, !PT ;  /* 0x1ffffffe00007812 */ /* 0x000fc400078ec0ff */
[----:B------:R-:W-:Y:S02]  /*fad0*/  SHF.R.S32.HI R14, RZ, 0x2, R4 ;  /* 0x00000002ff0e7819 */ /* 0x000fe40000011404 */
[----:B------:R-:W-:Y:S01]  /*fae0*/  IADD3 R0, R9, -R0, RZ ;  /* 0x8000000009007210 */ /* 0x000fe20007ffe0ff */
[----:B------:R-:W-:Y:S01]  /*faf0*/  BAR.SYNC.DEFER_BLOCKING 0x1, 0x100 ;  /* 0x0044000000007b1d */ /* 0x000fe20000010000 */
[----:B------:R-:W-:Y:S01]  /*fb00*/  ISETP.NE.AND P1, PT, R13, 0x1, PT ;  /* 0x000000010d00780c */ /* 0x000fe20003f25270 */
[----:B------:R-:W-:Y:S01]  /*fb10*/  IMAD R15, R15, 0x10, R14 ;  /* 0x000000100f0f7824 */ /* 0x000fe200078e020e */
[----:B------:R-:W-:Y:S01]  /*fb20*/  MOV R22, R16 ;  /* 0x0000001000167202 */ /* 0x000fe20000000f00 */
[----:B------:R-:W-:Y:S02]  /*fb30*/  IMAD R14, R10, c[0x0][0x4d8], RZ ;  /* 0x000136000a0e7a24 */ /* 0x000fe400078e02ff */
[----:B------:R-:W-:Y:S01]  /*fb40*/  IMAD R9, R0, 0x8, R15 ;  /* 0x0000000800097824 */ /* 0x000fe200078e020f */
[----:B------:R-:W-:Y:S01]  /*fb50*/  SHF.R.S32.HI R0, RZ, 0x1f, R8 ;  /* 0x0000001fff007819 */ /* 0x000fe20000011408 */
[----:B------:R-:W-:-:S02]  /*fb60*/  IMAD R10, R10, c[0x0][0x440], RZ ;  /* 0x000110000a0a7a24 */ /* 0x000fc400078e02ff */
[C---:B------:R-:W-:Y:S01]  /*fb70*/  IMAD R14, R11.reuse, c[0x0][0x4dc], R14 ;  /* 0x000137000b0e7a24 */ /* 0x040fe200078e020e */
[C---:B-----5:R-:W-:Y:S01]  /*fb80*/  LEA R9, R12.reuse, R9, 0x7 ;  /* 0x000000090c097211 */ /* 0x060fe200078e38ff */
[----:B------:R-:W-:Y:S01]  /*fb90*/  IMAD R10, R11, c[0x0][0x444], R10 ;  /* 0x000111000b0a7a24 */ /* 0x000fe200078e020a */
[----:B------:R-:W-:Y:S01]  /*fba0*/  LEA R12, R12, R15, 0x7 ;  /* 0x0000000f0c0c7211 */ /* 0x000fe200078e38ff */
[----:B------:R-:W-:Y:S01]  /*fbb0*/  IMAD.IADD R21, R19, 0x1, R14 ;  /* 0x0000000113157824 */ /* 0x000fe200078e020e */
[----:B------:R-:W-:Y:S01]  /*fbc0*/  MOV R11, R9 ;  /* 0x00000009000b7202 */ /* 0x000fe20000000f00 */
[----:B------:R-:W-:Y:S02]  /*fbd0*/  IMAD.IADD R23, R17, 0x1, R10 ;  /* 0x0000000111177824 */ /* 0x000fe400078e020a */
[----:B------:R-:W-:-:S04]  /*fbe0*/  @P1 IMAD.HI.U32 R10, R9, c[0x0][0x4ec], RZ ;  /* 0x00013b00090a1a27 */ /* 0x000fc800078e00ff */
        /* <DEDUP_REMOVED lines=11> */
[----:B------:R-:W-:-:S03]  /*fca0*/  IADD3 R16, P0, R11, R20, RZ ;  /* 0x000000140b107210 */ /* 0x000fc60007f1e0ff */
[----:B------:R-:W-:Y:S01]  /*fcb0*/  IMAD R0, R0, c[0x0][0x4e8], R9 ;  /* 0x00013a0000007a24 */ /* 0x000fe200078e0209 */
[----:B------:R-:W-:Y:S01]  /*fcc0*/  @P1 SHF.R.U32.HI R10, RZ, c[0x0][0x4f0], R8 ;  /* 0x00013c00ff0a1a19 */ /* 0x000fe20000011608 */
[----:B------:R-:W-:Y:S01]  /*fcd0*/  IMAD.IADD R23, R23, 0x1, R19 ;  /* 0x0000000117177824 */ /* 0x000fe200078e0213 */
[----:B------:R-:W-:Y:S01]  /*fce0*/  IADD3.X R17, R14, R21, R17, P0, !PT ;  /* 0x000000150e117210 */ /* 0x000fe200007fe411 */
[----:B------:R-:W-:Y:S01]  /*fcf0*/  IMAD R13, R13, c[0x0][0x388], RZ ;  /* 0x0000e2000d0d7a24 */ /* 0x000fe200078e02ff */
[----:B------:R-:W-:Y:S01]  /*fd00*/  SHF.R.S32.HI R8, RZ, 0x1f, R0 ;  /* 0x0000001fff087819 */ /* 0x000fe20000011400 */
[C---:B------:R-:W-:Y:S01]  /*fd10*/  IMAD.WIDE.U32 R22, R10.reuse, c[0x0][0x430], R22 ;  /* 0x00010c000a167a25 */ /* 0x040fe200078e0016 */
[----:B------:R-:W-:Y:S02]  /*fd20*/  IADD3 R14, -R10, RZ, RZ ;  /* 0x000000ff0a0e7210 */ /* 0x000fe40007ffe1ff */
        /* <DEDUP_REMOVED lines=10> */
[----:B------:R-:W-:Y:S01]  /*fdd0*/  SHFL.IDX PT, R18, R0, 0x1, 0x1c1f ;  /* 0x003c1f0000127f89 */ /* 0x000fe200000e0000 */
[----:B------:R-:W-:Y:S02]  /*fde0*/  SHF.R.S32.HI R8, RZ, 0x1f, R14 ;  /* 0x0000001fff087819 */ /* 0x000fe4000001140e */
[----:B------:R-:W-:Y:S01]  /*fdf0*/  LEA.HI.X R11, R16, c[0x0][0x4ac], R11, 0x2, P0 ;  /* 0x00012b00100b7a11 */ /* 0x000fe200000f140b */
[----:B------:R-:W-:Y:S01]  /*fe00*/  IMAD R9, R10, c[0x0][0x434], R9 ;  /* 0x00010d000a097a24 */ /* 0x000fe200078e0209 */
[----:B------:R-:W-:Y:S03]  /*fe10*/  SHFL.IDX PT, R16, R0, RZ, 0x1c1f ;  /* 0x001c1fff00107589 */ /* 0x000fe600000e0000 */
[----:B------:R-:W-:Y:S01]  /*fe20*/  IMAD.IADD R23, R23, 0x1, R9 ;  /* 0x0000000117177824 */ /* 0x000fe200078e0209 */
[----:B------:R-:W1:Y:S01]  /*fe30*/  SHFL.IDX PT, R17, R11, RZ, 0x1c1f ;  /* 0x001c1fff0b117589 */ /* 0x000e6200000e0000 */
[----:B------:R-:W-:Y:S01]  /*fe40*/  IMAD R9, R8, c[0x0][0x428], RZ ;  /* 0x00010a0008097a24 */ /* 0x000fe200078e02ff */
[----:B------:R-:W-:-:S02]  /*fe50*/  IADD3 R8, R12, 0x8, RZ ;  /* 0x000000080c087810 */ /* 0x000fc40007ffe0ff */
[----:B------:R3:W4:Y:S01]  /*fe60*/  SHFL.IDX PT, R19, R11, 0x1, 0x1c1f ;  /* 0x003c1f000b137f89 */ /* 0x00072200000e0000 */
[----:B------:R-:W-:Y:S01]  /*fe70*/  IMAD R9, R14, c[0x0][0x42c], R9 ;  /* 0x00010b000e097a24 */ /* 0x000fe200078e0209 */
[----:B------:R-:W-:Y:S01]  /*fe80*/  ISETP.GE.OR P1, PT, R8, R13, P1 ;  /* 0x0000000d0800720c */ /* 0x000fe20000f26670 */
[----:B------:R-:W-:-:S05]  /*fe90*/  IMAD.WIDE.U32 R14, R14, c[0x0][0x428], R22 ;  /* 0x00010a000e0e7a25 */ /* 0x000fca00078e0016 */
[----:B------:R-:W-:Y:S02]  /*fea0*/  IADD3 R10, R15, R9, RZ ;  /* 0x000000090f0a7210 */ /* 0x000fe40007ffe0ff */
[----:B------:R-:W-:-:S04]  /*feb0*/  LEA R9, P0, R14, c[0x0][0x400], 0x2 ;  /* 0x000100000e097a11 */ /* 0x000fc800078010ff */
[----:B------:R-:W-:Y:S02]  /*fec0*/  LEA.HI.X R10, R14, c[0x0][0x404], R10, 0x2, P0 ;  /* 0x000101000e0a7a11 */ /* 0x000fe400000f140a */
[----:B------:R2:W2:Y:S01]  /*fed0*/  SHFL.IDX PT, R14, R9, RZ, 0x1c1f ;  /* 0x001c1fff090e7589 */ /* 0x0004a200000e0000 */
[----:B------:R-:W-:-:S03]  /*fee0*/  ISETP.GE.AND P0, PT, R8, R13, PT ;  /* 0x0000000d0800720c */ /* 0x000fc60003f06270 */
[----:B-1----:R1:W-:Y:S01]  /*fef0*/  @!P2 ST.E [R16.64], R5 ;  /* 0x000000051000a985 */ /* 0x0023e2000c101912 */
[----:B---3--:R-:W-:-:S03]  /*ff00*/  LOP3.LUT R11, R4, 0x7ffffffc, RZ, 0xc0, !PT ;  /* 0x7ffffffc040b7812 */ /* 0x008fc600078ec0ff */
[----:B----4-:R1:W-:Y:S01]  /*ff10*/  @!P1 ST.E [R18.64], R7 ;  /* 0x0000000712009985 */ /* 0x0103e2000c101912 */
[----:B------:R-:W-:Y:S01]  /*ff20*/  ISETP.GE.AND P1, PT, R12, R13, PT ;  /* 0x0000000d0c00720c */ /* 0x000fe20003f26270 */
[----:B------:R-:W-:Y:S02]  /*ff30*/  IMAD.IADD R11, R6, 0x1, -R11 ;  /* 0x00000001060b7824 */ /* 0x000fe400078e0a0b */
[----:B------:R1:W3:Y:S03]  /*ff40*/  SHFL.IDX PT, R15, R10, RZ, 0x1c1f ;  /* 0x001c1fff0a0f7589 */ /* 0x0002e600000e0000 */
[----:B------:R-:W-:-:S07]  /*ff50*/  SHF.L.U32 R11, R11, 0x1, RZ ;  /* 0x000000010b0b7819 */ /* 0x000fce00000006ff */
[----:B------:R-:W-:Y:S05]  /*ff60*/  @P1 BRA `(.L_x_439) ;  /* 0x000008d000001947 */ /* 0x000fea0003800000 */
[C---:B------:R-:W-:Y:S02]  /*ff70*/  ISETP.GE.AND P1, PT, R11.reuse, c[0x0][0x3c8], PT ;  /* 0x0000f2000b007a0c */ /* 0x040fe40003f26270 */
[C---:B-1----:R-:W-:Y:S02]  /*ff80*/  IADD3 R7, R11.reuse, 0x8, RZ ;  /* 0x000000080b077810 */ /* 0x042fe40007ffe0ff */
[C---:B------:R-:W-:Y:S02]  /*ff90*/  IADD3 R6, R11.reuse, 0x10, RZ ;  /* 0x000000100b067810 */ /* 0x040fe40007ffe0ff */
[----:B------:R-:W-:Y:S02]  /*ffa0*/  IADD3 R5, R11, 0x18, RZ ;  /* 0x000000180b057810 */ /* 0x000fe40007ffe0ff */
[----:B------:R-:W-:Y:S02]  /*ffb0*/  ISETP.GE.AND P5, PT, R7, c[0x0][0x3c8], PT ;  /* 0x0000f20007007a0c */ /* 0x000fe40003fa6270 */
[----:B------:R-:W-:-:S02]  /*ffc0*/  ISETP.GE.AND P4, PT, R6, c[0x0][0x3c8], PT ;  /* 0x0000f20006007a0c */ /* 0x000fc40003f86270 */
[C---:B------:R-:W-:Y:S01]  /*ffd0*/  IADD3 R4, R11.reuse, 0x20, RZ ;  /* 0x000000200b047810 */ /* 0x040fe20007ffe0ff */
[----:B--23--:R-:W-:Y:S01]  /*ffe0*/  @!P1 IMAD.WIDE R12, R11, 0x4, R14 ;  /* 0x000000040b0c9825 */ /* 0x00cfe200078e020e */
[----:B------:R-:W-:Y:S02]  /*fff0*/  ISETP.GE.AND P3, PT, R5, c[0x0][0x3c8], PT ;  /* 0x0000f20005007a0c */ /* 0x000fe40003f66270 */
[----:B------:R-:W-:Y:S02]  /*10000*/  ISETP.GE.AND P2, PT, R4, c[0x0][0x3c8], PT ;  /* 0x0000f20004007a0c */ /* 0x000fe40003f46270 */
[C---:B------:R-:W-:Y:S01]  /*10010*/  IADD3 R0, R11.reuse, 0x28, RZ ;  /* 0x000000280b007810 */ /* 0x040fe20007ffe0ff */
[----:B------:R1:W-:Y:S01]  /*10020*/  @!P1 ST.E.64 [R12.64], R128 ;  /* 0x000000800c009985 */ /* 0x0003e2000c101b12 */
[----:B------:R-:W-:Y:S02]  /*10030*/  IADD3 R8, R11, 0x30, RZ ;  /* 0x000000300b087810 */ /* 0x000fe40007ffe0ff */
[----:B------:R-:W-:-:S02]  /*10040*/  ISETP.GE.AND P6, PT, R0, c[0x0][0x3c8], PT ;  /* 0x0000f20000007a0c */ /* 0x000fc40003fc6270 */
[----:B------:R-:W-:Y:S02]  /*10050*/  @!P5 LEA.HI R7, R7, R7, RZ, 0x1 ;  /* 0x000000070707d211 */ /* 0x000fe400078f08ff */
[----:B------:R-:W-:Y:S02]  /*10060*/  ISETP.GE.AND P1, PT, R8, c[0x0][0x3c8], PT ;  /* 0x0000f20008007a0c */ /* 0x000fe40003f26270 */
[----:B------:R-:W-:Y:S02]  /*10070*/  @!P4 LEA.HI R6, R6, R6, RZ, 0x1 ;  /* 0x000000060606c211 */ /* 0x000fe400078f08ff */
[----:B------:R-:W-:Y:S02]  /*10080*/  @!P3 LEA.HI R5, R5, R5, RZ, 0x1 ;  /* 0x000000050505b211 */ /* 0x000fe400078f08ff */
[----:B------:R-:W-:Y:S02]  /*10090*/  @!P5 LOP3.LUT R7, R7, 0xfffffffe, RZ, 0xc0, !PT ;  /* 0xfffffffe0707d812 */ /* 0x000fe400078ec0ff */
[----:B------:R-:W-:-:S02]  /*100a0*/  @!P4 LOP3.LUT R17, R6, 0xfffffffe, RZ, 0xc0, !PT ;  /* 0xfffffffe0611c812 */ /* 0x000fc400078ec0ff */
[----:B------:R-:W-:Y:S01]  /*100b0*/  @!P2 LEA.HI R4, R4, R4, RZ, 0x1 ;  /* 0x000000040404a211 */ /* 0x000fe200078f08ff */
[--C-:B------:R-:W-:Y:S01]  /*100c0*/  @!P5 IMAD.WIDE R6, R7, 0x4, R14.reuse ;  /* 0x000000040706d825 */ /* 0x100fe200078e020e */
[----:B------:R-:W-:Y:S02]  /*100d0*/  @!P3 LOP3.LUT R5, R5, 0xfffffffe, RZ, 0xc0, !PT ;  /* 0xfffffffe0505b812 */ /* 0x000fe400078ec0ff */
[----:B------:R-:W-:Y:S02]  /*100e0*/  @!P2 LOP3.LUT R19, R4, 0xfffffffe, RZ, 0xc0, !PT ;  /* 0xfffffffe0413a812 */ /* 0x000fe400078ec0ff */
[----:B------:R-:W-:Y:S01]  /*100f0*/  @!P6 LEA.HI R0, R0, R0, RZ, 0x1 ;  /* 0x000000000000e211 */ /* 0x000fe200078f08ff */
[--C-:B------:R-:W-:Y:S01]  /*10100*/  @!P3 IMAD.WIDE R4, R5, 0x4, R14.reuse ;  /* 0x000000040504b825 */ /* 0x100fe200078e020e */
[----:B------:R-:W-:Y:S01]  /*10110*/  @!P1 LEA.HI R8, R8, R8, RZ, 0x1 ;  /* 0x0000000808089211 */ /* 0x000fe200078f08ff */
[----:B------:R2:W-:Y:S01]  /*10120*/  @!P5 ST.E.64 [R6.64], R100 ;  /* 0x000000640600d985 */ /* 0x0005e2000c101b12 */
[----:B------:R-:W-:Y:S01]  /*10130*/  IADD3 R21, R11, 0x38, RZ ;  /* 0x000000380b157810 */ /* 0x000fe20007ffe0ff */
[----:B-1----:R-:W-:Y:S01]  /*10140*/  @!P4 IMAD.WIDE R12, R17, 0x4, R14 ;  /* 0x00000004110cc825 */ /* 0x002fe200078e020e */
[----:B------:R-:W-:-:S02]  /*10150*/  IADD3 R20, R11, 0x40, RZ ;  /* 0x000000400b147810 */ /* 0x000fc40007ffe0ff */
[----:B------:R-:W-:Y:S01]  /*10160*/  ISETP.GE.AND P5, PT, R21, c[0x0][0x3c8], PT ;  /* 0x0000f20015007a0c */ /* 0x000fe20003fa6270 */
[----:B------:R-:W-:Y:S01]  /*10170*/  @!P2 IMAD.WIDE R16, R19, 0x4, R14 ;  /* 0x000000041310a825 */ /* 0x000fe200078e020e */
[----:B------:R1:W-:Y:S01]  /*10180*/  @!P4 ST.E.64 [R12.64], R104 ;  /* 0x000000680c00c985 */ /* 0x0003e2000c101b12 */
[C---:B------:R-:W-:Y:S02]  /*10190*/  IADD3 R19, R11.reuse, 0x48, RZ ;  /* 0x000000480b137810 */ /* 0x040fe40007ffe0ff */
[----:B------:R-:W-:Y:S01]  /*101a0*/  IADD3 R18, R11, 0x50, RZ ;  /* 0x000000500b127810 */ /* 0x000fe20007ffe0ff */
[----:B------:R3:W-:Y:S01]  /*101b0*/  @!P3 ST.E.64 [R4.64], R108 ;  /* 0x0000006c0400b985 */ /* 0x0007e2000c101b12 */
[----:B------:R-:W-:Y:S02]  /*101c0*/  ISETP.GE.AND P4, PT, R20, c[0x0][0x3c8], PT ;  /* 0x0000f20014007a0c */ /* 0x000fe40003f86270 */
[----:B------:R-:W-:Y:S01]  /*101d0*/  ISETP.GE.AND P3, PT, R19, c[0x0][0x3c8], PT ;  /* 0x0000f20013007a0c */ /* 0x000fe20003f66270 */
[----:B------:R4:W-:Y:S01]  /*101e0*/  @!P2 ST.E.64 [R16.64], R112 ;  /* 0x000000701000a985 */ /* 0x0009e2000c101b12 */
[----:B------:R-:W-:-:S02]  /*101f0*/  ISETP.GE.AND P2, PT, R18, c[0x0][0x3c8], PT ;  /* 0x0000f20012007a0c */ /* 0x000fc40003f46270 */
[----:B------:R-:W-:-:S04]  /*10200*/  @!P5 LEA.HI R21, R21, R21, RZ, 0x1 ;  /* 0x000000151515d211 */ /* 0x000fc800078f08ff */
[----:B------:R-:W-:-:S03]  /*10210*/  @!P5 LOP3.LUT R21, R21, 0xfffffffe, RZ, 0xc0, !PT ;  /* 0xfffffffe1515d812 */ /* 0x000fc600078ec0ff */
[----:B------:R-:W-:Y:S02]  /*10220*/  @!P4 LEA.HI R20, R20, R20, RZ, 0x1 ;  /* 0x000000141414c211 */ /* 0x000fe400078f08ff */
[----:B------:R-:W-:Y:S02]  /*10230*/  @!P3 LEA.HI R19, R19, R19, RZ, 0x1 ;  /* 0x000000131313b211 */ /* 0x000fe400078f08ff */
[----:B--2---:R-:W-:Y:S02]  /*10240*/  @!P6 LOP3.LUT R7, R0, 0xfffffffe, RZ, 0xc0, !PT ;  /* 0xfffffffe0007e812 */ /* 0x004fe400078ec0ff */
[----:B------:R-:W-:Y:S02]  /*10250*/  IADD3 R0, R11, 0x58, RZ ;  /* 0x000000580b007810 */ /* 0x000fe40007ffe0ff */
[----:B------:R-:W-:Y:S01]  /*10260*/  @!P2 LEA.HI R18, R18, R18, RZ, 0x1 ;  /* 0x000000121212a211 */ /* 0x000fe200078f08ff */
[----:B------:R-:W-:Y:S01]  /*10270*/  @!P6 IMAD.WIDE R6, R7, 0x4, R14 ;  /* 0x000000040706e825 */ /* 0x000fe200078e020e */
[----:B------:R-:W-:-:S02]  /*10280*/  @!P3 LOP3.LUT R19, R19, 0xfffffffe, RZ, 0xc0, !PT ;  /* 0xfffffffe1313b812 */ /* 0x000fc400078ec0ff */
[----:B-1----:R-:W-:Y:S02]  /*10290*/  @!P4 LOP3.LUT R13, R20, 0xfffffffe, RZ, 0xc0, !PT ;  /* 0xfffffffe140dc812 */ /* 0x002fe400078ec0ff */
[----:B------:R1:W-:Y:S01]  /*102a0*/  @!P6 ST.E.64 [R6.64], R116 ;  /* 0x000000740600e985 */ /* 0x0003e2000c101b12 */
[----:B---3--:R-:W-:Y:S02]  /*102b0*/  @!P1 LOP3.LUT R5, R8, 0xfffffffe, RZ, 0xc0, !PT ;  /* 0xfffffffe08059812 */ /* 0x008fe400078ec0ff */
[----:B------:R-:W-:Y:S01]  /*102c0*/  IADD3 R8, R11, 0x60, RZ ;  /* 0x000000600b087810 */ /* 0x000fe20007ffe0ff */
[--C-:B------:R-:W-:Y:S01]  /*102d0*/  @!P4 IMAD.WIDE R12, R13, 0x4, R14.reuse ;  /* 0x000000040d0cc825 */ /* 0x100fe200078e020e */
[----:B------:R-:W-:Y:S02]  /*102e0*/  IADD3 R20, R11, 0x68, RZ ;  /* 0x000000680b147810 */ /* 0x000fe40007ffe0ff */
[----:B------:R-:W-:Y:S01]  /*102f0*/  ISETP.GE.AND P6, PT, R8, c[0x0][0x3c8], PT ;  /* 0x0000f20008007a0c */ /* 0x000fe20003fc6270 */
[----:B------:R-:W-:-:S04]  /*10300*/  @!P1 IMAD.WIDE R4, R5, 0x4, R14 ;  /* 0x0000000405049825 */ /* 0x000fc800078e020e */
[----:B----4-:R-:W-:Y:S01]  /*10310*/  @!P3 IMAD.WIDE R16, R19, 0x4, R14 ;  /* 0x000000041310b825 */ /* 0x010fe200078e020e */
[----:B------:R2:W-:Y:S01]  /*10320*/  @!P1 ST.E.64 [R4.64], R120 ;  /* 0x0000007804009985 */ /* 0x0005e2000c101b12 */
[----:B------:R-:W-:Y:S02]  /*10330*/  ISETP.GE.AND P1, PT, R0, c[0x0][0x3c8], PT ;  /* 0x0000f20000007a0c */ /* 0x000fe40003f26270 */
[----:B------:R-:W-:-:S04]  /*10340*/  IADD3 R19, R11, 0x70, RZ ;  /* 0x000000700b137810 */ /* 0x000fc80007ffe0ff */
[----:B------:R-:W-:-:S07]  /*10350*/  @!P6 LEA.HI R8, R8, R8, RZ, 0x1 ;  /* 0x000000080808e211 */ /* 0x000fce00078f08ff */
[----:B------:R-:W-:Y:S02]  /*10360*/  @!P1 LEA.HI R0, R0, R0, RZ, 0x1 ;  /* 0x0000000000009211 */ /* 0x000fe400078f08ff */
[----:B-1----:R-:W-:Y:S02]  /*10370*/  @!P2 LOP3.LUT R7, R18, 0xfffffffe, RZ, 0xc0, !PT ;  /* 0xfffffffe1207a812 */ /* 0x002fe400078ec0ff */
[----:B------:R-:W-:Y:S02]  /*10380*/  @!P1 LOP3.LUT R23, R0, 0xfffffffe, RZ, 0xc0, !PT ;  /* 0xfffffffe00179812 */ /* 0x000fe400078ec0ff */
[----:B------:R-:W-:Y:S01]  /*10390*/  IADD3 R18, R11, 0x78, RZ ;  /* 0x000000780b127810 */ /* 0x000fe20007ffe0ff */
[----:B------:R-:W-:Y:S01]  /*103a0*/  @!P2 IMAD.WIDE R6, R7, 0x4, R14 ;  /* 0x000000040706a825 */ /* 0x000fe200078e020e */
[----:B------:R-:W-:-:S03]  /*103b0*/  IADD3 R0, R11, 0x88, RZ ;  /* 0x000000880b007810 */ /* 0x000fc60007ffe0ff */
[----:B--2---:R-:W-:Y:S01]  /*103c0*/  @!P5 IMAD.WIDE R4, R21, 0x4, R14 ;  /* 0x000000041504d825 */ /* 0x004fe200078e020e */
        /* <DEDUP_REMOVED lines=25> */
[----:B------:R-:W-:-:S05]  /*10560*/  @!P5 IMAD.WIDE R6, R7, 0x4, R14 ;  /* 0x000000040706d825 */ /* 0x000fca00078e020e */
[----:B------:R-:W-:Y:S01]  /*10570*/  @!P1 LEA.HI R0, R0, R0, RZ, 0x1 ;  /* 0x0000000000009211 */ /* 0x000fe200078f08ff */
[----:B------:R3:W-:Y:S01]  /*10580*/  @!P5 ST.E.64 [R6.64], R56 ;  /* 0x000000380600d985 */ /* 0x0007e2000c101b12 */
[----:B------:R-:W-:-:S03]  /*10590*/  ISETP.GE.AND P5, PT, R8, c[0x0][0x3c8], PT ;  /* 0x0000f20008007a0c */ /* 0x000fc60003fa6270 */
[----:B------:R4:W-:Y:S01]  /*105a0*/  @!P4 ST.E.64 [R16.64], R60 ;  /* 0x0000003c1000c985 */ /* 0x0009e2000c101b12 */
[----:B-1----:R-:W-:Y:S01]  /*105b0*/  @!P3 LOP3.LUT R13, R18, 0xfffffffe, RZ, 0xc0, !PT ;  /* 0xfffffffe120db812 */ /* 0x002fe200078ec0ff */
[--C-:B------:R-:W-:Y:S01]  /*105c0*/  @!P2 IMAD.WIDE R18, R21, 0x4, R14.reuse ;  /* 0x000000041512a825 */ /* 0x100fe200078e020e */
[----:B------:R-:W-:Y:S02]  /*105d0*/  IADD3 R21, R11, 0xa0, RZ ;  /* 0x000000a00b157810 */ /* 0x000fe40007ffe0ff */
[----:B--2---:R-:W-:Y:S01]  /*105e0*/  @!P1 LOP3.LUT R5, R0, 0xfffffffe, RZ, 0xc0, !PT ;  /* 0xfffffffe00059812 */ /* 0x004fe200078ec0ff */
[--C-:B------:R-:W-:Y:S01]  /*105f0*/  @!P3 IMAD.WIDE R12, R13, 0x4, R14.reuse ;  /* 0x000000040d0cb825 */ /* 0x100fe200078e020e */
[----:B------:R-:W-:Y:S02]  /*10600*/  IADD3 R0, R11, 0x90, RZ ;  /* 0x000000900b007810 */ /* 0x000fe40007ffe0ff */
[----:B------:R-:W-:Y:S01]  /*10610*/  ISETP.GE.AND P4, PT, R21, c[0x0][0x3c8], PT ;  /* 0x0000f20015007a0c */ /* 0x000fe20003f86270 */
        /* <DEDUP_REMOVED lines=13> */
[----:B------:R-:W-:Y:S02]  /*106f0*/  @!P3 LEA.HI R20, R20, R20, RZ, 0x1 ;  /* 0x000000141414b211 */ /* 0x000fe400078f08ff */
[----:B------:R-:W-:Y:S02]  /*10700*/  @!P4 LOP3.LUT R21, R21, 0xfffffffe, RZ, 0xc0, !PT ;  /* 0xfffffffe1515c812 */ /* 0x000fe400078ec0ff */
[----:B----4-:R-:W-:Y:S02]  /*10710*/  @!P3 LOP3.LUT R17, R20, 0xfffffffe, RZ, 0xc0, !PT ;  /* 0xfffffffe1411b812 */ /* 0x010fe400078ec0ff */
[----:B------:R-:W-:Y:S01]  /*10720*/  @!P2 LEA.HI R7, R7, R7, RZ, 0x1 ;  /* 0x000000070707a211 */ /* 0x000fe200078f08ff */
[----:B------:R-:W-:Y:S01]  /*10730*/  @!P4 IMAD.WIDE R20, R21, 0x4, R14 ;  /* 0x000000041514c825 */ /* 0x000fe200078e020e */
[----:B------:R-:W-:-:S02]  /*10740*/  @!P1 LEA.HI R6, R6, R6, RZ, 0x1 ;  /* 0x0000000606069211 */ /* 0x000fc400078f08ff */
        /* <DEDUP_REMOVED lines=15> */
.L_x_439:
[----:B------:R-:W-:Y:S05]  /*10840*/  BSYNC B0 ;  /* 0x0000000000007941 */ /* 0x000fea0003800000 */
.L_x_438:
[----:B-1----:R1:W4:Y:S04]  /*10850*/  SHFL.IDX PT, R7, R10, 0x1, 0x1c1f ;  /* 0x003c1f000a077f89 */ /* 0x00232800000e0000 */
        /* <DEDUP_REMOVED lines=10> */
[C---:B--234-:R-:W-:Y:S01]  /*10900*/  @!P1 IMAD.WIDE R14, R11.reuse, 0x4, R6 ;  /* 0x000000040b0e9825 */ /* 0x05cfe200078e0206 */
[----:B-1----:R-:W-:-:S02]  /*10910*/  IADD3 R10, R11, 0x28, RZ ;  /* 0x000000280b0a7810 */ /* 0x002fc40007ffe0ff */
[----:B------:R-:W-:Y:S02]  /*10920*/  @!P0 LEA.HI R5, R5, R5, RZ, 0x1 ;  /* 0x0000000505058211 */ /* 0x000fe400078f08ff */
[----:B------:R-:W-:Y:S01]  /*10930*/  IADD3 R9, R11, 0x30, RZ ;  /* 0x000000300b097810 */ /* 0x000fe20007ffe0ff */
[----:B------:R1:W-:Y:S01]  /*10940*/  @!P1 ST.E.64 [R14.64], R130 ;  /* 0x000000820e009985 */ /* 0x0003e2000c101b12 */
[----:B------:R-:W-:Y:S02]  /*10950*/  @!P0 LOP3.LUT R5, R5, 0xfffffffe, RZ, 0xc0, !PT ;  /* 0xfffffffe05058812 */ /* 0x000fe400078ec0ff */
[----:B------:R-:W-:Y:S02]  /*10960*/  IADD3 R8, R11, 0x38, RZ ;  /* 0x000000380b087810 */ /* 0x000fe40007ffe0ff */
[----:B------:R-:W-:Y:S01]  /*10970*/  ISETP.GE.AND P4, PT, R12, c[0x0][0x3c8], PT ;  /* 0x0000f2000c007a0c */ /* 0x000fe20003f86270 */
[----:B------:R-:W-:Y:S01]  /*10980*/  @!P0 IMAD.WIDE R16, R5, 0x4, R6 ;  /* 0x0000000405108825 */ /* 0x000fe200078e0206 */
        /* <DEDUP_REMOVED lines=126> */
.L_x_437:
[----:B------:R-:W1:Y:S02]  /*11170*/  S2R R4, SR_TID.X ;  /* 0x0000000000047919 */ /* 0x000e640000002100 */
        /* <DEDUP_REMOVED lines=15> */
[----:B------:R-:W-:Y:S01]  /*11270*/  UIMAD.WIDE.U32 UR8, UR13, UR4, URZ ;  /* 0x000000040d0872a5 */ /* 0x000fe2000f8e003f */
        /* <DEDUP_REMOVED lines=33> */
.L_x_440:
        /* <DEDUP_REMOVED lines=15> */
.L_x_3096:


//--------------------- .text._ZN7cutlass13device_kernelIN5flash19enable_sm80_to_sm89INS1_16FlashAttnFwdSm80INS1_25CollectiveMainloopFwdSm80ILi8ELi1ELb0EN4cute5tupleIJNS5_1CILi128EEENS7_ILi64EEENS7_ILi192EEEEEELi192ENS_6half_tEfNS_4arch4Sm80ELb0ELb1ELb0ELb1ELb1ELb0ELb1ELb1EEENS1_21CollectiveEpilogueFwdINS6_IJS8_SA_S9_EEENS6_IJNS7_ILi1EEESI_SI_EEESC_SE_Li256ELb1ELb1ELb1ELb0EEENS1_36VarlenDynamicPersistentTileSchedulerILi128ELi64ELi256ELi256ELb1ELb1ELb0ELb1ELb0ELb1EEEEEEEEEvNT_6ParamsE --------------------------
	.section	.text._ZN7cutlass13device_kernelIN5flash19enable_sm80_to_sm89INS1_16FlashAttnFwdSm80INS1_25CollectiveMainloopFwdSm80ILi8ELi1ELb0EN4cute5tupleIJNS5_1CILi128EEENS7_ILi64EEENS7_ILi192EEEEEELi192ENS_6half_tEfNS_4arch4Sm80ELb0ELb1ELb0ELb1ELb1ELb0ELb1ELb1EEENS1_21CollectiveEpilogueFwdINS6_IJS8_SA_S9_EEENS6_IJNS7_ILi1EEESI_SI_EEESC_SE_Li256ELb1ELb1ELb1ELb0EEENS1_36VarlenDynamicPersistentTileSchedulerILi128ELi64ELi256ELi256ELb1ELb1ELb0ELb1ELb0ELb1EEEEEEEEEvNT_6ParamsE,"ax",@progbits
	.sectioninfo	@"SHI_REGISTERS=255"
	.align	128
.text._ZN7cutlass13device_kernelIN5flash19enable_sm80_to_sm89INS1_16FlashAttnFwdSm80INS1_25CollectiveMainloopFwdSm80ILi8ELi1ELb0EN4cute5tupleIJNS5_1CILi128EEENS7_ILi64EEENS7_ILi192EEEEEELi192ENS_6half_tEfNS_4arch4Sm80ELb0ELb1ELb0ELb1ELb1ELb0ELb1ELb1EEENS1_21CollectiveEpilogueFwdINS6_IJS8_SA_S9_EEENS6_IJNS7_ILi1EEESI_SI_EEESC_SE_Li256ELb1ELb1ELb1ELb0EEENS1_36VarlenDynamicPersistentTileSchedulerILi128ELi64ELi256ELi256ELb1ELb1ELb0ELb1ELb0ELb1EEEEEEEEEvNT_6ParamsE:
        .type           _ZN7cutlass13device_kernelIN5flash19enable_sm80_to_sm89INS1_16FlashAttnFwdSm80INS1_25CollectiveMainloopFwdSm80ILi8ELi1ELb0EN4cute5tupleIJNS5_1CILi128EEENS7_ILi64EEENS7_ILi192EEEEEELi192ENS_6half_tEfNS_4arch4Sm80ELb0ELb1ELb0ELb1ELb1ELb0ELb1ELb1EEENS1_21CollectiveEpilogueFwdINS6_IJS8_SA_S9_EEENS6_IJNS7_ILi1EEESI_SI_EEESC_SE_Li256ELb1ELb1ELb1ELb0EEENS1_36VarlenDynamicPersistentTileSchedulerILi128ELi64ELi256ELi256ELb1ELb1ELb0ELb1ELb0ELb1EEEEEEEEEvNT_6ParamsE,@function
        .size           _ZN7cutlass13device_kernelIN5flash19enable_sm80_to_sm89INS1_16FlashAttnFwdSm80INS1_25CollectiveMainloopFwdSm80ILi8ELi1ELb0EN4cute5tupleIJNS5_1CILi128EEENS7_ILi64EEENS7_ILi192EEEEEELi192ENS_6half_tEfNS_4arch4Sm80ELb0ELb1ELb0ELb1ELb1ELb0ELb1ELb1EEENS1_21CollectiveEpilogueFwdINS6_IJS8_SA_S9_EEENS6_IJNS7_ILi1EEESI_SI_EEESC_SE_Li256ELb1ELb1ELb1ELb0EEENS1_36VarlenDynamicPersistentTileSchedulerILi128ELi64ELi256ELi256ELb1ELb1ELb0ELb1ELb0ELb1EEEEEEEEEvNT_6ParamsE,(.L_x_3097 - _ZN7cutlass13device_kernelIN5flash19enable_sm80_to_sm89INS1_16FlashAttnFwdSm80INS1_25CollectiveMainloopFwdSm80ILi8ELi1ELb0EN4cute5tupleIJNS5_1CILi128EEENS7_ILi64EEENS7_ILi192EEEEEELi192ENS_6half_tEfNS_4arch4Sm80ELb0ELb1ELb0ELb1ELb1ELb0ELb1ELb1EEENS1_21CollectiveEpilogueFwdINS6_IJS8_SA_S9_EEENS6_IJNS7_ILi1EEESI_SI_EEESC_SE_Li256ELb1ELb1ELb1ELb0EEENS1_36VarlenDynamicPersistentTileSchedulerILi128ELi64ELi256ELi256ELb1ELb1ELb0ELb1ELb0ELb1EEEEEEEEEvNT_6ParamsE)
        .other          _ZN7cutlass13device_kernelIN5flash19enable_sm80_to_sm89INS1_16FlashAttnFwdSm80INS1_25CollectiveMainloopFwdSm80ILi8ELi1ELb0EN4cute5tupleIJNS5_1CILi128EEENS7_ILi64EEENS7_ILi192EEEEEELi192ENS_6half_tEfNS_4arch4Sm80ELb0ELb1ELb0ELb1ELb1ELb0ELb1ELb1EEENS1_21CollectiveEpilogueFwdINS6_IJS8_SA_S9_EEENS6_IJNS7_ILi1EEESI_SI_EEESC_SE_Li256ELb1ELb1ELb1ELb0EEENS1_36VarlenDynamicPersistentTileSchedulerILi128ELi64ELi256ELi256ELb1ELb1ELb0ELb1ELb0ELb1EEEEEEEEEvNT_6ParamsE,@"STO_CUDA_ENTRY STV_DEFAULT"
_ZN7cutlass13device_kernelIN5flash19enable_sm80_to_sm89INS1_16FlashAttnFwdSm80INS1_25CollectiveMainloopFwdSm80ILi8ELi1ELb0EN4cute5tupleIJNS5_1CILi128EEENS7_ILi64EEENS7_ILi192EEEEEELi192ENS_6half_tEfNS_4arch4Sm80ELb0ELb1ELb0ELb1ELb1ELb0ELb1ELb1EEENS1_21CollectiveEpilogueFwdINS6_IJS8_SA_S9_EEENS6_IJNS7_ILi1EEESI_SI_EEESC_SE_Li256ELb1ELb1ELb1ELb0EEENS1_36VarlenDynamicPersistentTileSchedulerILi128ELi64ELi256ELi256ELb1ELb1ELb0ELb1ELb0ELb1EEEEEEEEEvNT_6ParamsE:
        /* <DEDUP_REMOVED lines=13> */
[----:B------:R-:W-:-:S03]  /*00d0*/  CS2R R8, SRZ ;  /* 0x0000000000087805 */ /* 0x000fc6000001ff00 */
        /* <DEDUP_REMOVED lines=10> */
[C---:B------:R-:W-:Y:S01]  /*0180*/  ISETP.GE.U32.AND P4, PT, R13.reuse, 0x2, PT ;  /* 0x000000020d00780c */ /* 0x040fe20003f86070 */
[----:B------:R-:W-:Y:S01]  /*0190*/  IMAD.MOV.U32 R7, RZ, RZ, RZ ;  /* 0x000000ffff077224 */ /* 0x000fe200078e00ff */
        /* <DEDUP_REMOVED lines=26> */
.L_x_446:
        /* <DEDUP_REMOVED lines=9> */
[----:B------:R-:W-:-:S04]  /*03d0*/  @!P0 IMAD.WIDE R4, R0, R2, c[0x0][0x580] ;  /* 0x0001600000048625 */ /* 0x000fc800078e0202 */
[----:B------:R-:W-:Y:S01]  /*03e0*/  @!P0 IMAD.WIDE R2, R0, R3, c[0x0][0x578] ;  /* 0x00015e0000028625 */ /* 0x000fe200078e0203 */
[----:B------:R-:W2:Y:S04]  /*03f0*/  @!P0 LDG.E R9, [R4.64] ;  /* 0x0000000804098981 */ /* 0x000ea8000c1e1900 */
[----:B------:R-:W2:Y:S02]  /*0400*/  @!P0 LDG.E R8, [R2.64] ;  /* 0x0000000802088981 */ /* 0x000ea4000c1e1900 */
[----:B--2---:R-:W-:Y:S01]  /*0410*/  IMAD R5, R9, R8, RZ ;  /* 0x0000000809057224 */ /* 0x004fe200078e02ff */
[----:B------:R-:W-:Y:S05]  /*0420*/  BRA.DIV ~URZ, `(.L_x_444) ;  /* 0x000150327f007947 */ /* 0x000fea000b800000 */
[----:B------:R2:W3:Y:S02]  /*0430*/  SHFL.UP PT, R0, R5, 0x1, RZ ;  /* 0x0420000005007989 */ /* 0x0004e400000e00ff */
.L_x_622:
        /* <DEDUP_REMOVED lines=16> */
.L_x_623:
[----:B---3--:R-:W-:-:S05]  /*0540*/  IMAD R0, R0, c[0x0][0x538], RZ ;  /* 0x00014e0000007a24 */ /* 0x008fca00078e02ff */
[----:B------:R-:W-:-:S04]  /*0550*/  IADD3 R6, R0, R6, RZ ;  /* 0x0000000600067210 */ /* 0x000fc80007ffe0ff */
[----:B------:R-:W-:-:S13]  /*0560*/  ISETP.GT.AND P0, PT, R6, UR4, PT ;  /* 0x0000000406007c0c */ /* 0x000fda000bf04270 */
[----:B-12---:R-:W-:Y:S05]  /*0570*/  @!P0 BRA `(.L_x_446) ;  /* 0xfffffdc000008947 */ /* 0x006fea000383ffff */
.L_x_442:
[----:B------:R-:W-:-:S05]  /*0580*/  IADD3 R10, -R0, R6, RZ ;  /* 0x00000006000a7210 */ /* 0x000fca0007ffe1ff */
[----:B------:R-:W-:-:S05]  /*0590*/  IMAD R0, R4, c[0x0][0x538], R10 ;  /* 0x00014e0004007a24 */ /* 0x000fca00078e020a */
[----:B------:R-:W-:Y:S01]  /*05a0*/  ISETP.GT.AND P0, PT, R0, UR4, PT ;  /* 0x0000000400007c0c */ /* 0x000fe2000bf04270 */
[----:B------:R-:W-:-:S12]  /*05b0*/  BRA.DIV ~URZ, `(.L_x_447) ;  /* 0x000150c27f007947 */ /* 0x000fd8000b800000 */
[----:B------:R-:W-:-:S04]  /*05c0*/  VOTE.ANY R6, PT, !P0 ;  /* 0x0000000000067806 */ /* 0x000fc800040e0100 */
.L_x_624:
[----:B------:R-:W2:Y:S02]  /*05d0*/  POPC R0, R6 ;  /* 0x0000000600007309 */ /* 0x000ea40000000000 */
[----:B-12---:R-:W-:Y:S01]  /*05e0*/  IADD3 R215, R0, R7, RZ ;  /* 0x0000000700d77210 */ /* 0x006fe20007ffe0ff */
[----:B------:R-:W-:Y:S05]  /*05f0*/  BRA.DIV ~URZ, `(.L_x_448) ;  /* 0x000150d27f007947 */ /* 0x000fea000b800000 */
[----:B------:R1:W2:Y:S01]  /*0600*/  SHFL.IDX PT, R12, R9, R0, 0x1f ;  /* 0x00001f00090c7589 */ /* 0x0002a200000e0000 */
[----:B------:R-:W-:-:S03]  /*0610*/  MOV R5, RZ ;  /* 0x000000ff00057202 */ /* 0x000fc60000000f00 */
[----:B------:R1:W3:Y:S04]  /*0620*/  SHFL.IDX PT, R9, R8, R0, 0x1f ;  /* 0x00001f0008097589 */ /* 0x0002e800000e0000 */
.L_x_625:
[----:B------:R-:W-:Y:S01]  /*0630*/  ISETP.NE.AND P0, PT, R6, RZ, PT ;  /* 0x000000ff0600720c */ /* 0x000fe20003f05270 */
[----:B------:R-:W-:-:S12]  /*0640*/  BSSY B0, `(.L_x_449) ;  /* 0x0000005000007945 */ /* 0x000fd80003800000 */
[----:B------:R-:W-:Y:S05]  /*0650*/  @!P0 BRA `(.L_x_450) ;  /* 0x0000003000008947 */ /* 0x000fea0003800000 */
[----:B-1----:R-:W-:Y:S01]  /*0660*/  IADD3 R0, R0, -0x1, RZ ;  /* 0xffffffff00007810 */ /* 0x002fe20007ffe0ff */
[----:B------:R-:W-:Y:S05]  /*0670*/  BRA.DIV ~URZ, `(.L_x_451) ;  /* 0x000151327f007947 */ /* 0x000fea000b800000 */
[----:B------:R1:W4:Y:S02]  /*0680*/  SHFL.IDX PT, R5, R4, R0, 0x1f ;  /* 0x00001f0004057589 */ /* 0x00032400000e0000 */
.L_x_450:
[----:B------:R-:W-:Y:S05]  /*0690*/  BSYNC B0 ;  /* 0x0000000000007941 */ /* 0x000fea0003800000 */
.L_x_449:
[----:B---3--:R-:W-:Y:S01]  /*06a0*/  ISETP.NE.AND P0, PT, R9, 0x1, PT ;  /* 0x000000010900780c */ /* 0x008fe20003f05270 */
[----:B----4-:R-:W-:Y:S01]  /*06b0*/  IMAD R212, R5, c[0x0][0x538], R10 ;  /* 0x00014e0005d47a24 */ /* 0x010fe200078e020a */
[----:B------:R-:W-:Y:S04]  /*06c0*/  BSSY B0, `(.L_x_452) ;  /* 0x0000085000007945 */ /* 0x000fe80003800000 */
[----:B------:R-:W-:-:S07]  /*06d0*/  IADD3 R11, -R212, UR4, RZ ;  /* 0x00000004d40b7c10 */ /* 0x000fce000fffe1ff */
[----:B------:R-:W-:Y:S05]  /*06e0*/  @!P0 BRA `(.L_x_453) ;  /* 0x000003e000008947 */ /* 0x000fea0003800000 */
[-C--:B-12---:R-:W-:Y:S02]  /*06f0*/  IABS R0, R12.reuse ;  /* 0x0000000c00007213 */ /* 0x086fe40000000000 */
[----:B------:R-:W-:-:S03]  /*0700*/  IABS R6, R12 ;  /* 0x0000000c00067213 */ /* 0x000fc60000000000 */
[----:B------:R-:W-:Y:S01]  /*0710*/  IMAD.MOV.U32 R5, RZ, RZ, R0 ;  /* 0x000000ffff057224 */ /* 0x000fe200078e0000 */
[----:B------:R-:W-:-:S03]  /*0720*/  IABS R0, R9 ;  /* 0x0000000900007213 */ /* 0x000fc60000000000 */
[----:B------:R-:W1:Y:S02]  /*0730*/  I2F.RP R2, R5 ;  /* 0x0000000500027306 */ /* 0x000e640000209400 */
[----:B------:R-:W-:Y:S01]  /*0740*/  IMAD.MOV.U32 R8, RZ, RZ, R0 ;  /* 0x000000ffff087224 */ /* 0x000fe200078e0000 */
[----:B------:R-:W-:-:S05]  /*0750*/  IABS R0, R11 ;  /* 0x0000000b00007213 */ /* 0x000fca0000000000 */
[----:B------:R-:W-:Y:S08]  /*0760*/  I2F.RP R7, R8 ;  /* 0x0000000800077306 */ /* 0x000ff00000209400 */
[----:B-1----:R-:W1:Y:S02]  /*0770*/  MUFU.RCP R2, R2 ;  /* 0x0000000200027308 */ /* 0x002e640000001000 */
[----:B-1----:R-:W-:-:S06]  /*0780*/  IADD3 R2, R2, 0xffffffe, RZ ;  /* 0x0ffffffe02027810 */ /* 0x002fcc0007ffe0ff */
[----:B------:R-:W1:Y:S02]  /*0790*/  F2I.FTZ.U32.TRUNC.NTZ R3, R2 ;  /* 0x0000000200037305 */ /* 0x000e64000021f000 */
[----:B-1----:R-:W-:-:S04]  /*07a0*/  IMAD.MOV R2, RZ, RZ, -R3 ;  /* 0x000000ffff027224 */ /* 0x002fc800078e0a03 */
[----:B------:R-:W-:Y:S02]  /*07b0*/  IMAD R4, R2, R5, RZ ;  /* 0x0000000502047224 */ /* 0x000fe400078e02ff */
[----:B------:R-:W-:-:S04]  /*07c0*/  IMAD.MOV.U32 R2, RZ, RZ, RZ ;  /* 0x000000ffff027224 */ /* 0x000fc800078e00ff */
[----:B------:R-:W-:Y:S01]  /*07d0*/  IMAD.HI.U32 R2, R3, R4, R2 ;  /* 0x0000000403027227 */ /* 0x000fe200078e0002 */
[----:B------:R-:W-:-:S03]  /*07e0*/  MOV R3, R0 ;  /* 0x0000000000037202 */ /* 0x000fc60000000f00 */
[----:B------:R-:W-:Y:S02]  /*07f0*/  IMAD.MOV R0, RZ, RZ, -R6 ;  /* 0x000000ffff007224 */ /* 0x000fe400078e0a06 */
        /* <DEDUP_REMOVED lines=28> */
[----:B------:R-:W-:-:S03]  /*09c0*/  IMAD.MOV R5, RZ, RZ, -R4 ;  /* 0x000000ffff057224 */ /* 0x000fc600078e0a04 */
        /* <DEDUP_REMOVED lines=10> */
[----:B------:R-:W-:-:S04]  /*0a70*/  IMAD.MOV R2, RZ, RZ, -R0 ;  /* 0x000000ffff027224 */ /* 0x000fc800078e0a00 */
[C---:B------:R-:W-:Y:S01]  /*0a80*/  IMAD R3, R9.reuse, R2, R4 ;  /* 0x0000000209037224 */ /* 0x040fe200078e0204 */
[----:B------:R-:W-:Y:S01]  /*0a90*/  LEA R2, R9, R0, 0x18 ;  /* 0x0000000009027211 */ /* 0x000fe200078ec0ff */
[----:B------:R-:W-:-:S04]  /*0aa0*/  IMAD R0, R12, R5, R11 ;  /* 0x000000050c007224 */ /* 0x000fc800078e020b */
[----:B------:R-:W-:Y:S01]  /*0ab0*/  IMAD R214, R3, 0x10000, R2 ;  /* 0x0001000003d67824 */ /* 0x000fe200078e0202 */
[----:B------:R-:W-:Y:S05]  /*0ac0*/  BRA `(.L_x_454) ;  /* 0x0000044000007947 */ /* 0x000fea0003800000 */
.L_x_453:
[----:B------:R-:W-:-:S04]  /*0ad0*/  IMAD.MOV.U32 R2, RZ, RZ, 0x4 ;  /* 0x00000004ff027424 */ /* 0x000fc800078e00ff */
[----:B------:R-:W-:-:S05]  /*0ae0*/  IMAD.WIDE R2, R215, R2, c[0x0][0x590] ;  /* 0x00016400d7027625 */ /* 0x000fca00078e0202 */
[----:B------:R-:W3:Y:S02]  /*0af0*/  LDG.E R7, [R2.64] ;  /* 0x0000000802077981 */ /* 0x000ee4000c1e1900 */
[----:B-123--:R-:W-:-:S05]  /*0b00*/  IMAD R9, R7, R12, RZ ;  /* 0x0000000c07097224 */ /* 0x00efca00078e02ff */
[-C--:B------:R-:W-:Y:S02]  /*0b10*/  IABS R0, R9.reuse ;  /* 0x0000000900007213 */ /* 0x080fe40000000000 */
[----:B------:R-:W-:-:S03]  /*0b20*/  IABS R8, R9 ;  /* 0x0000000900087213 */ /* 0x000fc60000000000 */
[----:B------:R-:W-:-:S04]  /*0b30*/  IMAD.MOV.U32 R6, RZ, RZ, R0 ;  /* 0x000000ffff067224 */ /* 0x000fc800078e0000 */
[----:B------:R-:W1:Y:S08]  /*0b40*/  I2F.RP R2, R6 ;  /* 0x0000000600027306 */ /* 0x000e700000209400 */
[----:B-1----:R-:W1:Y:S02]  /*0b50*/  MUFU.RCP R2, R2 ;  /* 0x0000000200027308 */ /* 0x002e640000001000 */
[----:B-1----:R-:W-:-:S06]  /*0b60*/  IADD3 R2, R2, 0xffffffe, RZ ;  /* 0x0ffffffe02027810 */ /* 0x002fcc0007ffe0ff */
[----:B------:R-:W1:Y:S02]  /*0b70*/  F2I.FTZ.U32.TRUNC.NTZ R3, R2 ;  /* 0x0000000200037305 */ /* 0x000e64000021f000 */
[----:B-1----:R-:W-:-:S04]  /*0b80*/  IMAD.MOV R0, RZ, RZ, -R3 ;  /* 0x000000ffff007224 */ /* 0x002fc800078e0a03 */
[----:B------:R-:W-:Y:S01]  /*0b90*/  IMAD.MOV.U32 R2, RZ, RZ, R0 ;  /* 0x000000ffff027224 */ /* 0x000fe200078e0000 */
[----:B------:R-:W-:-:S03]  /*0ba0*/  IABS R0, R11 ;  /* 0x0000000b00007213 */ /* 0x000fc60000000000 */
[----:B------:R-:W-:Y:S01]  /*0bb0*/  IMAD R4, R2, R6, RZ ;  /* 0x0000000602047224 */ /* 0x000fe200078e02ff */
[----:B------:R-:W-:Y:S01]  /*0bc0*/  MOV R5, R0 ;  /* 0x0000000000057202 */ /* 0x000fe20000000f00 */
[----:B------:R-:W-:-:S04]  /*0bd0*/  IMAD.MOV.U32 R2, RZ, RZ, RZ ;  /* 0x000000ffff027224 */ /* 0x000fc800078e00ff */
[----:B------:R-:W-:-:S04]  /*0be0*/  IMAD.HI.U32 R0, R3, R4, R2 ;  /* 0x0000000403007227 */ /* 0x000fc800078e0002 */
[----:B------:R-:W-:Y:S02]  /*0bf0*/  IMAD.MOV R2, RZ, RZ, -R8 ;  /* 0x000000ffff027224 */ /* 0x000fe400078e0a08 */
        /* <DEDUP_REMOVED lines=9> */
[----:B------:R-:W-:-:S04]  /*0c90*/  @P2 IADD3 R0, R0, 0x1, RZ ;  /* 0x0000000100002810 */ /* 0x000fc80007ffe0ff */
[----:B------:R-:W-:-:S05]  /*0ca0*/  MOV R4, R0 ;  /* 0x0000000000047202 */ /* 0x000fca0000000f00 */
[----:B------:R-:W-:Y:S01]  /*0cb0*/  @!P1 IMAD.MOV R4, RZ, RZ, -R4 ;  /* 0x000000ffff049224 */ /* 0x000fe200078e0a04 */
[----:B------:R-:W-:-:S05]  /*0cc0*/  @!P0 LOP3.LUT R4, RZ, R9, RZ, 0x33, !PT ;  /* 0x00000009ff048212 */ /* 0x000fca00078e33ff */
[----:B------:R-:W-:-:S05]  /*0cd0*/  IMAD R10, R7, R4, RZ ;  /* 0x00000004070a7224 */ /* 0x000fca00078e02ff */
[----:B------:R-:W-:-:S04]  /*0ce0*/  IADD3 R0, -R10, c[0x0][0x538], RZ ;  /* 0x00014e000a007a10 */ /* 0x000fc80007ffe1ff */
[----:B------:R-:W-:-:S04]  /*0cf0*/  IMNMX R6, R7, R0, PT ;  /* 0x0000000007067217 */ /* 0x000fc80003800200 */
[----:B------:R-:W-:-:S05]  /*0d00*/  IABS R0, R6 ;  /* 0x0000000600007213 */ /* 0x000fca0000000000 */
[----:B------:R-:W-:-:S04]  /*0d10*/  IMAD.MOV.U32 R5, RZ, RZ, R0 ;  /* 0x000000ffff057224 */ /* 0x000fc800078e0000 */
[----:B------:R-:W1:Y:S08]  /*0d20*/  I2F.RP R2, R5 ;  /* 0x0000000500027306 */ /* 0x000e700000209400 */
[----:B-1----:R-:W1:Y:S02]  /*0d30*/  MUFU.RCP R2, R2 ;  /* 0x0000000200027308 */ /* 0x002e640000001000 */
[----:B-1----:R-:W-:-:S06]  /*0d40*/  IADD3 R2, R2, 0xffffffe, RZ ;  /* 0x0ffffffe02027810 */ /* 0x002fcc0007ffe0ff */
[----:B------:R1:W2:Y:S02]  /*0d50*/  F2I.FTZ.U32.TRUNC.NTZ R3, R2 ;  /* 0x0000000200037305 */ /* 0x0002a4000021f000 */
[----:B-1----:R-:W-:Y:S01]  /*0d60*/  IMAD.MOV R2, RZ, RZ, -R4 ;  /* 0x000000ffff027224 */ /* 0x002fe200078e0a04 */
[----:B--2---:R-:W-:-:S03]  /*0d70*/  IADD3 R0, RZ, -R3, RZ ;  /* 0x80000003ff007210 */ /* 0x004fc60007ffe0ff */
[----:B------:R-:W-:Y:S01]  /*0d80*/  IMAD R8, R9, R2, R11 ;  /* 0x0000000209087224 */ /* 0x000fe200078e020b */
[----:B------:R-:W-:Y:S01]  /*0d90*/  IABS R9, R6 ;  /* 0x0000000600097213 */ /* 0x000fe20000000000 */
[----:B------:R-:W-:-:S03]  /*0da0*/  IMAD.MOV.U32 R2, RZ, RZ, R0 ;  /* 0x000000ffff027224 */ /* 0x000fc600078e0000 */
[----:B------:R-:W-:Y:S01]  /*0db0*/  IABS R0, R8 ;  /* 0x0000000800007213 */ /* 0x000fe20000000000 */
[----:B------:R-:W-:Y:S02]  /*0dc0*/  IMAD R7, R2, R5, RZ ;  /* 0x0000000502077224 */ /* 0x000fe400078e02ff */
[----:B------:R-:W-:Y:S02]  /*0dd0*/  IMAD.MOV.U32 R2, RZ, RZ, RZ ;  /* 0x000000ffff027224 */ /* 0x000fe400078e00ff */
[----:B------:R-:W-:Y:S01]  /*0de0*/  IMAD.MOV.U32 R4, RZ, RZ, R0 ;  /* 0x000000ffff047224 */ /* 0x000fe200078e0000 */
[----:B------:R-:W-:Y:S01]  /*0df0*/  IADD3 R0, RZ, -R9, RZ ;  /* 0x80000009ff007210 */ /* 0x000fe20007ffe0ff */
[----:B------:R-:W-:-:S04]  /*0e00*/  IMAD.HI.U32 R3, R3, R7, R2 ;  /* 0x0000000703037227 */ /* 0x000fc800078e0002 */
[----:B------:R-:W-:Y:S02]  /*0e10*/  IMAD.MOV.U32 R2, RZ, RZ, R0 ;  /* 0x000000ffff027224 */ /* 0x000fe400078e0000 */
[----:B------:R-:W-:Y:S01]  /*0e20*/  IMAD.HI.U32 R0, R3, R4, RZ ;  /* 0x0000000403007227 */ /* 0x000fe200078e00ff */
[----:B------:R-:W-:-:S03]  /*0e30*/  IADD3 R3, R10, 0x1000000, R8 ;  /* 0x010000000a037810 */ /* 0x000fc60007ffe008 */
[----:B------:R-:W-:-:S05]  /*0e40*/  IMAD R2, R0, R2, R4 ;  /* 0x0000000200027224 */ /* 0x000fca00078e0204 */
[----:B------:R-:W-:-:S13]  /*0e50*/  ISETP.GT.U32.AND P0, PT, R5, R2, PT ;  /* 0x000000020500720c */ /* 0x000fda0003f04070 */
[----:B------:R-:W-:Y:S01]  /*0e60*/  @!P0 IMAD.IADD R2, R2, 0x1, -R5 ;  /* 0x0000000102028824 */ /* 0x000fe200078e0a05 */
[----:B------:R-:W-:Y:S02]  /*0e70*/  @!P0 IADD3 R0, R0, 0x1, RZ ;  /* 0x0000000100008810 */ /* 0x000fe40007ffe0ff */
[----:B------:R-:W-:Y:S02]  /*0e80*/  ISETP.NE.AND P0, PT, R6, RZ, PT ;  /* 0x000000ff0600720c */ /* 0x000fe40003f05270 */
[----:B------:R-:W-:Y:S02]  /*0e90*/  ISETP.GE.U32.AND P2, PT, R2, R5, PT ;  /* 0x000000050200720c */ /* 0x000fe40003f46070 */
[----:B------:R-:W-:-:S04]  /*0ea0*/  LOP3.LUT R2, R8, R6, RZ, 0x3c, !PT ;  /* 0x0000000608027212 */ /* 0x000fc800078e3cff */
[----:B------:R-:W-:Y:S01]  /*0eb0*/  ISETP.GE.AND P1, PT, R2, RZ, PT ;  /* 0x000000ff0200720c */ /* 0x000fe20003f26270 */
[----:B------:R-:W-:-:S06]  /*0ec0*/  IMAD.MOV R2, RZ, RZ, -R6 ;  /* 0x000000ffff027224 */ /* 0x000fcc00078e0a06 */
[----:B------:R-:W-:-:S06]  /*0ed0*/  @P2 IADD3 R0, R0, 0x1, RZ ;  /* 0x0000000100002810 */ /* 0x000fcc0007ffe0ff */
[----:B------:R-:W-:Y:S02]  /*0ee0*/  @!P1 IADD3 R0, -R0, RZ, RZ ;  /* 0x000000ff00009210 */ /* 0x000fe40007ffe1ff */
[----:B------:R-:W-:-:S05]  /*0ef0*/  @!P0 LOP3.LUT R0, RZ, R6, RZ, 0x33, !PT ;  /* 0x00000006ff008212 */ /* 0x000fca00078e33ff */
[----:B------:R-:W-:Y:S02]  /*0f00*/  IMAD R214, R0, R2, R3 ;  /* 0x0000000200d67224 */ /* 0x000fe400078e0203 */
.L_x_454:
[----:B------:R-:W-:Y:S05]  /*0f10*/  BSYNC B0 ;  /* 0x0000000000007941 */ /* 0x000fea0003800000 */
.L_x_452:
[----:B------:R-:W-:-:S04]  /*0f20*/  LOP3.LUT R0, RZ, R0, RZ, 0x33, !PT ;  /* 0x00000000ff007212 */ /* 0x000fc800078e33ff */
[----:B------:R-:W-:Y:S01]  /*0f30*/  IADD3 R213, R0, R12, RZ ;  /* 0x0000000c00d57210 */ /* 0x000fe20007ffe0ff */
[----:B------:R-:W-:Y:S05]  /*0f40*/  BRA `(.L_x_455) ;  /* 0x0000004000007947 */ /* 0x000fea0003800000 */
.L_x_443:
[----:B-1----:R-:W-:Y:S01]  /*0f50*/  IMAD.MOV.U32 R213, RZ, RZ, RZ ;  /* 0x000000ffffd57224 */ /* 0x002fe200078e00ff */
[----:B------:R-:W-:Y:S01]  /*0f60*/  MOV R214, RZ ;  /* 0x000000ff00d67202 */ /* 0x000fe20000000f00 */
[----:B------:R-:W-:Y:S01]  /*0f70*/  IMAD.U32 R212, RZ, RZ, UR4 ;  /* 0x00000004ffd47e24 */ /* 0x000fe2000f8e00ff */
[----:B------:R-:W-:Y:S02]  /*0f80*/  MOV R215, c[0x0][0x53c] ;  /* 0x00014f0000d77a02 */ /* 0x000fe40000000f00 */
.L_x_455:
[----:B------:R-:W-:Y:S01]  /*0f90*/  ISETP.NE.AND P0, PT, R13, RZ, PT ;  /* 0x000000ff0d00720c */ /* 0x000fe20003f05270 */
[----:B------:R-:W-:-:S12]  /*0fa0*/  WARPSYNC 0xffffffff ;  /* 0xffffffff00007948 */ /* 0x000fd80003800000 */
[----:B------:R1:W-:Y:S04]  /*0fb0*/  @!P0 STS.128 [0x18100], R212 ;  /* 0x018100d4ff008388 */ /* 0x0003e80000000c00 */
[----:B------:R-:W-:Y:S06]  /*0fc0*/  BAR.ARV 0x5, 0x100 ;  /* 0x0144000000007b1d */ /* 0x000fec0000002000 */
.L_x_441:
[----:B-1----:R-:W-:-:S13]  /*0fd0*/  ISETP.GE.AND P0, PT, R215, c[0x0][0x53c], PT ;  /* 0x00014f00d7007a0c */ /* 0x002fda0003f06270 */
        /* <DEDUP_REMOVED lines=13> */
[----:B------:R-:W-:Y:S02]  /*10b0*/  SHF.R.S32.HI R216, RZ, 0x3, R15 ;  /* 0x00000003ffd87819 */ /* 0x000fe4000001140f */
[----:B------:R-:W-:Y:S01]  /*10c0*/  LEA.HI R8, R9, R17, RZ, 0x5 ;  /* 0x0000001109087211 */ /* 0x000fe200078f28ff */
[----:B------:R-:W-:Y:S01]  /*10d0*/  IMAD.IADD R14, R3, 0x1, -R0 ;  /* 0x00000001030e7824 */ /* 0x000fe200078e0a00 */
[----:B------:R-:W-:Y:S01]  /*10e0*/  LOP3.LUT R0, R2, 0xfffffff0, RZ, 0xc0, !PT ;  /* 0xfffffff002007812 */ /* 0x000fe200078ec0ff */
[----:B------:R-:W-:Y:S01]  /*10f0*/  IMAD.SHL.U32 R4, R216, 0x40, RZ ;  /* 0x00000040d8047824 */ /* 0x000fe200078e00ff */
[----:B------:R-:W-:Y:S02]  /*1100*/  SHF.R.S32.HI R2, RZ, 0x1f, R13 ;  /* 0x0000001fff027819 */ /* 0x000fe4000001140d */
[----:B------:R-:W-:Y:S01]  /*1110*/  LOP3.LUT R3, R15, 0xfffffff8, RZ, 0xc0, !PT ;  /* 0xfffffff80f037812 */ /* 0x000fe200078ec0ff */
[----:B------:R-:W-:Y:S01]  /*1120*/  IMAD.IADD R0, R17, 0x1, -R0 ;  /* 0x0000000111007824 */ /* 0x000fe200078e0a00 */
[----:B------:R-:W-:-:S02]  /*1130*/  LEA.HI R2, R2, R7, RZ, 0x3 ;  /* 0x0000000702027211 */ /* 0x000fc400078f18ff */
[----:B------:R-:W-:Y:S01]  /*1140*/  LEA.HI R9, R9, R17, RZ, 0x6 ;  /* 0x0000001109097211 */ /* 0x000fe200078f30ff */
[----:B------:R-:W-:Y:S01]  /*1150*/  IMAD.IADD R197, R17, 0x1, -R3 ;  /* 0x0000000111c57824 */ /* 0x000fe200078e0a03 */
[----:B------:R-:W-:Y:S02]  /*1160*/  SHF.R.S32.HI R5, RZ, 0x1f, R0 ;  /* 0x0000001fff057819 */ /* 0x000fe40000011400 */
[----:B------:R-:W-:Y:S01]  /*1170*/  LOP3.LUT R3, R2, 0xfffffff8, RZ, 0xc0, !PT ;  /* 0xfffffff802037812 */ /* 0x000fe200078ec0ff */
[----:B------:R-:W-:Y:S01]  /*1180*/  IMAD.SHL.U32 R182, R197, 0x8, RZ ;  /* 0x00000008c5b67824 */ /* 0x000fe200078e00ff */
[----:B------:R-:W-:Y:S01]  /*1190*/  LEA.HI R10, R5, R0, RZ, 0x3 ;  /* 0x00000000050a7211 */ /* 0x000fe200078f18ff */
[----:B------:R-:W-:Y:S01]  /*11a0*/  IMAD.SHL.U32 R9, R9, 0x8, RZ ;  /* 0x0000000809097824 */ /* 0x000fe200078e00ff */
[----:B------:R-:W-:Y:S01]  /*11b0*/  LOP3.LUT R2, R4, 0x1c0, RZ, 0xc0, !PT ;  /* 0x000001c004027812 */ /* 0x000fe200078ec0ff */
[----:B------:R-:W-:Y:S01]  /*11c0*/  IMAD.IADD R7, R7, 0x1, -R3 ;  /* 0x0000000107077824 */ /* 0x000fe200078e0a03 */
[----:B------:R-:W-:Y:S01]  /*11d0*/  LOP3.LUT R3, R10, 0xfffffff8, RZ, 0xc0, !PT ;  /* 0xfffffff80a037812 */ /* 0x000fe200078ec0ff */
[----:B------:R-:W-:Y:S01]  /*11e0*/  IMAD R196, R197, 0x20, R216 ;  /* 0x00000020c5c47824 */ /* 0x000fe200078e02d8 */
[----:B------:R-:W-:-:S02]  /*11f0*/  SHF.R.U32.HI R4, RZ, 0x3, R2 ;  /* 0x00000003ff047819 */ /* 0x000fc40000011602 */
[----:B------:R-:W-:Y:S01]  /*1200*/  LOP3.LUT R2, R2, 0x38, R182, 0xf8, !PT ;  /* 0x0000003802027812 */ /* 0x000fe200078ef8b6 */
[----:B------:R-:W-:Y:S01]  /*1210*/  IMAD.IADD R5, R0, 0x1, -R3 ;  /* 0x0000000100057824 */ /* 0x000fe200078e0a03 */
[----:B------:R-:W-:Y:S02]  /*1220*/  LOP3.LUT R0, R8, 0xffffffe0, RZ, 0xc0, !PT ;  /* 0xffffffe008007812 */ /* 0x000fe400078ec0ff */
[----:B------:R-:W-:Y:S02]  /*1230*/  LOP3.LUT R11, R2, R4, RZ, 0x3c, !PT ;  /* 0x00000004020b7212 */ /* 0x000fe400078e3cff */
[----:B------:R-:W-:Y:S01]  /*1240*/  SHF.R.S32.HI R4, RZ, 0x5, R8 ;  /* 0x00000005ff047819 */ /* 0x000fe20000011408 */
        /* <DEDUP_REMOVED lines=32> */
[----:B------:R-:W-:Y:S01]  /*1450*/  IMAD.IADD R211, R0, 0x1, -R3 ;  /* 0x0000000100d37824 */ /* 0x000fe200078e0a03 */
[----:B------:R-:W-:Y:S01]  /*1460*/  SHF.R.U32.HI R2, RZ, 0x3, R2 ;  /* 0x00000003ff027819 */ /* 0x000fe20000011602 */
[----:B------:R-:W-:Y:S01]  /*1470*/  IMAD.MOV.U32 R10, RZ, RZ, 0x40 ;  /* 0x00000040ff0a7424 */ /* 0x000fe200078e00ff */
[----:B------:R-:W-:Y:S01]  /*1480*/  LEA.HI R3, R4, R4, RZ, 0x1d ;  /* 0x0000000404037211 */ /* 0x000fe200078fe8ff */
[----:B------:R1:W-:Y:S01]  /*1490*/  STL [R1+0x10], R15 ;  /* 0x0000100f01007387 */ /* 0x0003e20000100800 */
[----:B------:R-:W-:Y:S01]  /*14a0*/  LOP3.LUT R2, R6, R2, RZ, 0x3c, !PT ;  /* 0x0000000206027212 */ /* 0x000fe200078e3cff */
[----:B------:R-:W-:Y:S01]  /*14b0*/  IMAD R0, R14, 0x200, R13 ;  /* 0x000002000e007824 */ /* 0x000fe200078e020d */
[----:B------:R-:W-:Y:S01]  /*14c0*/  LOP3.LUT R4, R7, 0xfffffe00, RZ, 0xc0, !PT ;  /* 0xfffffe0007047812 */ /* 0x000fe200078ec0ff */
[----:B------:R-:W-:Y:S01]  /*14d0*/  IMAD.IADD R7, R5, 0x1, R3 ;  /* 0x0000000105077824 */ /* 0x000fe200078e0203 */
[----:B------:R-:W-:Y:S01]  /*14e0*/  IADD3 R191, R182, 0x40, RZ ;  /* 0x00000040b6bf7810 */ /* 0x000fe20007ffe0ff */
[----:B------:R-:W-:Y:S01]  /*14f0*/  IMAD R211, R211, 0x8, R15 ;  /* 0x00000008d3d37824 */ /* 0x000fe200078e020f */
[CC--:B------:R-:W-:Y:S01]  /*1500*/  IADD3 R3, R2.reuse, R4.reuse, R8 ;  /* 0x0000000402037210 */ /* 0x0c0fe20007ffe008 */
[----:B------:R-:W-:Y:S01]  /*1510*/  IMAD.MOV.U32 R8, RZ, RZ, 0x20 ;  /* 0x00000020ff087424 */ /* 0x000fe200078e00ff */
[----:B------:R-:W-:-:S02]  /*1520*/  LOP3.LUT R4, R2, R4, RZ, 0xfc, !PT ;  /* 0x0000000402047212 */ /* 0x000fc400078efcff */
[----:B------:R-:W-:Y:S02]  /*1530*/  LOP3.LUT R2, R12, 0x7ffffffc, RZ, 0xc0, !PT ;  /* 0x7ffffffc0c027812 */ /* 0x000fe400078ec0ff */
[----:B------:R-:W-:Y:S02]  /*1540*/  SHF.R.S32.HI R5, RZ, 0x1f, R191 ;  /* 0x0000001fff057819 */ /* 0x000fe400000114bf */
[----:B------:R-:W-:Y:S01]  /*1550*/  SEL R5, R8, 0xffffffe0, !P1 ;  /* 0xffffffe008057807 */ /* 0x000fe20004800000 */
[----:B------:R-:W-:Y:S01]  /*1560*/  IMAD.IADD R2, R16, 0x1, -R2 ;  /* 0x0000000110027824 */ /* 0x000fe200078e0a02 */
[----:B------:R-:W-:Y:S02]  /*1570*/  LEA R227, R7, 0x80, 0x1 ;  /* 0x0000008007e37811 */ /* 0x000fe400078e08ff */
[----:B------:R-:W-:Y:S01]  /*1580*/  IADD3 R192, R182, 0x80, RZ ;  /* 0x00000080b6c07810 */ /* 0x000fe20007ffe0ff */
[----:B------:R-:W-:Y:S01]  /*1590*/  IMAD.SHL.U32 R198, R2, 0x2, RZ ;  /* 0x0000000202c67824 */ /* 0x000fe200078e00ff */
[----:B------:R-:W-:Y:S01]  /*15a0*/  SEL R2, R8, 0xffffffe0, !P4 ;  /* 0xffffffe008027807 */ /* 0x000fe20006000000 */
[C---:B------:R-:W-:Y:S01]  /*15b0*/  IMAD.IADD R230, R227.reuse, 0x1, R5 ;  /* 0x00000001e3e67824 */ /* 0x040fe200078e0205 */
[----:B------:R-:W-:-:S02]  /*15c0*/  IADD3 R228, R227, -0x10, RZ ;  /* 0xfffffff0e3e47810 */ /* 0x000fc40007ffe0ff */
[C---:B------:R-:W-:Y:S02]  /*15d0*/  IADD3 R8, R198.reuse, 0x8, RZ ;  /* 0x00000008c6087810 */ /* 0x040fe40007ffe0ff */
[C---:B------:R-:W-:Y:S02]  /*15e0*/  IADD3 R251, R198.reuse, 0x18, RZ ;  /* 0x00000018c6fb7810 */ /* 0x040fe40007ffe0ff */
[C---:B------:R-:W-:Y:S02]  /*15f0*/  IADD3 R250, R198.reuse, 0x20, RZ ;  /* 0x00000020c6fa7810 */ /* 0x040fe40007ffe0ff */
[C---:B------:R-:W-:Y:S02]  /*1600*/  IADD3 R248, R198.reuse, 0x30, RZ ;  /* 0x00000030c6f87810 */ /* 0x040fe40007ffe0ff */
[C---:B------:R-:W-:Y:S02]  /*1610*/  IADD3 R247, R198.reuse, 0x38, RZ ;  /* 0x00000038c6f77810 */ /* 0x040fe40007ffe0ff */
[----:B------:R-:W-:-:S02]  /*1620*/  IADD3 R245, R198, 0x48, RZ ;  /* 0x00000048c6f57810 */ /* 0x000fc40007ffe0ff */
[C---:B------:R-:W-:Y:S02]  /*1630*/  IADD3 R244, R198.reuse, 0x50, RZ ;  /* 0x00000050c6f47810 */ /* 0x040fe40007ffe0ff */
[C---:B------:R-:W-:Y:S02]  /*1640*/  IADD3 R242, R198.reuse, 0x60, RZ ;  /* 0x00000060c6f27810 */ /* 0x040fe40007ffe0ff */
[C---:B------:R-:W-:Y:S02]  /*1650*/  IADD3 R241, R198.reuse, 0x68, RZ ;  /* 0x00000068c6f17810 */ /* 0x040fe40007ffe0ff */
[----:B------:R-:W-:Y:S02]  /*1660*/  SHF.R.S32.HI R7, RZ, 0x1f, R8 ;  /* 0x0000001fff077819 */ /* 0x000fe40000011408 */
[C---:B------:R-:W-:Y:S02]  /*1670*/  IADD3 R239, R198.reuse, 0x78, RZ ;  /* 0x00000078c6ef7810 */ /* 0x040fe40007ffe0ff */
[----:B------:R-:W-:-:S02]  /*1680*/  IADD3 R238, R198, 0x80, RZ ;  /* 0x00000080c6ee7810 */ /* 0x000fc40007ffe0ff */
[----:B------:R-:W-:Y:S02]  /*1690*/  SHF.R.S32.HI R8, RZ, 0x1f, R251 ;  /* 0x0000001fff087819 */ /* 0x000fe400000114fb */
[----:B------:R-:W-:Y:S02]  /*16a0*/  SHF.R.S32.HI R7, RZ, 0x1f, R250 ;  /* 0x0000001fff077819 */ /* 0x000fe400000114fa */
[----:B------:R-:W-:Y:S02]  /*16b0*/  SHF.R.S32.HI R6, RZ, 0x1f, R192 ;  /* 0x0000001fff067819 */ /* 0x000fe400000114c0 */
[C---:B------:R-:W-:Y:S02]  /*16c0*/  IADD3 R236, R198.reuse, 0x90, RZ ;  /* 0x00000090c6ec7810 */ /* 0x040fe40007ffe0ff */
[----:B------:R-:W-:Y:S02]  /*16d0*/  IADD3 R235, R198, 0x98, RZ ;  /* 0x00000098c6eb7810 */ /* 0x000fe40007ffe0ff */
[----:B------:R-:W-:-:S02]  /*16e0*/  SHF.R.S32.HI R8, RZ, 0x1f, R248 ;  /* 0x0000001fff087819 */ /* 0x000fc400000114f8 */
[----:B------:R-:W-:Y:S02]  /*16f0*/  SHF.R.S32.HI R7, RZ, 0x1f, R247 ;  /* 0x0000001fff077819 */ /* 0x000fe400000114f7 */
[----:B------:R-:W-:Y:S02]  /*1700*/  @P0 IADD3 R228, R227, 0x10, RZ ;  /* 0x00000010e3e40810 */ /* 0x000fe40007ffe0ff */
[----:B------:R-:W-:Y:S02]  /*1710*/  SEL R6, R10, 0xffffffc0, !P2 ;  /* 0xffffffc00a067807 */ /* 0x000fe40005000000 */
[C---:B------:R-:W-:Y:S01]  /*1720*/  IADD3 R233, R198.reuse, 0xa8, RZ ;  /* 0x000000a8c6e97810 */ /* 0x040fe20007ffe0ff */
[----:B------:R-:W-:Y:S01]  /*1730*/  IMAD.IADD R229, R5, 0x1, R228 ;  /* 0x0000000105e57824 */ /* 0x000fe200078e02e4 */
[----:B------:R-:W-:Y:S02]  /*1740*/  IADD3 R232, R198, 0xb0, RZ ;  /* 0x000000b0c6e87810 */ /* 0x000fe40007ffe0ff */
[----:B------:R-:W-:-:S02]  /*1750*/  SHF.R.S32.HI R8, RZ, 0x1f, R245 ;  /* 0x0000001fff087819 */ /* 0x000fc400000114f5 */
[----:B------:R-:W-:Y:S02]  /*1760*/  SHF.R.S32.HI R7, RZ, 0x1f, R244 ;  /* 0x0000001fff077819 */ /* 0x000fe400000114f4 */
[----:B------:R-:W-:Y:S02]  /*1770*/  IADD3 R231, R198, 0xb8, RZ ;  /* 0x000000b8c6e77810 */ /* 0x000fe40007ffe0ff */
[----:B------:R-:W-:Y:S02]  /*1780*/  SHF.R.S32.HI R8, RZ, 0x1f, R242 ;  /* 0x0000001fff087819 */ /* 0x000fe400000114f2 */
[----:B------:R-:W-:Y:S02]  /*1790*/  SHF.R.S32.HI R7, RZ, 0x1f, R241 ;  /* 0x0000001fff077819 */ /* 0x000fe400000114f1 */
[----:B------:R-:W-:Y:S02]  /*17a0*/  SHF.R.S32.HI R8, RZ, 0x1f, R239 ;  /* 0x0000001fff087819 */ /* 0x000fe400000114ef */
[----:B------:R-:W-:-:S02]  /*17b0*/  SHF.R.S32.HI R7, RZ, 0x1f, R238 ;  /* 0x0000001fff077819 */ /* 0x000fc400000114ee */
[----:B------:R-:W-:Y:S01]  /*17c0*/  LEA R173, R3, 0xc100, 0x1 ;  /* 0x0000c10003ad7811 */ /* 0x000fe200078e08ff */
[----:B------:R-:W-:Y:S01]  /*17d0*/  IMAD.IADD R3, R6, 0x1, R228 ;  /* 0x0000000106037824 */ /* 0x000fe200078e02e4 */
[----:B------:R-:W-:Y:S02]  /*17e0*/  LEA R168, R4, 0x100, 0x1 ;  /* 0x0000010004a87811 */ /* 0x000fe400078e08ff */
[----:B------:R-:W-:Y:S01]  /*17f0*/  SHF.R.S32.HI R8, RZ, 0x1f, R236 ;  /* 0x0000001fff087819 */ /* 0x000fe200000114ec */
[----:B------:R-:W-:Y:S01]  /*1800*/  IMAD.IADD R174, R173, 0x1, R2 ;  /* 0x00000001adae7824 */ /* 0x000fe200078e0202 */
[----:B------:R-:W-:Y:S01]  /*1810*/  SHF.R.S32.HI R7, RZ, 0x1f, R235 ;  /* 0x0000001fff077819 */ /* 0x000fe200000114eb */
[----:B------:R-:W-:Y:S01]  /*1820*/  IMAD.IADD R169, R2, 0x1, R168 ;  /* 0x0000000102a97824 */ /* 0x000fe200078e02a8 */
[----:B------:R-:W-:Y:S01]  /*1830*/  SHF.R.S32.HI R8, RZ, 0x1f, R233 ;  /* 0x0000001fff087819 */ /* 0x000fe200000114e9 */
[----:B------:R-:W-:Y:S01]  /*1840*/  IMAD.IADD R8, R227, 0x1, R6 ;  /* 0x00000001e3087824 */ /* 0x000fe200078e0206 */
[----:B------:R-:W-:Y:S01]  /*1850*/  SHF.R.S32.HI R7, RZ, 0x1f, R232 ;  /* 0x0000001fff077819 */ /* 0x000fe200000114e8 */
[--C-:B------:R-:W-:Y:S01]  /*1860*/  IMAD.IADD R2, R229, 0x1, R6.reuse ;  /* 0x00000001e5027824 */ /* 0x100fe200078e0206 */
[----:B------:R-:W-:Y:S01]  /*1870*/  SHF.R.S32.HI R7, RZ, 0x1f, R231 ;  /* 0x0000001fff077819 */ /* 0x000fe200000114e7 */
[----:B------:R-:W-:Y:S01]  /*1880*/  IMAD.IADD R7, R230, 0x1, R6 ;  /* 0x00000001e6077824 */ /* 0x000fe200078e0206 */
[----:B------:R1:W-:Y:S01]  /*1890*/  STL [R1+0xc], R8 ;  /* 0x00000c0801007387 */ /* 0x0003e20000100800 */
[----:B------:R-:W-:-:S02]  /*18a0*/  LOP3.LUT R9, R11, 0x7ffffe00, R9, 0xf8, !PT ;  /* 0x7ffffe000b097812 */ /* 0x000fc400078ef809 */
[C---:B------:R-:W-:Y:S01]  /*18b0*/  IADD3 R252, R198.reuse, 0x10, RZ ;  /* 0x00000010c6fc7810 */ /* 0x040fe20007ffe0ff */
[----:B------:R1:W-:Y:S01]  /*18c0*/  STL [R1+0x8], R7 ;  /* 0x0000080701007387 */ /* 0x0003e20000100800 */
[C---:B------:R-:W-:Y:S01]  /*18d0*/  IADD3 R249, R198.reuse, 0x28, RZ ;  /* 0x00000028c6f97810 */ /* 0x040fe20007ffe0ff */
[----:B------:R-:W-:Y:S01]  /*18e0*/  IMAD.SHL.U32 R179, R9, 0x2, RZ ;  /* 0x0000000209b37824 */ /* 0x000fe200078e00ff */
[C---:B------:R-:W-:Y:S01]  /*18f0*/  IADD3 R246, R198.reuse, 0x40, RZ ;  /* 0x00000040c6f67810 */ /* 0x040fe20007ffe0ff */
[----:B------:R1:W-:Y:S01]  /*1900*/  STL [R1+0x4], R3 ;  /* 0x0000040301007387 */ /* 0x0003e20000100800 */
[----:B------:R-:W-:Y:S02]  /*1910*/  SHF.R.S32.HI R9, RZ, 0x1f, R198 ;  /* 0x0000001fff097819 */ /* 0x000fe400000114c6 */
[----:B------:R-:W-:Y:S01]  /*1920*/  IADD3 R243, R198, 0x58, RZ ;  /* 0x00000058c6f37810 */ /* 0x000fe20007ffe0ff */
[----:B------:R1:W-:Y:S01]  /*1930*/  STL [R1], R2 ;  /* 0x0000000201007387 */ /* 0x0003e20000100800 */
[----:B------:R-:W-:-:S02]  /*1940*/  LEA R165, R0, 0x6100, 0x1 ;  /* 0x0000610000a57811 */ /* 0x000fc400078e08ff */
[----:B------:R-:W-:Y:S02]  /*1950*/  IADD3 R240, R198, 0x70, RZ ;  /* 0x00000070c6f07810 */ /* 0x000fe40007ffe0ff */
[----:B------:R-:W-:Y:S02]  /*1960*/  SHF.R.S32.HI R9, RZ, 0x1f, R252 ;  /* 0x0000001fff097819 */ /* 0x000fe400000114fc */
[----:B------:R-:W-:Y:S02]  /*1970*/  SEL R0, R10, 0xffffffc0, !P3 ;  /* 0xffffffc00a007807 */ /* 0x000fe40005800000 */
[C---:B------:R-:W-:Y:S02]  /*1980*/  IADD3 R237, R198.reuse, 0x88, RZ ;  /* 0x00000088c6ed7810 */ /* 0x040fe40007ffe0ff */
[----:B------:R-:W-:Y:S01]  /*1990*/  SHF.R.S32.HI R9, RZ, 0x1f, R249 ;  /* 0x0000001fff097819 */ /* 0x000fe200000114f9 */
[----:B------:R-:W-:Y:S01]  /*19a0*/  IMAD.IADD R176, R173, 0x1, R0 ;  /* 0x00000001adb07824 */ /* 0x000fe200078e0200 */
[----:B------:R-:W-:Y:S01]  /*19b0*/  IADD3 R234, R198, 0xa0, RZ ;  /* 0x000000a0c6ea7810 */ /* 0x000fe20007ffe0ff */
        /* <DEDUP_REMOVED lines=8> */
[----:B-1----:R-:W-:Y:S02]  /*1a40*/  SHF.R.S32.HI R9, RZ, 0x1f, R234 ;  /* 0x0000001fff097819 */ /* 0x002fe400000114ea */
.L_x_621:
[----:B------:R-:W-:Y:S01]  /*1a50*/  ISETP.NE.U32.AND P0, PT, RZ, c[0x0][0x370], PT ;  /* 0x0000dc00ff007a0c */ /* 0x000fe20003f05070 */
[----:B------:R-:W-:Y:S01]  /*1a60*/  IMAD.MOV.U32 R13, RZ, RZ, 0x4 ;  /* 0x00000004ff0d7424 */ /* 0x000fe200078e00ff */
[----:B------:R-:W-:Y:S01]  /*1a70*/  ISETP.NE.U32.AND P2, PT, RZ, c[0x0][0x360], PT ;  /* 0x0000d800ff007a0c */ /* 0x000fe20003f45070 */
[----:B------:R-:W-:Y:S01]  /*1a80*/  IMAD.MOV.U32 R200, RZ, RZ, RZ ;  /* 0x000000ffffc87224 */ /* 0x000fe200078e00ff */
[----:B------:R-:W-:Y:S01]  /*1a90*/  ISETP.NE.AND.EX P1, PT, RZ, c[0x0][0x374], PT, P0 ;  /* 0x0000dd00ff007a0c */ /* 0x000fe20003f25300 */
[----:B------:R-:W-:Y:S01]  /*1aa0*/  IMAD.MOV.U32 R12, RZ, RZ, RZ ;  /* 0x000000ffff0c7224 */ /* 0x000fe200078e00ff */
[----:B------:R-:W-:Y:S01]  /*1ab0*/  ISETP.NE.AND.EX P0, PT, RZ, c[0x0][0x364], PT, P2 ;  /* 0x0000d900ff007a0c */ /* 0x000fe20003f05320 */
[----:B------:R-:W-:Y:S01]  /*1ac0*/  IMAD.WIDE R2, R215, R13, c[0x0][0x348] ;  /* 0x0000d200d7027625 */ /* 0x000fe200078e020d */
[----:B------:R-:W-:-:S04]  /*1ad0*/  ISETP.NE.U32.AND P3, PT, RZ, c[0x0][0x348], PT ;  /* 0x0000d200ff007a0c */ /* 0x000fc80003f65070 */
[----:B------:R-:W-:-:S05]  /*1ae0*/  ISETP.NE.AND.EX P3, PT, RZ, c[0x0][0x34c], PT, P3 ;  /* 0x0000d300ff007a0c */ /* 0x000fca0003f65330 */
[----:B------:R-:W-:-:S04]  /*1af0*/  @P1 IMAD.WIDE R6, R215, R13, c[0x0][0x370] ;  /* 0x0000dc00d7061625 */ /* 0x000fc800078e020d */
[----:B------:R-:W-:Y:S01]  /*1b00*/  @P0 IMAD.WIDE R4, R215, R13, c[0x0][0x360] ;  /* 0x0000d800d7040625 */ /* 0x000fe200078e020d */
[----:B------:R1:W5:Y:S04]  /*1b10*/  @P1 LDG.E R200, [R6.64] ;  /* 0x0000000806c81981 */ /* 0x000368000c1e1900 */
        /* <DEDUP_REMOVED lines=9> */
.L_x_456:
[----:B------:R-:W-:-:S04]  /*1bb0*/  ISETP.NE.U32.AND P0, PT, RZ, c[0x0][0x368], PT ;  /* 0x0000da00ff007a0c */ /* 0x000fc80003f05070 */
[----:B------:R-:W-:-:S13]  /*1bc0*/  ISETP.NE.AND.EX P0, PT, RZ, c[0x0][0x36c], PT, P0 ;  /* 0x0000db00ff007a0c */ /* 0x000fda0003f05300 */
[----:B------:R-:W-:Y:S05]  /*1bd0*/  @!P0 BRA `(.L_x_457) ;  /* 0x0000003000008947 */ /* 0x000fea0003800000 */
[----:B-1----:R-:W-:-:S05]  /*1be0*/  IMAD.WIDE R2, R215, R13, c[0x0][0x368] ;  /* 0x0000da00d7027625 */ /* 0x002fca00078e020d */
[----:B------:R1:W5:Y:S01]  /*1bf0*/  LDG.E R0, [R2.64] ;  /* 0x0000000802007981 */ /* 0x000362000c1e1900 */
[----:B------:R-:W-:Y:S05]  /*1c00*/  BRA `(.L_x_458) ;  /* 0x0000008000007947 */ /* 0x000fea0003800000 */
.L_x_457:
[----:B------:R-:W-:Y:S01]  /*1c10*/  ISETP.NE.U32.AND P0, PT, RZ, c[0x0][0x350], PT ;  /* 0x0000d400ff007a0c */ /* 0x000fe20003f05070 */
[----:B------:R-:W-:-:S03]  /*1c20*/  IMAD.U32 R0, RZ, RZ, UR5 ;  /* 0x00000005ff007e24 */ /* 0x000fc6000f8e00ff */
[----:B------:R-:W-:-:S13]  /*1c30*/  ISETP.NE.AND.EX P0, PT, RZ, c[0x0][0x354], PT, P0 ;  /* 0x0000d500ff007a0c */ /* 0x000fda0003f05300 */
[----:B------:R-:W-:Y:S05]  /*1c40*/  @!P0 BRA `(.L_x_458) ;  /* 0x0000004000008947 */ /* 0x000fea0003800000 */
[----:B-1----:R-:W-:-:S05]  /*1c50*/  IMAD.WIDE R2, R215, R13, c[0x0][0x350] ;  /* 0x0000d400d7027625 */ /* 0x002fca00078e020d */
[----:B------:R-:W2:Y:S04]  /*1c60*/  LDG.E R4, [R2.64] ;  /* 0x0000000802047981 */ /* 0x000ea8000c1e1900 */
[----:B------:R-:W2:Y:S02]  /*1c70*/  LDG.E R0, [R2.64+0x4] ;  /* 0x0000040802007981 */ /* 0x000ea4000c1e1900 */
[----:B--2---:R-:W-:Y:S02]  /*1c80*/  IADD3 R0, -R4, R0, RZ ;  /* 0x0000000004007210 */ /* 0x004fe40007ffe1ff */
.L_x_458:
[----:B-1----:R-:W-:Y:S01]  /*1c90*/  IMAD.MOV.U32 R2, RZ, RZ, c[0x0][0x2c4] ;  /* 0x0000b100ff027624 */ /* 0x002fe200078e00ff */
[----:B------:R-:W-:Y:S01]  /*1ca0*/  LOP3.LUT R224, R224, 0xfffffffe, RZ, 0xc0, !PT ;  /* 0xfffffffee0e07812 */ /* 0x000fe200078ec0ff */
[----:B------:R-:W-:Y:S02]  /*1cb0*/  IMAD.SHL.U32 R210, R213, 0x80, RZ ;  /* 0x00000080d5d27824 */ /* 0x000fe400078e00ff */
[----:B------:R-:W-:Y:S01]  /*1cc0*/  IMAD.MOV.U32 R7, RZ, RZ, c[0x0][0x32c] ;  /* 0x0000cb00ff077624 */ /* 0x000fe200078e00ff */
[----:B------:R-:W-:Y:S01]  /*1cd0*/  ISETP.NE.AND P4, PT, R2, 0x1, PT ;  /* 0x000000010200780c */ /* 0x000fe20003f85270 */
[----:B-----5:R-:W-:Y:S01]  /*1ce0*/  IMAD.IADD R194, R0, 0x1, -R200 ;  /* 0x0000000100c27824 */ /* 0x020fe200078e0ac8 */
[----:B------:R-:W-:-:S02]  /*1cf0*/  IADD3 R2, R210, 0x7f, RZ ;  /* 0x0000007fd2027810 */ /* 0x000fc40007ffe0ff */
[----:B------:R-:W-:-:S03]  /*1d00*/  ISETP.GE.AND P1, PT, R7, 0x1, PT ;  /* 0x000000010700780c */ /* 0x000fc60003f26270 */
[----:B------:R-:W-:-:S06]  /*1d10*/  IMAD.MOV.U32 R0, RZ, RZ, R2 ;  /* 0x000000ffff007224 */ /* 0x000fcc00078e0002 */
[----:B------:R-:W-:Y:S01]  /*1d20*/  @P4 IMAD.HI.U32 R3, R2, c[0x0][0x2c8], RZ ;  /* 0x0000b20002034a27 */ /* 0x000fe200078e00ff */
[----:B------:R-:W-:Y:S02]  /*1d30*/  IADD3 R2, R194, 0x1, -R195 ;  /* 0x00000001c2027810 */ /* 0x000fe40007ffe8c3 */
[----:B------:R-:W-:Y:S02]  /*1d40*/  @P4 LOP3.LUT R224, R224, 0x1, RZ, 0xfc, !PT ;  /* 0x00000001e0e04812 */ /* 0x000fe400078efcff */
[----:B------:R-:W-:Y:S02]  /*1d50*/  @P4 SHF.R.U32.HI R0, RZ, c[0x0][0x2cc], R3 ;  /* 0x0000b300ff004a19 */ /* 0x000fe40000011603 */
[----:B------:R-:W-:-:S03]  /*1d60*/  LOP3.LUT R224, R224, 0xfffffffd, RZ, 0xc0, !PT ;  /* 0xfffffffde0e07812 */ /* 0x000fc600078ec0ff */
[----:B------:R-:W-:Y:S01]  /*1d70*/  IMAD.IADD R0, R2, 0x1, R0 ;  /* 0x0000000102007824 */ /* 0x000fe200078e0200 */
[----:B------:R-:W-:-:S04]  /*1d80*/  @P1 LOP3.LUT R224, R224, 0x2, RZ, 0xfc, !PT ;  /* 0x00000002e0e01812 */ /* 0x000fc800078efcff */
[----:B------:R-:W-:Y:S01]  /*1d90*/  IADD3 R3, R0, c[0x0][0x328], RZ ;  /* 0x0000ca0000037a10 */ /* 0x000fe20007ffe0ff */
[----:B------:R-:W-:Y:S05]  /*1da0*/  @!P1 BRA `(.L_x_459) ;  /* 0x0000010000009947 */ /* 0x000fea0003800000 */
[C---:B------:R-:W-:Y:S01]  /*1db0*/  ISETP.GT.AND P0, PT, R0.reuse, RZ, PT ;  /* 0x000000ff0000720c */ /* 0x040fe20003f04270 */
[----:B------:R-:W-:Y:S01]  /*1dc0*/  BSSY B0, `(.L_x_460) ;  /* 0x000000c000007945 */ /* 0x000fe20003800000 */
[----:B------:R-:W-:-:S11]  /*1dd0*/  IADD3 R2, R0, -0x1, RZ ;  /* 0xffffffff00027810 */ /* 0x000fd60007ffe0ff */
[----:B------:R-:W-:Y:S05]  /*1de0*/  @P0 BRA `(.L_x_461) ;  /* 0x0000006000000947 */ /* 0x000fea0003800000 */
[----:B------:R-:W-:Y:S01]  /*1df0*/  ISETP.NE.AND P0, PT, R7, 0x1, PT ;  /* 0x000000010700780c */ /* 0x000fe20003f05270 */
[----:B------:R-:W-:-:S12]  /*1e00*/  IMAD.MOV R0, RZ, RZ, -R0 ;  /* 0x000000ffff007224 */ /* 0x000fd800078e0a00 */
[----:B------:R-:W-:-:S05]  /*1e10*/  @P0 IMAD.HI.U32 R2, R0, c[0x0][0x330], RZ ;  /* 0x0000cc0000020a27 */ /* 0x000fca00078e00ff */
[----:B------:R-:W-:-:S04]  /*1e20*/  @P0 SHF.R.U32.HI R0, RZ, c[0x0][0x334], R2 ;  /* 0x0000cd00ff000a19 */ /* 0x000fc80000011602 */
[----:B------:R-:W-:Y:S01]  /*1e30*/  LOP3.LUT R2, RZ, R0, RZ, 0x33, !PT ;  /* 0x00000000ff027212 */ /* 0x000fe200078e33ff */
[----:B------:R-:W-:Y:S05]  /*1e40*/  BRA `(.L_x_462) ;  /* 0x0000003000007947 */ /* 0x000fea0003800000 */
.L_x_461:
[----:B------:R-:W-:-:S13]  /*1e50*/  ISETP.NE.AND P0, PT, R7, 0x1, PT ;  /* 0x000000010700780c */ /* 0x000fda0003f05270 */
[----:B------:R-:W-:-:S05]  /*1e60*/  @P0 IMAD.HI.U32 R0, R2, c[0x0][0x330], RZ ;  /* 0x0000cc0002000a27 */ /* 0x000fca00078e00ff */
[----:B------:R-:W-:Y:S02]  /*1e70*/  @P0 SHF.R.U32.HI R2, RZ, c[0x0][0x334], R0 ;  /* 0x0000cd00ff020a19 */ /* 0x000fe40000011600 */
.L_x_462:
[----:B------:R-:W-:Y:S05]  /*1e80*/  BSYNC B0 ;  /* 0x0000000000007941 */ /* 0x000fea0003800000 */
.L_x_460:
[----:B------:R-:W-:-:S05]  /*1e90*/  IMAD R2, R2, R7, c[0x0][0x32c] ;  /* 0x0000cb0002027624 */ /* 0x000fca00078e0207 */
[----:B------:R-:W-:-:S04]  /*1ea0*/  IMNMX R3, R3, R2, PT ;  /* 0x0000000203037217 */ /* 0x000fc80003800200 */
.L_x_459:
[----:B------:R-:W-:Y:S01]  /*1eb0*/  IADD3 R3, R3, 0x3f, RZ ;  /* 0x0000003f03037810 */ /* 0x000fe20007ffe0ff */
[----:B------:R-:W-:Y:S01]  /*1ec0*/  @P4 IMAD.HI.U32 R4, R210, c[0x0][0x2c8], RZ ;  /* 0x0000b200d2044a27 */ /* 0x000fe200078e00ff */
[C---:B------:R-:W-:Y:S02]  /*1ed0*/  IADD3 R2, R194.reuse, 0x3f, RZ ;  /* 0x0000003fc2027810 */ /* 0x040fe40007ffe0ff */
[----:B------:R-:W-:Y:S01]  /*1ee0*/  SHF.R.S32.HI R5, RZ, 0x1f, R3 ;  /* 0x0000001fff057819 */ /* 0x000fe20000011403 */
[----:B------:R-:W-:Y:S01]  /*1ef0*/  IMAD.MOV.U32 R0, RZ, RZ, R210 ;  /* 0x000000ffff007224 */ /* 0x000fe200078e00d2 */
[----:B------:R-:W-:Y:S01]  /*1f00*/  SHF.R.S32.HI R6, RZ, 0x1f, R2 ;  /* 0x0000001fff067819 */ /* 0x000fe20000011402 */
[----:B------:R-:W-:Y:S01]  /*1f10*/  IMAD.IADD R223, R194, 0x1, -R195 ;  /* 0x00000001c2df7824 */ /* 0x000fe200078e0ac3 */
[----:B------:R-:W-:Y:S02]  /*1f20*/  @P4 SHF.R.U32.HI R0, RZ, c[0x0][0x2cc], R4 ;  /* 0x0000b300ff004a19 */ /* 0x000fe40000011604 */
[----:B------:R-:W-:-:S02]  /*1f30*/  LEA.HI R3, R5, R3, RZ, 0x6 ;  /* 0x0000000305037211 */ /* 0x000fc400078f30ff */
[----:B------:R-:W-:Y:S01]  /*1f40*/  LEA.HI R2, R6, R2, RZ, 0x6 ;  /* 0x0000000206027211 */ /* 0x000fe200078f30ff */
[----:B------:R-:W-:Y:S01]  /*1f50*/  IMAD.IADD R0, R223, 0x1, R0 ;  /* 0x00000001df007824 */ /* 0x000fe200078e0200 */
[----:B------:R-:W-:Y:S02]  /*1f60*/  SHF.R.S32.HI R3, RZ, 0x6, R3 ;  /* 0x00000006ff037819 */ /* 0x000fe40000011403 */
[----:B------:R-:W-:Y:S02]  /*1f70*/  SHF.R.S32.HI R4, RZ, 0x6, R2 ;  /* 0x00000006ff047819 */ /* 0x000fe40000011402 */
[----:B------:R-:W-:Y:S02]  /*1f80*/  IADD3 R2, R0, -c[0x0][0x324], RZ ;  /* 0x8000c90000027a10 */ /* 0x000fe40007ffe0ff */
[----:B------:R-:W-:Y:S01]  /*1f90*/  IMNMX R11, R4, R3, PT ;  /* 0x00000003040b7217 */ /* 0x000fe20003800200 */
[----:B------:R-:W-:Y:S05]  /*1fa0*/  @!P1 BRA `(.L_x_463) ;  /* 0x000000f000009947 */ /* 0x000fea0003800000 */
[----:B------:R-:W-:Y:S01]  /*1fb0*/  ISETP.GT.AND P0, PT, R0, -0x1, PT ;  /* 0xffffffff0000780c */ /* 0x000fe20003f04270 */
[----:B------:R-:W-:-:S12]  /*1fc0*/  BSSY B0, `(.L_x_464) ;  /* 0x000000b000007945 */ /* 0x000fd80003800000 */
[----:B------:R-:W-:Y:S05]  /*1fd0*/  @P0 BRA `(.L_x_465) ;  /* 0x0000006000000947 */ /* 0x000fea0003800000 */
[----:B------:R-:W-:Y:S02]  /*1fe0*/  ISETP.NE.AND P0, PT, R7, 0x1, PT ;  /* 0x000000010700780c */ /* 0x000fe40003f05270 */
[----:B------:R-:W-:-:S11]  /*1ff0*/  LOP3.LUT R0, RZ, R0, RZ, 0x33, !PT ;  /* 0x00000000ff007212 */ /* 0x000fd600078e33ff */
[----:B------:R-:W-:-:S05]  /*2000*/  @P0 IMAD.HI.U32 R3, R0, c[0x0][0x330], RZ ;  /* 0x0000cc0000030a27 */ /* 0x000fca00078e00ff */
[----:B------:R-:W-:-:S04]  /*2010*/  @P0 SHF.R.U32.HI R0, RZ, c[0x0][0x334], R3 ;  /* 0x0000cd00ff000a19 */ /* 0x000fc80000011603 */
[----:B------:R-:W-:Y:S01]  /*2020*/  LOP3.LUT R0, RZ, R0, RZ, 0x33, !PT ;  /* 0x00000000ff007212 */ /* 0x000fe200078e33ff */
[----:B------:R-:W-:Y:S05]  /*2030*/  BRA `(.L_x_466) ;  /* 0x0000003000007947 */ /* 0x000fea0003800000 */
.L_x_465:
[----:B------:R-:W-:-:S13]  /*2040*/  ISETP.NE.AND P0, PT, R7, 0x1, PT ;  /* 0x000000010700780c */ /* 0x000fda0003f05270 */
[----:B------:R-:W-:-:S05]  /*2050*/  @P0 IMAD.HI.U32 R3, R0, c[0x0][0x330], RZ ;  /* 0x0000cc0000030a27 */ /* 0x000fca00078e00ff */
[----:B------:R-:W-:Y:S02]  /*2060*/  @P0 SHF.R.U32.HI R0, RZ, c[0x0][0x334], R3 ;  /* 0x0000cd00ff000a19 */ /* 0x000fe40000011603 */
.L_x_466:
[----:B------:R-:W-:Y:S05]  /*2070*/  BSYNC B0 ;  /* 0x0000000000007941 */ /* 0x000fea0003800000 */
.L_x_464:
[----:B------:R-:W-:-:S05]  /*2080*/  IMAD R0, R0, c[0x0][0x32c], RZ ;  /* 0x0000cb0000007a24 */ /* 0x000fca00078e02ff */
[----:B------:R-:W-:-:S04]  /*2090*/  IMNMX R2, R2, R0, !PT ;  /* 0x0000000002027217 */ /* 0x000fc80007800200 */
.L_x_463:
[----:B------:R-:W-:Y:S01]  /*20a0*/  SHF.R.S32.HI R0, RZ, 0x1f, R2 ;  /* 0x0000001fff007819 */ /* 0x000fe20000011402 */
[----:B------:R-:W-:Y:S01]  /*20b0*/  BSSY B0, `(.L_x_467) ;  /* 0x000002c000007945 */ /* 0x000fe20003800000 */
[----:B------:R-:W-:Y:S02]  /*20c0*/  LOP3.LUT R3, R214, 0xff0000, RZ, 0xc0, !PT ;  /* 0x00ff0000d6037812 */ /* 0x000fe400078ec0ff */
[----:B------:R-:W-:Y:S02]  /*20d0*/  LEA.HI R0, R0, R2, RZ, 0x6 ;  /* 0x0000000200007211 */ /* 0x000fe400078f30ff */
[----:B------:R-:W-:Y:S02]  /*20e0*/  LOP3.LUT R2, R214, 0xff000000, RZ, 0xc0, !PT ;  /* 0xff000000d6027812 */ /* 0x000fe400078ec0ff */
[----:B------:R-:W-:-:S04]  /*20f0*/  SHF.R.S32.HI R0, RZ, 0x6, R0 ;  /* 0x00000006ff007819 */ /* 0x000fc80000011400 */
[----:B------:R-:W-:Y:S02]  /*2100*/  IMNMX R7, RZ, R0, !PT ;  /* 0x00000000ff077217 */ /* 0x000fe40007800200 */
[----:B------:R-:W-:Y:S01]  /*2110*/  SHF.R.U32.HI R0, RZ, 0x8, R2 ;  /* 0x00000008ff007819 */ /* 0x000fe20000011602 */
[----:B------:R-:W-:Y:S01]  /*2120*/  IMAD.MOV.U32 R2, RZ, RZ, RZ ;  /* 0x000000ffff027224 */ /* 0x000fe200078e00ff */
[----:B------:R-:W-:Y:S02]  /*2130*/  ISETP.GT.AND P0, PT, R11, R7, PT ;  /* 0x000000070b00720c */ /* 0x000fe40003f04270 */
[----:B------:R-:W-:-:S04]  /*2140*/  LEA.HI R0, R3, R0, RZ, 0x10 ;  /* 0x0000000003007211 */ /* 0x000fc800078f80ff */
[----:B------:R-:W-:Y:S02]  /*2150*/  LOP3.LUT R226, R0, 0xff, RZ, 0xc0, !PT ;  /* 0x000000ff00e27812 */ /* 0x000fe400078ec0ff */
[----:B------:R-:W-:-:S05]  /*2160*/  SHF.R.U32.HI R225, RZ, 0x10, R0 ;  /* 0x00000010ffe17819 */ /* 0x000fca0000011600 */
[----:B------:R-:W-:Y:S05]  /*2170*/  @!P0 BRA `(.L_x_468) ;  /* 0x000001f000008947 */ /* 0x000fea0003800000 */
[----:B------:R-:W-:-:S04]  /*2180*/  ISETP.NE.AND P0, PT, R225, RZ, PT ;  /* 0x000000ffe100720c */ /* 0x000fc80003f05270 */
[----:B------:R-:W-:-:S04]  /*2190*/  SEL R0, R225, c[0x0][0x338], P0 ;  /* 0x0000ce00e1007a07 */ /* 0x000fc80000000000 */
[----:B------:R-:W-:Y:S02]  /*21a0*/  IABS R3, R0 ;  /* 0x0000000000037213 */ /* 0x000fe40000000000 */
[----:B------:R-:W-:Y:S02]  /*21b0*/  IADD3 R6, R0, -0x1, R11 ;  /* 0xffffffff00067810 */ /* 0x000fe40007ffe00b */
[----:B------:R-:W1:Y:S03]  /*21c0*/  I2F.RP R2, R3 ;  /* 0x0000000300027306 */ /* 0x000e660000209400 */
[----:B------:R-:W-:-:S05]  /*21d0*/  IMAD.IADD R6, R6, 0x1, -R7 ;  /* 0x0000000106067824 */ /* 0x000fca00078e0a07 */
[----:B------:R-:W-:Y:S01]  /*21e0*/  IABS R10, R6 ;  /* 0x00000006000a7213 */ /* 0x000fe20000000000 */
[----:B-1----:R-:W1:Y:S02]  /*21f0*/  MUFU.RCP R2, R2 ;  /* 0x0000000200027308 */ /* 0x002e640000001000 */
[----:B-1----:R-:W-:-:S06]  /*2200*/  IADD3 R2, R2, 0xffffffe, RZ ;  /* 0x0ffffffe02027810 */ /* 0x002fcc0007ffe0ff */
[----:B------:R-:W1:Y:S02]  /*2210*/  F2I.FTZ.U32.TRUNC.NTZ R5, R2 ;  /* 0x0000000200057305 */ /* 0x000e64000021f000 */
[----:B-1----:R-:W-:-:S04]  /*2220*/  IMAD.MOV R2, RZ, RZ, -R5 ;  /* 0x000000ffff027224 */ /* 0x002fc800078e0a05 */
[----:B------:R-:W-:Y:S01]  /*2230*/  IMAD.MOV.U32 R4, RZ, RZ, R2 ;  /* 0x000000ffff047224 */ /* 0x000fe200078e0002 */
[----:B------:R-:W-:-:S03]  /*2240*/  IABS R2, R0 ;  /* 0x0000000000027213 */ /* 0x000fc60000000000 */
[----:B------:R-:W-:Y:S02]  /*2250*/  IMAD R8, R4, R3, RZ ;  /* 0x0000000304087224 */ /* 0x000fe400078e02ff */
[----:B------:R-:W-:Y:S02]  /*2260*/  IMAD.MOV.U32 R4, RZ, RZ, RZ ;  /* 0x000000ffff047224 */ /* 0x000fe400078e00ff */
        /* <DEDUP_REMOVED lines=16> */
.L_x_468:
[----:B------:R-:W-:Y:S05]  /*2370*/  BSYNC B0 ;  /* 0x0000000000007941 */ /* 0x000fea0003800000 */
.L_x_467:
[----:B------:R-:W-:Y:S01]  /*2380*/  IMAD R193, R226, R2, R7 ;  /* 0x00000002e2c17224 */ /* 0x000fe200078e0207 */
        /* <DEDUP_REMOVED lines=56> */
[----:B------:R-:W-:-:S05]  /*2710*/  @P1 IMAD.WIDE R2, R215, R13, c[0x0][0x340] ;  /* 0x0000d000d7021625 */ /* 0x000fca00078e020d */
[----:B------:R1:W5:Y:S01]  /*2720*/  @P1 LDG.E R13, [R2.64] ;  /* 0x00000008020d1981 */ /* 0x000362000c1e1900 */
[----:B------:R-:W-:Y:S01]  /*2730*/  SHF.R.S32.HI R0, RZ, 0x1f, R12 ;  /* 0x0000001fff007819 */ /* 0x000fe2000001140c */
[----:B------:R-:W-:Y:S01]  /*2740*/  IMAD.IADD R5, R196, 0x1, R210 ;  /* 0x00000001c4057824 */ /* 0x000fe200078e02d2 */
[----:B------:R-:W-:Y:S02]  /*2750*/  LOP3.LUT R14, R214, 0xffff, RZ, 0xc0, !PT ;  /* 0x0000ffffd60e7812 */ /* 0x000fe400078ec0ff */
[----:B------:R-:W-:Y:S01]  /*2760*/  SEL R4, R215, RZ, !P3 ;  /* 0x000000ffd7047207 */ /* 0x000fe20005800000 */
[----:B------:R-:W-:Y:S01]  /*2770*/  IMAD R0, R0, c[0x0][0x178], RZ ;  /* 0x00005e0000007a24 */ /* 0x000fe200078e02ff */
[----:B------:R-:W-:Y:S01]  /*2780*/  ISETP.GE.AND P2, PT, R192, c[0x0][0x198], PT ;  /* 0x00006600c0007a0c */ /* 0x000fe20003f46270 */
[----:B------:R-:W-:Y:S01]  /*2790*/  @P4 IMAD.HI.U32 R7, R5, c[0x0][0x2c8], RZ ;  /* 0x0000b20005074a27 */ /* 0x000fe200078e00ff */
[----:B------:R-:W-:-:S03]  /*27a0*/  IADD3 R97, R178, -0x1, RZ ;  /* 0xffffffffb2617810 */ /* 0x000fc60007ffe0ff */
[C---:B------:R-:W-:Y:S02]  /*27b0*/  IMAD R0, R12.reuse, c[0x0][0x17c], R0 ;  /* 0x00005f000c007a24 */ /* 0x040fe400078e0200 */
[----:B-1----:R-:W-:-:S05]  /*27c0*/  IMAD.WIDE.U32 R2, R12, c[0x0][0x178], RZ ;  /* 0x00005e000c027a25 */ /* 0x002fca00078e00ff */
[----:B------:R-:W-:Y:S02]  /*27d0*/  IADD3 R3, R3, R0, RZ ;  /* 0x0000000003037210 */ /* 0x000fe40007ffe0ff */
[----:B------:R-:W-:-:S03]  /*27e0*/  SHF.R.S32.HI R0, RZ, 0x1f, R215 ;  /* 0x0000001fff007819 */ /* 0x000fc600000114d7 */
[----:B------:R-:W-:Y:S01]  /*27f0*/  IMAD.WIDE.U32 R2, R14, c[0x0][0x1b8], R2 ;  /* 0x00006e000e027a25 */ /* 0x000fe200078e0002 */
[----:B------:R-:W-:Y:S02]  /*2800*/  SEL R6, R0, RZ, !P3 ;  /* 0x000000ff00067207 */ /* 0x000fe40005800000 */
[----:B------:R-:W-:Y:S01]  /*2810*/  MOV R0, R5 ;  /* 0x0000000500007202 */ /* 0x000fe20000000f00 */
[----:B------:R-:W-:Y:S01]  /*2820*/  IMAD R3, R14, c[0x0][0x1bc], R3 ;  /* 0x00006f000e037a24 */ /* 0x000fe200078e0203 */
[----:B------:R-:W-:Y:S01]  /*2830*/  @P4 SHF.R.U32.HI R0, RZ, c[0x0][0x2cc], R7 ;  /* 0x0000b300ff004a19 */ /* 0x000fe20000011607 */
[----:B------:R-:W-:Y:S01]  /*2840*/  IMAD R6, R6, c[0x0][0x1c0], RZ ;  /* 0x0000700006067a24 */ /* 0x000fe200078e02ff */
[----:B------:R-:W-:Y:S01]  /*2850*/  ISETP.GE.AND P4, PT, R182, c[0x0][0x198], PT ;  /* 0x00006600b6007a0c */ /* 0x000fe20003f86270 */
[C---:B------:R-:W-:Y:S01]  /*2860*/  IMAD.WIDE.U32 R2, R4.reuse, c[0x0][0x1c0], R2 ;  /* 0x0000700004027a25 */ /* 0x040fe200078e0002 */
[----:B------:R-:W-:Y:S02]  /*2870*/  SHF.R.S32.HI R7, RZ, 0x1f, R0 ;  /* 0x0000001fff077819 */ /* 0x000fe40000011400 */
[----:B------:R-:W-:Y:S01]  /*2880*/  ISETP.GE.AND P3, PT, R191, c[0x0][0x198], PT ;  /* 0x00006600bf007a0c */ /* 0x000fe20003f66270 */
[----:B------:R-:W-:-:S02]  /*2890*/  IMAD R6, R4, c[0x0][0x1c4], R6 ;  /* 0x0000710004067a24 */ /* 0x000fc400078e0206 */
[----:B------:R-:W-:-:S03]  /*28a0*/  IMAD.MOV R4, RZ, RZ, -R0 ;  /* 0x000000ffff047224 */ /* 0x000fc600078e0a00 */
[----:B------:R-:W-:Y:S01]  /*28b0*/  IADD3 R3, R3, R6, RZ ;  /* 0x0000000603037210 */ /* 0x000fe20007ffe0ff */
        /* <DEDUP_REMOVED lines=11> */
[----:B------:R-:W-:Y:S02]  /*2970*/  LEA.HI.X R9, R2, c[0x0][0x164], R0, 0x1, P0 ;  /* 0x0000590002097a11 */ /* 0x000fe400000f0c00 */
[----:B------:R-:W-:Y:S01]  /*2980*/  @!P1 MOV R13, R215 ;  /* 0x000000d7000d9202 */ /* 0x000fe20000000f00 */
[----:B------:R-:W-:Y:S05]  /*2990*/  BRA.DIV ~URZ, `(.L_x_470) ;  /* 0x00012e827f007947 */ /* 0x000fea000b800000 */
[----:B------:R1:W2:Y:S02]  /*29a0*/  SHFL.IDX PT, R8, R9, RZ, 0x181f ;  /* 0x00181fff09087589 */ /* 0x0002a400000e0000 */
.L_x_626:
[----:B------:R-:W-:Y:S05]  /*29b0*/  BRA.DIV ~URZ, `(.L_x_471) ;  /* 0x00012ed27f007947 */ /* 0x000fea000b800000 */
[----:B------:R3:W4:Y:S02]  /*29c0*/  SHFL.IDX PT, R0, R12, RZ, 0x181f ;  /* 0x00181fff0c007589 */ /* 0x00072400000e0000 */
.L_x_627:
[----:B------:R-:W-:Y:S01]  /*29d0*/  IMAD R11, R195, c[0x0][0x2c4], RZ ;  /* 0x0000b100c30b7a24 */ /* 0x000fe200078e02ff */
[----:B------:R-:W-:Y:S01]  /*29e0*/  IADD3 R10, R216, R210, RZ ;  /* 0x000000d2d80a7210 */ /* 0x000fe20007ffe0ff */
[----:B------:R-:W-:Y:S03]  /*29f0*/  BSSY B0, `(.L_x_472) ;  /* 0x0000012000007945 */ /* 0x000fe60003800000 */
[----:B------:R-:W-:-:S13]  /*2a00*/  ISETP.GE.AND P0, PT, R10, R11, PT ;  /* 0x0000000b0a00720c */ /* 0x000fda0003f06270 */
[----:B------:R-:W-:Y:S05]  /*2a10*/  @P0 BRA `(.L_x_473) ;  /* 0x000000f000000947 */ /* 0x000fea0003800000 */
[CC--:B----4-:R-:W-:Y:S02]  /*2a20*/  LEA R6, P0, R182.reuse, R0.reuse, 0x1 ;  /* 0x00000000b6067211 */ /* 0x0d0fe400078008ff */
[----:B------:R-:W-:Y:S02]  /*2a30*/  SHF.R.S32.HI R2, RZ, 0x1f, R182 ;  /* 0x0000001fff027819 */ /* 0x000fe400000114b6 */
[----:B------:R-:W-:Y:S02]  /*2a40*/  LEA R4, P1, R191, R0, 0x1 ;  /* 0x00000000bf047211 */ /* 0x000fe400078208ff */
[----:B------:R-:W-:Y:S02]  /*2a50*/  SHF.R.S32.HI R16, RZ, 0x1f, R191 ;  /* 0x0000001fff107819 */ /* 0x000fe400000114bf */
[----:B--2---:R-:W-:Y:S02]  /*2a60*/  LEA.HI.X R7, R182, R8, R2, 0x1, P0 ;  /* 0x00000008b6077211 */ /* 0x004fe400000f0c02 */
[----:B------:R-:W-:-:S02]  /*2a70*/  SHF.R.S32.HI R15, RZ, 0x1f, R192 ;  /* 0x0000001fff0f7819 */ /* 0x000fc400000114c0 */
[C---:B------:R-:W-:Y:S01]  /*2a80*/  LEA R2, P0, R192.reuse, R0, 0x1 ;  /* 0x00000000c0027211 */ /* 0x040fe200078008ff */
[----:B------:R-:W-:Y:S01]  /*2a90*/  @!PT LDS RZ, [RZ] ;  /* 0x00000000fffff984 */ /* 0x000fe20000000800 */
[----:B------:R-:W-:Y:S01]  /*2aa0*/  @!PT LDS RZ, [RZ] ;  /* 0x00000000fffff984 */ /* 0x000fe20000000800 */
[----:B------:R-:W-:Y:S01]  /*2ab0*/  @!PT LDS RZ, [RZ] ;  /* 0x00000000fffff984 */ /* 0x000fe20000000800 */
[----:B------:R2:W-:Y:S01]  /*2ac0*/  LDGSTS.E.BYPASS.LTC128B.128 [R179+0xc100], [R6.64], !P4 ;  /* 0x0c10000006b37fae */ /* 0x0005e2000e101d48 */
[-C--:B------:R-:W-:Y:S02]  /*2ad0*/  LEA.HI.X R5, R191, R8.reuse, R16, 0x1, P1 ;  /* 0x00000008bf057211 */ /* 0x080fe400008f0c10 */
[----:B------:R-:W-:-:S03]  /*2ae0*/  LEA.HI.X R3, R192, R8, R15, 0x1, P0 ;  /* 0x00000008c0037211 */ /* 0x000fc600000f0c0f */
[----:B------:R2:W-:Y:S04]  /*2af0*/  LDGSTS.E.BYPASS.LTC128B.128 [R179+0x10100], [R4.64], !P3 ;  /* 0x1010000004b37fae */ /* 0x0005e8000d901d48 */
[----:B------:R2:W-:Y:S02]  /*2b00*/  LDGSTS.E.BYPASS.LTC128B.128 [R179+0x14100], [R2.64], !P2 ;  /* 0x1410000002b37fae */ /* 0x0005e4000d101d48 */
.L_x_473:
[----:B------:R-:W-:Y:S05]  /*2b10*/  BSYNC B0 ;  /* 0x0000000000007941 */ /* 0x000fea0003800000 */
.L_x_472:
[----:B------:R-:W-:Y:S05]  /*2b20*/  BRA.DIV ~URZ, `(.L_x_474) ;  /* 0x00012dd27f007947 */ /* 0x000fea000b800000 */
[----:B--2---:R2:W1:Y:S04]  /*2b30*/  SHFL.IDX PT, R8, R9, 0x1, 0x181f ;  /* 0x00381f0009087f89 */ /* 0x00446800000e0000 */
[----:B----4-:R2:W4:Y:S02]  /*2b40*/  SHFL.IDX PT, R0, R12, 0x1, 0x181f ;  /* 0x00381f000c007f89 */ /* 0x01052400000e0000 */
.L_x_628:
[----:B------:R-:W-:Y:S01]  /*2b50*/  IADD3 R2, R10, 0x20, RZ ;  /* 0x000000200a027810 */ /* 0x000fe20007ffe0ff */
[----:B------:R-:W-:Y:S03]  /*2b60*/  BSSY B0, `(.L_x_475) ;  /* 0x0000012000007945 */ /* 0x000fe60003800000 */
[----:B------:R-:W-:-:S13]  /*2b70*/  ISETP.GE.AND P0, PT, R2, R11, PT ;  /* 0x0000000b0200720c */ /* 0x000fda0003f06270 */
[----:B------:R-:W-:Y:S05]  /*2b80*/  @P0 BRA `(.L_x_476) ;  /* 0x000000f000000947 */ /* 0x000fea0003800000 */
[CC--:B----4-:R-:W-:Y:S02]  /*2b90*/  LEA R6, P0, R182.reuse, R0.reuse, 0x1 ;  /* 0x00000000b6067211 */ /* 0x0d0fe400078008ff */
[----:B------:R-:W-:Y:S02]  /*2ba0*/  SHF.R.S32.HI R3, RZ, 0x1f, R182 ;  /* 0x0000001fff037819 */ /* 0x000fe400000114b6 */
[----:B------:R-:W-:Y:S02]  /*2bb0*/  LEA R4, P1, R191, R0, 0x1 ;  /* 0x00000000bf047211 */ /* 0x000fe400078208ff */
[----:B------:R-:W-:Y:S02]  /*2bc0*/  SHF.R.S32.HI R16, RZ, 0x1f, R191 ;  /* 0x0000001fff107819 */ /* 0x000fe400000114bf */
[----:B-1----:R-:W-:Y:S02]  /*2bd0*/  LEA.HI.X R7, R182, R8, R3, 0x1, P0 ;  /* 0x00000008b6077211 */ /* 0x002fe400000f0c03 */
        /* <DEDUP_REMOVED lines=10> */
.L_x_476:
[----:B------:R-:W-:Y:S05]  /*2c80*/  BSYNC B0 ;  /* 0x0000000000007941 */ /* 0x000fea0003800000 */
.L_x_475:
[----:B------:R-:W-:Y:S05]  /*2c90*/  BRA.DIV ~URZ, `(.L_x_477) ;  /* 0x00012d327f007947 */ /* 0x000fea000b800000 */
[----:B-1----:R1:W2:Y:S02]  /*2ca0*/  SHFL.IDX PT, R8, R9, 0x2, 0x181f ;  /* 0x00581f0009087f89 */ /* 0x0022a400000e0000 */
.L_x_629:
[----:B------:R-:W-:Y:S05]  /*2cb0*/  BRA.DIV ~URZ, `(.L_x_478) ;  /* 0x00012d827f007947 */ /* 0x000fea000b800000 */
[----:B----4-:R4:W1:Y:S02]  /*2cc0*/  SHFL.IDX PT, R0, R12, 0x2, 0x181f ;  /* 0x00581f000c007f89 */ /* 0x01086400000e0000 */
.L_x_630:
[----:B------:R-:W-:Y:S01]  /*2cd0*/  IADD3 R2, R10, 0x40, RZ ;  /* 0x000000400a027810 */ /* 0x000fe20007ffe0ff */
[----:B------:R-:W-:Y:S03]  /*2ce0*/  BSSY B0, `(.L_x_479) ;  /* 0x0000012000007945 */ /* 0x000fe60003800000 */
[----:B------:R-:W-:-:S13]  /*2cf0*/  ISETP.GE.AND P0, PT, R2, R11, PT ;  /* 0x0000000b0200720c */ /* 0x000fda0003f06270 */
[----:B------:R-:W-:Y:S05]  /*2d00*/  @P0 BRA `(.L_x_480) ;  /* 0x000000f000000947 */ /* 0x000fea0003800000 */
[CC--:B-1----:R-:W-:Y:S02]  /*2d10*/  LEA R6, P0, R182.reuse, R0.reuse, 0x1 ;  /* 0x00000000b6067211 */ /* 0x0c2fe400078008ff */
        /* <DEDUP_REMOVED lines=14> */
.L_x_480:
[----:B------:R-:W-:Y:S05]  /*2e00*/  BSYNC B0 ;  /* 0x0000000000007941 */ /* 0x000fea0003800000 */
.L_x_479:
[----:B------:R-:W-:Y:S05]  /*2e10*/  BRA.DIV ~URZ, `(.L_x_481) ;  /* 0x00012c927f007947 */ /* 0x000fea000b800000 */
[----:B--2---:R2:W3:Y:S04]  /*2e20*/  SHFL.IDX PT, R8, R9, 0x3, 0x181f ;  /* 0x00781f0009087f89 */ /* 0x0044e800000e0000 */
[----:B-1----:R2:W1:Y:S02]  /*2e30*/  SHFL.IDX PT, R0, R12, 0x3, 0x181f ;  /* 0x00781f000c007f89 */ /* 0x00246400000e0000 */
.L_x_631:
[----:B------:R-:W-:Y:S01]  /*2e40*/  IADD3 R2, R10, 0x60, RZ ;  /* 0x000000600a027810 */ /* 0x000fe20007ffe0ff */
[----:B-----5:R-:W-:Y:S01]  /*2e50*/  IMAD.WIDE.U32 R204, R13, c[0x0][0x2b0], RZ ;  /* 0x0000ac000dcc7a25 */ /* 0x020fe200078e00ff */
[----:B------:R-:W-:-:S02]  /*2e60*/  SHF.R.S32.HI R17, RZ, 0x1f, R182 ;  /* 0x0000001fff117819 */ /* 0x000fc400000114b6 */
[----:B------:R-:W-:Y:S02]  /*2e70*/  ISETP.GE.AND P0, PT, R2, R11, PT ;  /* 0x0000000b0200720c */ /* 0x000fe40003f06270 */
[----:B------:R-:W-:Y:S02]  /*2e80*/  SHF.R.S32.HI R16, RZ, 0x1f, R191 ;  /* 0x0000001fff107819 */ /* 0x000fe400000114bf */
[----:B------:R-:W-:-:S09]  /*2e90*/  SHF.R.S32.HI R15, RZ, 0x1f, R192 ;  /* 0x0000001fff0f7819 */ /* 0x000fd200000114c0 */
[----:B-1----:R-:W-:-:S04]  /*2ea0*/  @!P0 LEA R6, P1, R182, R0, 0x1 ;  /* 0x00000000b6068211 */ /* 0x002fc800078208ff */
[----:B---3--:R-:W-:Y:S02]  /*2eb0*/  @!P0 LEA.HI.X R7, R182, R8, R17, 0x1, P1 ;  /* 0x00000008b6078211 */ /* 0x008fe400008f0c11 */
[----:B------:R-:W-:-:S03]  /*2ec0*/  @!P0 LEA R4, P1, R191, R0, 0x1 ;  /* 0x00000000bf048211 */ /* 0x000fc600078208ff */
[----:B------:R-:W-:Y:S01]  /*2ed0*/  @!PT LDS RZ, [RZ] ;  /* 0x00000000fffff984 */ /* 0x000fe20000000800 */
[----:B------:R-:W-:Y:S01]  /*2ee0*/  @!PT LDS RZ, [RZ] ;  /* 0x00000000fffff984 */ /* 0x000fe20000000800 */
[----:B------:R-:W-:Y:S01]  /*2ef0*/  @!PT LDS RZ, [RZ] ;  /* 0x00000000fffff984 */ /* 0x000fe20000000800 */
[----:B------:R1:W-:Y:S01]  /*2f00*/  @!P0 LDGSTS.E.BYPASS.LTC128B.128 [R179+0xf100], [R6.64], !P4 ;  /* 0x0f10000006b38fae */ /* 0x0003e2000e101d48 */
[----:B------:R-:W-:Y:S02]  /*2f10*/  @!P0 LEA.HI.X R5, R191, R8, R16, 0x1, P1 ;  /* 0x00000008bf058211 */ /* 0x000fe400008f0c10 */
[C---:B------:R-:W-:Y:S02]  /*2f20*/  @!P0 LEA R2, P1, R192.reuse, R0, 0x1 ;  /* 0x00000000c0028211 */ /* 0x040fe400078208ff */
[----:B------:R-:W-:Y:S01]  /*2f30*/  SHF.R.S32.HI R0, RZ, 0x1f, R13 ;  /* 0x0000001fff007819 */ /* 0x000fe2000001140d */
[----:B------:R1:W-:Y:S01]  /*2f40*/  @!P0 LDGSTS.E.BYPASS.LTC128B.128 [R179+0x13100], [R4.64], !P3 ;  /* 0x1310000004b38fae */ /* 0x0003e2000d901d48 */
[----:B------:R-:W-:-:S03]  /*2f50*/  @!P0 LEA.HI.X R3, R192, R8, R15, 0x1, P1 ;  /* 0x00000008c0038211 */ /* 0x000fc600008f0c0f */
[----:B------:R-:W-:Y:S02]  /*2f60*/  IMAD R0, R0, c[0x0][0x2b0], RZ ;  /* 0x0000ac0000007a24 */ /* 0x000fe400078e02ff */
[----:B------:R1:W-:Y:S02]  /*2f70*/  @!P0 LDGSTS.E.BYPASS.LTC128B.128 [R179+0x17100], [R2.64], !P2 ;  /* 0x1710000002b38fae */ /* 0x0003e4000d101d48 */
[----:B------:R-:W-:Y:S02]  /*2f80*/  IMAD R0, R13, c[0x0][0x2b4], R0 ;  /* 0x0000ad000d007a24 */ /* 0x000fe400078e0200 */
[----:B------:R-:W0:Y:S01]  /*2f90*/  LDGDEPBAR ;  /* 0x00000000000079af */ /* 0x000e220000000000 */
[----:B------:R-:W-:Y:S01]  /*2fa0*/  WARPSYNC 0xffffffff ;  /* 0xffffffff00007948 */ /* 0x000fe20003800000 */
[----:B------:R-:W-:Y:S02]  /*2fb0*/  IMAD.IADD R208, R205, 0x1, R0 ;  /* 0x00000001cdd07824 */ /* 0x000fe400078e0200 */
[----:B------:R-:W-:Y:S01]  /*2fc0*/  IMAD.MOV.U32 R0, RZ, RZ, c[0x0][0x2b8] ;  /* 0x0000ae00ff007624 */ /* 0x000fe200078e00ff */
[----:B------:R-:W-:Y:S01]  /*2fd0*/  BAR.SYNC.DEFER_BLOCKING 0x0 ;  /* 0x0000000000007b1d */ /* 0x000fe20000010000 */
[----:B------:R-:W-:-:S02]  /*2fe0*/  IMAD.SHL.U32 R92, R97, 0x40, RZ ;  /* 0x00000040615c7824 */ /* 0x000fc400078e00ff */
[----:B------:R-:W-:Y:S01]  /*2ff0*/  IMAD.MOV.U32 R180, RZ, RZ, RZ ;  /* 0x000000ffffb47224 */ /* 0x000fe200078e00ff */
[----:B------:R-:W-:Y:S01]  /*3000*/  ISETP.NE.AND P6, PT, R0, 0x1, PT ;  /* 0x000000010000780c */ /* 0x000fe20003fc5270 */
[----:B-1----:R-:W-:-:S05]  /*3010*/  IMAD.IADD R2, R196, 0x1, R92 ;  /* 0x00000001c4027824 */ /* 0x002fca00078e025c */
[C---:B------:R-:W-:Y:S01]  /*3020*/  ISETP.GE.AND P0, PT, R2.reuse, R194, PT ;  /* 0x000000c20200720c */ /* 0x040fe20003f06270 */
[----:B------:R-:W-:-:S03]  /*3030*/  IMAD.IADD R2, R2, 0x1, R200 ;  /* 0x0000000102027824 */ /* 0x000fc600078e02c8 */
[----:B------:R-:W-:Y:S01]  /*3040*/  ISETP.GT.OR P0, PT, R196, 0x3f, P0 ;  /* 0x0000003fc400780c */ /* 0x000fe20000704670 */
[----:B------:R-:W-:Y:S02]  /*3050*/  IMAD.MOV.U32 R0, RZ, RZ, R2 ;  /* 0x000000ffff007224 */ /* 0x000fe400078e0002 */
[----:B------:R-:W-:-:S05]  /*3060*/  @P6 IMAD.HI.U32 R3, R2, c[0x0][0x2bc], RZ ;  /* 0x0000af0002036a27 */ /* 0x000fca00078e00ff */
[----:B------:R-:W-:-:S05]  /*3070*/  @P6 SHF.R.U32.HI R0, RZ, c[0x0][0x2c0], R3 ;  /* 0x0000b000ff006a19 */ /* 0x000fca0000011603 */
[----:B------:R-:W-:-:S04]  /*3080*/  @!P0 IADD3 R3, P1, R0, R204, RZ ;  /* 0x000000cc00038210 */ /* 0x000fc80007f3e0ff */
[----:B------:R-:W-:Y:S02]  /*3090*/  @!P0 LEA.HI.X.SX32 R5, R0, R208, 0x1, P1 ;  /* 0x000000d000058211 */ /* 0x000fe400008f0eff */
[----:B------:R-:W-:-:S04]  /*30a0*/  @!P0 LEA R4, P1, R3, c[0x0][0x2a0], 0x2 ;  /* 0x0000a80003048a11 */ /* 0x000fc800078210ff */
[----:B------:R-:W-:-:S05]  /*30b0*/  @!P0 LEA.HI.X R5, R3, c[0x0][0x2a4], R5, 0x2, P1 ;  /* 0x0000a90003058a11 */ /* 0x000fca00008f1405 */
[----:B------:R1:W3:Y:S01]  /*30c0*/  @!P0 LDG.E R180, [R4.64] ;  /* 0x0000000804b48981 */ /* 0x0002e2000c1e1900 */
[----:B------:R-:W-:Y:S01]  /*30d0*/  IMAD.MOV R0, RZ, RZ, -R0 ;  /* 0x000000ffff007224 */ /* 0x000fe200078e0a00 */
[----:B------:R-:W-:Y:S01]  /*30e0*/  SHF.L.U64.HI R94, R191, 0x1, R16 ;  /* 0x00000001bf5e7819 */ /* 0x000fe20000010210 */
[----:B------:R-:W-:Y:S01]  /*30f0*/  IMAD.WIDE.U32 R202, R14, c[0x0][0x1e8], RZ ;  /* 0x00007a000eca7a25 */ /* 0x000fe200078e00ff */
[----:B------:R-:W-:Y:S01]  /*3100*/  SHF.L.U64.HI R95, R192, 0x1, R15 ;  /* 0x00000001c05f7819 */ /* 0x000fe2000001020f */
[----:B------:R-:W-:Y:S01]  /*3110*/  BSSY B0, `(.L_x_482) ;  /* 0x0000157000007945 */ /* 0x000fe20003800000 */
[----:B------:R-:W-:Y:S01]  /*3120*/  SHF.L.U64.HI R93, R182, 0x1, R17 ;  /* 0x00000001b65d7819 */ /* 0x000fe20000010211 */
[----:B------:R-:W-:Y:S01]  /*3130*/  IMAD R181, R0, c[0x0][0x2b8], R2 ;  /* 0x0000ae0000b57a24 */ /* 0x000fe200078e0202 */
[----:B------:R-:W-:Y:S01]  /*3140*/  IADD3 R164, R165, 0x20, RZ ;  /* 0x00000020a5a47810 */ /* 0x000fe20007ffe0ff */
[----:B------:R-:W-:Y:S02]  /*3150*/  IMAD R201, R14, c[0x0][0x1ec], R203 ;  /* 0x00007b000ec97a24 */ /* 0x000fe400078e02cb */
[----:B------:R-:W-:-:S04]  /*3160*/  IMAD.WIDE.U32 R2, R181, c[0x0][0x1e0], RZ ;  /* 0x00007800b5027a25 */ /* 0x000fc800078e00ff */
[----:B------:R-:W-:Y:S02]  /*3170*/  IMAD.IADD R96, R194, 0x1, -R92 ;  /* 0x00000001c2607824 */ /* 0x000fe400078e0a5c */
[----:B------:R-:W-:-:S04]  /*3180*/  IMAD.WIDE.U32 R206, R14, c[0x0][0x210], RZ ;  /* 0x000084000ece7a25 */ /* 0x000fc800078e00ff */
[----:B------:R-:W-:Y:S02]  /*3190*/  IMAD.IADD R23, R96, 0x1, -R216 ;  /* 0x0000000160177824 */ /* 0x000fe400078e0ad8 */
[----:B------:R-:W-:Y:S01]  /*31a0*/  IMAD R209, R14, c[0x0][0x214], R207 ;  /* 0x000085000ed17a24 */ /* 0x000fe200078e02cf */
[----:B-1----:R-:W-:Y:S01]  /*31b0*/  SHF.R.S32.HI R4, RZ, 0x1f, R181 ;  /* 0x0000001fff047819 */ /* 0x002fe200000114b5 */
[----:B------:R-:W-:Y:S02]  /*31c0*/  IMAD.SHL.U32 R99, R191, 0x2, RZ ;  /* 0x00000002bf637824 */ /* 0x000fe400078e00ff */
[----:B------:R-:W-:Y:S02]  /*31d0*/  IMAD.SHL.U32 R100, R192, 0x2, RZ ;  /* 0x00000002c0647824 */ /* 0x000fe400078e00ff */
[C---:B------:R-:W-:Y:S02]  /*31e0*/  IMAD R0, R4.reuse, c[0x0][0x1e0], RZ ;  /* 0x0000780004007a24 */ /* 0x040fe400078e02ff */
[----:B------:R-:W-:-:S02]  /*31f0*/  IMAD R5, R4, c[0x0][0x208], RZ ;  /* 0x0000820004057a24 */ /* 0x000fc400078e02ff */
[----:B------:R-:W-:Y:S02]  /*3200*/  IMAD R0, R181, c[0x0][0x1e4], R0 ;  /* 0x00007900b5007a24 */ /* 0x000fe400078e0200 */
[----:B------:R-:W-:Y:S02]  /*3210*/  IMAD.SHL.U32 R98, R182, 0x2, RZ ;  /* 0x00000002b6627824 */ /* 0x000fe400078e00ff */
[----:B------:R-:W-:Y:S01]  /*3220*/  IMAD.IADD R3, R3, 0x1, R0 ;  /* 0x0000000103037824 */ /* 0x000fe200078e0200 */
[----:B--234-:R-:W-:-:S03]  /*3230*/  SHF.R.S32.HI R12, RZ, 0x1f, R180 ;  /* 0x0000001fff0c7819 */ /* 0x01cfc600000114b4 */
[----:B------:R-:W-:-:S04]  /*3240*/  IMAD.WIDE.U32 R2, R180, c[0x0][0x1f0], R2 ;  /* 0x00007c00b4027a25 */ /* 0x000fc800078e0002 */
[----:B------:R-:W-:Y:S01]  /*3250*/  IMAD R0, R12, c[0x0][0x1f0], RZ ;  /* 0x00007c000c007a24 */ /* 0x000fe200078e02ff */
[----:B------:R-:W-:-:S03]  /*3260*/  IADD3 R2, P0, R2, R202, RZ ;  /* 0x000000ca02027210 */ /* 0x000fc60007f1e0ff */
[----:B------:R-:W-:-:S05]  /*3270*/  IMAD R0, R180, c[0x0][0x1f4], R0 ;  /* 0x00007d00b4007a24 */ /* 0x000fca00078e0200 */
[----:B------:R-:W-:Y:S02]  /*3280*/  IADD3.X R3, R201, R3, R0, P0, !PT ;  /* 0x00000003c9037210 */ /* 0x000fe400007fe400 */
[----:B------:R-:W-:-:S04]  /*3290*/  LEA R0, P0, R2, c[0x0][0x1c8], 0x1 ;  /* 0x0000720002007a11 */ /* 0x000fc800078008ff */
[----:B------:R-:W-:Y:S01]  /*32a0*/  LEA.HI.X R6, R2, c[0x0][0x1cc], R3, 0x1, P0 ;  /* 0x0000730002067a11 */ /* 0x000fe200000f0c03 */
[----:B------:R-:W1:Y:S01]  /*32b0*/  SHFL.IDX PT, R8, R0, RZ, 0x181f ;  /* 0x00181fff00087589 */ /* 0x000e6200000e0000 */
[----:B------:R-:W-:Y:S01]  /*32c0*/  ISETP.GE.AND P0, PT, R23, 0x1, PT ;  /* 0x000000011700780c */ /* 0x000fe20003f06270 */
[----:B------:R-:W-:Y:S02]  /*32d0*/  IMAD.WIDE.U32 R2, R181, c[0x0][0x208], RZ ;  /* 0x00008200b5027a25 */ /* 0x000fe400078e00ff */
[----:B------:R-:W2:Y:S04]  /*32e0*/  SHFL.IDX PT, R9, R6, RZ, 0x181f ;  /* 0x00181fff06097589 */ /* 0x000ea800000e0000 */
[----:B------:R3:W4:Y:S04]  /*32f0*/  SHFL.IDX PT, R10, R0, 0x1, 0x181f ;  /* 0x00381f00000a7f89 */ /* 0x00072800000e0000 */
[----:B------:R5:W4:Y:S02]  /*3300*/  SHFL.IDX PT, R11, R6, 0x1, 0x181f ;  /* 0x00381f00060b7f89 */ /* 0x000b2400000e0000 */
[----:B------:R-:W-:-:S02]  /*3310*/  @P0 ISETP.GE.AND P3, PT, R182, c[0x0][0x1d4], PT ;  /* 0x00007500b6000a0c */ /* 0x000fc40003f66270 */
[----:B------:R-:W-:Y:S02]  /*3320*/  @P0 ISETP.GE.AND P2, PT, R191, c[0x0][0x1d4], PT ;  /* 0x00007500bf000a0c */ /* 0x000fe40003f46270 */
[----:B-1----:R-:W-:Y:S01]  /*3330*/  @P0 LEA R4, P1, R182, R8, 0x1 ;  /* 0x00000008b6040211 */ /* 0x002fe200078208ff */
[----:B---3--:R-:W-:-:S03]  /*3340*/  IMAD R0, R181, c[0x0][0x20c], R5 ;  /* 0x00008300b5007a24 */ /* 0x008fc600078e0205 */
[-C--:B--2---:R-:W-:Y:S02]  /*3350*/  @P0 LEA.HI.X R5, R182, R9.reuse, R17, 0x1, P1 ;  /* 0x00000009b6050211 */ /* 0x084fe400008f0c11 */
[----:B-----5:R-:W-:Y:S01]  /*3360*/  @P0 LEA R6, P1, R191, R8, 0x1 ;  /* 0x00000008bf060211 */ /* 0x020fe200078208ff */
[----:B------:R-:W-:Y:S02]  /*3370*/  IMAD.IADD R3, R3, 0x1, R0 ;  /* 0x0000000103037824 */ /* 0x000fe400078e0200 */
[----:B------:R1:W-:Y:S01]  /*3380*/  @P0 LDGSTS.E.BYPASS.LTC128B.128 [R179+0x6100], [R4.64], !P3 ;  /* 0x0610000004b30fae */ /* 0x0003e2000d901d48 */
[----:B------:R-:W-:Y:S01]  /*3390*/  ISETP.GE.AND P3, PT, R23, 0x21, PT ;  /* 0x000000211700780c */ /* 0x000fe20003f66270 */
[----:B------:R-:W-:Y:S01]  /*33a0*/  IMAD R0, R12, c[0x0][0x218], RZ ;  /* 0x000086000c007a24 */ /* 0x000fe200078e02ff */
[----:B------:R-:W-:Y:S01]  /*33b0*/  @P0 LEA.HI.X R7, R191, R9, R16, 0x1, P1 ;  /* 0x00000009bf070211 */ /* 0x000fe200008f0c10 */
[----:B------:R-:W-:-:S04]  /*33c0*/  IMAD.WIDE.U32 R2, R180, c[0x0][0x218], R2 ;  /* 0x00008600b4027a25 */ /* 0x000fc800078e0002 */
[----:B------:R2:W-:Y:S06]  /*33d0*/  @P0 LDGSTS.E.BYPASS.LTC128B.128 [R179+0x8100], [R6.64], !P2 ;  /* 0x0810000006b30fae */ /* 0x0005ec000d101d48 */
[C---:B------:R-:W-:Y:S02]  /*33e0*/  @P3 ISETP.GE.AND P4, PT, R192.reuse, c[0x0][0x1d4], PT ;  /* 0x00007500c0003a0c */ /* 0x040fe40003f86270 */
[----:B-1----:R-:W-:-:S04]  /*33f0*/  @P0 LEA R4, P1, R192, R8, 0x1 ;  /* 0x00000008c0040211 */ /* 0x002fc800078208ff */
[----:B------:R-:W-:Y:S01]  /*3400*/  @P0 LEA.HI.X R5, R192, R9, R15, 0x1, P1 ;  /* 0x00000009c0050211 */ /* 0x000fe200008f0c0f */
[----:B--2---:R-:W-:Y:S01]  /*3410*/  IMAD R6, R180, c[0x0][0x21c], R0 ;  /* 0x00008700b4067a24 */ /* 0x004fe200078e0200 */
[----:B------:R-:W-:Y:S02]  /*3420*/  IADD3 R0, P2, R2, R206, RZ ;  /* 0x000000ce02007210 */ /* 0x000fe40007f5e0ff */
[C---:B----4-:R-:W-:Y:S02]  /*3430*/  @P3 LEA R2, P1, R182.reuse, R10, 0x1 ;  /* 0x0000000ab6023211 */ /* 0x050fe400078208ff */
[----:B------:R-:W-:Y:S02]  /*3440*/  IADD3.X R6, R209, R3, R6, P2, !PT ;  /* 0x00000003d1067210 */ /* 0x000fe400017fe406 */
[----:B------:R-:W-:Y:S02]  /*3450*/  @P3 LEA.HI.X R3, R182, R11, R17, 0x1, P1 ;  /* 0x0000000bb6033211 */ /* 0x000fe400008f0c11 */
[----:B------:R-:W-:-:S02]  /*3460*/  LEA R7, P1, R0, c[0x0][0x1f8], 0x1 ;  /* 0x00007e0000077a11 */ /* 0x000fc400078208ff */
[----:B------:R-:W-:Y:S02]  /*3470*/  @P0 ISETP.GE.AND P2, PT, R192, c[0x0][0x1d4], PT ;  /* 0x00007500c0000a0c */ /* 0x000fe40003f46270 */
[----:B------:R-:W-:Y:S02]  /*3480*/  LEA.HI.X R8, R0, c[0x0][0x1fc], R6, 0x1, P1 ;  /* 0x00007f0000087a11 */ /* 0x000fe400008f0c06 */
[----:B------:R-:W-:Y:S01]  /*3490*/  @P3 ISETP.GE.AND P1, PT, R182, c[0x0][0x1d4], PT ;  /* 0x00007500b6003a0c */ /* 0x000fe20003f26270 */
[----:B------:R-:W1:Y:S04]  /*34a0*/  SHFL.IDX PT, R0, R7, RZ, 0x181f ;  /* 0x00181fff07007589 */ /* 0x000e6800000e0000 */
[----:B------:R-:W-:Y:S04]  /*34b0*/  SHFL.IDX PT, R22, R8, 0x1, 0x181f ;  /* 0x00381f0008167f89 */ /* 0x000fe800000e0000 */
[----:B------:R2:W-:Y:S01]  /*34c0*/  @P0 LDGSTS.E.BYPASS.LTC128B.128 [R179+0xa100], [R4.64], !P2 ;  /* 0x0a10000004b30fae */ /* 0x0005e2000d101d48 */
[----:B------:R-:W-:-:S02]  /*34d0*/  @P3 ISETP.GE.AND P2, PT, R191, c[0x0][0x1d4], PT ;  /* 0x00007500bf003a0c */ /* 0x000fc40003f46270 */
[C---:B------:R-:W-:Y:S01]  /*34e0*/  @P3 LEA R6, P0, R191.reuse, R10, 0x1 ;  /* 0x0000000abf063211 */ /* 0x040fe200078008ff */
[----:B------:R3:W-:Y:S04]  /*34f0*/  @P3 LDGSTS.E.BYPASS.LTC128B.128 [R179+0x7100], [R2.64], !P1 ;  /* 0x0710000002b33fae */ /* 0x0007e8000c901d48 */
[----:B---3--:R3:W-:Y:S04]  /*3500*/  SHFL.IDX PT, R3, R7, 0x1, 0x181f ;  /* 0x00381f0007037f89 */ /* 0x0087e800000e0000 */
[----:B------:R-:W4:Y:S01]  /*3510*/  SHFL.IDX PT, R2, R8, RZ, 0x181f ;  /* 0x00181fff08027589 */ /* 0x000f2200000e0000 */
[----:B---3--:R-:W-:-:S02]  /*3520*/  @P3 LEA.HI.X R7, R191, R11, R16, 0x1, P0 ;  /* 0x0000000bbf073211 */ /* 0x008fc400000f0c10 */
[----:B--2---:R-:W-:-:S03]  /*3530*/  @P3 LEA R4, P0, R192, R10, 0x1 ;  /* 0x0000000ac0043211 */ /* 0x004fc600078008ff */
[----:B------:R2:W-:Y:S01]  /*3540*/  @P3 LDGSTS.E.BYPASS.LTC128B.128 [R179+0x9100], [R6.64], !P2 ;  /* 0x0910000006b33fae */ /* 0x0005e2000d101d48 */
[----:B------:R-:W-:-:S05]  /*3550*/  @P3 LEA.HI.X R5, R192, R11, R15, 0x1, P0 ;  /* 0x0000000bc0053211 */ /* 0x000fca00000f0c0f */
[----:B------:R2:W-:Y:S04]  /*3560*/  @P3 LDGSTS.E.BYPASS.LTC128B.128 [R179+0xb100], [R4.64], !P4 ;  /* 0x0b10000004b33fae */ /* 0x0005e8000e101d48 */
[----:B------:R-:W0:Y:S01]  /*3570*/  LDGDEPBAR ;  /* 0x00000000000079af */ /* 0x000e220000000000 */
[----:B------:R-:W-:Y:S02]  /*3580*/  R2P PR, R197, 0x6 ;  /* 0x00000006c5007804 */ /* 0x000fe40000000000 */
[CC--:B-1----:R-:W-:Y:S02]  /*3590*/  IADD3 R14, P0, R0.reuse, R99.reuse, RZ ;  /* 0x00000063000e7210 */ /* 0x0c2fe40007f1e0ff */
[C---:B------:R-:W-:Y:S02]  /*35a0*/  IADD3 R12, P4, R0.reuse, R100, RZ ;  /* 0x00000064000c7210 */ /* 0x040fe40007f9e0ff */
[----:B------:R-:W-:Y:S01]  /*35b0*/  IADD3 R16, P3, R0, R98, RZ ;  /* 0x0000006200107210 */ /* 0x000fe20007f7e0ff */
[C-C-:B----4-:R-:W-:Y:S01]  /*35c0*/  IMAD.X R15, R2.reuse, 0x1, R94.reuse, P0 ;  /* 0x00000001020f7824 */ /* 0x150fe200000e065e */
[----:B------:R-:W-:Y:S01]  /*35d0*/  IADD3 R20, P0, R3, R99, RZ ;  /* 0x0000006303147210 */ /* 0x000fe20007f1e0ff */
[----:B------:R-:W-:Y:S01]  /*35e0*/  IMAD.X R13, R2, 0x1, R95, P4 ;  /* 0x00000001020d7824 */ /* 0x000fe200020e065f */
[----:B------:R-:W-:Y:S01]  /*35f0*/  ISETP.GE.AND P4, PT, R182, c[0x0][0x1d4], PT ;  /* 0x00007500b6007a0c */ /* 0x000fe20003f86270 */
[----:B------:R-:W-:Y:S01]  /*3600*/  IMAD.X R17, R2, 0x1, R93, P3 ;  /* 0x0000000102117824 */ /* 0x000fe200018e065d */
[----:B------:R-:W-:Y:S01]  /*3610*/  ISETP.GE.AND P3, PT, R191, c[0x0][0x1d4], PT ;  /* 0x00007500bf007a0c */ /* 0x000fe20003f66270 */
[----:B------:R-:W-:Y:S01]  /*3620*/  IMAD.X R21, R22, 0x1, R94, P0 ;  /* 0x0000000116157824 */ /* 0x000fe200000e065e */
[----:B------:R-:W-:Y:S01]  /*3630*/  ISETP.LT.OR P0, PT, R23, 0x1, P4 ;  /* 0x000000011700780c */ /* 0x000fe20002701670 */
[----:B------:R-:W-:Y:S01]  /*3640*/  IMAD.MOV.U32 R0, RZ, RZ, 0x40 ;  /* 0x00000040ff007424 */ /* 0x000fe200078e00ff */
[----:B------:R-:W-:-:S02]  /*3650*/  @P1 IADD3 R164, R165, -0x20, RZ ;  /* 0xffffffe0a5a41810 */ /* 0x000fc40007ffe0ff */
[----:B------:R-:W-:Y:S02]  /*3660*/  IADD3 R18, P1, R3, R98, RZ ;  /* 0x0000006203127210 */ /* 0x000fe40007f3e0ff */
[----:B------:R-:W-:Y:S02]  /*3670*/  ISETP.LT.OR P4, PT, R23, 0x21, P4 ;  /* 0x000000211700780c */ /* 0x000fe40002781670 */
[----:B------:R-:W-:Y:S01]  /*3680*/  SEL R0, R0, 0xffffffc0, !P2 ;  /* 0xffffffc000007807 */ /* 0x000fe20005000000 */
[----:B------:R-:W-:-:S04]  /*3690*/  DEPBAR.LE SB0, 0x1 ;  /* 0x000080400000791a */ /* 0x000fc80000000000 */
[----:B------:R-:W-:-:S04]  /*36a0*/  DEPBAR.LE SB0, 0x0 ;  /* 0x000080000000791a */ /* 0x000fc80000000000 */
[----:B------:R-:W-:Y:S01]  /*36b0*/  BAR.SYNC.DEFER_BLOCKING 0x0 ;  /* 0x0000000000007b1d */ /* 0x000fe20000010000 */
[----:B------:R-:W-:Y:S01]  /*36c0*/  IMAD.X R19, R22, 0x1, R93, P1 ;  /* 0x0000000116137824 */ /* 0x000fe200008e065d */
[----:B------:R-:W-:Y:S01]  /*36d0*/  ISETP.GE.AND P1, PT, R192, c[0x0][0x1d4], PT ;  /* 0x00007500c0007a0c */ /* 0x000fe20003f26270 */
[----:B------:R-:W-:Y:S01]  /*36e0*/  IMAD.IADD R167, R165, 0x1, R0 ;  /* 0x00000001a5a77824 */ /* 0x000fe200078e0200 */
[----:B------:R-:W-:Y:S02]  /*36f0*/  ISETP.GT.AND P5, PT, R196, 0x3f, PT ;  /* 0x0000003fc400780c */ /* 0x000fe40003fa4270 */
[----:B--2---:R-:W-:Y:S04]  /*3700*/  LDSM.16.M88.4 R4, [R173] ;  /* 0x00000000ad04783b */ /* 0x004fe80000000200 */
[----:B------:R-:W1:Y:S04]  /*3710*/  LDSM.16.M88.4 R32, [R165+0x800] ;  /* 0x00080000a520783b */ /* 0x000e680000000200 */
[----:B------:R-:W-:Y:S04]  /*3720*/  LDSM.16.M88.4 R40, [R165+0x1000] ;  /* 0x00100000a528783b */ /* 0x000fe80000000200 */
[----:B------:R-:W2:Y:S04]  /*3730*/  LDSM.16.M88.4 R28, [R165] ;  /* 0x00000000a51c783b */ /* 0x000ea80000000200 */
[----:B------:R-:W3:Y:S04]  /*3740*/  LDSM.16.M88.4 R52, [R165+0x1800] ;  /* 0x00180000a534783b */ /* 0x000ee80000000200 */
[----:B------:R-:W-:Y:S04]  /*3750*/  LDSM.16.M88.4 R8, [R174] ;  /* 0x00000000ae08783b */ /* 0x000fe80000000200 */
[----:B------:R-:W-:Y:S04]  /*3760*/  LDSM.16.M88.4 R48, [R164] ;  /* 0x00000000a430783b */ /* 0x000fe80000000200 */
[----:B------:R-:W4:Y:S04]  /*3770*/  LDSM.16.M88.4 R44, [R164+0x800] ;  /* 0x00080000a42c783b */ /* 0x000f280000000200 */
[----:B------:R-:W5:Y:S04]  /*3780*/  LDSM.16.M88.4 R60, [R164+0x1000] ;  /* 0x00100000a43c783b */ /* 0x000f680000000200 */
        /* <DEDUP_REMOVED lines=8> */
[----:B--2---:R-:W-:Y:S02]  /*3810*/  HMMA.16816.F32 R36, R4, R28, RZ ;  /* 0x0000001c0424723c */ /* 0x004fe400000018ff */
[----:B------:R1:W-:Y:S01]  /*3820*/  LDGSTS.E.BYPASS.LTC128B.128 [R179+0x2100], [R14.64], !P0 ;  /* 0x021000000eb37fae */ /* 0x0003e2000c101d48 */
[----:B------:R-:W-:-:S05]  /*3830*/  ISETP.LT.OR P0, PT, R23, 0x1, P1 ;  /* 0x000000011700780c */ /* 0x000fca0000f01670 */
[C---:B------:R-:W-:Y:S08]  /*3840*/  HMMA.16816.F32 R28, R4.reuse, R30, RZ ;  /* 0x0000001e041c723c */ /* 0x040ff000000018ff */
[----:B------:R1:W-:Y:S01]  /*3850*/  LDGSTS.E.BYPASS.LTC128B.128 [R179+0x4100], [R12.64], !P0 ;  /* 0x041000000cb37fae */ /* 0x0003e2000c101d48 */
[----:B------:R-:W-:Y:S01]  /*3860*/  IADD3 R2, P0, R3, R100, RZ ;  /* 0x0000006403027210 */ /* 0x000fe20007f1e0ff */
[C---:B---3--:R-:W-:Y:S02]  /*3870*/  HMMA.16816.F32 R56, R4.reuse, R52, RZ ;  /* 0x000000340438723c */ /* 0x048fe400000018ff */
[----:B------:R2:W-:Y:S02]  /*3880*/  LDGSTS.E.BYPASS.LTC128B.128 [R179+0x1100], [R18.64], !P4 ;  /* 0x0110000012b37fae */ /* 0x0005e4000e101d48 */
[----:B------:R-:W-:Y:S01]  /*3890*/  IMAD.X R3, R22, 0x1, R95, P0 ;  /* 0x0000000116037824 */ /* 0x000fe200000e065f */
[----:B------:R-:W-:Y:S01]  /*38a0*/  ISETP.LT.OR P0, PT, R23, 0x21, P1 ;  /* 0x000000211700780c */ /* 0x000fe20000f01670 */
[----:B------:R3:W-:Y:S02]  /*38b0*/  LDGSTS.E.BYPASS.LTC128B.128 [R179+0x3100], [R20.64], !P3 ;  /* 0x0310000014b37fae */ /* 0x0007e4000d901d48 */
[----:B------:R-:W-:Y:S08]  /*38c0*/  HMMA.16816.F32 R52, R4, R54, RZ ;  /* 0x000000360434723c */ /* 0x000ff000000018ff */
[----:B----4-:R-:W-:Y:S02]  /*38d0*/  HMMA.16816.F32 R64, R8, R44, R24 ;  /* 0x0000002c0840723c */ /* 0x010fe40000001818 */
[----:B------:R4:W-:Y:S01]  /*38e0*/  LDGSTS.E.BYPASS.LTC128B.128 [R179+0x5100], [R2.64], !P0 ;  /* 0x0510000002b37fae */ /* 0x0009e2000c101d48 */
[----:B------:R-:W-:-:S03]  /*38f0*/  ISETP.GT.AND P0, PT, R97, R193, PT ;  /* 0x000000c16100720c */ /* 0x000fc60003f04270 */
[----:B------:R-:W-:Y:S02]  /*3900*/  LDSM.16.M88.4 R24, [R167] ;  /* 0x00000000a718783b */ /* 0x000fe40000000200 */
[----:B------:R-:W-:Y:S02]  /*3910*/  HMMA.16816.F32 R72, R8, R48, R36 ;  /* 0x000000300848723c */ /* 0x000fe40000001824 */
[----:B------:R-:W-:Y:S04]  /*3920*/  LDSM.16.M88.4 R84, [R165+0x3800] ;  /* 0x00380000a554783b */ /* 0x000fe80000000200 */
[----:B--2---:R-:W-:Y:S02]  /*3930*/  LDSM.16.M88.4 R16, [R167+0x1000] ;  /* 0x00100000a710783b */ /* 0x004fe40000000200 */
[C---:B-1----:R-:W-:Y:S02]  /*3940*/  HMMA.16816.F32 R12, R4.reuse, R34, RZ ;  /* 0x00000022040c723c */ /* 0x042fe400000018ff */
[----:B---3--:R-:W-:Y:S04]  /*3950*/  LDSM.16.M88.4 R20, [R167+0x800] ;  /* 0x00080000a714783b */ /* 0x008fe80000000200 */
[----:B------:R-:W0:Y:S02]  /*3960*/  LDGDEPBAR ;  /* 0x00000000000079af */ /* 0x000e240000000000 */
[----:B------:R-:W-:Y:S01]  /*3970*/  HMMA.16816.F32 R32, R4, R40, RZ ;  /* 0x000000280420723c */ /* 0x000fe200000018ff */
[----:B----4-:R-:W-:-:S07]  /*3980*/  IADD3 R2, R164, 0x4000, RZ ;  /* 0x00004000a4027810 */ /* 0x010fce0007ffe0ff */
[----:B------:R-:W-:Y:S01]  /*3990*/  HMMA.16816.F32 R40, R4, R42, RZ ;  /* 0x0000002a0428723c */ /* 0x000fe200000018ff */
[----:B------:R-:W1:Y:S01]  /*39a0*/  LDSM.16.M88.4 R4, [R176] ;  /* 0x00000000b004783b */ /* 0x000e620000000200 */
[----:B------:R-:W-:-:S05]  /*39b0*/  IMAD.IADD R166, R2, 0x1, R0 ;  /* 0x0000000102a67824 */ /* 0x000fca00078e0200 */
[----:B------:R-:W-:Y:S01]  /*39c0*/  LDSM.16.M88.4 R80, [R166+-0x3000] ;  /* 0xffd00000a650783b */ /* 0x000fe20000000200 */
[C---:B------:R-:W-:Y:S03]  /*39d0*/  HMMA.16816.F32 R44, R8.reuse, R46, R12 ;  /* 0x0000002e082c723c */ /* 0x040fe6000000180c */
[----:B------:R-:W-:Y:S05]  /*39e0*/  LDSM.16.M88.4 R88, [R166+-0x2800] ;  /* 0xffd80000a658783b */ /* 0x000fea0000000200 */
[C---:B------:R-:W-:Y:S08]  /*39f0*/  HMMA.16816.F32 R68, R8.reuse, R50, R28 ;  /* 0x000000320844723c */ /* 0x040ff0000000181c */
[C---:B-----5:R-:W-:Y:S01]  /*3a00*/  HMMA.16816.F32 R12, R8.reuse, R62, R40 ;  /* 0x0000003e080c723c */ /* 0x060fe20000001828 */
[----:B------:R-:W2:Y:S07]  /*3a10*/  LDSM.16.M88.4 R40, [R167+0x1800] ;  /* 0x00180000a728783b */ /* 0x000eae0000000200 */
[C---:B------:R-:W-:Y:S01]  /*3a20*/  HMMA.16816.F32 R36, R8.reuse, R60, R32 ;  /* 0x0000003c0824723c */ /* 0x040fe20000001820 */
[----:B------:R-:W-:Y:S07]  /*3a30*/  LDSM.16.M88.4 R60, [R166+-0x4000] ;  /* 0xffc00000a63c783b */ /* 0x000fee0000000200 */
[C---:B------:R-:W-:Y:S08]  /*3a40*/  HMMA.16816.F32 R32, R8.reuse, R76, R56 ;  /* 0x0000004c0820723c */ /* 0x040ff00000001838 */
[----:B------:R-:W-:Y:S01]  /*3a50*/  HMMA.16816.F32 R28, R8, R78, R52 ;  /* 0x0000004e081c723c */ /* 0x000fe20000001834 */
[----:B------:R-:W3:Y:S04]  /*3a60*/  LDSM.16.M88.4 R8, [R175] ;  /* 0x00000000af08783b */ /* 0x000ee80000000200 */
[----:B------:R-:W4:Y:S03]  /*3a70*/  LDSM.16.M88.4 R76, [R166+-0x3800] ;  /* 0xffc80000a64c783b */ /* 0x000f260000000200 */
[C---:B-1----:R-:W-:Y:S01]  /*3a80*/  HMMA.16816.F32 R48, R4.reuse, R24, R72 ;  /* 0x000000180430723c */ /* 0x042fe20000001848 */
[----:B------:R-:W-:Y:S07]  /*3a90*/  LDSM.16.M88.4 R72, [R164+0x3000] ;  /* 0x00300000a448783b */ /* 0x000fee0000000200 */
[C---:B------:R-:W-:Y:S01]  /*3aa0*/  HMMA.16816.F32 R52, R4.reuse, R26, R68 ;  /* 0x0000001a0434723c */ /* 0x040fe20000001844 */
[----:B------:R-:W-:Y:S07]  /*3ab0*/  LDSM.16.M88.4 R68, [R165+0x3000] ;  /* 0x00300000a544783b */ /* 0x000fee0000000200 */
[C---:B------:R-:W-:Y:S01]  /*3ac0*/  HMMA.16816.F32 R56, R4.reuse, R20, R64 ;  /* 0x000000140438723c */ /* 0x040fe20000001840 */
[----:B------:R-:W-:Y:S07]  /*3ad0*/  LDSM.16.M88.4 R64, [R165+0x2800] ;  /* 0x00280000a540783b */ /* 0x000fee0000000200 */
[C---:B------:R-:W-:Y:S08]  /*3ae0*/  HMMA.16816.F32 R44, R4.reuse, R22, R44 ;  /* 0x00000016042c723c */ /* 0x040ff0000000182c */
[C---:B------:R-:W-:Y:S08]  /*3af0*/  HMMA.16816.F32 R36, R4.reuse, R16, R36 ;  /* 0x000000100424723c */ /* 0x040ff00000001824 */
[C---:B------:R-:W-:Y:S08]  /*3b00*/  HMMA.16816.F32 R20, R4.reuse, R18, R12 ;  /* 0x000000120414723c */ /* 0x040ff0000000180c */
[C---:B--2---:R-:W-:Y:S08]  /*3b10*/  HMMA.16816.F32 R16, R4.reuse, R40, R32 ;  /* 0x000000280410723c */ /* 0x044ff00000001820 */
[----:B------:R-:W-:Y:S01]  /*3b20*/  HMMA.16816.F32 R12, R4, R42, R28 ;  /* 0x0000002a040c723c */ /* 0x000fe2000000181c */
[----:B------:R-:W-:Y:S04]  /*3b30*/  LDSM.16.M88.4 R4, [R173+0x4000] ;  /* 0x00400000ad04783b */ /* 0x000fe80000000200 */
[----:B------:R-:W1:Y:S03]  /*3b40*/  LDSM.16.M88.4 R28, [R165+0x2000] ;  /* 0x00200000a51c783b */ /* 0x000e660000000200 */
[C---:B---3--:R-:W-:Y:S01]  /*3b50*/  HMMA.16816.F32 R24, R8.reuse, R60, R48 ;  /* 0x0000003c0818723c */ /* 0x048fe20000001830 */
[----:B------:R-:W-:Y:S07]  /*3b60*/  LDSM.16.M88.4 R48, [R164+0x2000] ;  /* 0x00200000a430783b */ /* 0x000fee0000000200 */
[C---:B------:R-:W-:Y:S01]  /*3b70*/  HMMA.16816.F32 R32, R8.reuse, R62, R52 ;  /* 0x0000003e0820723c */ /* 0x040fe20000001834 */
[----:B------:R-:W-:Y:S07]  /*3b80*/  LDSM.16.M88.4 R60, [R164+0x2800] ;  /* 0x00280000a43c783b */ /* 0x000fee0000000200 */
[C---:B----4-:R-:W-:Y:S01]  /*3b90*/  HMMA.16816.F32 R40, R8.reuse, R76, R56 ;  /* 0x0000004c0828723c */ /* 0x050fe20000001838 */
[----:B------:R-:W-:Y:S07]  /*3ba0*/  LDSM.16.M88.4 R56, [R167+0x2800] ;  /* 0x00280000a738783b */ /* 0x000fee0000000200 */
[C---:B------:R-:W-:Y:S01]  /*3bb0*/  HMMA.16816.F32 R44, R8.reuse, R78, R44 ;  /* 0x0000004e082c723c */ /* 0x040fe2000000182c */
[----:B------:R-:W-:Y:S07]  /*3bc0*/  LDSM.16.M88.4 R76, [R167+0x3800] ;  /* 0x00380000a74c783b */ /* 0x000fee0000000200 */
[C---:B------:R-:W-:Y:S08]  /*3bd0*/  HMMA.16816.F32 R52, R8.reuse, R80, R36 ;  /* 0x000000500834723c */ /* 0x040ff00000001824 */
[C---:B------:R-:W-:Y:S01]  /*3be0*/  HMMA.16816.F32 R36, R8.reuse, R82, R20 ;  /* 0x000000520824723c */ /* 0x040fe20000001814 */
[----:B------:R-:W-:Y:S07]  /*3bf0*/  LDSM.16.M88.4 R80, [R164+0x3800] ;  /* 0x00380000a450783b */ /* 0x000fee0000000200 */
[C---:B------:R-:W-:Y:S08]  /*3c00*/  HMMA.16816.F32 R16, R8.reuse, R88, R16 ;  /* 0x000000580810723c */ /* 0x040ff00000001810 */
[----:B------:R-:W-:Y:S01]  /*3c10*/  HMMA.16816.F32 R12, R8, R90, R12 ;  /* 0x0000005a080c723c */ /* 0x000fe2000000180c */
[----:B------:R-:W2:Y:S07]  /*3c20*/  LDSM.16.M88.4 R8, [R174+0x4000] ;  /* 0x00400000ae08783b */ /* 0x000eae0000000200 */
[C---:B-1----:R-:W-:Y:S08]  /*3c30*/  HMMA.16816.F32 R20, R4.reuse, R28, R24 ;  /* 0x0000001c0414723c */ /* 0x042ff00000001818 */
[C---:B------:R-:W-:Y:S08]  /*3c40*/  HMMA.16816.F32 R28, R4.reuse, R30, R32 ;  /* 0x0000001e041c723c */ /* 0x040ff00000001820 */
[C---:B------:R-:W-:Y:S01]  /*3c50*/  HMMA.16816.F32 R32, R4.reuse, R64, R40 ;  /* 0x000000400420723c */ /* 0x040fe20000001828 */
[----:B------:R-:W-:Y:S07]  /*3c60*/  LDSM.16.M88.4 R40, [R167+0x2000] ;  /* 0x00200000a728783b */ /* 0x000fee0000000200 */
[C---:B------:R-:W-:Y:S01]  /*3c70*/  HMMA.16816.F32 R44, R4.reuse, R66, R44 ;  /* 0x00000042042c723c */ /* 0x040fe2000000182c */
[----:B------:R-:W-:Y:S07]  /*3c80*/  LDSM.16.M88.4 R64, [R166+-0x1800] ;  /* 0xffe80000a640783b */ /* 0x000fee0000000200 */
[C---:B------:R-:W-:Y:S08]  /*3c90*/  HMMA.16816.F32 R52, R4.reuse, R68, R52 ;  /* 0x000000440434723c */ /* 0x040ff00000001834 */
[C---:B------:R-:W-:Y:S01]  /*3ca0*/  HMMA.16816.F32 R36, R4.reuse, R70, R36 ;  /* 0x000000460424723c */ /* 0x040fe20000001824 */
[----:B------:R-:W-:Y:S07]  /*3cb0*/  LDSM.16.M88.4 R68, [R167+0x3000] ;  /* 0x00300000a744783b */ /* 0x000fee0000000200 */
[C---:B------:R-:W-:Y:S08]  /*3cc0*/  HMMA.16816.F32 R24, R4.reuse, R84, R16 ;  /* 0x000000540418723c */ /* 0x040ff00000001810 */
[----:B------:R-:W-:Y:S01]  /*3cd0*/  HMMA.16816.F32 R12, R4, R86, R12 ;  /* 0x00000056040c723c */ /* 0x000fe2000000180c */
[----:B------:R-:W1:Y:S04]  /*3ce0*/  LDSM.16.M88.4 R4, [R176+0x4000] ;  /* 0x00400000b004783b */ /* 0x000e680000000200 */
[----:B------:R-:W-:Y:S03]  /*3cf0*/  LDSM.16.M88.4 R84, [R166+-0x800] ;  /* 0xfff80000a654783b */ /* 0x000fe60000000200 */
[C---:B--2---:R-:W-:Y:S08]  /*3d00*/  HMMA.16816.F32 R20, R8.reuse, R48, R20 ;  /* 0x000000300814723c */ /* 0x044ff00000001814 */
[C---:B------:R-:W-:Y:S01]  /*3d10*/  HMMA.16816.F32 R16, R8.reuse, R50, R28 ;  /* 0x000000320810723c */ /* 0x040fe2000000181c */
[----:B------:R-:W-:Y:S07]  /*3d20*/  LDSM.16.M88.4 R48, [R166+-0x2000] ;  /* 0xffe00000a630783b */ /* 0x000fee0000000200 */
[C---:B------:R-:W-:Y:S08]  /*3d30*/  HMMA.16816.F32 R32, R8.reuse, R60, R32 ;  /* 0x0000003c0820723c */ /* 0x040ff00000001820 */
[C---:B------:R-:W-:Y:S01]  /*3d40*/  HMMA.16816.F32 R44, R8.reuse, R62, R44 ;  /* 0x0000003e082c723c */ /* 0x040fe2000000182c */
[----:B------:R-:W-:Y:S07]  /*3d50*/  LDSM.16.M88.4 R60, [R165+0x4000] ;  /* 0x00400000a53c783b */ /* 0x000fee0000000200 */
[C---:B------:R-:W-:Y:S08]  /*3d60*/  HMMA.16816.F32 R52, R8.reuse, R72, R52 ;  /* 0x000000480834723c */ /* 0x040ff00000001834 */
[C---:B------:R-:W-:Y:S01]  /*3d70*/  HMMA.16816.F32 R28, R8.reuse, R74, R36 ;  /* 0x0000004a081c723c */ /* 0x040fe20000001824 */
[----:B------:R-:W-:Y:S07]  /*3d80*/  LDSM.16.M88.4 R72, [R166+-0x1000] ;  /* 0xfff00000a648783b */ /* 0x000fee0000000200 */
[C---:B------:R-:W-:Y:S08]  /*3d90*/  HMMA.16816.F32 R24, R8.reuse, R80, R24 ;  /* 0x000000500818723c */ /* 0x040ff00000001818 */
[----:B------:R-:W-:Y:S01]  /*3da0*/  HMMA.16816.F32 R12, R8, R82, R12 ;  /* 0x00000052080c723c */ /* 0x000fe2000000180c */
[----:B------:R-:W2:Y:S04]  /*3db0*/  LDSM.16.M88.4 R8, [R175+0x4000] ;  /* 0x00400000af08783b */ /* 0x000ea80000000200 */
[----:B------:R-:W-:Y:S03]  /*3dc0*/  LDSM.16.M88.4 R80, [R165+0x5800] ;  /* 0x00580000a550783b */ /* 0x000fe60000000200 */
[C---:B-1----:R-:W-:Y:S08]  /*3dd0*/  HMMA.16816.F32 R20, R4.reuse, R40, R20 ;  /* 0x000000280414723c */ /* 0x042ff00000001814 */
[C---:B------:R-:W-:Y:S08]  /*3de0*/  HMMA.16816.F32 R16, R4.reuse, R42, R16 ;  /* 0x0000002a0410723c */ /* 0x040ff00000001810 */
[C---:B------:R-:W-:Y:S08]  /*3df0*/  HMMA.16816.F32 R32, R4.reuse, R56, R32 ;  /* 0x000000380420723c */ /* 0x040ff00000001820 */
[C---:B------:R-:W-:Y:S01]  /*3e00*/  HMMA.16816.F32 R44, R4.reuse, R58, R44 ;  /* 0x0000003a042c723c */ /* 0x040fe2000000182c */
[----:B------:R-:W-:Y:S07]  /*3e10*/  LDSM.16.M88.4 R56, [R164+0x4000] ;  /* 0x00400000a438783b */ /* 0x000fee0000000200 */
[C---:B------:R-:W-:Y:S08]  /*3e20*/  HMMA.16816.F32 R52, R4.reuse, R68, R52 ;  /* 0x000000440434723c */ /* 0x040ff00000001834 */
[C---:B------:R-:W-:Y:S01]  /*3e30*/  HMMA.16816.F32 R40, R4.reuse, R70, R28 ;  /* 0x000000460428723c */ /* 0x040fe2000000181c */
[----:B------:R-:W-:Y:S07]  /*3e40*/  LDSM.16.M88.4 R68, [R165+0x4800] ;  /* 0x00480000a544783b */ /* 0x000fee0000000200 */
[C---:B------:R-:W-:Y:S08]  /*3e50*/  HMMA.16816.F32 R36, R4.reuse, R76, R24 ;  /* 0x0000004c0424723c */ /* 0x040ff00000001818 */
[----:B------:R-:W-:Y:S01]  /*3e60*/  HMMA.16816.F32 R12, R4, R78, R12 ;  /* 0x0000004e040c723c */ /* 0x000fe2000000180c */
[----:B------:R-:W1:Y:S04]  /*3e70*/  LDSM.16.M88.4 R4, [R173+0x8000] ;  /* 0x00800000ad04783b */ /* 0x000e680000000200 */
[----:B------:R-:W3:Y:S03]  /*3e80*/  LDSM.16.M88.4 R76, [R165+0x5000] ;  /* 0x00500000a54c783b */ /* 0x000ee60000000200 */
[C---:B--2---:R-:W-:Y:S08]  /*3e90*/  HMMA.16816.F32 R28, R8.reuse, R48, R20 ;  /* 0x00000030081c723c */ /* 0x044ff00000001814 */
        /* <DEDUP_REMOVED lines=9> */
[----:B------:R-:W2:Y:S04]  /*3f30*/  LDSM.16.M88.4 R12, [R174+0x8000] ;  /* 0x00800000ae0c783b */ /* 0x000ea80000000200 */
[----:B------:R-:W4:Y:S03]  /*3f40*/  LDSM.16.M88.4 R84, [R164+0x5800] ;  /* 0x00580000a454783b */ /* 0x000f260000000200 */
[C---:B-1----:R-:W-:Y:S08]  /*3f50*/  HMMA.16816.F32 R40, R4.reuse, R60, R28 ;  /* 0x0000003c0428723c */ /* 0x042ff0000000181c */
[C---:B------:R-:W-:Y:S08]  /*3f60*/  HMMA.16816.F32 R32, R4.reuse, R68, R20 ;  /* 0x000000440420723c */ /* 0x040ff00000001814 */
[C---:B------:R-:W-:Y:S01]  /*3f70*/  HMMA.16816.F32 R36, R4.reuse, R62, R24 ;  /* 0x0000003e0424723c */ /* 0x040fe20000001818 */
[----:B------:R-:W-:Y:S07]  /*3f80*/  LDSM.16.M88.4 R60, [R167+0x4000] ;  /* 0x00400000a73c783b */ /* 0x000fee0000000200 */
[C---:B------:R-:W-:Y:S01]  /*3f90*/  HMMA.16816.F32 R28, R4.reuse, R70, R16 ;  /* 0x00000046041c723c */ /* 0x040fe20000001810 */
[----:B------:R-:W-:Y:S07]  /*3fa0*/  LDSM.16.M88.4 R68, [R167+0x4800] ;  /* 0x00480000a744783b */ /* 0x000fee0000000200 */
[C---:B---3--:R-:W-:Y:S01]  /*3fb0*/  HMMA.16816.F32 R24, R4.reuse, R76, R52 ;  /* 0x0000004c0418723c */ /* 0x048fe20000001834 */
[----:B------:R-:W-:Y:S07]  /*3fc0*/  LDSM.16.M88.4 R52, [R166+0x800] ;  /* 0x00080000a634783b */ /* 0x000fee0000000200 */
[C---:B------:R-:W-:Y:S01]  /*3fd0*/  HMMA.16816.F32 R20, R4.reuse, R78, R48 ;  /* 0x0000004e0414723c */ /* 0x040fe20000001830 */
[----:B------:R-:W-:Y:S04]  /*3fe0*/  LDSM.16.M88.4 R76, [R167+0x5000] ;  /* 0x00500000a74c783b */ /* 0x000fe80000000200 */
[----:B------:R-:W-:Y:S03]  /*3ff0*/  LDSM.16.M88.4 R48, [R166+0x1000] ;  /* 0x00100000a630783b */ /* 0x000fe60000000200 */
[C---:B------:R-:W-:Y:S01]  /*4000*/  HMMA.16816.F32 R16, R4.reuse, R80, R44 ;  /* 0x000000500410723c */ /* 0x040fe2000000182c */
[----:B------:R-:W-:Y:S07]  /*4010*/  LDSM.16.M88.4 R44, [R166+0x1800] ;  /* 0x00180000a62c783b */ /* 0x000fee0000000200 */
[----:B------:R-:W-:Y:S01]  /*4020*/  HMMA.16816.F32 R4, R4, R82, R8 ;  /* 0x000000520404723c */ /* 0x000fe20000001808 */
[----:B------:R-:W1:Y:S04]  /*4030*/  LDSM.16.M88.4 R8, [R176+0x8000] ;  /* 0x00800000b008783b */ /* 0x000e680000000200 */
[----:B------:R-:W3:Y:S03]  /*4040*/  LDSM.16.M88.4 R80, [R167+0x5800] ;  /* 0x00580000a750783b */ /* 0x000ee60000000200 */
[C---:B--2---:R-:W-:Y:S08]  /*4050*/  HMMA.16816.F32 R32, R12.reuse, R64, R32 ;  /* 0x000000400c20723c */ /* 0x044ff00000001820 */
[C---:B------:R-:W-:Y:S08]  /*4060*/  HMMA.16816.F32 R28, R12.reuse, R66, R28 ;  /* 0x000000420c1c723c */ /* 0x040ff0000000181c */
[C---:B------:R-:W-:Y:S08]  /*4070*/  HMMA.16816.F32 R24, R12.reuse, R72, R24 ;  /* 0x000000480c18723c */ /* 0x040ff00000001818 */
[C---:B------:R-:W-:Y:S08]  /*4080*/  HMMA.16816.F32 R40, R12.reuse, R56, R40 ;  /* 0x000000380c28723c */ /* 0x040ff00000001828 */
[C---:B------:R-:W-:Y:S01]  /*4090*/  HMMA.16816.F32 R36, R12.reuse, R58, R36 ;  /* 0x0000003a0c24723c */ /* 0x040fe20000001824 */
[----:B------:R-:W-:Y:S07]  /*40a0*/  LDSM.16.M88.4 R56, [R166] ;  /* 0x00000000a638783b */ /* 0x000fee0000000200 */
[C---:B------:R-:W-:Y:S08]  /*40b0*/  HMMA.16816.F32 R20, R12.reuse, R74, R20 ;  /* 0x0000004a0c14723c */ /* 0x040ff00000001814 */
[C---:B----4-:R-:W-:Y:S08]  /*40c0*/  HMMA.16816.F32 R16, R12.reuse, R84, R16 ;  /* 0x000000540c10723c */ /* 0x050ff00000001810 */
[----:B------:R-:W-:Y:S01]  /*40d0*/  HMMA.16816.F32 R12, R12, R86, R4 ;  /* 0x000000560c0c723c */ /* 0x000fe20000001804 */
[----:B------:R-:W2:Y:S01]  /*40e0*/  LDSM.16.M88.4 R4, [R175+0x8000] ;  /* 0x00800000af04783b */ /* 0x000ea20000000200 */
[----:B------:R-:W-:-:S06]  /*40f0*/  DEPBAR.LE SB0, 0x0 ;  /* 0x000080000000791a */ /* 0x000fcc0000000000 */
[C---:B-1----:R-:W-:Y:S08]  /*4100*/  HMMA.16816.F32 R32, R8.reuse, R68, R32 ;  /* 0x000000440820723c */ /* 0x042ff00000001820 */
[C---:B------:R-:W-:Y:S08]  /*4110*/  HMMA.16816.F32 R28, R8.reuse, R70, R28 ;  /* 0x00000046081c723c */ /* 0x040ff0000000181c */
[C---:B------:R-:W-:Y:S08]  /*4120*/  HMMA.16816.F32 R24, R8.reuse, R76, R24 ;  /* 0x0000004c0818723c */ /* 0x040ff00000001818 */
[C---:B------:R-:W-:Y:S08]  /*4130*/  HMMA.16816.F32 R40, R8.reuse, R60, R40 ;  /* 0x0000003c0828723c */ /* 0x040ff00000001828 */
[C---:B------:R-:W-:Y:S08]  /*4140*/  HMMA.16816.F32 R36, R8.reuse, R62, R36 ;  /* 0x0000003e0824723c */ /* 0x040ff00000001824 */
[C---:B------:R-:W-:Y:S08]  /*4150*/  HMMA.16816.F32 R20, R8.reuse, R78, R20 ;  /* 0x0000004e0814723c */ /* 0x040ff00000001814 */
[C---:B---3--:R-:W-:Y:S08]  /*4160*/  HMMA.16816.F32 R16, R8.reuse, R80, R16 ;  /* 0x000000500810723c */ /* 0x048ff00000001810 */
[----:B------:R-:W-:Y:S08]  /*4170*/  HMMA.16816.F32 R8, R8, R82, R12 ;  /* 0x000000520808723c */ /* 0x000ff0000000180c */
[C---:B--2---:R-:W-:Y:S08]  /*4180*/  HMMA.16816.F32 R32, R4.reuse, R52, R32 ;  /* 0x000000340420723c */ /* 0x044ff00000001820 */
        /* <DEDUP_REMOVED lines=10> */
[----:B------:R-:W-:Y:S01]  /*4230*/  IADD3 R2, R196, R92, R200 ;  /* 0x0000005cc4027210 */ /* 0x000fe20007ffe0c8 */
[----:B------:R-:W-:-:S03]  /*4240*/  IMAD.MOV.U32 R180, RZ, RZ, RZ ;  /* 0x000000ffffb47224 */ /* 0x000fc600078e00ff */
[----:B------:R-:W-:-:S05]  /*4250*/  IADD3 R2, R2, -0x40, RZ ;  /* 0xffffffc002027810 */ /* 0x000fca0007ffe0ff */
        /* <DEDUP_REMOVED lines=25> */
.L_x_632:
[----:B------:R-:W-:Y:S05]  /*43f0*/  BRA.DIV ~URZ, `(.L_x_485) ;  /* 0x000117f27f007947 */ /* 0x000fea000b800000 */
[----:B------:R-:W3:Y:S01]  /*4400*/  SHFL.IDX PT, R0, R12, RZ, 0x181f ;  /* 0x00181fff0c007589 */ /* 0x000ee200000e0000 */
[----:B------:R-:W-:-:S04]  /*4410*/  ISETP.GE.AND P2, PT, R182, c[0x0][0x1d4], PT ;  /* 0x00007500b6007a0c */ /* 0x000fc80003f46270 */
[----:B------:R-:W-:Y:S02]  /*4420*/  SEL R11, RZ, 0x10, P2 ;  /* 0x00000010ff0b7807 */ /* 0x000fe40001000000 */
[C---:B---3--:R-:W-:Y:S02]  /*4430*/  IADD3 R6, P0, R0.reuse, R98, RZ ;  /* 0x0000006200067210 */ /* 0x048fe40007f1e0ff */
[----:B------:R-:W-:-:S03]  /*4440*/  IADD3 R2, P1, R0, R99, RZ ;  /* 0x0000006300027210 */ /* 0x000fc60007f3e0ff */
[----:B--2---:R-:W-:Y:S01]  /*4450*/  IMAD.X R7, R4, 0x1, R93, P0 ;  /* 0x0000000104077824 */ /* 0x004fe200000e065d */
[----:B------:R-:W-:Y:S01]  /*4460*/  IADD3 R8, P0, R0, R100, RZ ;  /* 0x0000006400087210 */ /* 0x000fe20007f1e0ff */
[C---:B------:R-:W-:Y:S01]  /*4470*/  IMAD.X R3, R4.reuse, 0x1, R94, P1 ;  /* 0x0000000104037824 */ /* 0x040fe200008e065e */
[----:B------:R-:W-:Y:S01]  /*4480*/  ISETP.GE.AND P1, PT, R191, c[0x0][0x1d4], PT ;  /* 0x00007500bf007a0c */ /* 0x000fe20003f26270 */
[----:B------:R-:W2:Y:S02]  /*4490*/  SHFL.IDX PT, R0, R12, 0x1, 0x181f ;  /* 0x00381f000c007f89 */ /* 0x000ea400000e0000 */
[----:B------:R-:W-:Y:S01]  /*44a0*/  IMAD.X R9, R4, 0x1, R95, P0 ;  /* 0x0000000104097824 */ /* 0x000fe200000e065f */
[----:B------:R-:W-:Y:S01]  /*44b0*/  ISETP.GE.AND P0, PT, R192, c[0x0][0x1d4], PT ;  /* 0x00007500c0007a0c */ /* 0x000fe20003f06270 */
[----:B------:R-:W-:Y:S01]  /*44c0*/  @!PT LDS RZ, [RZ] ;  /* 0x00000000fffff984 */ /* 0x000fe20000000800 */
[----:B------:R3:W-:Y:S01]  /*44d0*/  LDGSTS.E.BYPASS.LTC128B.128 [R179+0x6100], [R6.64], !P2 ;  /* 0x0610000006b37fae */ /* 0x0007e2000d101d48 */
[----:B------:R-:W-:-:S03]  /*44e0*/  SEL R10, RZ, 0x10, P1 ;  /* 0x00000010ff0a7807 */ /* 0x000fc60000800000 */
[----:B------:R4:W1:Y:S04]  /*44f0*/  SHFL.IDX PT, R4, R5, 0x1, 0x181f ;  /* 0x00381f0005047f89 */ /* 0x00086800000e0000 */
[----:B------:R3:W-:Y:S04]  /*4500*/  LDGSTS.E.BYPASS.LTC128B.128 [R179+0x8100], [R2.64], !P1 ;  /* 0x0810000002b37fae */ /* 0x0007e8000c901d48 */
[----:B------:R3:W-:Y:S01]  /*4510*/  LDGSTS.E.BYPASS.LTC128B.128 [R179+0xa100], [R8.64], !P0 ;  /* 0x0a10000008b37fae */ /* 0x0007e2000c101d48 */
[----:B-1--4-:R-:W-:-:S03]  /*4520*/  SEL R5, RZ, 0x10, P0 ;  /* 0x00000010ff057807 */ /* 0x012fc60000000000 */
.L_x_633:
[----:B--23--:R-:W-:Y:S02]  /*4530*/  IADD3 R2, -R11, 0x10, RZ ;  /* 0x000000100b027810 */ /* 0x00cfe40007ffe1ff */
[----:B------:R-:W-:-:S02]  /*4540*/  IADD3 R3, -R10, 0x10, RZ ;  /* 0x000000100a037810 */ /* 0x000fc40007ffe1ff */
[----:B------:R-:W-:Y:S02]  /*4550*/  LOP3.LUT R2, R2, 0xf, RZ, 0xc0, !PT ;  /* 0x0000000f02027812 */ /* 0x000fe400078ec0ff */
[----:B------:R-:W-:Y:S02]  /*4560*/  ISETP.NE.U32.AND P2, PT, R11, RZ, PT ;  /* 0x000000ff0b00720c */ /* 0x000fe40003f45070 */
[----:B------:R-:W-:Y:S02]  /*4570*/  IADD3 R8, P1, P0, R2, R0, R98 ;  /* 0x0000000002087210 */ /* 0x000fe4000783e062 */
[----:B------:R-:W-:Y:S02]  /*4580*/  LOP3.LUT R2, R3, 0xf, RZ, 0xc0, !PT ;  /* 0x0000000f03027812 */ /* 0x000fe400078ec0ff */
[----:B------:R-:W-:Y:S02]  /*4590*/  IADD3 R3, -R5, 0x10, RZ ;  /* 0x0000001005037810 */ /* 0x000fe40007ffe1ff */
[----:B------:R-:W-:-:S02]  /*45a0*/  IADD3.X R9, RZ, R4, R93, P1, P0 ;  /* 0x00000004ff097210 */ /* 0x000fc40000fe045d */
[----:B------:R-:W-:Y:S02]  /*45b0*/  IADD3 R6, P1, P0, R2, R0, R99 ;  /* 0x0000000002067210 */ /* 0x000fe4000783e063 */
[----:B------:R-:W-:Y:S01]  /*45c0*/  LOP3.LUT R2, R3, 0xf, RZ, 0xc0, !PT ;  /* 0x0000000f03027812 */ /* 0x000fe200078ec0ff */
[----:B------:R-:W-:Y:S01]  /*45d0*/  @!PT LDS RZ, [RZ] ;  /* 0x00000000fffff984 */ /* 0x000fe20000000800 */
[----:B------:R-:W-:Y:S01]  /*45e0*/  @!PT LDS RZ, [RZ] ;  /* 0x00000000fffff984 */ /* 0x000fe20000000800 */
[----:B------:R-:W-:Y:S01]  /*45f0*/  @!PT LDS RZ, [RZ] ;  /* 0x00000000fffff984 */ /* 0x000fe20000000800 */
[----:B------:R1:W-:Y:S01]  /*4600*/  LDGSTS.E.BYPASS.LTC128B.128.ZFILL [R179+0x7100], [R8.64], P2 ;  /* 0x0710000008b37fae */ /* 0x0003e20009141d48 */
[----:B------:R-:W-:Y:S02]  /*4610*/  IADD3.X R7, RZ, R4, R94, P1, P0 ;  /* 0x00000004ff077210 */ /* 0x000fe40000fe045e */
[----:B------:R-:W-:-:S04]  /*4620*/  IADD3 R2, P1, P0, R2, R0, R100 ;  /* 0x0000000002027210 */ /* 0x000fc8000783e064 */
[----:B------:R-:W-:Y:S02]  /*4630*/  IADD3.X R3, RZ, R4, R95, P1, P0 ;  /* 0x00000004ff037210 */ /* 0x000fe40000fe045f */
[----:B------:R-:W-:Y:S02]  /*4640*/  ISETP.NE.U32.AND P1, PT, R10, RZ, PT ;  /* 0x000000ff0a00720c */ /* 0x000fe40003f25070 */
[----:B------:R-:W-:-:S11]  /*4650*/  ISETP.NE.U32.AND P0, PT, R5, RZ, PT ;  /* 0x000000ff0500720c */ /* 0x000fd60003f05070 */
[----:B------:R1:W-:Y:S04]  /*4660*/  LDGSTS.E.BYPASS.LTC128B.128.ZFILL [R179+0x9100], [R6.64], P1 ;  /* 0x0910000006b37fae */ /* 0x0003e80008941d48 */
[----:B------:R1:W-:Y:S02]  /*4670*/  LDGSTS.E.BYPASS.LTC128B.128.ZFILL [R179+0xb100], [R2.64], P0 ;  /* 0x0b10000002b37fae */ /* 0x0003e40008141d48 */
.L_x_483:
[----:B------:R-:W-:Y:S05]  /*4680*/  BSYNC B0 ;  /* 0x0000000000007941 */ /* 0x000fea0003800000 */
.L_x_482:
[----:B------:R-:W-:Y:S01]  /*4690*/  IMAD.MOV.U32 R0, RZ, RZ, c[0x0][0x2c4] ;  /* 0x0000b100ff007624 */ /* 0x000fe200078e00ff */
[----:B------:R-:W-:Y:S01]  /*46a0*/  ULDC UR4, c[0x0][0x324] ;  /* 0x0000c90000047ab9 */ /* 0x000fe20000000800 */
[----:B-1----:R-:W-:Y:S01]  /*46b0*/  IADD3 R2, R194, 0x1, -R92 ;  /* 0x00000001c2027810 */ /* 0x002fe20007ffe85c */
[----:B------:R-:W-:Y:S01]  /*46c0*/  ULOP3.LUT UR4, URZ, UR4, URZ, 0x33, !UPT ;  /* 0x000000043f047292 */ /* 0x000fe2000f8e333f */
[----:B------:R-:W0:Y:S01]  /*46d0*/  LDGDEPBAR ;  /* 0x00000000000079af */ /* 0x000e220000000000 */
[----:B------:R-:W-:Y:S01]  /*46e0*/  ISETP.NE.AND P0, PT, R0, 0x1, PT ;  /* 0x000000010000780c */ /* 0x000fe20003f05270 */
[----:B------:R-:W-:-:S02]  /*46f0*/  IMAD.IADD R0, R211, 0x1, R210 ;  /* 0x00000001d3007824 */ /* 0x000fc400078e02d2 */
[----:B------:R-:W-:Y:S02]  /*4700*/  IMAD.IADD R8, R96, 0x1, -R198 ;  /* 0x0000000160087824 */ /* 0x000fe400078e0ac6 */
[----:B------:R-:W-:-:S08]  /*4710*/  IMAD.MOV.U32 R4, RZ, RZ, R0 ;  /* 0x000000ffff047224 */ /* 0x000fd000078e0000 */
[----:B------:R-:W-:Y:S01]  /*4720*/  @P0 IMAD.HI.U32 R3, R0, c[0x0][0x2c8], RZ ;  /* 0x0000b20000030a27 */ /* 0x000fe200078e00ff */
[----:B------:R-:W-:-:S04]  /*4730*/  IADD3 R0, -R195, R2, -R198 ;  /* 0x00000002c3007210 */ /* 0x000fc80007ffe9c6 */
[C---:B------:R-:W-:Y:S02]  /*4740*/  IADD3 R7, R0.reuse, UR4, RZ ;  /* 0x0000000400077c10 */ /* 0x040fe4000fffe0ff */
[----:B------:R-:W-:Y:S02]  /*4750*/  @P0 SHF.R.U32.HI R4, RZ, c[0x0][0x2cc], R3 ;  /* 0x0000b300ff040a19 */ /* 0x000fe40000011603 */
[----:B------:R-:W-:Y:S01]  /*4760*/  IADD3 R6, R0, c[0x0][0x328], RZ ;  /* 0x0000ca0000067a10 */ /* 0x000fe20007ffe0ff */
[----:B------:R-:W-:Y:S05]  /*4770*/  BRA.DIV ~URZ, `(.L_x_486) ;  /* 0x000116b27f007947 */ /* 0x000fea000b800000 */
[----:B------:R1:W2:Y:S02]  /*4780*/  SHFL.IDX PT, R3, R4, RZ, 0x1c1f ;  /* 0x001c1fff04037589 */ /* 0x0002a400000e0000 */
.L_x_634:
[----:B------:R-:W-:Y:S01]  /*4790*/  IMAD.MOV.U32 R0, RZ, RZ, c[0x0][0x32c] ;  /* 0x0000cb00ff007624 */ /* 0x000fe200078e00ff */
[----:B--2---:R-:W-:-:S04]  /*47a0*/  IADD3 R2, R6, R3, RZ ;  /* 0x0000000306027210 */ /* 0x004fc80007ffe0ff */
[----:B------:R-:W-:Y:S01]  /*47b0*/  ISETP.GE.AND P0, PT, R0, 0x1, PT ;  /* 0x000000010000780c */ /* 0x000fe20003f06270 */
[----:B------:R-:W-:Y:S01]  /*47c0*/  IMAD.IADD R0, R7, 0x1, R3 ;  /* 0x0000000107007824 */ /* 0x000fe200078e0203 */
[----:B------:R-:W-:-:S11]  /*47d0*/  IMNMX R2, R8, R2, PT ;  /* 0x0000000208027217 */ /* 0x000fd60003800200 */
[----:B------:R-:W-:Y:S05]  /*47e0*/  @!P0 BRA `(.L_x_487) ;  /* 0x0000015000008947 */ /* 0x000fea0003800000 */
[----:B------:R-:W-:Y:S01]  /*47f0*/  IADD3 R3, -R195, R194, R3 ;  /* 0x000000c2c3037210 */ /* 0x000fe20007ffe103 */
[----:B------:R-:W-:Y:S03]  /*4800*/  BSSY B0, `(.L_x_488) ;  /* 0x000000e000007945 */ /* 0x000fe60003800000 */
[----:B------:R-:W-:-:S13]  /*4810*/  ISETP.GT.AND P0, PT, R3, -0x1, PT ;  /* 0xffffffff0300780c */ /* 0x000fda0003f04270 */
[----:B------:R-:W-:Y:S05]  /*4820*/  @P0 BRA `(.L_x_489) ;  /* 0x0000007000000947 */ /* 0x000fea0003800000 */
[----:B------:R-:W-:Y:S01]  /*4830*/  IMAD.MOV.U32 R5, RZ, RZ, 0x1 ;  /* 0x00000001ff057424 */ /* 0x000fe200078e00ff */
[----:B------:R-:W-:-:S04]  /*4840*/  LOP3.LUT R3, RZ, R3, RZ, 0x33, !PT ;  /* 0x00000003ff037212 */ /* 0x000fc800078e33ff */
[----:B------:R-:W-:-:S13]  /*4850*/  ISETP.NE.AND P0, PT, R5, c[0x0][0x32c], PT ;  /* 0x0000cb0005007a0c */ /* 0x000fda0003f05270 */
[----:B------:R-:W-:-:S05]  /*4860*/  @P0 IMAD.HI.U32 R5, R3, c[0x0][0x330], RZ ;  /* 0x0000cc0003050a27 */ /* 0x000fca00078e00ff */
[----:B------:R-:W-:-:S04]  /*4870*/  @P0 SHF.R.U32.HI R3, RZ, c[0x0][0x334], R5 ;  /* 0x0000cd00ff030a19 */ /* 0x000fc80000011605 */
[----:B------:R-:W-:Y:S01]  /*4880*/  LOP3.LUT R3, RZ, R3, RZ, 0x33, !PT ;  /* 0x00000003ff037212 */ /* 0x000fe200078e33ff */
[----:B------:R-:W-:Y:S05]  /*4890*/  BRA `(.L_x_490) ;  /* 0x0000004000007947 */ /* 0x000fea0003800000 */
.L_x_489:
[----:B------:R-:W-:-:S04]  /*48a0*/  MOV R5, 0x1 ;  /* 0x0000000100057802 */ /* 0x000fc80000000f00 */
[----:B------:R-:W-:-:S13]  /*48b0*/  ISETP.NE.AND P0, PT, R5, c[0x0][0x32c], PT ;  /* 0x0000cb0005007a0c */ /* 0x000fda0003f05270 */
[----:B------:R-:W-:-:S05]  /*48c0*/  @P0 IMAD.HI.U32 R5, R3, c[0x0][0x330], RZ ;  /* 0x0000cc0003050a27 */ /* 0x000fca00078e00ff */
[----:B------:R-:W-:Y:S02]  /*48d0*/  @P0 SHF.R.U32.HI R3, RZ, c[0x0][0x334], R5 ;  /* 0x0000cd00ff030a19 */ /* 0x000fe40000011605 */
.L_x_490:
[----:B------:R-:W-:Y:S05]  /*48e0*/  BSYNC B0 ;  /* 0x0000000000007941 */ /* 0x000fea0003800000 */
.L_x_488:
[----:B------:R-:W-:-:S04]  /*48f0*/  IMAD R3, R3, c[0x0][0x32c], -R92 ;  /* 0x0000cb0003037a24 */ /* 0x000fc800078e0a5c */
[----:B------:R-:W-:-:S05]  /*4900*/  IMAD.IADD R3, R3, 0x1, -R198 ;  /* 0x0000000103037824 */ /* 0x000fca00078e0ac6 */
[----:B------:R-:W-:Y:S02]  /*4910*/  IADD3 R5, R3, c[0x0][0x32c], RZ ;  /* 0x0000cb0003057a10 */ /* 0x000fe40007ffe0ff */
[----:B------:R-:W-:Y:S02]  /*4920*/  IMNMX R0, R0, R3, !PT ;  /* 0x0000000300007217 */ /* 0x000fe40007800200 */
[----:B------:R-:W-:Y:S02]  /*4930*/  IMNMX R2, R2, R5, PT ;  /* 0x0000000502027217 */ /* 0x000fe40003800200 */
.L_x_487:
[----:B------:R-:W-:-:S04]  /*4940*/  ISETP.GT.AND P1, PT, R178, RZ, PT ;  /* 0x000000ffb200720c */ /* 0x000fc80003f24270 */
[C---:B------:R-:W-:Y:S02]  /*4950*/  ISETP.GT.AND P2, PT, R0.reuse, RZ, P1 ;  /* 0x000000ff0000720c */ /* 0x040fe40000f44270 */
[----:B------:R-:W-:Y:S02]  /*4960*/  ISETP.GT.AND P0, PT, R0, 0x1, P1 ;  /* 0x000000010000780c */ /* 0x000fe40000f04270 */
[C---:B------:R-:W-:Y:S02]  /*4970*/  ISETP.LT.OR P2, PT, R2.reuse, 0x1, P2 ;  /* 0x000000010200780c */ /* 0x040fe40001741670 */
[----:B------:R-:W-:Y:S02]  /*4980*/  ISETP.LT.OR P0, PT, R2, 0x2, P0 ;  /* 0x000000020200780c */ /* 0x000fe40000701670 */
[----:B------:R-:W-:Y:S02]  /*4990*/  FSEL R9, R40, -INF , !P2 ;  /* 0xff80000028097808 */ /* 0x000fe40005000000 */
[----:B------:R-:W-:-:S02]  /*49a0*/  FSEL R11, R41, -INF , !P0 ;  /* 0xff800000290b7808 */ /* 0x000fc40004000000 */
[C---:B------:R-:W-:Y:S02]  /*49b0*/  ISETP.GT.AND P2, PT, R0.reuse, 0x8, P1 ;  /* 0x000000080000780c */ /* 0x040fe40000f44270 */
        /* <DEDUP_REMOVED lines=40> */
[----:B------:R-:W-:Y:S01]  /*4c40*/  FSEL R112, R45, -INF , !P0 ;  /* 0xff8000002d707808 */ /* 0x000fe20004000000 */
[----:B------:R-:W-:Y:S06]  /*4c50*/  BRA.DIV ~URZ, `(.L_x_491) ;  /* 0x000112427f007947 */ /* 0x000fec000b800000 */
[----:B------:R2:W3:Y:S02]  /*4c60*/  SHFL.IDX PT, R3, R4, 0x1, 0x1c1f ;  /* 0x003c1f0004037f89 */ /* 0x0004e400000e0000 */
.L_x_635:
[----:B------:R-:W-:Y:S01]  /*4c70*/  IMAD.MOV.U32 R0, RZ, RZ, c[0x0][0x32c] ;  /* 0x0000cb00ff007624 */ /* 0x000fe200078e00ff */
[----:B---3--:R-:W-:-:S04]  /*4c80*/  IADD3 R2, R6, R3, RZ ;  /* 0x0000000306027210 */ /* 0x008fc80007ffe0ff */
        /* <DEDUP_REMOVED lines=8> */
[----:B-12---:R-:W-:Y:S01]  /*4d10*/  IMAD.MOV.U32 R4, RZ, RZ, 0x1 ;  /* 0x00000001ff047424 */ /* 0x006fe200078e00ff */
[----:B------:R-:W-:-:S04]  /*4d20*/  LOP3.LUT R3, RZ, R3, RZ, 0x33, !PT ;  /* 0x00000003ff037212 */ /* 0x000fc800078e33ff */
[----:B------:R-:W-:-:S13]  /*4d30*/  ISETP.NE.AND P0, PT, R4, c[0x0][0x32c], PT ;  /* 0x0000cb0004007a0c */ /* 0x000fda0003f05270 */
[----:B------:R-:W-:-:S05]  /*4d40*/  @P0 IMAD.HI.U32 R4, R3, c[0x0][0x330], RZ ;  /* 0x0000cc0003040a27 */ /* 0x000fca00078e00ff */
[----:B------:R-:W-:-:S04]  /*4d50*/  @P0 SHF.R.U32.HI R3, RZ, c[0x0][0x334], R4 ;  /* 0x0000cd00ff030a19 */ /* 0x000fc80000011604 */
[----:B------:R-:W-:Y:S01]  /*4d60*/  LOP3.LUT R3, RZ, R3, RZ, 0x33, !PT ;  /* 0x00000003ff037212 */ /* 0x000fe200078e33ff */
[----:B------:R-:W-:Y:S05]  /*4d70*/  BRA `(.L_x_495) ;  /* 0x0000004000007947 */ /* 0x000fea0003800000 */
.L_x_494:
[----:B-12---:R-:W-:-:S04]  /*4d80*/  MOV R4, 0x1 ;  /* 0x0000000100047802 */ /* 0x006fc80000000f00 */
[----:B------:R-:W-:-:S13]  /*4d90*/  ISETP.NE.AND P0, PT, R4, c[0x0][0x32c], PT ;  /* 0x0000cb0004007a0c */ /* 0x000fda0003f05270 */
[----:B------:R-:W-:-:S05]  /*4da0*/  @P0 IMAD.HI.U32 R4, R3, c[0x0][0x330], RZ ;  /* 0x0000cc0003040a27 */ /* 0x000fca00078e00ff */
[----:B------:R-:W-:Y:S02]  /*4db0*/  @P0 SHF.R.U32.HI R3, RZ, c[0x0][0x334], R4 ;  /* 0x0000cd00ff030a19 */ /* 0x000fe40000011604 */
.L_x_495:
[----:B------:R-:W-:Y:S05]  /*4dc0*/  BSYNC B0 ;  /* 0x0000000000007941 */ /* 0x000fea0003800000 */
.L_x_493:
[----:B------:R-:W-:-:S04]  /*4dd0*/  IMAD R3, R3, c[0x0][0x32c], -R92 ;  /* 0x0000cb0003037a24 */ /* 0x000fc800078e0a5c */
[----:B------:R-:W-:-:S05]  /*4de0*/  IMAD.IADD R3, R3, 0x1, -R198 ;  /* 0x0000000103037824 */ /* 0x000fca00078e0ac6 */
[----:B------:R-:W-:Y:S02]  /*4df0*/  IADD3 R4, R3, c[0x0][0x32c], RZ ;  /* 0x0000cb0003047a10 */ /* 0x000fe40007ffe0ff */
[----:B------:R-:W-:Y:S02]  /*4e00*/  IMNMX R0, R0, R3, !PT ;  /* 0x0000000300007217 */ /* 0x000fe40007800200 */
[----:B------:R-:W-:Y:S02]  /*4e10*/  IMNMX R2, R2, R4, PT ;  /* 0x0000000402027217 */ /* 0x000fe40003800200 */
.L_x_492:
[C---:B------:R-:W-:Y:S02]  /*4e20*/  ISETP.GT.AND P0, PT, R0.reuse, 0x1, P1 ;  /* 0x000000010000780c */ /* 0x040fe40000f04270 */
[----:B------:R-:W-:Y:S02]  /*4e30*/  ISETP.GT.AND P2, PT, R0, 0x8, P1 ;  /* 0x000000080000780c */ /* 0x000fe40000f44270 */
[C---:B------:R-:W-:Y:S02]  /*4e40*/  ISETP.LT.OR P0, PT, R2.reuse, 0x2, P0 ;  /* 0x000000020200780c */ /* 0x040fe40000701670 */
[----:B------:R-:W-:-:S02]  /*4e50*/  ISETP.LT.OR P2, PT, R2, 0x9, P2 ;  /* 0x000000090200780c */ /* 0x000fc40001741670 */
[----:B------:R-:W-:Y:S02]  /*4e60*/  FSEL R7, R43, -INF , !P0 ;  /* 0xff8000002b077808 */ /* 0x000fe40004000000 */
[----:B------:R-:W-:Y:S02]  /*4e70*/  ISETP.GT.AND P0, PT, R0, 0x9, P1 ;  /* 0x000000090000780c */ /* 0x000fe40000f04270 */
[----:B------:R-:W-:Y:S02]  /*4e80*/  FSEL R8, R38, -INF , !P2 ;  /* 0xff80000026087808 */ /* 0x000fe40005000000 */
[----:B------:R-:W-:Y:S02]  /*4e90*/  ISETP.LT.OR P0, PT, R2, 0xa, P0 ;  /* 0x0000000a0200780c */ /* 0x000fe40000701670 */
[----:B------:R-:W-:Y:S02]  /*4ea0*/  FMNMX.FTZ R3, R9, R11, !PT ;  /* 0x0000000b09037209 */ /* 0x000fe40007810000 */
[----:B------:R-:W-:-:S02]  /*4eb0*/  FSEL R10, R39, -INF , !P0 ;  /* 0xff800000270a7808 */ /* 0x000fc40004000000 */
[C---:B------:R-:W-:Y:S02]  /*4ec0*/  ISETP.GT.AND P0, PT, R0.reuse, 0x11, P1 ;  /* 0x000000110000780c */ /* 0x040fe40000f04270 */
[----:B------:R-:W-:Y:S02]  /*4ed0*/  ISETP.GT.AND P3, PT, R0, 0x10, P1 ;  /* 0x000000100000780c */ /* 0x000fe40000f64270 */
[----:B------:R-:W-:Y:S02]  /*4ee0*/  ISETP.LT.OR P2, PT, R2, 0x12, P0 ;  /* 0x000000120200780c */ /* 0x000fe40000741670 */
[C---:B------:R-:W-:Y:S02]  /*4ef0*/  ISETP.GT.AND P0, PT, R0.reuse, 0x18, P1 ;  /* 0x000000180000780c */ /* 0x040fe40000f04270 */
[----:B------:R-:W-:Y:S02]  /*4f00*/  FSEL R14, R35, -INF , !P2 ;  /* 0xff800000230e7808 */ /* 0x000fe40005000000 */
[----:B------:R-:W-:-:S02]  /*4f10*/  ISETP.GT.AND P2, PT, R0, RZ, P1 ;  /* 0x000000ff0000720c */ /* 0x000fc40000f44270 */
[C---:B------:R-:W-:Y:S02]  /*4f20*/  ISETP.LT.OR P0, PT, R2.reuse, 0x19, P0 ;  /* 0x000000190200780c */ /* 0x040fe40000701670 */
[----:B------:R-:W-:Y:S02]  /*4f30*/  ISETP.LT.OR P2, PT, R2, 0x1, P2 ;  /* 0x000000010200780c */ /* 0x000fe40001741670 */
[----:B------:R-:W-:Y:S02]  /*4f40*/  FMNMX.FTZ R3, R12, R3, !PT ;  /* 0x000000030c037209 */ /* 0x000fe40007810000 */
[----:B------:R-:W-:Y:S02]  /*4f50*/  FSEL R6, R42, -INF , !P2 ;  /* 0xff8000002a067808 */ /* 0x000fe40005000000 */
[----:B------:R-:W-:Y:S02]  /*4f60*/  ISETP.LT.OR P3, PT, R2, 0x11, P3 ;  /* 0x000000110200780c */ /* 0x000fe40001f61670 */
[----:B-12---:R-:W-:-:S02]  /*4f70*/  FMNMX.FTZ R4, R6, R7, !PT ;  /* 0x0000000706047209 */ /* 0x006fc40007810000 */
[----:B------:R-:W-:Y:S02]  /*4f80*/  FSEL R17, R54, -INF , !P0 ;  /* 0xff80000036117808 */ /* 0x000fe40004000000 */
[----:B------:R-:W-:Y:S02]  /*4f90*/  FMNMX.FTZ R4, R8, R4, !PT ;  /* 0x0000000408047209 */ /* 0x000fe40007810000 */
[----:B------:R-:W-:Y:S02]  /*4fa0*/  ISETP.GT.AND P0, PT, R0, 0x19, P1 ;  /* 0x000000190000780c */ /* 0x000fe40000f04270 */
[----:B------:R-:W-:Y:S02]  /*4fb0*/  FMNMX.FTZ R3, R15, R3, !PT ;  /* 0x000000030f037209 */ /* 0x000fe40007810000 */
[----:B------:R-:W-:Y:S02]  /*4fc0*/  FSEL R13, R34, -INF , !P3 ;  /* 0xff800000220d7808 */ /* 0x000fe40005800000 */
[----:B------:R-:W-:-:S02]  /*4fd0*/  FMNMX.FTZ R4, R10, R4, !PT ;  /* 0x000000040a047209 */ /* 0x000fc40007810000 */
[----:B------:R-:W-:Y:S02]  /*4fe0*/  ISETP.LT.OR P0, PT, R2, 0x1a, P0 ;  /* 0x0000001a0200780c */ /* 0x000fe40000701670 */
[----:B------:R-:W-:Y:S02]  /*4ff0*/  FMNMX.FTZ R3, R16, R3, !PT ;  /* 0x0000000310037209 */ /* 0x000fe40007810000 */
[----:B------:R-:W-:Y:S02]  /*5000*/  FMNMX.FTZ R4, R13, R4, !PT ;  /* 0x000000040d047209 */ /* 0x000fe40007810000 */
[----:B------:R-:W-:Y:S02]  /*5010*/  FSEL R24, R55, -INF , !P0 ;  /* 0xff80000037187808 */ /* 0x000fe40004000000 */
[C---:B------:R-:W-:Y:S02]  /*5020*/  ISETP.GT.AND P2, PT, R0.reuse, 0x20, P1 ;  /* 0x000000200000780c */ /* 0x040fe40000f44270 */
[----:B------:R-:W-:-:S02]  /*5030*/  ISETP.GT.AND P0, PT, R0, 0x21, P1 ;  /* 0x000000210000780c */ /* 0x000fc40000f04270 */
[----:B------:R-:W-:Y:S02]  /*5040*/  FMNMX.FTZ R3, R18, R3, !PT ;  /* 0x0000000312037209 */ /* 0x000fe40007810000 */
[----:B------:R-:W-:Y:S02]  /*5050*/  FMNMX.FTZ R4, R14, R4, !PT ;  /* 0x000000040e047209 */ /* 0x000fe40007810000 */
[C---:B------:R-:W-:Y:S02]  /*5060*/  ISETP.LT.OR P2, PT, R2.reuse, 0x21, P2 ;  /* 0x000000210200780c */ /* 0x040fe40001741670 */
[----:B------:R-:W-:Y:S02]  /*5070*/  ISETP.LT.OR P0, PT, R2, 0x22, P0 ;  /* 0x000000220200780c */ /* 0x000fe40000701670 */
[----:B------:R-:W-:Y:S02]  /*5080*/  FMNMX.FTZ R3, R19, R3, !PT ;  /* 0x0000000313037209 */ /* 0x000fe40007810000 */
[----:B------:R-:W-:-:S02]  /*5090*/  FMNMX.FTZ R4, R17, R4, !PT ;  /* 0x0000000411047209 */ /* 0x000fc40007810000 */
[----:B------:R-:W-:Y:S02]  /*50a0*/  FSEL R79, R30, -INF , !P2 ;  /* 0xff8000001e4f7808 */ /* 0x000fe40005000000 */
[----:B------:R-:W-:Y:S02]  /*50b0*/  FSEL R78, R31, -INF , !P0 ;  /* 0xff8000001f4e7808 */ /* 0x000fe40004000000 */
[C---:B------:R-:W-:Y:S02]  /*50c0*/  ISETP.GT.AND P2, PT, R0.reuse, 0x28, P1 ;  /* 0x000000280000780c */ /* 0x040fe40000f44270 */
[----:B------:R-:W-:Y:S02]  /*50d0*/  ISETP.GT.AND P0, PT, R0, 0x29, P1 ;  /* 0x000000290000780c */ /* 0x000fe40000f04270 */
[----:B------:R-:W-:Y:S02]  /*50e0*/  FMNMX.FTZ R3, R20, R3, !PT ;  /* 0x0000000314037209 */ /* 0x000fe40007810000 */
[----:B------:R-:W-:-:S02]  /*50f0*/  FMNMX.FTZ R4, R24, R4, !PT ;  /* 0x0000000418047209 */ /* 0x000fc40007810000 */
[C---:B------:R-:W-:Y:S02]  /*5100*/  ISETP.LT.OR P3, PT, R2.reuse, 0x29, P2 ;  /* 0x000000290200780c */ /* 0x040fe40001761670 */
[----:B------:R-:W-:Y:S02]  /*5110*/  ISETP.LT.OR P2, PT, R2, 0x2a, P0 ;  /* 0x0000002a0200780c */ /* 0x000fe40000741670 */
[----:B------:R-:W-:Y:S02]  /*5120*/  FMNMX.FTZ R3, R107, R3, !PT ;  /* 0x000000036b037209 */ /* 0x000fe40007810000 */
[----:B------:R-:W-:Y:S02]  /*5130*/  ISETP.GT.AND P0, PT, R0, 0x30, P1 ;  /* 0x000000300000780c */ /* 0x000fe40000f04270 */
[----:B------:R-:W-:Y:S02]  /*5140*/  FMNMX.FTZ R4, R79, R4, !PT ;  /* 0x000000044f047209 */ /* 0x000fe40007810000 */
[----:B------:R-:W-:-:S02]  /*5150*/  FSEL R76, R51, -INF , !P2 ;  /* 0xff800000334c7808 */ /* 0x000fc40005000000 */
[----:B------:R-:W-:Y:S02]  /*5160*/  FMNMX.FTZ R3, R106, R3, !PT ;  /* 0x000000036a037209 */ /* 0x000fe40007810000 */
[----:B------:R-:W-:Y:S02]  /*5170*/  FSEL R77, R50, -INF , !P3 ;  /* 0xff800000324d7808 */ /* 0x000fe40005800000 */
[----:B------:R-:W-:Y:S02]  /*5180*/  ISETP.LT.OR P2, PT, R2, 0x31, P0 ;  /* 0x000000310200780c */ /* 0x000fe40000741670 */
[----:B------:R-:W-:Y:S02]  /*5190*/  FMNMX.FTZ R4, R78, R4, !PT ;  /* 0x000000044e047209 */ /* 0x000fe40007810000 */
[----:B------:R-:W-:Y:S02]  /*51a0*/  ISETP.GT.AND P0, PT, R0, 0x31, P1 ;  /* 0x000000310000780c */ /* 0x000fe40000f04270 */
[----:B------:R-:W-:-:S02]  /*51b0*/  FMNMX.FTZ R3, R105, R3, !PT ;  /* 0x0000000369037209 */ /* 0x000fc40007810000 */
[----:B------:R-:W-:Y:S02]  /*51c0*/  FSEL R157, R26, -INF , !P2 ;  /* 0xff8000001a9d7808 */ /* 0x000fe40005000000 */
[----:B------:R-:W-:Y:S02]  /*51d0*/  FMNMX.FTZ R4, R77, R4, !PT ;  /* 0x000000044d047209 */ /* 0x000fe40007810000 */
[----:B------:R-:W-:Y:S02]  /*51e0*/  ISETP.LT.OR P2, PT, R2, 0x32, P0 ;  /* 0x000000320200780c */ /* 0x000fe40000741670 */
[C---:B------:R-:W-:Y:S02]  /*51f0*/  ISETP.GT.AND P3, PT, R0.reuse, 0x38, P1 ;  /* 0x000000380000780c */ /* 0x040fe40000f64270 */
[----:B------:R-:W-:Y:S02]  /*5200*/  ISETP.GT.AND P0, PT, R0, 0x39, P1 ;  /* 0x000000390000780c */ /* 0x000fe40000f04270 */
[----:B------:R-:W-:-:S02]  /*5210*/  FMNMX.FTZ R0, R104, R3, !PT ;  /* 0x0000000368007209 */ /* 0x000fc40007810000 */
[----:B------:R-:W-:Y:S02]  /*5220*/  FMNMX.FTZ R3, R76, R4, !PT ;  /* 0x000000044c037209 */ /* 0x000fe40007810000 */
[----:B------:R-:W-:Y:S02]  /*5230*/  FSEL R156, R27, -INF , !P2 ;  /* 0xff8000001b9c7808 */ /* 0x000fe40005000000 */
[C---:B------:R-:W-:Y:S02]  /*5240*/  ISETP.LT.OR P1, PT, R2.reuse, 0x39, P3 ;  /* 0x000000390200780c */ /* 0x040fe40001f21670 */
[----:B------:R-:W-:Y:S02]  /*5250*/  FMNMX.FTZ R0, R115, R0, !PT ;  /* 0x0000000073007209 */ /* 0x000fe40007810000 */
[----:B------:R-:W-:Y:S02]  /*5260*/  FMNMX.FTZ R3, R157, R3, !PT ;  /* 0x000000039d037209 */ /* 0x000fe40007810000 */
[----:B------:R-:W-:-:S02]  /*5270*/  ISETP.LT.OR P0, PT, R2, 0x3a, P0 ;  /* 0x0000003a0200780c */ /* 0x000fc40000701670 */
[----:B------:R-:W-:Y:S02]  /*5280*/  FSEL R131, R46, -INF , !P1 ;  /* 0xff8000002e837808 */ /* 0x000fe40004800000 */
[----:B------:R-:W-:Y:S02]  /*5290*/  FMNMX.FTZ R0, R114, R0, !PT ;  /* 0x0000000072007209 */ /* 0x000fe40007810000 */
[----:B------:R-:W-:Y:S02]  /*52a0*/  FMNMX.FTZ R2, R156, R3, !PT ;  /* 0x000000039c027209 */ /* 0x000fe40007810000 */
[----:B------:R-:W-:Y:S02]  /*52b0*/  FSEL R130, R47, -INF , !P0 ;  /* 0xff8000002f827808 */ /* 0x000fe40004000000 */
[----:B------:R-:W-:Y:S02]  /*52c0*/  FMNMX.FTZ R0, R113, R0, !PT ;  /* 0x0000000071007209 */ /* 0x000fe40007810000 */
[----:B------:R-:W-:-:S02]  /*52d0*/  FMNMX.FTZ R2, R131, R2, !PT ;  /* 0x0000000283027209 */ /* 0x000fc40007810000 */
[----:B------:R-:W-:Y:S02]  /*52e0*/  FMNMX.FTZ R4, R112, R0, !PT ;  /* 0x0000000070047209 */ /* 0x000fe40007810000 */
[----:B------:R-:W-:Y:S01]  /*52f0*/  FMNMX.FTZ R5, R130, R2, !PT ;  /* 0x0000000282057209 */ /* 0x000fe20007810000 */
[----:B------:R-:W-:Y:S05]  /*5300*/  BRA.DIV ~URZ, `(.L_x_496) ;  /* 0x00010c027f007947 */ /* 0x000fea000b800000 */
[----:B------:R1:W2:Y:S02]  /*5310*/  SHFL.BFLY PT, R0, R4, 0x2, 0x1f ;  /* 0x0c401f0004007f89 */ /* 0x0002a400000e0000 */
.L_x_636:
[----:B-12---:R-:W-:Y:S01]  /*5320*/  FMNMX.FTZ R4, R4, R0, !PT ;  /* 0x0000000004047209 */ /* 0x006fe20007810000 */
[----:B------:R-:W-:Y:S05]  /*5330*/  BRA.DIV ~URZ, `(.L_x_497) ;  /* 0x00010c227f007947 */ /* 0x000fea000b800000 */
[----:B------:R-:W1:Y:S04]  /*5340*/  SHFL.BFLY PT, R0, R5, 0x2, 0x1f ;  /* 0x0c401f0005007f89 */ /* 0x000e6800000e0000 */
[----:B------:R-:W2:Y:S01]  /*5350*/  SHFL.BFLY PT, R2, R4, 0x1, 0x1f ;  /* 0x0c201f0004027f89 */ /* 0x000ea200000e0000 */
[----:B-1----:R-:W-:Y:S02]  /*5360*/  FMNMX.FTZ R5, R5, R0, !PT ;  /* 0x0000000005057209 */ /* 0x002fe40007810000 */
[----:B--2---:R-:W-:-:S03]  /*5370*/  FMNMX.FTZ R129, R4, R2, !PT ;  /* 0x0000000204817209 */ /* 0x004fc60007810000 */
[----:B------:R1:W2:Y:S04]  /*5380*/  SHFL.BFLY PT, R3, R5, 0x1, 0x1f ;  /* 0x0c201f0005037f89 */ /* 0x0002a800000e0000 */
.L_x_637:
[C---:B------:R-:W-:Y:S01]  /*5390*/  FMUL.FTZ R0, R129.reuse, c[0x0][0x2d0] ;  /* 0x0000b40081007a20 */ /* 0x040fe20000410000 */
[----:B------:R-:W-:Y:S01]  /*53a0*/  FSETP.NEU.FTZ.AND P0, PT, R129, -INF , PT ;  /* 0xff8000008100780b */ /* 0x000fe20003f1d000 */
[----:B------:R-:W-:Y:S01]  /*53b0*/  WARPSYNC 0xffffffff ;  /* 0xffffffff00007948 */ /* 0x000fe20003800000 */
[----:B------:R-:W-:Y:S01]  /*53c0*/  LDSM.16.MT88.4 R36, [R168+0x800] ;  /* 0x00080000a824783b */ /* 0x000fe20000004200 */
[----:B------:R-:W-:Y:S02]  /*53d0*/  IADD3 R178, R178, -0x2, RZ ;  /* 0xfffffffeb2b27810 */ /* 0x000fe40007ffe0ff */
[----:B------:R-:W-:Y:S01]  /*53e0*/  FSEL R0, R0, RZ, P0 ;  /* 0x000000ff00007208 */ /* 0x000fe20000000000 */
[----:B------:R-:W-:Y:S04]  /*53f0*/  LDSM.16.MT88.4 R32, [R169] ;  /* 0x00000000a920783b */ /* 0x000fe80000004200 */
[--C-:B------:R-:W-:Y:S01]  /*5400*/  FFMA.FTZ R2, R9, c[0x0][0x2d0], -R0.reuse ;  /* 0x0000b40009027a23 */ /* 0x100fe20000010800 */
[----:B------:R-:W-:Y:S03]  /*5410*/  LDSM.16.MT88.4 R44, [R171] ;  /* 0x00000000ab2c783b */ /* 0x000fe60000004200 */
[----:B------:R3:W-:Y:S01]  /*5420*/  MUFU.EX2 R152, R2 ;  /* 0x0000000200987308 */ /* 0x0007e20000000800 */
[----:B------:R-:W-:Y:S04]  /*5430*/  LDSM.16.MT88.4 R40, [R169+0x800] ;  /* 0x00080000a928783b */ /* 0x000fe80000004200 */
[----:B------:R-:W-:Y:S04]  /*5440*/  LDSM.16.MT88.4 R60, [R171+0x800] ;  /* 0x00080000ab3c783b */ /* 0x000fe80000004200 */
[----:B------:R-:W-:Y:S04]  /*5450*/  LDSM.16.MT88.4 R52, [R168+0x2000] ;  /* 0x00200000a834783b */ /* 0x000fe80000004200 */
[----:B------:R-:W-:Y:S01]  /*5460*/  LDSM.16.MT88.4 R48, [R170] ;  /* 0x00000000aa30783b */ /* 0x000fe20000004200 */
[----:B---3--:R-:W-:-:S03]  /*5470*/  FFMA.FTZ R2, R11, c[0x0][0x2d0], -R0 ;  /* 0x0000b4000b027a23 */ /* 0x008fc60000010800 */
[----:B------:R-:W-:Y:S01]  /*5480*/  LDSM.16.MT88.4 R64, [R171+0x2000] ;  /* 0x00200000ab40783b */ /* 0x000fe20000004200 */
[----:B------:R3:W4:Y:S03]  /*5490*/  MUFU.EX2 R128, R2 ;  /* 0x0000000200807308 */ /* 0x0007260000000800 */
[----:B------:R-:W-:Y:S04]  /*54a0*/  LDSM.16.MT88.4 R72, [R170+0x2000] ;  /* 0x00200000aa48783b */ /* 0x000fe80000004200 */
[----:B------:R-:W-:Y:S04]  /*54b0*/  LDSM.16.MT88.4 R56, [R170+0x800] ;  /* 0x00080000aa38783b */ /* 0x000fe80000004200 */
[----:B------:R-:W-:Y:S01]  /*54c0*/  LDSM.16.MT88.4 R68, [R169+0x2800] ;  /* 0x00280000a944783b */ /* 0x000fe20000004200 */
[--C-:B---3--:R-:W-:Y:S01]  /*54d0*/  FFMA.FTZ R2, R12, c[0x0][0x2d0], -R0.reuse ;  /* 0x0000b4000c027a23 */ /* 0x108fe20000010800 */
[----:B--2---:R-:W-:Y:S01]  /*54e0*/  FMNMX.FTZ R12, R3, R5, !PT ;  /* 0x00000005030c7209 */ /* 0x004fe20007810000 */
[----:B------:R-:W-:-:S02]  /*54f0*/  FFMA.FTZ R3, R19, c[0x0][0x2d0], -R0 ;  /* 0x0000b40013037a23 */ /* 0x000fc40000010800 */
[----:B------:R2:W-:Y:S01]  /*5500*/  MUFU.EX2 R189, R2 ;  /* 0x0000000200bd7308 */ /* 0x0005e20000000800 */
[----:B------:R-:W-:-:S07]  /*5510*/  FSETP.NEU.FTZ.AND P0, PT, R12, -INF , PT ;  /* 0xff8000000c00780b */ /* 0x000fce0003f1d000 */
[----:B------:R3:W-:Y:S01]  /*5520*/  MUFU.EX2 R222, R3 ;  /* 0x0000000300de7308 */ /* 0x0007e20000000800 */
[----:B--2---:R-:W-:Y:S02]  /*5530*/  FFMA.FTZ R2, R15, c[0x0][0x2d0], -R0 ;  /* 0x0000b4000f027a23 */ /* 0x004fe40000010800 */
[----:B----4-:R-:W-:-:S05]  /*5540*/  FADD.FTZ R15, R152, R128 ;  /* 0x00000080980f7221 */ /* 0x010fca0000010000 */
[----:B------:R2:W-:Y:S01]  /*5550*/  MUFU.EX2 R213, R2 ;  /* 0x0000000200d57308 */ /* 0x0005e20000000800 */
[--C-:B---3--:R-:W-:Y:S02]  /*5560*/  FFMA.FTZ R3, R20, c[0x0][0x2d0], -R0.reuse ;  /* 0x0000b40014037a23 */ /* 0x108fe40000010800 */
[----:B------:R-:W3:Y:S05]  /*5570*/  LDSM.16.MT88.4 R20, [R168] ;  /* 0x00000000a814783b */ /* 0x000eea0000004200 */
[----:B------:R-:W-:Y:S01]  /*5580*/  MUFU.EX2 R221, R3 ;  /* 0x0000000300dd7308 */ /* 0x000fe20000000800 */
[----:B--2---:R-:W-:-:S07]  /*5590*/  FFMA.FTZ R2, R16, c[0x0][0x2d0], -R0 ;  /* 0x0000b40010027a23 */ /* 0x004fce0000010800 */
[----:B------:R2:W-:Y:S02]  /*55a0*/  MUFU.EX2 R199, R2 ;  /* 0x0000000200c77308 */ /* 0x0005e40000000800 */
[----:B--2---:R-:W-:-:S06]  /*55b0*/  FFMA.FTZ R2, R18, c[0x0][0x2d0], -R0 ;  /* 0x0000b40012027a23 */ /* 0x004fcc0000010800 */
[----:B------:R2:W4:Y:S02]  /*55c0*/  MUFU.EX2 R220, R2 ;  /* 0x0000000200dc7308 */ /* 0x0005240000000800 */
[----:B--2---:R-:W-:Y:S01]  /*55d0*/  FMUL.FTZ R2, R12, c[0x0][0x2d0] ;  /* 0x0000b4000c027a20 */ /* 0x004fe20000410000 */
[----:B----4-:R-:W-:-:S04]  /*55e0*/  F2FP.PACK_AB R4, R220, R199 ;  /* 0x000000c7dc04723e */ /* 0x010fc800000000ff */
[----:B------:R-:W-:-:S05]  /*55f0*/  FSEL R2, R2, RZ, P0 ;  /* 0x000000ff02027208 */ /* 0x000fca0000000000 */
[----:B------:R-:W-:Y:S01]  /*5600*/  FFMA.FTZ R3, R6, c[0x0][0x2d0], -R2 ;  /* 0x0000b40006037a23 */ /* 0x000fe20000010802 */
[----:B------:R-:W-:-:S03]  /*5610*/  F2FP.PACK_AB R6, R221, R222 ;  /* 0x000000dedd06723e */ /* 0x000fc600000000ff */
[----:B------:R2:W-:Y:S02]  /*5620*/  MUFU.EX2 R185, R3 ;  /* 0x0000000300b97308 */ /* 0x0005e40000000800 */
[----:B--2---:R-:W-:-:S06]  /*5630*/  FFMA.FTZ R3, R7, c[0x0][0x2d0], -R2 ;  /* 0x0000b40007037a23 */ /* 0x004fcc0000010802 */
[----:B------:R2:W4:Y:S02]  /*5640*/  MUFU.EX2 R183, R3 ;  /* 0x0000000300b77308 */ /* 0x0005240000000800 */
[----:B--2---:R-:W-:Y:S01]  /*5650*/  FFMA.FTZ R3, R8, c[0x0][0x2d0], -R2 ;  /* 0x0000b40008037a23 */ /* 0x004fe20000010802 */
[----:B------:R-:W-:Y:S02]  /*5660*/  F2FP.PACK_AB R8, R128, R152 ;  /* 0x000000988008723e */ /* 0x000fe400000000ff */
[----:B----4-:R-:W-:-:S03]  /*5670*/  F2FP.PACK_AB R9, R183, R185 ;  /* 0x000000b9b709723e */ /* 0x010fc600000000ff */
[----:B------:R2:W-:Y:S01]  /*5680*/  MUFU.EX2 R184, R3 ;  /* 0x0000000300b87308 */ /* 0x0005e20000000800 */
[----:B------:R-:W-:-:S04]  /*5690*/  MOV R128, c[0x0][0x2c4] ;  /* 0x0000b10000807a02 */ /* 0x000fc80000000f00 */
[----:B------:R-:W-:Y:S02]  /*56a0*/  ISETP.NE.AND P1, PT, R128, 0x1, PT ;  /* 0x000000018000780c */ /* 0x000fe40003f25270 */
[----:B------:R-:W-:Y:S01]  /*56b0*/  MOV R128, c[0x0][0x32c] ;  /* 0x0000cb0000807a02 */ /* 0x000fe20000000f00 */
[----:B--2---:R-:W-:Y:S01]  /*56c0*/  FFMA.FTZ R3, R10, c[0x0][0x2d0], -R2 ;  /* 0x0000b4000a037a23 */ /* 0x004fe20000010802 */
[----:B------:R-:W-:-:S03]  /*56d0*/  F2FP.PACK_AB R10, R213, R189 ;  /* 0x000000bdd50a723e */ /* 0x000fc600000000ff */
[----:B------:R2:W4:Y:S02]  /*56e0*/  MUFU.EX2 R188, R3 ;  /* 0x0000000300bc7308 */ /* 0x0005240000000800 */
[----:B--2---:R-:W-:Y:S01]  /*56f0*/  FFMA.FTZ R3, R13, c[0x0][0x2d0], -R2 ;  /* 0x0000b4000d037a23 */ /* 0x004fe20000010802 */
[----:B----4-:R-:W-:Y:S01]  /*5700*/  F2FP.PACK_AB R11, R188, R184 ;  /* 0x000000b8bc0b723e */ /* 0x010fe200000000ff */
[----:B------:R-:W-:-:S04]  /*5710*/  FFMA.FTZ R13, R114, c[0x0][0x2d0], -R0 ;  /* 0x0000b400720d7a23 */ /* 0x000fc80000010800 */
[----:B------:R2:W-:Y:S02]  /*5720*/  MUFU.EX2 R186, R3 ;  /* 0x0000000300ba7308 */ /* 0x0005e40000000800 */
[----:B---3--:R-:W-:Y:S06]  /*5730*/  HMMA.16816.F32 R28, R8, R22, RZ ;  /* 0x00000016081c723c */ /* 0x008fec00000018ff */
[----:B------:R-:W-:Y:S01]  /*5740*/  MUFU.EX2 R13, R13 ;  /* 0x0000000d000d7308 */ /* 0x000fe20000000800 */
[----:B--2---:R-:W-:Y:S02]  /*5750*/  FFMA.FTZ R3, R14, c[0x0][0x2d0], -R2 ;  /* 0x0000b4000e037a23 */ /* 0x004fe40000010802 */
[----:B------:R-:W-:-:S05]  /*5760*/  FFMA.FTZ R14, R115, c[0x0][0x2d0], -R0 ;  /* 0x0000b400730e7a23 */ /* 0x000fca0000010800 */
[----:B------:R2:W3:Y:S08]  /*5770*/  MUFU.EX2 R217, R3 ;  /* 0x0000000300d97308 */ /* 0x0004f00000000800 */
[----:B------:R-:W-:Y:S01]  /*5780*/  MUFU.EX2 R14, R14 ;  /* 0x0000000e000e7308 */ /* 0x000fe20000000800 */
[--C-:B--2---:R-:W-:Y:S01]  /*5790*/  FFMA.FTZ R3, R17, c[0x0][0x2d0], -R2.reuse ;  /* 0x0000b40011037a23 */ /* 0x104fe20000010802 */
[----:B-1-3--:R-:W-:Y:S01]  /*57a0*/  F2FP.PACK_AB R5, R217, R186 ;  /* 0x000000bad905723e */ /* 0x00afe200000000ff */
[C---:B------:R-:W-:Y:S05]  /*57b0*/  HMMA.16816.F32 R16, R8.reuse, R20, RZ ;  /* 0x000000140810723c */ /* 0x040fea00000018ff */
[----:B------:R1:W-:Y:S03]  /*57c0*/  MUFU.EX2 R219, R3 ;  /* 0x0000000300db7308 */ /* 0x0003e60000000800 */
[----:B------:R-:W-:Y:S01]  /*57d0*/  HMMA.16816.F32 R20, R8, R34, RZ ;  /* 0x000000220814723c */ /* 0x000fe200000018ff */
[----:B-1----:R-:W-:-:S07]  /*57e0*/  FFMA.FTZ R3, R24, c[0x0][0x2d0], -R2 ;  /* 0x0000b40018037a23 */ /* 0x002fce0000010802 */
[C---:B------:R-:W-:Y:S01]  /*57f0*/  HMMA.16816.F32 R24, R8.reuse, R32, RZ ;  /* 0x000000200818723c */ /* 0x040fe200000018ff */
[----:B------:R-:W1:Y:S07]  /*5800*/  MUFU.EX2 R218, R3 ;  /* 0x0000000300da7308 */ /* 0x000e6e0000000800 */
[----:B------:R-:W-:Y:S01]  /*5810*/  HMMA.16816.F32 R32, R8, R46, RZ ;  /* 0x0000002e0820723c */ /* 0x000fe200000018ff */
[----:B-1----:R-:W-:Y:S01]  /*5820*/  F2FP.PACK_AB R7, R218, R219 ;  /* 0x000000dbda07723e */ /* 0x002fe200000000ff */
[----:B------:R-:W-:-:S04]  /*5830*/  FFMA.FTZ R3, R107, c[0x0][0x2d0], -R0 ;  /* 0x0000b4006b037a23 */ /* 0x000fc80000010800 */
[----:B------:R1:W-:Y:S02]  /*5840*/  MUFU.EX2 R163, R3 ;  /* 0x0000000300a37308 */ /* 0x0003e40000000800 */
[----:B------:R-:W-:Y:S08]  /*5850*/  HMMA.16816.F32 R132, R4, R36, R16 ;  /* 0x000000240484723c */ /* 0x000ff00000001810 */
[----:B------:R-:W-:Y:S01]  /*5860*/  HMMA.16816.F32 R16, R8, R44, RZ ;  /* 0x0000002c0810723c */ /* 0x000fe200000018ff */
[----:B------:R-:W-:Y:S01]  /*5870*/  LDSM.16.MT88.4 R44, [R171+0x2800] ;  /* 0x00280000ab2c783b */ /* 0x000fe20000004200 */
[----:B-1----:R-:W-:-:S06]  /*5880*/  FFMA.FTZ R3, R106, c[0x0][0x2d0], -R0 ;  /* 0x0000b4006a037a23 */ /* 0x002fcc0000010800 */
[C---:B------:R-:W-:Y:S01]  /*5890*/  HMMA.16816.F32 R148, R4.reuse, R38, R28 ;  /* 0x000000260494723c */ /* 0x040fe2000000181c */
[----:B------:R-:W1:Y:S01]  /*58a0*/  LDSM.16.MT88.4 R36, [R168+0x2800] ;  /* 0x00280000a824783b */ /* 0x000e620000004200 */
[----:B------:R2:W3:Y:S06]  /*58b0*/  MUFU.EX2 R162, R3 ;  /* 0x0000000300a27308 */ /* 0x0004ec0000000800 */
[C---:B------:R-:W-:Y:S08]  /*58c0*/  HMMA.16816.F32 R140, R4.reuse, R42, R20 ;  /* 0x0000002a048c723c */ /* 0x040ff00000001814 */
[----:B------:R-:W-:Y:S01]  /*58d0*/  HMMA.16816.F32 R136, R4, R60, R16 ;  /* 0x0000003c0488723c */ /* 0x000fe20000001810 */
[----:B--2---:R-:W-:-:S04]  /*58e0*/  FFMA.FTZ R3, R105, c[0x0][0x2d0], -R0 ;  /* 0x0000b40069037a23 */ /* 0x004fc80000010800 */
[----:B------:R2:W-:Y:S03]  /*58f0*/  MUFU.EX2 R177, R3 ;  /* 0x0000000300b17308 */ /* 0x0005e60000000800 */
[C---:B------:R-:W-:Y:S08]  /*5900*/  HMMA.16816.F32 R20, R8.reuse, R52, RZ ;  /* 0x000000340814723c */ /* 0x040ff000000018ff */
[----:B------:R-:W-:Y:S01]  /*5910*/  HMMA.16816.F32 R16, R8, R54, RZ ;  /* 0x000000360810723c */ /* 0x000fe200000018ff */
[----:B------:R-:W-:Y:S01]  /*5920*/  LDSM.16.MT88.4 R52, [R170+0x2800] ;  /* 0x00280000aa34783b */ /* 0x000fe20000004200 */
[----:B--2---:R-:W-:-:S06]  /*5930*/  FFMA.FTZ R3, R104, c[0x0][0x2d0], -R0 ;  /* 0x0000b40068037a23 */ /* 0x004fcc0000010800 */
[----:B------:R-:W-:Y:S01]  /*5940*/  HMMA.16816.F32 R144, R4, R40, R24 ;  /* 0x000000280490723c */ /* 0x000fe20000001818 */
[----:B------:R-:W2:Y:S01]  /*5950*/  LDSM.16.MT88.4 R40, [R169+0x2000] ;  /* 0x00200000a928783b */ /* 0x000ea20000004200 */
[----:B------:R4:W5:Y:S06]  /*5960*/  MUFU.EX2 R172, R3 ;  /* 0x0000000300ac7308 */ /* 0x00096c0000000800 */
[C---:B------:R-:W-:Y:S08]  /*5970*/  HMMA.16816.F32 R28, R8.reuse, R48, RZ ;  /* 0x00000030081c723c */ /* 0x040ff000000018ff */
[----:B------:R-:W-:Y:S01]  /*5980*/  HMMA.16816.F32 R24, R8, R50, RZ ;  /* 0x000000320818723c */ /* 0x000fe200000018ff */
[----:B------:R-:W2:Y:S01]  /*5990*/  LDSM.16.MT88.4 R48, [R168+0x4000] ;  /* 0x00400000a830783b */ /* 0x000ea20000004200 */
[----:B----4-:R-:W-:-:S04]  /*59a0*/  FFMA.FTZ R3, R79, c[0x0][0x2d0], -R2 ;  /* 0x0000b4004f037a23 */ /* 0x010fc80000010802 */
[----:B------:R4:W-:Y:S02]  /*59b0*/  MUFU.EX2 R159, R3 ;  /* 0x00000003009f7308 */ /* 0x0009e40000000800 */
[C---:B------:R-:W-:Y:S08]  /*59c0*/  HMMA.16816.F32 R120, R4.reuse, R62, R32 ;  /* 0x0000003e0478723c */ /* 0x040ff00000001820 */
[----:B-1----:R-:W-:Y:S01]  /*59d0*/  HMMA.16816.F32 R60, R4, R36, R20 ;  /* 0x00000024043c723c */ /* 0x002fe20000001814 */
[----:B----4-:R-:W-:-:S07]  /*59e0*/  FFMA.FTZ R3, R78, c[0x0][0x2d0], -R2 ;  /* 0x0000b4004e037a23 */ /* 0x010fce0000010802 */
[----:B------:R-:W-:Y:S01]  /*59f0*/  HMMA.16816.F32 R116, R4, R38, R16 ;  /* 0x000000260474723c */ /* 0x000fe20000001810 */
[----:B------:R-:W1:Y:S01]  /*5a00*/  LDSM.16.MT88.4 R36, [R168+0x4800] ;  /* 0x00480000a824783b */ /* 0x000e620000004200 */
[----:B------:R4:W1:Y:S06]  /*5a10*/  MUFU.EX2 R158, R3 ;  /* 0x00000003009e7308 */ /* 0x00086c0000000800 */
[C---:B------:R-:W-:Y:S08]  /*5a20*/  HMMA.16816.F32 R20, R8.reuse, R66, RZ ;  /* 0x000000420814723c */ /* 0x040ff000000018ff */
[----:B------:R-:W-:Y:S01]  /*5a30*/  HMMA.16816.F32 R16, R8, R72, RZ ;  /* 0x000000480810723c */ /* 0x000fe200000018ff */
[----:B----4-:R-:W-:-:S04]  /*5a40*/  FFMA.FTZ R3, R77, c[0x0][0x2d0], -R2 ;  /* 0x0000b4004d037a23 */ /* 0x010fc80000010802 */
[----:B------:R4:W-:Y:S03]  /*5a50*/  MUFU.EX2 R161, R3 ;  /* 0x0000000300a17308 */ /* 0x0009e60000000800 */
[----:B------:R-:W-:Y:S08]  /*5a60*/  HMMA.16816.F32 R124, R4, R56, R28 ;  /* 0x00000038047c723c */ /* 0x000ff0000000181c */
[----:B--2---:R-:W-:Y:S01]  /*5a70*/  HMMA.16816.F32 R32, R8, R40, RZ ;  /* 0x000000280820723c */ /* 0x004fe200000018ff */
[----:B----4-:R-:W-:-:S07]  /*5a80*/  FFMA.FTZ R3, R76, c[0x0][0x2d0], -R2 ;  /* 0x0000b4004c037a23 */ /* 0x010fce0000010802 */
[----:B------:R-:W-:Y:S01]  /*5a90*/  HMMA.16816.F32 R28, R8, R42, RZ ;  /* 0x0000002a081c723c */ /* 0x000fe200000018ff */
[----:B------:R-:W2:Y:S01]  /*5aa0*/  LDSM.16.MT88.4 R40, [R171+0x4000] ;  /* 0x00400000ab28783b */ /* 0x000ea20000004200 */
[----:B------:R4:W1:Y:S06]  /*5ab0*/  MUFU.EX2 R160, R3 ;  /* 0x0000000300a07308 */ /* 0x00086c0000000800 */
[C---:B------:R-:W-:Y:S08]  /*5ac0*/  HMMA.16816.F32 R92, R4.reuse, R46, R20 ;  /* 0x0000002e045c723c */ /* 0x040ff00000001814 */
[----:B------:R-:W-:Y:S01]  /*5ad0*/  HMMA.16816.F32 R88, R4, R52, R16 ;  /* 0x000000340458723c */ /* 0x000fe20000001810 */
[----:B----4-:R-:W-:-:S02]  /*5ae0*/  FFMA.FTZ R3, R113, c[0x0][0x2d0], -R0 ;  /* 0x0000b40071037a23 */ /* 0x010fc40000010800 */
[----:B------:R-:W-:-:S05]  /*5af0*/  FFMA.FTZ R0, R112, c[0x0][0x2d0], -R0 ;  /* 0x0000b40070007a23 */ /* 0x000fca0000010800 */
[C---:B------:R-:W-:Y:S01]  /*5b00*/  HMMA.16816.F32 R20, R8.reuse, R48, RZ ;  /* 0x000000300814723c */ /* 0x040fe200000018ff */
[----:B------:R4:W-:Y:S07]  /*5b10*/  MUFU.EX2 R187, R0 ;  /* 0x0000000000bb7308 */ /* 0x0009ee0000000800 */
[----:B------:R-:W-:Y:S08]  /*5b20*/  HMMA.16816.F32 R16, R8, R50, RZ ;  /* 0x000000320810723c */ /* 0x000ff000000018ff */
[----:B------:R-:W-:Y:S01]  /*5b30*/  HMMA.16816.F32 R108, R4, R68, R32 ;  /* 0x00000044046c723c */ /* 0x000fe20000001820 */
[----:B------:R-:W2:Y:S01]  /*5b40*/  LDSM.16.MT88.4 R32, [R169+0x4000] ;  /* 0x00400000a920783b */ /* 0x000ea20000004200 */
[----:B----4-:R-:W-:-:S06]  /*5b50*/  FFMA.FTZ R0, R157, c[0x0][0x2d0], -R2 ;  /* 0x0000b4009d007a23 */ /* 0x010fcc0000010802 */
[C---:B------:R-:W-:Y:S01]  /*5b60*/  HMMA.16816.F32 R96, R4.reuse, R70, R28 ;  /* 0x000000460460723c */ /* 0x040fe2000000181c */
[----:B------:R-:W-:Y:S07]  /*5b70*/  LDSM.16.MT88.4 R28, [R169+0x4800] ;  /* 0x00480000a91c783b */ /* 0x000fee0000004200 */
[C---:B-1----:R-:W-:Y:S08]  /*5b80*/  HMMA.16816.F32 R80, R4.reuse, R36, R20 ;  /* 0x000000240450723c */ /* 0x042ff00000001814 */
[C---:B------:R-:W-:Y:S01]  /*5b90*/  HMMA.16816.F32 R68, R4.reuse, R38, R16 ;  /* 0x000000260444723c */ /* 0x040fe20000001810 */
[----:B------:R-:W1:Y:S07]  /*5ba0*/  LDSM.16.MT88.4 R36, [R171+0x4800] ;  /* 0x00480000ab24783b */ /* 0x000e6e0000004200 */
[----:B------:R-:W-:Y:S08]  /*5bb0*/  HMMA.16816.F32 R56, R4, R58, R24 ;  /* 0x0000003a0438723c */ /* 0x000ff00000001818 */
[C---:B------:R-:W-:Y:S08]  /*5bc0*/  HMMA.16816.F32 R24, R8.reuse, R64, RZ ;  /* 0x000000400818723c */ /* 0x040ff000000018ff */
[C---:B--2---:R-:W-:Y:S08]  /*5bd0*/  HMMA.16816.F32 R16, R8.reuse, R40, RZ ;  /* 0x000000280810723c */ /* 0x044ff000000018ff */
[----:B------:R-:W-:Y:S08]  /*5be0*/  HMMA.16816.F32 R20, R8, R34, RZ ;  /* 0x000000220814723c */ /* 0x000ff000000018ff */
[----:B------:R-:W-:Y:S08]  /*5bf0*/  HMMA.16816.F32 R100, R4, R44, R24 ;  /* 0x0000002c0464723c */ /* 0x000ff00000001818 */
[----:B------:R-:W-:Y:S08]  /*5c00*/  HMMA.16816.F32 R24, R8, R74, RZ ;  /* 0x0000004a0818723c */ /* 0x000ff000000018ff */
[C---:B-1----:R-:W-:Y:S01]  /*5c10*/  HMMA.16816.F32 R44, R4.reuse, R36, R16 ;  /* 0x00000024042c723c */ /* 0x042fe20000001810 */
[----:B------:R-:W1:Y:S07]  /*5c20*/  LDSM.16.MT88.4 R16, [R170+0x4000] ;  /* 0x00400000aa10783b */ /* 0x000e6e0000004200 */
[C---:B------:R-:W-:Y:S08]  /*5c30*/  HMMA.16816.F32 R48, R4.reuse, R30, R20 ;  /* 0x0000001e0430723c */ /* 0x040ff00000001814 */
[----:B------:R-:W-:Y:S08]  /*5c40*/  HMMA.16816.F32 R84, R4, R54, R24 ;  /* 0x000000360454723c */ /* 0x000ff00000001818 */
[C---:B------:R-:W-:Y:S08]  /*5c50*/  HMMA.16816.F32 R24, R8.reuse, R32, RZ ;  /* 0x000000200818723c */ /* 0x040ff000000018ff */
[----:B------:R-:W-:Y:S01]  /*5c60*/  HMMA.16816.F32 R20, R8, R42, RZ ;  /* 0x0000002a0814723c */ /* 0x000fe200000018ff */
[----:B------:R-:W-:Y:S11]  /*5c70*/  LDSM.16.MT88.4 R40, [R168+0x3800] ;  /* 0x00380000a828783b */ /* 0x000ff60000004200 */
[----:B------:R-:W-:Y:S04]  /*5c80*/  @!UPT UIADD3 URZ, URZ, URZ, URZ ;  /* 0x0000003f3f3ff290 */ /* 0x000fe8000fffe03f */
[----:B------:R-:W-:Y:S08]  /*5c90*/  HMMA.16816.F32 R52, R4, R28, R24 ;  /* 0x0000001c0434723c */ /* 0x000ff00000001818 */
[C---:B-1----:R-:W-:Y:S08]  /*5ca0*/  HMMA.16816.F32 R24, R8.reuse, R16, RZ ;  /* 0x000000100818723c */ /* 0x042ff000000018ff */
[----:B------:R-:W-:Y:S01]  /*5cb0*/  HMMA.16816.F32 R8, R8, R18, RZ ;  /* 0x000000120808723c */ /* 0x000fe200000018ff */
[----:B------:R-:W1:Y:S07]  /*5cc0*/  LDSM.16.MT88.4 R16, [R170+0x4800] ;  /* 0x00480000aa10783b */ /* 0x000e6e0000004200 */
[C---:B------:R-:W-:Y:S08]  /*5cd0*/  HMMA.16816.F32 R20, R4.reuse, R38, R20 ;  /* 0x000000260414723c */ /* 0x040ff00000001814 */
[C---:B-1----:R-:W-:Y:S08]  /*5ce0*/  HMMA.16816.F32 R24, R4.reuse, R16, R24 ;  /* 0x000000100418723c */ /* 0x042ff00000001818 */
[----:B------:R-:W-:Y:S01]  /*5cf0*/  HMMA.16816.F32 R16, R4, R18, R8 ;  /* 0x000000120410723c */ /* 0x000fe20000001808 */
[----:B------:R-:W1:Y:S06]  /*5d00*/  LDSM.16.MT88.4 R8, [R168+0x1000] ;  /* 0x00100000a808783b */ /* 0x000e6c0000004200 */
[----:B---3--:R-:W-:-:S02]  /*5d10*/  F2FP.PACK_AB R4, R162, R163 ;  /* 0x000000a3a204723e */ /* 0x008fc400000000ff */
[----:B-----5:R-:W-:Y:S02]  /*5d20*/  F2FP.PACK_AB R6, R172, R177 ;  /* 0x000000b1ac06723e */ /* 0x020fe400000000ff */
[----:B------:R-:W-:Y:S02]  /*5d30*/  F2FP.PACK_AB R5, R158, R159 ;  /* 0x0000009f9e05723e */ /* 0x000fe400000000ff */
[----:B------:R-:W-:-:S07]  /*5d40*/  F2FP.PACK_AB R7, R160, R161 ;  /* 0x000000a1a007723e */ /* 0x000fce00000000ff */
        /* <DEDUP_REMOVED lines=9> */
[C---:B-1----:R-:W-:Y:S01]  /*5de0*/  HMMA.16816.F32 R120, R4.reuse, R8, R124 ;  /* 0x000000080478723c */ /* 0x042fe2000000187c */
[----:B------:R-:W-:Y:S07]  /*5df0*/  LDSM.16.MT88.4 R124, [R170+0x1800] ;  /* 0x00180000aa7c783b */ /* 0x000fee0000004200 */
[C---:B------:R-:W-:Y:S01]  /*5e00*/  HMMA.16816.F32 R56, R4.reuse, R10, R56 ;  /* 0x0000000a0438723c */ /* 0x040fe20000001838 */
[----:B------:R-:W1:Y:S07]  /*5e10*/  LDSM.16.MT88.4 R8, [R168+0x3000] ;  /* 0x00300000a808783b */ /* 0x000e6e0000004200 */
[C---:B-1----:R-:W-:Y:S08]  /*5e20*/  HMMA.16816.F32 R60, R4.reuse, R8, R60 ;  /* 0x00000008043c723c */ /* 0x042ff0000000183c */
[C---:B------:R-:W-:Y:S01]  /*5e30*/  HMMA.16816.F32 R64, R4.reuse, R10, R116 ;  /* 0x0000000a0440723c */ /* 0x040fe20000001874 */
[----:B------:R-:W1:Y:S04]  /*5e40*/  LDSM.16.MT88.4 R8, [R169+0x3000] ;  /* 0x00300000a908783b */ /* 0x000e680000004200 */
[----:B------:R-:W-:Y:S03]  /*5e50*/  LDSM.16.MT88.4 R116, [R171+0x1800] ;  /* 0x00180000ab74783b */ /* 0x000fe60000004200 */
[C---:B-1----:R-:W-:Y:S01]  /*5e60*/  HMMA.16816.F32 R72, R4.reuse, R8, R108 ;  /* 0x000000080448723c */ /* 0x042fe2000000186c */
[----:B------:R-:W-:Y:S07]  /*5e70*/  LDSM.16.MT88.4 R108, [R169+0x1800] ;  /* 0x00180000a96c783b */ /* 0x000fee0000004200 */
[C---:B------:R-:W-:Y:S01]  /*5e80*/  HMMA.16816.F32 R76, R4.reuse, R10, R96 ;  /* 0x0000000a044c723c */ /* 0x040fe20000001860 */
[----:B------:R-:W1:Y:S06]  /*5e90*/  LDSM.16.MT88.4 R8, [R171+0x3000] ;  /* 0x00300000ab08783b */ /* 0x000e6c0000004200 */
[----:B------:R-:W-:Y:S01]  /*5ea0*/  F2FP.PACK_AB R96, R13, R14 ;  /* 0x0000000e0d60723e */ /* 0x000fe200000000ff */
[C---:B-1----:R-:W-:Y:S01]  /*5eb0*/  HMMA.16816.F32 R152, R4.reuse, R8, R100 ;  /* 0x000000080498723c */ /* 0x042fe20000001864 */
[----:B------:R-:W-:Y:S07]  /*5ec0*/  LDSM.16.MT88.4 R100, [R168+0x1800] ;  /* 0x00180000a864783b */ /* 0x000fee0000004200 */
        /* <DEDUP_REMOVED lines=17> */
[----:B------:R-:W-:Y:S01]  /*5fe0*/  HMMA.16816.F32 R16, R4, R10, R16 ;  /* 0x0000000a0410723c */ /* 0x000fe20000001810 */
[----:B------:R-:W2:Y:S06]  /*5ff0*/  MUFU.EX2 R11, R3 ;  /* 0x00000003000b7308 */ /* 0x000eac0000000800 */
[----:B------:R-:W-:-:S02]  /*6000*/  FADD.FTZ R4, R189, R15 ;  /* 0x0000000fbd047221 */ /* 0x000fc40000010000 */
[----:B-1----:R-:W-:-:S04]  /*6010*/  FFMA.FTZ R0, R156, c[0x0][0x2d0], -R2 ;  /* 0x0000b4009c007a23 */ /* 0x002fc80000010802 */
[----:B------:R1:W3:Y:S01]  /*6020*/  MUFU.EX2 R10, R0 ;  /* 0x00000000000a7308 */ /* 0x0002e20000000800 */
[----:B--2---:R-:W-:Y:S01]  /*6030*/  F2FP.PACK_AB R98, R187, R11 ;  /* 0x0000000bbb62723e */ /* 0x004fe200000000ff */
[----:B------:R-:W-:-:S04]  /*6040*/  FADD.FTZ R3, R185, R183 ;  /* 0x000000b7b9037221 */ /* 0x000fc80000010000 */
[----:B------:R-:W-:Y:S02]  /*6050*/  FADD.FTZ R3, R184, R3 ;  /* 0x00000003b8037221 */ /* 0x000fe40000010000 */
[--C-:B-1----:R-:W-:Y:S01]  /*6060*/  FFMA.FTZ R0, R131, c[0x0][0x2d0], -R2.reuse ;  /* 0x0000b40083007a23 */ /* 0x102fe20000010802 */
[----:B---3--:R-:W-:Y:S01]  /*6070*/  F2FP.PACK_AB R97, R10, R9 ;  /* 0x000000090a61723e */ /* 0x008fe200000000ff */
[----:B------:R-:W-:Y:S02]  /*6080*/  FFMA.FTZ R2, R130, c[0x0][0x2d0], -R2 ;  /* 0x0000b40082027a23 */ /* 0x000fe40000010802 */
[----:B------:R1:W-:Y:S08]  /*6090*/  MUFU.EX2 R8, R0 ;  /* 0x0000000000087308 */ /* 0x0003f00000000800 */
[----:B------:R-:W2:Y:S01]  /*60a0*/  MUFU.EX2 R190, R2 ;  /* 0x0000000200be7308 */ /* 0x000ea20000000800 */
[----:B-1----:R-:W-:-:S04]  /*60b0*/  FADD.FTZ R0, R188, R3 ;  /* 0x00000003bc007221 */ /* 0x002fc80000010000 */
[----:B------:R-:W-:Y:S01]  /*60c0*/  FADD.FTZ R3, R186, R0 ;  /* 0x00000000ba037221 */ /* 0x000fe20000010000 */
[----:B--2---:R-:W-:Y:S01]  /*60d0*/  F2FP.PACK_AB R99, R190, R8 ;  /* 0x00000008be63723e */ /* 0x004fe200000000ff */
[----:B------:R-:W-:Y:S02]  /*60e0*/  FADD.FTZ R2, R213, R4 ;  /* 0x00000004d5027221 */ /* 0x000fe40000010000 */
[----:B------:R-:W-:Y:S01]  /*60f0*/  LDSM.16.MT88.4 R4, [R170+0x5800] ;  /* 0x00580000aa04783b */ /* 0x000fe20000004200 */
[----:B------:R-:W-:Y:S02]  /*6100*/  FADD.FTZ R3, R217, R3 ;  /* 0x00000003d9037221 */ /* 0x000fe40000010000 */
[----:B------:R-:W-:Y:S01]  /*6110*/  FADD.FTZ R2, R199, R2 ;  /* 0x00000002c7027221 */ /* 0x000fe20000010000 */
[----:B------:R-:W-:Y:S03]  /*6120*/  HMMA.16816.F32 R112, R96, R116, R112 ;  /* 0x000000746070723c */ /* 0x000fe60000001870 */
[----:B------:R-:W-:-:S04]  /*6130*/  FADD.FTZ R0, R220, R2 ;  /* 0x00000002dc007221 */ /* 0x000fc80000010000 */
        /* <DEDUP_REMOVED lines=16> */
[----:B------:R-:W-:Y:S01]  /*6240*/  HMMA.16816.F32 R44, R96, R48, R72 ;  /* 0x00000030602c723c */ /* 0x000fe20000001848 */
[----:B------:R-:W2:Y:S01]  /*6250*/  LDSM.16.MT88.4 R72, [R168+0x5800] ;  /* 0x00580000a848783b */ /* 0x000ea20000004200 */
[----:B------:R-:W-:-:S04]  /*6260*/  FADD.FTZ R2, R14, R2 ;  /* 0x000000020e027221 */ /* 0x000fc80000010000 */
[----:B------:R-:W-:Y:S02]  /*6270*/  FADD.FTZ R3, R13, R2 ;  /* 0x000000020d037221 */ /* 0x000fe40000010000 */
[C---:B------:R-:W-:Y:S08]  /*6280*/  HMMA.16816.F32 R120, R96.reuse, R124, R120 ;  /* 0x0000007c6078723c */ /* 0x040ff00000001878 */
[C---:B------:R-:W-:Y:S01]  /*6290*/  HMMA.16816.F32 R124, R96.reuse, R126, R56 ;  /* 0x0000007e607c723c */ /* 0x040fe20000001838 */
[----:B------:R-:W3:Y:S07]  /*62a0*/  LDSM.16.MT88.4 R56, [R171+0x3800] ;  /* 0x00380000ab38783b */ /* 0x000eee0000004200 */
[C---:B------:R-:W-:Y:S08]  /*62b0*/  HMMA.16816.F32 R48, R96.reuse, R50, R76 ;  /* 0x000000326030723c */ /* 0x040ff0000000184c */
[C---:B------:R-:W-:Y:S08]  /*62c0*/  HMMA.16816.F32 R132, R96.reuse, R100, R132 ;  /* 0x000000646084723c */ /* 0x040ff00000001884 */
[C---:B-1----:R-:W-:Y:S01]  /*62d0*/  HMMA.16816.F32 R60, R96.reuse, R64, R88 ;  /* 0x00000040603c723c */ /* 0x042fe20000001858 */
[----:B------:R-:W1:Y:S07]  /*62e0*/  LDSM.16.MT88.4 R88, [R171+0x5800] ;  /* 0x00580000ab58783b */ /* 0x000e6e0000004200 */
[C---:B--2---:R-:W-:Y:S01]  /*62f0*/  HMMA.16816.F32 R68, R96.reuse, R72, R80 ;  /* 0x000000486044723c */ /* 0x044fe20000001850 */
[----:B------:R-:W2:Y:S07]  /*6300*/  LDSM.16.MT88.4 R80, [R169+0x5800] ;  /* 0x00580000a950783b */ /* 0x000eae0000004200 */
[C---:B------:R-:W-:Y:S08]  /*6310*/  HMMA.16816.F32 R64, R96.reuse, R66, R84 ;  /* 0x000000426040723c */ /* 0x040ff00000001854 */
[C---:B------:R-:W-:Y:S08]  /*6320*/  HMMA.16816.F32 R104, R96.reuse, R108, R104 ;  /* 0x0000006c6068723c */ /* 0x040ff00000001868 */
[C---:B---3--:R-:W-:Y:S08]  /*6330*/  HMMA.16816.F32 R52, R96.reuse, R56, R152 ;  /* 0x000000386034723c */ /* 0x048ff00000001898 */
[C---:B------:R-:W-:Y:S08]  /*6340*/  HMMA.16816.F32 R100, R96.reuse, R102, R28 ;  /* 0x000000666064723c */ /* 0x040ff0000000181c */
[C---:B-1----:R-:W-:Y:S08]  /*6350*/  HMMA.16816.F32 R84, R96.reuse, R88, R92 ;  /* 0x000000586054723c */ /* 0x042ff0000000185c */
[C---:B------:R-:W-:Y:S07]  /*6360*/  HMMA.16816.F32 R92, R96.reuse, R4, R24 ;  /* 0x00000004605c723c */ /* 0x040fee0000001818 */
[----:B------:R-:W-:Y:S01]  /*6370*/  @P1 IMAD.HI.U32 R5, R210, c[0x0][0x2c8], RZ ;  /* 0x0000b200d2051a27 */ /* 0x000fe200078e00ff */
[----:B--2---:R-:W-:Y:S03]  /*6380*/  HMMA.16816.F32 R76, R96, R80, R148 ;  /* 0x00000050604c723c */ /* 0x004fe60000001894 */
[----:B------:R-:W-:Y:S01]  /*6390*/  FADD.FTZ R4, R9, R0 ;  /* 0x0000000009047221 */ /* 0x000fe20000010000 */
[----:B------:R-:W-:-:S02]  /*63a0*/  MOV R0, R210 ;  /* 0x000000d200007202 */ /* 0x000fc40000000f00 */
[----:B------:R-:W-:Y:S01]  /*63b0*/  @P1 SHF.R.U32.HI R0, RZ, c[0x0][0x2cc], R5 ;  /* 0x0000b300ff001a19 */ /* 0x000fe20000011605 */
[----:B------:R-:W-:Y:S01]  /*63c0*/  FADD.FTZ R2, R10, R4 ;  /* 0x000000040a027221 */ /* 0x000fe20000010000 */
[----:B------:R-:W-:Y:S01]  /*63d0*/  ISETP.GE.AND P1, PT, R128, 0x1, PT ;  /* 0x000000018000780c */ /* 0x000fe20003f26270 */
[----:B------:R-:W-:Y:S01]  /*63e0*/  FADD.FTZ R4, R11, R3 ;  /* 0x000000030b047221 */ /* 0x000fe20000010000 */
[----:B------:R-:W-:Y:S01]  /*63f0*/  HMMA.16816.F32 R108, R96, R110, R32 ;  /* 0x0000006e606c723c */ /* 0x000fe20000001820 */
[----:B------:R-:W-:Y:S01]  /*6400*/  FADD.FTZ R3, R8, R2 ;  /* 0x0000000208037221 */ /* 0x000fe20000010000 */
[----:B------:R-:W-:Y:S01]  /*6410*/  IADD3 R2, R223, R0, RZ ;  /* 0x00000000df027210 */ /* 0x000fe20007ffe0ff */
[----:B------:R-:W-:Y:S02]  /*6420*/  FADD.FTZ R187, R187, R4 ;  /* 0x00000004bbbb7221 */ /* 0x000fe40000010000 */
[----:B------:R-:W-:Y:S01]  /*6430*/  FADD.FTZ R190, R190, R3 ;  /* 0x00000003bebe7221 */ /* 0x000fe20000010000 */
[----:B------:R-:W-:-:S02]  /*6440*/  IADD3 R0, R2, c[0x0][0x328], RZ ;  /* 0x0000ca0002007a10 */ /* 0x000fc40007ffe0ff */
[C---:B------:R-:W-:Y:S08]  /*6450*/  HMMA.16816.F32 R56, R96.reuse, R58, R144 ;  /* 0x0000003a6038723c */ /* 0x040ff00000001890 */
[C---:B------:R-:W-:Y:S08]  /*6460*/  HMMA.16816.F32 R72, R96.reuse, R74, R140 ;  /* 0x0000004a6048723c */ /* 0x040ff0000000188c */
[C---:B------:R-:W-:Y:S08]  /*6470*/  HMMA.16816.F32 R80, R96.reuse, R82, R136 ;  /* 0x000000526050723c */ /* 0x040ff00000001888 */
[C---:B------:R-:W-:Y:S08]  /*6480*/  HMMA.16816.F32 R88, R96.reuse, R90, R20 ;  /* 0x0000005a6058723c */ /* 0x040ff00000001814 */
[----:B------:R-:W-:Y:S01]  /*6490*/  HMMA.16816.F32 R96, R96, R6, R16 ;  /* 0x000000066060723c */ /* 0x000fe20000001810 */
[----:B------:R-:W-:Y:S07]  /*64a0*/  @!P1 BRA `(.L_x_498) ;  /* 0x0000013000009947 */ /* 0x000fee0003800000 */
[C---:B------:R-:W-:Y:S01]  /*64b0*/  ISETP.GT.AND P0, PT, R2.reuse, RZ, PT ;  /* 0x000000ff0200720c */ /* 0x040fe20003f04270 */
[----:B------:R-:W-:Y:S01]  /*64c0*/  BSSY B0, `(.L_x_499) ;  /* 0x000000e000007945 */ /* 0x000fe20003800000 */
[----:B------:R-:W-:-:S11]  /*64d0*/  IADD3 R3, R2, -0x1, RZ ;  /* 0xffffffff02037810 */ /* 0x000fd60007ffe0ff */
[----:B------:R-:W-:Y:S05]  /*64e0*/  @P0 BRA `(.L_x_500) ;  /* 0x0000007000000947 */ /* 0x000fea0003800000 */
[----:B------:R-:W-:Y:S02]  /*64f0*/  IMAD.MOV.U32 R3, RZ, RZ, 0x1 ;  /* 0x00000001ff037424 */ /* 0x000fe400078e00ff */
[----:B------:R-:W-:-:S03]  /*6500*/  IMAD.MOV R2, RZ, RZ, -R2 ;  /* 0x000000ffff027224 */ /* 0x000fc600078e0a02 */
[----:B------:R-:W-:-:S13]  /*6510*/  ISETP.NE.AND P0, PT, R3, c[0x0][0x32c], PT ;  /* 0x0000cb0003007a0c */ /* 0x000fda0003f05270 */
[----:B------:R-:W-:-:S05]  /*6520*/  @P0 IMAD.HI.U32 R3, R2, c[0x0][0x330], RZ ;  /* 0x0000cc0002030a27 */ /* 0x000fca00078e00ff */
[----:B------:R-:W-:-:S04]  /*6530*/  @P0 SHF.R.U32.HI R2, RZ, c[0x0][0x334], R3 ;  /* 0x0000cd00ff020a19 */ /* 0x000fc80000011603 */
[----:B------:R-:W-:Y:S01]  /*6540*/  LOP3.LUT R3, RZ, R2, RZ, 0x33, !PT ;  /* 0x00000002ff037212 */ /* 0x000fe200078e33ff */
[----:B------:R-:W-:Y:S05]  /*6550*/  BRA `(.L_x_501) ;  /* 0x0000004000007947 */ /* 0x000fea0003800000 */
.L_x_500:
[----:B------:R-:W-:-:S04]  /*6560*/  MOV R2, 0x1 ;  /* 0x0000000100027802 */ /* 0x000fc80000000f00 */
[----:B------:R-:W-:-:S13]  /*6570*/  ISETP.NE.AND P0, PT, R2, c[0x0][0x32c], PT ;  /* 0x0000cb0002007a0c */ /* 0x000fda0003f05270 */
[----:B------:R-:W-:-:S05]  /*6580*/  @P0 IMAD.HI.U32 R2, R3, c[0x0][0x330], RZ ;  /* 0x0000cc0003020a27 */ /* 0x000fca00078e00ff */
[----:B------:R-:W-:Y:S02]  /*6590*/  @P0 SHF.R.U32.HI R3, RZ, c[0x0][0x334], R2 ;  /* 0x0000cd00ff030a19 */ /* 0x000fe40000011602 */
.L_x_501:
[----:B------:R-:W-:Y:S05]  /*65a0*/  BSYNC B0 ;  /* 0x0000000000007941 */ /* 0x000fea0003800000 */
.L_x_499:
[----:B------:R-:W-:-:S05]  /*65b0*/  MOV R2, c[0x0][0x32c] ;  /* 0x0000cb0000027a02 */ /* 0x000fca0000000f00 */
[----:B------:R-:W-:-:S05]  /*65c0*/  IMAD R3, R3, R2, c[0x0][0x32c] ;  /* 0x0000cb0003037624 */ /* 0x000fca00078e0202 */
[----:B------:R-:W-:-:S04]  /*65d0*/  IMNMX R0, R0, R3, PT ;  /* 0x0000000300007217 */ /* 0x000fc80003800200 */
.L_x_498:
[----:B------:R-:W-:-:S04]  /*65e0*/  SHF.R.S32.HI R2, RZ, 0x1f, R0 ;  /* 0x0000001fff027819 */ /* 0x000fc80000011400 */
[----:B------:R-:W-:-:S04]  /*65f0*/  LEA.HI R0, R2, R0, RZ, 0x6 ;  /* 0x0000000002007211 */ /* 0x000fc800078f30ff */
[----:B------:R-:W-:-:S04]  /*6600*/  SHF.R.S32.HI R0, RZ, 0x6, R0 ;  /* 0x00000006ff007819 */ /* 0x000fc80000011400 */
[----:B------:R-:W-:-:S04]  /*6610*/  IMNMX R199, R193, R0, !PT ;  /* 0x00000000c1c77217 */ /* 0x000fc80007800200 */
[----:B------:R-:W-:-:S13]  /*6620*/  ISETP.GE.AND P0, PT, R178, R199, PT ;  /* 0x000000c7b200720c */ /* 0x000fda0003f06270 */
[----:B------:R-:W-:Y:S05]  /*6630*/  @!P0 BRA `(.L_x_502) ;  /* 0x000038e000008947 */ /* 0x000fea0003800000 */
[----:B------:R-:W-:Y:S02]  /*6640*/  MOV R131, R12 ;  /* 0x0000000c00837202 */ /* 0x000fe40000000f00 */
[----:B------:R-:W-:Y:S02]  /*6650*/  MOV R130, R129 ;  /* 0x0000008100827202 */ /* 0x000fe40000000f00 */
.L_x_523:
[----:B------:R-:W-:Y:S04]  /*6660*/  DEPBAR.LE SB0, 0x0 ;  /* 0x000080000000791a */ /* 0x000fe80000000000 */
[----:B------:R-:W-:Y:S01]  /*6670*/  WARPSYNC 0xffffffff ;  /* 0xffffffff00007948 */ /* 0x000fe20003800000 */
[----:B------:R-:W-:Y:S01]  /*6680*/  BAR.SYNC.DEFER_BLOCKING 0x0 ;  /* 0x0000000000007b1d */ /* 0x000fe20000010000 */
[----:B------:R-:W-:Y:S05]  /*6690*/  ISETP.GT.AND P0, PT, R193, R178, PT ;  /* 0x000000b2c100720c */ /* 0x000fea0003f04270 */
[----:B------:R1:W2:Y:S01]  /*66a0*/  LDSM.16.M88.4 R32, [R173] ;  /* 0x00000000ad20783b */ /* 0x0002a20000000200 */
[----:B------:R-:W-:Y:S03]  /*66b0*/  BSSY B0, `(.L_x_503) ;  /* 0x000004e000007945 */ /* 0x000fe60003800000 */
[----:B------:R1:W3:Y:S04]  /*66c0*/  LDSM.16.M88.4 R8, [R165] ;  /* 0x00000000a508783b */ /* 0x0002e80000000200 */
[----:B------:R1:W4:Y:S04]  /*66d0*/  LDSM.16.M88.4 R16, [R165+0x800] ;  /* 0x00080000a510783b */ /* 0x0003280000000200 */
[----:B------:R1:W1:Y:S04]  /*66e0*/  LDSM.16.M88.4 R24, [R165+0x1000] ;  /* 0x00100000a518783b */ /* 0x0002680000000200 */
[----:B------:R1:W1:Y:S04]  /*66f0*/  LDSM.16.M88.4 R136, [R165+0x1800] ;  /* 0x00180000a588783b */ /* 0x0002680000000200 */
[----:B------:R1:W1:Y:S04]  /*6700*/  LDSM.16.M88.4 R140, [R174] ;  /* 0x00000000ae8c783b */ /* 0x0002680000000200 */
[----:B------:R1:W1:Y:S04]  /*6710*/  LDSM.16.M88.4 R144, [R164] ;  /* 0x00000000a490783b */ /* 0x0002680000000200 */
[----:B------:R1:W1:Y:S04]  /*6720*/  LDSM.16.M88.4 R148, [R164+0x800] ;  /* 0x00080000a494783b */ /* 0x0002680000000200 */
[----:B------:R1:W1:Y:S04]  /*6730*/  LDSM.16.M88.4 R152, [R164+0x1000] ;  /* 0x00100000a498783b */ /* 0x0002680000000200 */
[----:B------:R1:W1:Y:S01]  /*6740*/  LDSM.16.M88.4 R156, [R164+0x1800] ;  /* 0x00180000a49c783b */ /* 0x0002620000000200 */
[----:B------:R-:W-:-:S05]  /*6750*/  @P0 BRA `(.L_x_504) ;  /* 0x0000043000000947 */ /* 0x000fca0003800000 */
[C---:B------:R-:W-:Y:S01]  /*6760*/  IMAD.WIDE.U32 R2, R181.reuse, c[0x0][0x208], RZ ;  /* 0x00008200b5027a25 */ /* 0x040fe200078e00ff */
[----:B------:R-:W-:Y:S02]  /*6770*/  SHF.R.S32.HI R0, RZ, 0x1f, R181 ;  /* 0x0000001fff007819 */ /* 0x000fe400000114b5 */
[----:B------:R-:W-:Y:S01]  /*6780*/  SHF.R.S32.HI R4, RZ, 0x1f, R180 ;  /* 0x0000001fff047819 */ /* 0x000fe200000114b4 */
[----:B------:R-:W-:Y:S01]  /*6790*/  IMAD.SHL.U32 R23, R192, 0x2, RZ ;  /* 0x00000002c0177824 */ /* 0x000fe200078e00ff */
[----:B------:R-:W-:Y:S01]  /*67a0*/  SHF.R.S32.HI R5, RZ, 0x1f, R192 ;  /* 0x0000001fff057819 */ /* 0x000fe200000114c0 */
[----:B------:R-:W-:Y:S01]  /*67b0*/  IMAD R0, R0, c[0x0][0x208], RZ ;  /* 0x0000820000007a24 */ /* 0x000fe200078e02ff */
[----:B------:R-:W-:Y:S01]  /*67c0*/  SHF.R.S32.HI R7, RZ, 0x1f, R191 ;  /* 0x0000001fff077819 */ /* 0x000fe200000114bf */
[----:B------:R-:W-:Y:S01]  /*67d0*/  IMAD R4, R4, c[0x0][0x218], RZ ;  /* 0x0000860004047a24 */ /* 0x000fe200078e02ff */
[----:B------:R-:W-:Y:S01]  /*67e0*/  SHF.R.S32.HI R6, RZ, 0x1f, R182 ;  /* 0x0000001fff067819 */ /* 0x000fe200000114b6 */
[----:B------:R-:W-:Y:S01]  /*67f0*/  IMAD R0, R181, c[0x0][0x20c], R0 ;  /* 0x00008300b5007a24 */ /* 0x000fe200078e0200 */
[----:B------:R-:W-:Y:S01]  /*6800*/  SHF.L.U64.HI R20, R192, 0x1, R5 ;  /* 0x00000001c0147819 */ /* 0x000fe20000010205 */
[----:B------:R-:W-:Y:S01]  /*6810*/  IMAD R4, R180, c[0x0][0x21c], R4 ;  /* 0x00008700b4047a24 */ /* 0x000fe200078e0204 */
[----:B------:R-:W-:Y:S01]  /*6820*/  SHF.L.U64.HI R15, R191, 0x1, R7 ;  /* 0x00000001bf0f7819 */ /* 0x000fe20000010207 */
[----:B------:R-:W-:Y:S01]  /*6830*/  IMAD.IADD R3, R3, 0x1, R0 ;  /* 0x0000000103037824 */ /* 0x000fe200078e0200 */
[----:B------:R-:W-:Y:S01]  /*6840*/  SHF.L.U64.HI R14, R182, 0x1, R6 ;  /* 0x00000001b60e7819 */ /* 0x000fe20000010206 */
[----:B------:R-:W-:Y:S02]  /*6850*/  IMAD.SHL.U32 R22, R191, 0x2, RZ ;  /* 0x00000002bf167824 */ /* 0x000fe400078e00ff */
[----:B------:R-:W-:Y:S04]  /*6860*/  IMAD.WIDE.U32 R2, R180, c[0x0][0x218], R2 ;  /* 0x00008600b4027a25 */ /* 0x000fe800078e0002 */
[----:B------:R-:W-:Y:S01]  /*6870*/  IMAD.SHL.U32 R21, R182, 0x2, RZ ;  /* 0x00000002b6157824 */ /* 0x000fe200078e00ff */
[----:B------:R-:W-:Y:S04]  /*6880*/  IADD3 R0, P0, R206, R2, RZ ;  /* 0x00000002ce007210 */ /* 0x000fe80007f1e0ff */
[----:B------:R-:W-:Y:S02]  /*6890*/  IADD3.X R2, R209, R3, R4, P0, !PT ;  /* 0x00000003d1027210 */ /* 0x000fe400007fe404 */
[C---:B------:R-:W-:Y:S04]  /*68a0*/  LEA R13, P0, R0.reuse, c[0x0][0x1f8], 0x1 ;  /* 0x00007e00000d7a11 */ /* 0x040fe800078008ff */
[----:B------:R-:W-:Y:S01]  /*68b0*/  LEA.HI.X R5, R0, c[0x0][0x1fc], R2, 0x1, P0 ;  /* 0x00007f0000057a11 */ /* 0x000fe200000f0c02 */
[----:B------:R-:W-:-:S06]  /*68c0*/  BRA.DIV ~URZ, `(.L_x_505) ;  /* 0x0000f7927f007947 */ /* 0x000fcc000b800000 */
[----:B------:R4:W3:Y:S02]  /*68d0*/  SHFL.IDX PT, R4, R5, RZ, 0x181f ;  /* 0x00181fff05047589 */ /* 0x0008e400000e0000 */
.L_x_638:
[----:B------:R-:W-:-:S05]  /*68e0*/  BRA.DIV ~URZ, `(.L_x_506) ;  /* 0x0000f7e27f007947 */ /* 0x000fca000b800000 */
[----:B------:R-:W5:Y:S01]  /*68f0*/  SHFL.IDX PT, R0, R13, RZ, 0x181f ;  /* 0x00181fff0d007589 */ /* 0x000f6200000e0000 */
[----:B------:R-:W-:Y:S02]  /*6900*/  ISETP.GE.AND P2, PT, R182, c[0x0][0x1d4], PT ;  /* 0x00007500b6007a0c */ /* 0x000fe40003f46270 */
[----:B------:R-:W-:Y:S02]  /*6910*/  ISETP.GE.AND P1, PT, R191, c[0x0][0x1d4], PT ;  /* 0x00007500bf007a0c */ /* 0x000fe40003f26270 */
[----:B-----5:R-:W-:Y:S05]  /*6920*/  IADD3 R2, P0, R0, R21, RZ ;  /* 0x0000001500027210 */ /* 0x020fea0007f1e0ff */
[----:B---3--:R-:W-:Y:S01]  /*6930*/  IMAD.X R3, R4, 0x1, R14, P0 ;  /* 0x0000000104037824 */ /* 0x008fe200000e060e */
[----:B------:R-:W-:Y:S04]  /*6940*/  IADD3 R6, P0, R0, R22, RZ ;  /* 0x0000001600067210 */ /* 0x000fe80007f1e0ff */
[----:B------:R-:W-:Y:S01]  /*6950*/  @!PT LDS RZ, [RZ] ;  /* 0x00000000fffff984 */ /* 0x000fe20000000800 */
[----:B------:R-:W-:Y:S01]  /*6960*/  @!PT LDS RZ, [RZ] ;  /* 0x00000000fffff984 */ /* 0x000fe20000000800 */
[----:B------:R3:W-:Y:S01]  /*6970*/  LDGSTS.E.BYPASS.LTC128B.128 [R179+0x100], [R2.64], !P2 ;  /* 0x0010000002b37fae */ /* 0x0007e2000d101d48 */
[----:B------:R-:W-:Y:S05]  /*6980*/  IMAD.X R7, R4, 0x1, R15, P0 ;  /* 0x0000000104077824 */ /* 0x000fea00000e060f */
[----:B------:R5:W-:Y:S01]  /*6990*/  LDGSTS.E.BYPASS.LTC128B.128 [R179+0x2100], [R6.64], !P1 ;  /* 0x0210000006b37fae */ /* 0x000be2000c901d48 */
[----:B---3--:R-:W-:Y:S03]  /*69a0*/  IADD3 R2, P0, R0, R23, RZ ;  /* 0x0000001700027210 */ /* 0x008fe60007f1e0ff */
[----:B------:R-:W3:Y:S02]  /*69b0*/  SHFL.IDX PT, R0, R13, 0x1, 0x181f ;  /* 0x00381f000d007f89 */ /* 0x000ee400000e0000 */
[----:B------:R-:W-:Y:S01]  /*69c0*/  IMAD.X R3, R4, 0x1, R20, P0 ;  /* 0x0000000104037824 */ /* 0x000fe200000e0614 */
[----:B------:R-:W-:Y:S01]  /*69d0*/  ISETP.GE.AND P0, PT, R192, c[0x0][0x1d4], PT ;  /* 0x00007500c0007a0c */ /* 0x000fe20003f06270 */
[----:B------:R4:W2:Y:S01]  /*69e0*/  SHFL.IDX PT, R4, R5, 0x1, 0x181f ;  /* 0x00381f0005047f89 */ /* 0x0008a200000e0000 */
[----:B-----5:R-:W-:Y:S02]  /*69f0*/  SEL R6, RZ, 0x10, P1 ;  /* 0x00000010ff067807 */ /* 0x020fe40000800000 */
[----:B------:R-:W-:Y:S09]  /*6a00*/  SEL R12, RZ, 0x10, P0 ;  /* 0x00000010ff0c7807 */ /* 0x000ff20000000000 */
[----:B------:R1:W-:Y:S01]  /*6a10*/  LDGSTS.E.BYPASS.LTC128B.128 [R179+0x4100], [R2.64], !P0 ;  /* 0x0410000002b37fae */ /* 0x0003e2000c101d48 */
[----:B----4-:R-:W-:Y:S04]  /*6a20*/  SEL R5, RZ, 0x10, P2 ;  /* 0x00000010ff057807 */ /* 0x010fe80001000000 */
.L_x_639:
[C---:B-1-3--:R-:W-:Y:S02]  /*6a30*/  IADD3 R2, -R5.reuse, 0x10, RZ ;  /* 0x0000001005027810 */ /* 0x04afe40007ffe1ff */
[----:B------:R-:W-:Y:S02]  /*6a40*/  ISETP.NE.U32.AND P2, PT, R5, RZ, PT ;  /* 0x000000ff0500720c */ /* 0x000fe40003f45070 */
[----:B------:R-:W-:Y:S04]  /*6a50*/  LOP3.LUT R2, R2, 0xf, RZ, 0xc0, !PT ;  /* 0x0000000f02027812 */ /* 0x000fe800078ec0ff */
[----:B------:R-:W-:Y:S04]  /*6a60*/  IADD3 R2, P1, P0, R2, R0, R21 ;  /* 0x0000000002027210 */ /* 0x000fe8000783e015 */
[----:B--2---:R-:W-:Y:S05]  /*6a70*/  IADD3.X R3, RZ, R4, R14, P1, P0 ;  /* 0x00000004ff037210 */ /* 0x004fea0000fe040e */
[----:B------:R-:W-:Y:S01]  /*6a80*/  @!PT LDS RZ, [RZ] ;  /* 0x00000000fffff984 */ /* 0x000fe20000000800 */
[----:B------:R-:W-:Y:S01]  /*6a90*/  @!PT LDS RZ, [RZ] ;  /* 0x00000000fffff984 */ /* 0x000fe20000000800 */
[----:B------:R-:W-:Y:S01]  /*6aa0*/  @!PT LDS RZ, [RZ] ;  /* 0x00000000fffff984 */ /* 0x000fe20000000800 */
[----:B------:R1:W-:Y:S01]  /*6ab0*/  LDGSTS.E.BYPASS.LTC128B.128.ZFILL [R179+0x1100], [R2.64], P2 ;  /* 0x0110000002b37fae */ /* 0x0003e20009141d48 */
[C---:B------:R-:W-:Y:S02]  /*6ac0*/  ISETP.NE.U32.AND P2, PT, R6.reuse, RZ, PT ;  /* 0x000000ff0600720c */ /* 0x040fe40003f45070 */
[----:B-1----:R-:W-:Y:S04]  /*6ad0*/  IADD3 R2, -R6, 0x10, RZ ;  /* 0x0000001006027810 */ /* 0x002fe80007ffe1ff */
[----:B------:R-:W-:Y:S04]  /*6ae0*/  LOP3.LUT R2, R2, 0xf, RZ, 0xc0, !PT ;  /* 0x0000000f02027812 */ /* 0x000fe800078ec0ff */
[----:B------:R-:W-:Y:S02]  /*6af0*/  IADD3 R6, P1, P0, R2, R0, R22 ;  /* 0x0000000002067210 */ /* 0x000fe4000783e016 */
[----:B------:R-:W-:Y:S02]  /*6b00*/  IADD3 R2, -R12, 0x10, RZ ;  /* 0x000000100c027810 */ /* 0x000fe40007ffe1ff */
[----:B------:R-:W-:Y:S02]  /*6b10*/  IADD3.X R7, RZ, R4, R15, P1, P0 ;  /* 0x00000004ff077210 */ /* 0x000fe40000fe040f */
[----:B------:R-:W-:Y:S03]  /*6b20*/  LOP3.LUT R2, R2, 0xf, RZ, 0xc0, !PT ;  /* 0x0000000f02027812 */ /* 0x000fe600078ec0ff */
[----:B------:R1:W-:Y:S01]  /*6b30*/  LDGSTS.E.BYPASS.LTC128B.128.ZFILL [R179+0x3100], [R6.64], P2 ;  /* 0x0310000006b37fae */ /* 0x0003e20009141d48 */
[----:B------:R-:W-:Y:S04]  /*6b40*/  IADD3 R2, P1, P0, R2, R0, R23 ;  /* 0x0000000002027210 */ /* 0x000fe8000783e017 */
[----:B------:R-:W-:Y:S02]  /*6b50*/  IADD3.X R3, RZ, R4, R20, P1, P0 ;  /* 0x00000004ff037210 */ /* 0x000fe40000fe0414 */
[----:B------:R-:W-:Y:S11]  /*6b60*/  ISETP.NE.U32.AND P0, PT, R12, RZ, PT ;  /* 0x000000ff0c00720c */ /* 0x000ff60003f05070 */
[----:B------:R-:W-:Y:S02]  /*6b70*/  @!UPT UIADD3 URZ, URZ, URZ, URZ ;  /* 0x0000003f3f3ff290 */ /* 0x000fe4000fffe03f */
[----:B------:R1:W-:Y:S02]  /*6b80*/  LDGSTS.E.BYPASS.LTC128B.128.ZFILL [R179+0x5100], [R2.64], P0 ;  /* 0x0510000002b37fae */ /* 0x0003e40008141d48 */
.L_x_504:
[----:B------:R-:W-:Y:S05]  /*6b90*/  BSYNC B0 ;  /* 0x0000000000007941 */ /* 0x000fea0003800000 */
.L_x_503:
[----:B------:R-:W0:Y:S01]  /*6ba0*/  LDGDEPBAR ;  /* 0x00000000000079af */ /* 0x000e220000000000 */
[----:B------:R-:W-:Y:S01]  /*6bb0*/  WARPSYNC 0xffffffff ;  /* 0xffffffff00007948 */ /* 0x000fe20003800000 */
[C---:B-123--:R-:W-:Y:S01]  /*6bc0*/  HMMA.16816.F32 R4, R32.reuse, R8, RZ ;  /* 0x000000082004723c */ /* 0x04efe200000018ff */
[----:B------:R-:W-:Y:S02]  /*6bd0*/  BSSY B0, `(.L_x_507) ;  /* 0x00000e7000007945 */ /* 0x000fe40003800000 */
[----:B------:R-:W-:Y:S05]  /*6be0*/  ISETP.GT.AND P0, PT, R178, R193, PT ;  /* 0x000000c1b200720c */ /* 0x000fea0003f04270 */
[C---:B------:R-:W-:Y:S08]  /*6bf0*/  HMMA.16816.F32 R8, R32.reuse, R10, RZ ;  /* 0x0000000a2008723c */ /* 0x040ff000000018ff */
[C---:B----4-:R-:W-:Y:S08]  /*6c00*/  HMMA.16816.F32 R12, R32.reuse, R16, RZ ;  /* 0x00000010200c723c */ /* 0x050ff000000018ff */
[C---:B------:R-:W-:Y:S08]  /*6c10*/  HMMA.16816.F32 R16, R32.reuse, R18, RZ ;  /* 0x000000122010723c */ /* 0x040ff000000018ff */
[C---:B------:R-:W-:Y:S08]  /*6c20*/  HMMA.16816.F32 R20, R32.reuse, R24, RZ ;  /* 0x000000182014723c */ /* 0x040ff000000018ff */
[C---:B------:R-:W-:Y:S08]  /*6c30*/  HMMA.16816.F32 R24, R32.reuse, R26, RZ ;  /* 0x0000001a2018723c */ /* 0x040ff000000018ff */
[C---:B------:R-:W-:Y:S08]  /*6c40*/  HMMA.16816.F32 R28, R32.reuse, R136, RZ ;  /* 0x00000088201c723c */ /* 0x040ff000000018ff */
        /* <DEDUP_REMOVED lines=16> */
[----:B------:R-:W-:Y:S07]  /*6d50*/  LDSM.16.M88.4 R144, [R166+-0x4000] ;  /* 0xffc00000a690783b */ /* 0x000fee0000000200 */
[C---:B--2---:R-:W-:Y:S08]  /*6d60*/  HMMA.16816.F32 R12, R136.reuse, R148, R12 ;  /* 0x00000094880c723c */ /* 0x044ff0000000180c */
[C---:B------:R-:W-:Y:S01]  /*6d70*/  HMMA.16816.F32 R16, R136.reuse, R150, R16 ;  /* 0x000000968810723c */ /* 0x040fe20000001810 */
[----:B------:R-:W-:Y:S07]  /*6d80*/  LDSM.16.M88.4 R148, [R166+-0x3800] ;  /* 0xffc80000a694783b */ /* 0x000fee0000000200 */
[C---:B---3--:R-:W-:Y:S08]  /*6d90*/  HMMA.16816.F32 R20, R136.reuse, R140, R20 ;  /* 0x0000008c8814723c */ /* 0x048ff00000001814 */
[C---:B------:R-:W-:Y:S01]  /*6da0*/  HMMA.16816.F32 R24, R136.reuse, R142, R24 ;  /* 0x0000008e8818723c */ /* 0x040fe20000001818 */
[----:B------:R-:W1:Y:S07]  /*6db0*/  LDSM.16.M88.4 R140, [R175] ;  /* 0x00000000af8c783b */ /* 0x000e6e0000000200 */
[C---:B------:R-:W-:Y:S08]  /*6dc0*/  HMMA.16816.F32 R28, R136.reuse, R152, R28 ;  /* 0x00000098881c723c */ /* 0x040ff0000000181c */
[----:B------:R-:W-:Y:S01]  /*6dd0*/  HMMA.16816.F32 R32, R136, R154, R32 ;  /* 0x0000009a8820723c */ /* 0x000fe20000001820 */
[----:B------:R-:W2:Y:S06]  /*6de0*/  LDSM.16.M88.4 R136, [R166+-0x3000] ;  /* 0xffd00000a688783b */ /* 0x000eac0000000200 */
[----:B------:R-:W3:Y:S01]  /*6df0*/  LDSM.16.M88.4 R152, [R166+-0x2800] ;  /* 0xffd80000a698783b */ /* 0x000ee20000000200 */
        /* <DEDUP_REMOVED lines=41> */
[----:B------:R-:W-:Y:S07]  /*7090*/  LDSM.16.M88.4 R144, [R166+-0x2000] ;  /* 0xffe00000a690783b */ /* 0x000fee0000000200 */
[C---:B------:R-:W-:Y:S08]  /*70a0*/  HMMA.16816.F32 R12, R136.reuse, R148, R12 ;  /* 0x00000094880c723c */ /* 0x040ff0000000180c */
[C---:B------:R-:W-:Y:S01]  /*70b0*/  HMMA.16816.F32 R16, R136.reuse, R150, R16 ;  /* 0x000000968810723c */ /* 0x040fe20000001810 */
[----:B------:R-:W-:Y:S07]  /*70c0*/  LDSM.16.M88.4 R148, [R166+-0x1800] ;  /* 0xffe80000a694783b */ /* 0x000fee0000000200 */
[C---:B--2---:R-:W-:Y:S08]  /*70d0*/  HMMA.16816.F32 R20, R136.reuse, R140, R20 ;  /* 0x0000008c8814723c */ /* 0x044ff00000001814 */
[C---:B------:R-:W-:Y:S01]  /*70e0*/  HMMA.16816.F32 R24, R136.reuse, R142, R24 ;  /* 0x0000008e8818723c */ /* 0x040fe20000001818 */
[----:B------:R-:W1:Y:S07]  /*70f0*/  LDSM.16.M88.4 R140, [R175+0x4000] ;  /* 0x00400000af8c783b */ /* 0x000e6e0000000200 */
[C---:B---3--:R-:W-:Y:S08]  /*7100*/  HMMA.16816.F32 R28, R136.reuse, R152, R28 ;  /* 0x00000098881c723c */ /* 0x048ff0000000181c */
        /* <DEDUP_REMOVED lines=44> */
[----:B------:R-:W-:Y:S07]  /*73d0*/  LDSM.16.M88.4 R144, [R166] ;  /* 0x00000000a690783b */ /* 0x000fee0000000200 */
        /* <DEDUP_REMOVED lines=10> */
[----:B------:R-:W-:Y:S05]  /*7480*/  DEPBAR.LE SB0, 0x0 ;  /* 0x000080000000791a */ /* 0x000fea0000000000 */
        /* <DEDUP_REMOVED lines=11> */
[----:B------:R-:W-:Y:S01]  /*7540*/  IMAD R2, R178, 0x40, R200 ;  /* 0x00000040b2027824 */ /* 0x000fe200078e02c8 */
[----:B------:R-:W-:Y:S01]  /*7550*/  SHF.R.S32.HI R160, RZ, 0x1f, R192 ;  /* 0x0000001fffa07819 */ /* 0x000fe200000114c0 */
[----:B------:R-:W-:Y:S01]  /*7560*/  IMAD.MOV.U32 R180, RZ, RZ, RZ ;  /* 0x000000ffffb47224 */ /* 0x000fe200078e00ff */
[----:B------:R-:W-:Y:S01]  /*7570*/  SHF.R.S32.HI R161, RZ, 0x1f, R191 ;  /* 0x0000001fffa17819 */ /* 0x000fe200000114bf */
[----:B------:R-:W-:Y:S01]  /*7580*/  IMAD.SHL.U32 R145, R192, 0x2, RZ ;  /* 0x00000002c0917824 */ /* 0x000fe200078e00ff */
[----:B------:R-:W-:Y:S01]  /*7590*/  IADD3 R2, R2, -0x40, R196 ;  /* 0xffffffc002027810 */ /* 0x000fe20007ffe0c4 */
[C---:B------:R-:W-:Y:S01]  /*75a0*/  IMAD.SHL.U32 R144, R191.reuse, 0x2, RZ ;  /* 0x00000002bf907824 */ /* 0x040fe200078e00ff */
[----:B------:R-:W-:Y:S01]  /*75b0*/  SHF.L.U64.HI R142, R192, 0x1, R160 ;  /* 0x00000001c08e7819 */ /* 0x000fe200000102a0 */
[----:B------:R-:W-:Y:S01]  /*75c0*/  IMAD.SHL.U32 R143, R182, 0x2, RZ ;  /* 0x00000002b68f7824 */ /* 0x000fe200078e00ff */
[----:B------:R-:W-:Y:S01]  /*75d0*/  SHF.R.S32.HI R160, RZ, 0x1f, R182 ;  /* 0x0000001fffa07819 */ /* 0x000fe200000114b6 */
[----:B------:R-:W-:Y:S01]  /*75e0*/  @P6 IMAD.HI.U32 R3, R2, c[0x0][0x2bc], RZ ;  /* 0x0000af0002036a27 */ /* 0x000fe200078e00ff */
[----:B------:R-:W-:Y:S02]  /*75f0*/  SHF.L.U64.HI R141, R191, 0x1, R161 ;  /* 0x00000001bf8d7819 */ /* 0x000fe400000102a1 */
[----:B------:R-:W-:Y:S01]  /*7600*/  SHF.L.U64.HI R140, R182, 0x1, R160 ;  /* 0x00000001b68c7819 */ /* 0x000fe200000102a0 */
[----:B------:R-:W-:Y:S01]  /*7610*/  IMAD.MOV.U32 R0, RZ, RZ, R2 ;  /* 0x000000ffff007224 */ /* 0x000fe200078e0002 */
        /* <DEDUP_REMOVED lines=23> */
.L_x_640:
[----:B------:R-:W-:-:S05]  /*7790*/  BRA.DIV ~URZ, `(.L_x_510) ;  /* 0x0000ebe27f007947 */ /* 0x000fca000b800000 */
[----:B------:R-:W3:Y:S01]  /*77a0*/  SHFL.IDX PT, R0, R139, RZ, 0x181f ;  /* 0x00181fff8b007589 */ /* 0x000ee200000e0000 */
[----:B------:R-:W-:Y:S02]  /*77b0*/  ISETP.GE.AND P2, PT, R182, c[0x0][0x1d4], PT ;  /* 0x00007500b6007a0c */ /* 0x000fe40003f46270 */
[----:B------:R-:W-:Y:S02]  /*77c0*/  ISETP.GE.AND P1, PT, R191, c[0x0][0x1d4], PT ;  /* 0x00007500bf007a0c */ /* 0x000fe40003f26270 */
[----:B---3--:R-:W-:Y:S05]  /*77d0*/  IADD3 R2, P0, R0, R143, RZ ;  /* 0x0000008f00027210 */ /* 0x008fea0007f1e0ff */
[----:B--2---:R-:W-:Y:S01]  /*77e0*/  IMAD.X R3, R128, 0x1, R140, P0 ;  /* 0x0000000180037824 */ /* 0x004fe200000e068c */
[----:B------:R-:W-:Y:S04]  /*77f0*/  IADD3 R136, P0, R0, R144, RZ ;  /* 0x0000009000887210 */ /* 0x000fe80007f1e0ff */
[----:B------:R-:W-:Y:S01]  /*7800*/  @!PT LDS RZ, [RZ] ;  /* 0x00000000fffff984 */ /* 0x000fe20000000800 */
[----:B------:R-:W-:Y:S01]  /*7810*/  @!PT LDS RZ, [RZ] ;  /* 0x00000000fffff984 */ /* 0x000fe20000000800 */
[----:B------:R2:W-:Y:S01]  /*7820*/  LDGSTS.E.BYPASS.LTC128B.128 [R179+0x6100], [R2.64], !P2 ;  /* 0x0610000002b37fae */ /* 0x0005e2000d101d48 */
[----:B------:R-:W-:Y:S05]  /*7830*/  IMAD.X R137, R128, 0x1, R141, P0 ;  /* 0x0000000180897824 */ /* 0x000fea00000e068d */
[----:B------:R3:W-:Y:S01]  /*7840*/  LDGSTS.E.BYPASS.LTC128B.128 [R179+0x8100], [R136.64], !P1 ;  /* 0x0810000088b37fae */ /* 0x0007e2000c901d48 */
[----:B--2---:R-:W-:Y:S03]  /*7850*/  IADD3 R2, P0, R0, R145, RZ ;  /* 0x0000009100027210 */ /* 0x004fe60007f1e0ff */
[----:B------:R-:W2:Y:S02]  /*7860*/  SHFL.IDX PT, R0, R139, 0x1, 0x181f ;  /* 0x00381f008b007f89 */ /* 0x000ea400000e0000 */
[----:B------:R-:W-:Y:S01]  /*7870*/  IMAD.X R3, R128, 0x1, R142, P0 ;  /* 0x0000000180037824 */ /* 0x000fe200000e068e */
[----:B------:R-:W-:Y:S01]  /*7880*/  ISETP.GE.AND P0, PT, R192, c[0x0][0x1d4], PT ;  /* 0x00007500c0007a0c */ /* 0x000fe20003f06270 */
[----:B------:R4:W1:Y:S01]  /*7890*/  SHFL.IDX PT, R128, R129, 0x1, 0x181f ;  /* 0x00381f0081807f89 */ /* 0x00086200000e0000 */
[----:B---3--:R-:W-:Y:S02]  /*78a0*/  SEL R136, RZ, 0x10, P1 ;  /* 0x00000010ff887807 */ /* 0x008fe40000800000 */
[----:B------:R-:W-:Y:S09]  /*78b0*/  SEL R138, RZ, 0x10, P0 ;  /* 0x00000010ff8a7807 */ /* 0x000ff20000000000 */
[----:B------:R3:W-:Y:S01]  /*78c0*/  LDGSTS.E.BYPASS.LTC128B.128 [R179+0xa100], [R2.64], !P0 ;  /* 0x0a10000002b37fae */ /* 0x0007e2000c101d48 */
[----:B-1--4-:R-:W-:Y:S04]  /*78d0*/  SEL R129, RZ, 0x10, P2 ;  /* 0x00000010ff817807 */ /* 0x012fe80001000000 */
.L_x_641:
[C---:B--23--:R-:W-:Y:S02]  /*78e0*/  IADD3 R2, -R129.reuse, 0x10, RZ ;  /* 0x0000001081027810 */ /* 0x04cfe40007ffe1ff */
        /* <DEDUP_REMOVED lines=21> */
.L_x_508:
[----:B------:R-:W-:Y:S05]  /*7a40*/  BSYNC B0 ;  /* 0x0000000000007941 */ /* 0x000fea0003800000 */
.L_x_507:
[----:B------:R-:W-:Y:S01]  /*7a50*/  IMAD.MOV.U32 R0, RZ, RZ, c[0x0][0x2c4] ;  /* 0x0000b100ff007624 */ /* 0x000fe200078e00ff */
[----:B------:R-:W0:Y:S01]  /*7a60*/  LDGDEPBAR ;  /* 0x00000000000079af */ /* 0x000e220000000000 */
[----:B------:R-:W-:Y:S01]  /*7a70*/  IMAD.SHL.U32 R129, R178, 0x40, RZ ;  /* 0x00000040b2817824 */ /* 0x000fe200078e00ff */
[----:B------:R-:W-:Y:S01]  /*7a80*/  ULDC UR4, c[0x0][0x324] ;  /* 0x0000c90000047ab9 */ /* 0x000fe20000000800 */
[----:B------:R-:W-:Y:S01]  /*7a90*/  IMAD.IADD R128, R211, 0x1, R210 ;  /* 0x00000001d3807824 */ /* 0x000fe200078e02d2 */
[----:B------:R-:W-:Y:S01]  /*7aa0*/  ISETP.NE.AND P0, PT, R0, 0x1, PT ;  /* 0x000000010000780c */ /* 0x000fe20003f05270 */
[----:B------:R-:W-:Y:S01]  /*7ab0*/  ULOP3.LUT UR4, URZ, UR4, URZ, 0x33, !UPT ;  /* 0x000000043f047292 */ /* 0x000fe2000f8e333f */
[----:B------:R-:W-:Y:S04]  /*7ac0*/  IADD3 R0, -R198, 0x1, -R129 ;  /* 0x00000001c6007810 */ /* 0x000fe80007ffe981 */
[----:B------:R-:W-:Y:S04]  /*7ad0*/  IADD3 R0, -R195, R0, R194 ;  /* 0x00000000c3007210 */ /* 0x000fe80007ffe1c2 */
[C---:B-1----:R-:W-:Y:S02]  /*7ae0*/  IADD3 R136, R0.reuse, UR4, RZ ;  /* 0x0000000400887c10 */ /* 0x042fe4000fffe0ff */
[----:B------:R-:W-:Y:S01]  /*7af0*/  IADD3 R137, R0, c[0x0][0x328], RZ ;  /* 0x0000ca0000897a10 */ /* 0x000fe20007ffe0ff */
[----:B------:R-:W-:Y:S05]  /*7b00*/  @P0 IMAD.HI.U32 R2, R128, c[0x0][0x2c8], RZ ;  /* 0x0000b20080020a27 */ /* 0x000fea00078e00ff */
[----:B------:R-:W-:Y:S01]  /*7b10*/  @P0 SHF.R.U32.HI R128, RZ, c[0x0][0x2cc], R2 ;  /* 0x0000b300ff800a19 */ /* 0x000fe20000011602 */
[----:B------:R-:W-:-:S05]  /*7b20*/  BRA.DIV ~URZ, `(.L_x_511) ;  /* 0x0000ea927f007947 */ /* 0x000fca000b800000 */
[----:B------:R1:W2:Y:S02]  /*7b30*/  SHFL.IDX PT, R3, R128, RZ, 0x1c1f ;  /* 0x001c1fff80037589 */ /* 0x0002a400000e0000 */
.L_x_642:
[----:B--2---:R-:W-:Y:S01]  /*7b40*/  IADD3 R2, R137, R3, RZ ;  /* 0x0000000389027210 */ /* 0x004fe20007ffe0ff */
[----:B------:R-:W-:Y:S05]  /*7b50*/  IMAD.MOV.U32 R0, RZ, RZ, c[0x0][0x32c] ;  /* 0x0000cb00ff007624 */ /* 0x000fea00078e00ff */
[----:B------:R-:W-:Y:S01]  /*7b60*/  ISETP.GE.AND P0, PT, R0, 0x1, PT ;  /* 0x000000010000780c */ /* 0x000fe20003f06270 */
[----:B------:R-:W-:Y:S11]  /*7b70*/  IMAD.IADD R0, R136, 0x1, R3 ;  /* 0x0000000188007824 */ /* 0x000ff600078e0203 */
[----:B------:R-:W-:Y:S01]  /*7b80*/  @!UPT UIADD3 URZ, URZ, URZ, URZ ;  /* 0x0000003f3f3ff290 */ /* 0x000fe2000fffe03f */
[----:B------:R-:W-:-:S05]  /*7b90*/  @!P0 BRA `(.L_x_512) ;  /* 0x0000018000008947 */ /* 0x000fca0003800000 */
[----:B------:R-:W-:Y:S01]  /*7ba0*/  IADD3 R3, -R195, R194, R3 ;  /* 0x000000c2c3037210 */ /* 0x000fe20007ffe103 */
[----:B------:R-:W-:Y:S03]  /*7bb0*/  BSSY B0, `(.L_x_513) ;  /* 0x0000011000007945 */ /* 0x000fe60003800000 */
        /* <DEDUP_REMOVED lines=11> */
.L_x_514:
[----:B------:R-:W-:Y:S04]  /*7c70*/  MOV R138, 0x1 ;  /* 0x00000001008a7802 */ /* 0x000fe80000000f00 */
[----:B------:R-:W-:Y:S11]  /*7c80*/  ISETP.NE.AND P0, PT, R138, c[0x0][0x32c], PT ;  /* 0x0000cb008a007a0c */ /* 0x000ff60003f05270 */
[----:B------:R-:W-:Y:S02]  /*7c90*/  @!UPT UIADD3 URZ, URZ, URZ, URZ ;  /* 0x0000003f3f3ff290 */ /* 0x000fe4000fffe03f */
[----:B------:R-:W-:Y:S05]  /*7ca0*/  @P0 IMAD.HI.U32 R138, R3, c[0x0][0x330], RZ ;  /* 0x0000cc00038a0a27 */ /* 0x000fea00078e00ff */
[----:B------:R-:W-:Y:S02]  /*7cb0*/  @P0 SHF.R.U32.HI R3, RZ, c[0x0][0x334], R138 ;  /* 0x0000cd00ff030a19 */ /* 0x000fe4000001168a */
.L_x_515:
[----:B------:R-:W-:Y:S05]  /*7cc0*/  BSYNC B0 ;  /* 0x0000000000007941 */ /* 0x000fea0003800000 */
.L_x_513:
[----:B------:R-:W-:Y:S04]  /*7cd0*/  IMAD R3, R3, c[0x0][0x32c], -R129 ;  /* 0x0000cb0003037a24 */ /* 0x000fe800078e0a81 */
[----:B------:R-:W-:Y:S05]  /*7ce0*/  IMAD.IADD R3, R3, 0x1, -R198 ;  /* 0x0000000103037824 */ /* 0x000fea00078e0ac6 */
[----:B------:R-:W-:Y:S02]  /*7cf0*/  IMNMX R0, R0, R3, !PT ;  /* 0x0000000300007217 */ /* 0x000fe40007800200 */
[----:B------:R-:W-:Y:S04]  /*7d00*/  IADD3 R3, R3, c[0x0][0x32c], RZ ;  /* 0x0000cb0003037a10 */ /* 0x000fe80007ffe0ff */
[----:B------:R-:W-:Y:S02]  /*7d10*/  IMNMX R2, R2, R3, PT ;  /* 0x0000000302027217 */ /* 0x000fe40003800200 */
.L_x_512:
[----:B------:R-:W-:Y:S04]  /*7d20*/  ISETP.GT.AND P1, PT, R178, -0x1, PT ;  /* 0xffffffffb200780c */ /* 0x000fe80003f24270 */
[C---:B------:R-:W-:Y:S02]  /*7d30*/  ISETP.GT.AND P2, PT, R0.reuse, RZ, P1 ;  /* 0x000000ff0000720c */ /* 0x040fe40000f44270 */
[----:B------:R-:W-:Y:S02]  /*7d40*/  ISETP.GT.AND P0, PT, R0, 0x1, P1 ;  /* 0x000000010000780c */ /* 0x000fe40000f04270 */
[C---:B------:R-:W-:Y:S02]  /*7d50*/  ISETP.LT.OR P2, PT, R2.reuse, 0x1, P2 ;  /* 0x000000010200780c */ /* 0x040fe40001741670 */
[----:B------:R-:W-:Y:S02]  /*7d60*/  ISETP.LT.OR P0, PT, R2, 0x2, P0 ;  /* 0x000000020200780c */ /* 0x000fe40000701670 */
[----:B------:R-:W-:Y:S02]  /*7d70*/  FSEL R138, R4, -INF , !P2 ;  /* 0xff800000048a7808 */ /* 0x000fe40005000000 */
[C---:B------:R-:W-:Y:S02]  /*7d80*/  ISETP.GT.AND P2, PT, R0.reuse, 0x8, P1 ;  /* 0x000000080000780c */ /* 0x040fe40000f44270 */
[----:B------:R-:W-:Y:S02]  /*7d90*/  FSEL R141, R5, -INF , !P0 ;  /* 0xff800000058d7808 */ /* 0x000fe40004000000 */
        /* <DEDUP_REMOVED lines=40> */
[----:B------:R-:W-:Y:S01]  /*8020*/  FSEL R28, R33, -INF , !P0 ;  /* 0xff800000211c7808 */ /* 0x000fe20004000000 */
[----:B------:R-:W-:-:S06]  /*8030*/  BRA.DIV ~URZ, `(.L_x_516) ;  /* 0x0000e5f27f007947 */ /* 0x000fcc000b800000 */
[----:B------:R2:W3:Y:S02]  /*8040*/  SHFL.IDX PT, R3, R128, 0x1, 0x1c1f ;  /* 0x003c1f0080037f89 */ /* 0x0004e400000e0000 */
.L_x_643:
[----:B---3--:R-:W-:Y:S01]  /*8050*/  IADD3 R2, R137, R3, RZ ;  /* 0x0000000389027210 */ /* 0x008fe20007ffe0ff */
        /* <DEDUP_REMOVED lines=18> */
.L_x_519:
[----:B------:R-:W-:Y:S04]  /*8180*/  MOV R4, 0x1 ;  /* 0x0000000100047802 */ /* 0x000fe80000000f00 */
[----:B------:R-:W-:Y:S11]  /*8190*/  ISETP.NE.AND P0, PT, R4, c[0x0][0x32c], PT ;  /* 0x0000cb0004007a0c */ /* 0x000ff60003f05270 */
[----:B------:R-:W-:Y:S02]  /*81a0*/  @!UPT UIADD3 URZ, URZ, URZ, URZ ;  /* 0x0000003f3f3ff290 */ /* 0x000fe4000fffe03f */
[----:B------:R-:W-:Y:S05]  /*81b0*/  @P0 IMAD.HI.U32 R4, R3, c[0x0][0x330], RZ ;  /* 0x0000cc0003040a27 */ /* 0x000fea00078e00ff */
[----:B------:R-:W-:Y:S02]  /*81c0*/  @P0 SHF.R.U32.HI R3, RZ, c[0x0][0x334], R4 ;  /* 0x0000cd00ff030a19 */ /* 0x000fe40000011604 */
.L_x_520:
[----:B------:R-:W-:Y:S05]  /*81d0*/  BSYNC B0 ;  /* 0x0000000000007941 */ /* 0x000fea0003800000 */
.L_x_518:
[----:B------:R-:W-:Y:S04]  /*81e0*/  IMAD R129, R3, c[0x0][0x32c], -R129 ;  /* 0x0000cb0003817a24 */ /* 0x000fe800078e0a81 */
[----:B------:R-:W-:Y:S05]  /*81f0*/  IMAD.IADD R3, R129, 0x1, -R198 ;  /* 0x0000000181037824 */ /* 0x000fea00078e0ac6 */
[----:B------:R-:W-:Y:S02]  /*8200*/  IADD3 R4, R3, c[0x0][0x32c], RZ ;  /* 0x0000cb0003047a10 */ /* 0x000fe40007ffe0ff */
[----:B------:R-:W-:Y:S02]  /*8210*/  IMNMX R0, R0, R3, !PT ;  /* 0x0000000300007217 */ /* 0x000fe40007800200 */
[----:B------:R-:W-:Y:S02]  /*8220*/  IMNMX R2, R2, R4, PT ;  /* 0x0000000402027217 */ /* 0x000fe40003800200 */
.L_x_517:
        /* <DEDUP_REMOVED lines=8> */
[----:B------:R-:W-:Y:S02]  /*82b0*/  ISETP.LT.OR P2, PT, R2, 0x9, P2 ;  /* 0x000000090200780c */ /* 0x000fe40001741670 */
[----:B------:R-:W-:Y:S02]  /*82c0*/  FMNMX.FTZ R3, R138, R130, !PT ;  /* 0x000000828a037209 */ /* 0x000fe40007810000 */
[----:B------:R-:W-:Y:S02]  /*82d0*/  FMNMX.FTZ R4, R16, R131, !PT ;  /* 0x0000008310047209 */ /* 0x000fe40007810000 */
[----:B------:R-:W-:Y:S02]  /*82e0*/  ISETP.LT.OR P0, PT, R2, 0xa, P0 ;  /* 0x0000000a0200780c */ /* 0x000fe40000701670 */
[----:B------:R-:W-:Y:S02]  /*82f0*/  FSEL R21, R10, -INF , !P2 ;  /* 0xff8000000a157808 */ /* 0x000fe40005000000 */
[C---:B------:R-:W-:Y:S02]  /*8300*/  ISETP.GT.AND P2, PT, R0.reuse, 0x10, P1 ;  /* 0x000000100000780c */ /* 0x040fe40000f44270 */
[----:B------:R-:W-:Y:S02]  /*8310*/  FMNMX.FTZ R5, R141, R3, !PT ;  /* 0x000000038d057209 */ /* 0x000fe40007810000 */
[----:B------:R-:W-:Y:S02]  /*8320*/  FMNMX.FTZ R3, R25, R4, !PT ;  /* 0x0000000419037209 */ /* 0x000fe40007810000 */
[----:B------:R-:W-:Y:S02]  /*8330*/  FSEL R24, R11, -INF , !P0 ;  /* 0xff8000000b187808 */ /* 0x000fe40004000000 */
[----:B------:R-:W-:Y:S02]  /*8340*/  ISETP.GT.AND P0, PT, R0, 0x11, P1 ;  /* 0x000000110000780c */ /* 0x000fe40000f04270 */
[----:B------:R-:W-:Y:S02]  /*8350*/  ISETP.LT.OR P2, PT, R2, 0x11, P2 ;  /* 0x000000110200780c */ /* 0x000fe40001741670 */
[----:B------:R-:W-:Y:S02]  /*8360*/  FMNMX.FTZ R4, R140, R5, !PT ;  /* 0x000000058c047209 */ /* 0x000fe40007810000 */
[----:B------:R-:W-:Y:S02]  /*8370*/  FMNMX.FTZ R3, R21, R3, !PT ;  /* 0x0000000315037209 */ /* 0x000fe40007810000 */
[----:B------:R-:W-:Y:S02]  /*8380*/  ISETP.LT.OR P0, PT, R2, 0x12, P0 ;  /* 0x000000120200780c */ /* 0x000fe40000701670 */
[----:B------:R-:W-:Y:S02]  /*8390*/  FSEL R20, R14, -INF , !P2 ;  /* 0xff8000000e147808 */ /* 0x000fe40005000000 */
[----:B------:R-:W-:Y:S02]  /*83a0*/  ISETP.GT.AND P2, PT, R0, 0x18, P1 ;  /* 0x000000180000780c */ /* 0x000fe40000f44270 */
        /* <DEDUP_REMOVED lines=14> */
[C---:B------:R-:W-:Y:S02]  /*8490*/  ISETP.LT.OR P2, PT, R2.reuse, 0x21, P2 ;  /* 0x000000210200780c */ /* 0x040fe40001741670 */
        /* <DEDUP_REMOVED lines=18> */
[----:B------:R-:W-:Y:S02]  /*85c0*/  ISETP.LT.OR P2, PT, R2, 0x31, P0 ;  /* 0x000000310200780c */ /* 0x000fe40000741670 */
[----:B------:R-:W-:Y:S02]  /*85d0*/  ISETP.GT.AND P0, PT, R0, 0x31, P1 ;  /* 0x000000310000780c */ /* 0x000fe40000f04270 */
[----:B------:R-:W-:Y:S02]  /*85e0*/  FMNMX.FTZ R3, R145, R5, !PT ;  /* 0x0000000591037209 */ /* 0x000fe40007810000 */
[----:B------:R-:W-:Y:S02]  /*85f0*/  FMNMX.FTZ R4, R11, R4, !PT ;  /* 0x000000040b047209 */ /* 0x000fe40007810000 */
[----:B------:R-:W-:Y:S02]  /*8600*/  FSEL R9, R30, -INF , !P2 ;  /* 0xff8000001e097808 */ /* 0x000fe40005000000 */
[----:B------:R-:W-:Y:S02]  /*8610*/  ISETP.GT.AND P3, PT, R0, 0x38, P1 ;  /* 0x000000380000780c */ /* 0x000fe40000f64270 */
[----:B------:R-:W-:Y:S02]  /*8620*/  ISETP.LT.OR P2, PT, R2, 0x32, P0 ;  /* 0x000000320200780c */ /* 0x000fe40000741670 */
[----:B------:R-:W-:Y:S02]  /*8630*/  ISETP.GT.AND P0, PT, R0, 0x39, P1 ;  /* 0x000000390000780c */ /* 0x000fe40000f04270 */
[----:B------:R-:W-:Y:S02]  /*8640*/  FMNMX.FTZ R0, R143, R3, !PT ;  /* 0x000000038f007209 */ /* 0x000fe40007810000 */
[----:B------:R-:W-:Y:S02]  /*8650*/  FMNMX.FTZ R3, R10, R4, !PT ;  /* 0x000000040a037209 */ /* 0x000fe40007810000 */
[----:B------:R-:W-:Y:S02]  /*8660*/  FSEL R8, R31, -INF , !P2 ;  /* 0xff8000001f087808 */ /* 0x000fe40005000000 */
[C---:B------:R-:W-:Y:S02]  /*8670*/  ISETP.LT.OR P1, PT, R2.reuse, 0x39, P3 ;  /* 0x000000390200780c */ /* 0x040fe40001f21670 */
[----:B------:R-:W-:Y:S02]  /*8680*/  FMNMX.FTZ R0, R139, R0, !PT ;  /* 0x000000008b007209 */ /* 0x000fe40007810000 */
[----:B------:R-:W-:Y:S02]  /*8690*/  FMNMX.FTZ R3, R9, R3, !PT ;  /* 0x0000000309037209 */ /* 0x000fe40007810000 */
[----:B------:R-:W-:Y:S02]  /*86a0*/  ISETP.LT.OR P0, PT, R2, 0x3a, P0 ;  /* 0x0000003a0200780c */ /* 0x000fe40000701670 */
[----:B------:R-:W-:Y:S02]  /*86b0*/  FSEL R7, R34, -INF , !P1 ;  /* 0xff80000022077808 */ /* 0x000fe40004800000 */
[----:B------:R-:W-:Y:S02]  /*86c0*/  FMNMX.FTZ R0, R142, R0, !PT ;  /* 0x000000008e007209 */ /* 0x000fe40007810000 */
[----:B------:R-:W-:Y:S02]  /*86d0*/  FMNMX.FTZ R2, R8, R3, !PT ;  /* 0x0000000308027209 */ /* 0x000fe40007810000 */
[----:B------:R-:W-:Y:S02]  /*86e0*/  FSEL R6, R35, -INF , !P0 ;  /* 0xff80000023067808 */ /* 0x000fe40004000000 */
[----:B------:R-:W-:Y:S02]  /*86f0*/  FMNMX.FTZ R0, R29, R0, !PT ;  /* 0x000000001d007209 */ /* 0x000fe40007810000 */
[----:B------:R-:W-:Y:S02]  /*8700*/  FMNMX.FTZ R2, R7, R2, !PT ;  /* 0x0000000207027209 */ /* 0x000fe40007810000 */
[----:B-12---:R-:W-:Y:S02]  /*8710*/  FMNMX.FTZ R128, R28, R0, !PT ;  /* 0x000000001c807209 */ /* 0x006fe40007810000 */
[----:B------:R-:W-:Y:S01]  /*8720*/  FMNMX.FTZ R5, R6, R2, !PT ;  /* 0x0000000206057209 */ /* 0x000fe20007810000 */
[----:B------:R-:W-:-:S05]  /*8730*/  BRA.DIV ~URZ, `(.L_x_521) ;  /* 0x0000df627f007947 */ /* 0x000fca000b800000 */
[----:B------:R1:W2:Y:S02]  /*8740*/  SHFL.BFLY PT, R0, R128, 0x2, 0x1f ;  /* 0x0c401f0080007f89 */ /* 0x0002a400000e0000 */
.L_x_644:
[----:B--2---:R-:W-:Y:S01]  /*8750*/  FMNMX.FTZ R4, R128, R0, !PT ;  /* 0x0000000080047209 */ /* 0x004fe20007810000 */
[----:B------:R-:W-:-:S05]  /*8760*/  BRA.DIV ~URZ, `(.L_x_522) ;  /* 0x0000df727f007947 */ /* 0x000fca000b800000 */
[----:B------:R-:W-:Y:S04]  /*8770*/  SHFL.BFLY PT, R0, R5, 0x2, 0x1f ;  /* 0x0c401f0005007f89 */ /* 0x000fe800000e0000 */
[----:B------:R-:W2:Y:S02]  /*8780*/  SHFL.BFLY PT, R2, R4, 0x1, 0x1f ;  /* 0x0c201f0004027f89 */ /* 0x000ea400000e0000 */
[----:B--2---:R-:W-:Y:S02]  /*8790*/  FMNMX.FTZ R129, R4, R2, !PT ;  /* 0x0000000204817209 */ /* 0x004fe40007810000 */
[----:B-1----:R-:W-:Y:S05]  /*87a0*/  FMNMX.FTZ R128, R5, R0, !PT ;  /* 0x0000000005807209 */ /* 0x002fea0007810000 */
[----:B------:R1:W2:Y:S02]  /*87b0*/  SHFL.BFLY PT, R0, R128, 0x1, 0x1f ;  /* 0x0c201f0080007f89 */ /* 0x0002a400000e0000 */
.L_x_645:
[C---:B------:R-:W-:Y:S01]  /*87c0*/  FMUL.FTZ R2, R129.reuse, c[0x0][0x2d0] ;  /* 0x0000b40081027a20 */ /* 0x040fe20000410000 */
[----:B------:R-:W-:Y:S01]  /*87d0*/  FSETP.NEU.FTZ.AND P0, PT, R129, -INF , PT ;  /* 0xff8000008100780b */ /* 0x000fe20003f1d000 */
[----:B------:R-:W-:Y:S01]  /*87e0*/  WARPSYNC 0xffffffff ;  /* 0xffffffff00007948 */ /* 0x000fe20003800000 */
[----:B--2---:R-:W-:Y:S02]  /*87f0*/  FMNMX.FTZ R3, R0, R128, !PT ;  /* 0x0000008000037209 */ /* 0x004fe40007810000 */
[----:B------:R-:W-:Y:S05]  /*8800*/  FSEL R4, R2, RZ, P0 ;  /* 0x000000ff02047208 */ /* 0x000fea0000000000 */
[--C-:B------:R-:W-:Y:S02]  /*8810*/  FFMA.FTZ R2, R138, c[0x0][0x2d0], -R4.reuse ;  /* 0x0000b4008a027a23 */ /* 0x100fe40000010804 */
[--C-:B------:R-:W-:Y:S02]  /*8820*/  FFMA.FTZ R5, R144, c[0x0][0x2d0], -R4.reuse ;  /* 0x0000b40090057a23 */ /* 0x100fe40000010804 */
[----:B------:R2:W-:Y:S01]  /*8830*/  MUFU.EX2 R18, R2 ;  /* 0x0000000200127308 */ /* 0x0005e20000000800 */
[--C-:B------:R-:W-:Y:S02]  /*8840*/  FFMA.FTZ R152, R143, c[0x0][0x2d0], -R4.reuse ;  /* 0x0000b4008f987a23 */ /* 0x100fe40000010804 */
[--C-:B------:R-:W-:Y:S02]  /*8850*/  FFMA.FTZ R163, R142, c[0x0][0x2d0], -R4.reuse ;  /* 0x0000b4008ea37a23 */ /* 0x100fe40000010804 */
[--C-:B------:R-:W-:Y:S02]  /*8860*/  FFMA.FTZ R150, R150, c[0x0][0x2d0], -R4.reuse ;  /* 0x0000b40096967a23 */ /* 0x100fe40000010804 */
[--C-:B------:R-:W-:Y:S02]  /*8870*/  FFMA.FTZ R151, R151, c[0x0][0x2d0], -R4.reuse ;  /* 0x0000b40097977a23 */ /* 0x100fe40000010804 */
[--C-:B------:R-:W-:Y:S01]  /*8880*/  FFMA.FTZ R149, R149, c[0x0][0x2d0], -R4.reuse ;  /* 0x0000b40095957a23 */ /* 0x100fe20000010804 */
[----:B------:R3:W-:Y:S01]  /*8890*/  MUFU.EX2 R189, R5 ;  /* 0x0000000500bd7308 */ /* 0x0007e20000000800 */
        /* <DEDUP_REMOVED lines=8> */
[--C-:B--2---:R-:W-:Y:S05]  /*8920*/  FFMA.FTZ R2, R141, c[0x0][0x2d0], -R4.reuse ;  /* 0x0000b4008d027a23 */ /* 0x104fea0000010804 */
[----:B------:R2:W4:Y:S01]  /*8930*/  MUFU.EX2 R183, R2 ;  /* 0x0000000200b77308 */ /* 0x0005220000000800 */
[----:B---3--:R-:W-:Y:S09]  /*8940*/  FMUL.FTZ R5, R3, c[0x0][0x2d0] ;  /* 0x0000b40003057a20 */ /* 0x008ff20000410000 */
[----:B------:R-:W-:Y:S10]  /*8950*/  MUFU.EX2 R155, R155 ;  /* 0x0000009b009b7308 */ /* 0x000ff40000000800 */
[----:B------:R-:W-:Y:S01]  /*8960*/  MUFU.EX2 R154, R154 ;  /* 0x0000009a009a7308 */ /* 0x000fe20000000800 */
[----:B--2---:R-:W-:Y:S02]  /*8970*/  FFMA.FTZ R2, R140, c[0x0][0x2d0], -R4 ;  /* 0x0000b4008c027a23 */ /* 0x004fe40000010804 */
[----:B------:R-:W2:Y:S07]  /*8980*/  LDSM.16.MT88.4 R140, [R168] ;  /* 0x00000000a88c783b */ /* 0x000eae0000004200 */
[----:B------:R3:W5:Y:S02]  /*8990*/  MUFU.EX2 R188, R2 ;  /* 0x0000000200bc7308 */ /* 0x0007640000000800 */
[----:B---3--:R-:W-:Y:S02]  /*89a0*/  FSEL R2, R129, RZ, P0 ;  /* 0x000000ff81027208 */ /* 0x008fe40000000000 */
[----:B------:R-:W-:Y:S03]  /*89b0*/  FSETP.NEU.FTZ.AND P0, PT, R3, -INF , PT ;  /* 0xff8000000300780b */ /* 0x000fe60003f1d000 */
[----:B------:R-:W-:Y:S01]  /*89c0*/  FADD.FTZ R0, -R2, R130 ;  /* 0x0000008202007221 */ /* 0x000fe20000010100 */
[----:B------:R-:W-:Y:S03]  /*89d0*/  FSEL R5, R5, RZ, P0 ;  /* 0x000000ff05057208 */ /* 0x000fe60000000000 */
[----:B------:R-:W-:Y:S02]  /*89e0*/  FMUL.FTZ R0, R0, c[0x0][0x2d0] ;  /* 0x0000b40000007a20 */ /* 0x000fe40000410000 */
[--C-:B------:R-:W-:Y:S01]  /*89f0*/  FFMA.FTZ R4, R24, c[0x0][0x2d0], -R5.reuse ;  /* 0x0000b40018047a23 */ /* 0x100fe20000010805 */
[----:B----4-:R-:W-:Y:S01]  /*8a00*/  F2FP.PACK_AB R136, R183, R18 ;  /* 0x00000012b788723e */ /* 0x010fe200000000ff */
[----:B------:R3:W4:Y:S01]  /*8a10*/  MUFU.EX2 R2, R0 ;  /* 0x0000000000027308 */ /* 0x0007220000000800 */
[--C-:B------:R-:W-:Y:S01]  /*8a20*/  FFMA.FTZ R148, R11, c[0x0][0x2d0], -R5.reuse ;  /* 0x0000b4000b947a23 */ /* 0x100fe20000010805 */
[----:B-----5:R-:W-:Y:S01]  /*8a30*/  F2FP.PACK_AB R138, R189, R188 ;  /* 0x000000bcbd8a723e */ /* 0x020fe200000000ff */
        /* <DEDUP_REMOVED lines=8> */
[--C-:B-1----:R-:W-:Y:S02]  /*8ac0*/  FFMA.FTZ R128, R20, c[0x0][0x2d0], -R5.reuse ;  /* 0x0000b40014807a23 */ /* 0x102fe40000010805 */
[--C-:B------:R-:W-:Y:S02]  /*8ad0*/  FFMA.FTZ R177, R7, c[0x0][0x2d0], -R5.reuse ;  /* 0x0000b40007b17a23 */ /* 0x100fe40000010805 */
[--C-:B------:R-:W-:Y:S02]  /*8ae0*/  FFMA.FTZ R184, R6, c[0x0][0x2d0], -R5.reuse ;  /* 0x0000b40006b87a23 */ /* 0x100fe40000010805 */
[--C-:B---3--:R-:W-:Y:S02]  /*8af0*/  FFMA.FTZ R0, R16, c[0x0][0x2d0], -R5.reuse ;  /* 0x0000b40010007a23 */ /* 0x108fe40000010805 */
[--C-:B------:R-:W-:Y:S02]  /*8b00*/  FFMA.FTZ R16, R21, c[0x0][0x2d0], -R5.reuse ;  /* 0x0000b40015107a23 */ /* 0x100fe40000010805 */
[----:B------:R1:W-:Y:S01]  /*8b10*/  MUFU.EX2 R158, R0 ;  /* 0x00000000009e7308 */ /* 0x0003e20000000800 */
[C---:B----4-:R-:W-:Y:S02]  /*8b20*/  FMUL.FTZ R8, R2.reuse, R100 ;  /* 0x0000006402087220 */ /* 0x050fe40000410000 */
[C---:B------:R-:W-:Y:S02]  /*8b30*/  FMUL.FTZ R9, R2.reuse, R101 ;  /* 0x0000006502097220 */ /* 0x040fe40000410000 */
[C---:B------:R-:W-:Y:S02]  /*8b40*/  FMUL.FTZ R12, R2.reuse, R104 ;  /* 0x00000068020c7220 */ /* 0x040fe40000410000 */
[C---:B-----5:R-:W-:Y:S02]  /*8b50*/  FMUL.FTZ R4, R2.reuse, R132 ;  /* 0x0000008402047220 */ /* 0x060fe40000410000 */
[C---:B------:R-:W-:Y:S01]  /*8b60*/  FMUL.FTZ R13, R2.reuse, R105 ;  /* 0x00000069020d7220 */ /* 0x040fe20000410000 */
[----:B------:R-:W3:Y:S01]  /*8b70*/  MUFU.EX2 R186, R16 ;  /* 0x0000001000ba7308 */ /* 0x000ee20000000800 */
[C---:B------:R-:W-:Y:S02]  /*8b80*/  FMUL.FTZ R17, R2.reuse, R109 ;  /* 0x0000006d02117220 */ /* 0x040fe40000410000 */
[C---:B------:R-:W-:Y:S02]  /*8b90*/  FMUL.FTZ R21, R2.reuse, R113 ;  /* 0x0000007102157220 */ /* 0x040fe40000410000 */
[C---:B------:R-:W-:Y:S02]  /*8ba0*/  FMUL.FTZ R24, R2.reuse, R116 ;  /* 0x0000007402187220 */ /* 0x040fe40000410000 */
[C---:B------:R-:W-:Y:S02]  /*8bb0*/  FMUL.FTZ R33, R2.reuse, R125 ;  /* 0x0000007d02217220 */ /* 0x040fe40000410000 */
[C---:B------:R-:W-:Y:S01]  /*8bc0*/  FMUL.FTZ R20, R2.reuse, R112 ;  /* 0x0000007002147220 */ /* 0x040fe20000410000 */
[----:B------:R-:W-:Y:S01]  /*8bd0*/  MUFU.EX2 R132, R149 ;  /* 0x0000009500847308 */ /* 0x000fe20000000800 */
[C---:B------:R-:W-:Y:S02]  /*8be0*/  FMUL.FTZ R28, R2.reuse, R120 ;  /* 0x00000078021c7220 */ /* 0x040fe40000410000 */
[C---:B------:R-:W-:Y:S02]  /*8bf0*/  FMUL.FTZ R29, R2.reuse, R121 ;  /* 0x00000079021d7220 */ /* 0x040fe40000410000 */
[----:B-1----:R-:W-:Y:S02]  /*8c00*/  FFMA.FTZ R0, R25, c[0x0][0x2d0], -R5 ;  /* 0x0000b40019007a23 */ /* 0x002fe40000010805 */
[C---:B------:R-:W-:Y:S02]  /*8c10*/  FMUL.FTZ R25, R2.reuse, R117 ;  /* 0x0000007502197220 */ /* 0x040fe40000410000 */
[C---:B------:R-:W-:Y:S01]  /*8c20*/  FMUL.FTZ R32, R2.reuse, R124 ;  /* 0x0000007c02207220 */ /* 0x040fe20000410000 */
[----:B------:R1:W4:Y:S01]  /*8c30*/  MUFU.EX2 R157, R0 ;  /* 0x00000000009d7308 */ /* 0x0003220000000800 */
[C---:B------:R-:W-:Y:S02]  /*8c40*/  FMUL.FTZ R36, R2.reuse, R36 ;  /* 0x0000002402247220 */ /* 0x040fe40000410000 */
[C---:B------:R-:W-:Y:S01]  /*8c50*/  FMUL.FTZ R37, R2.reuse, R37 ;  /* 0x0000002502257220 */ /* 0x040fe20000410000 */
[----:B---3--:R-:W-:Y:S01]  /*8c60*/  F2FP.PACK_AB R139, R185, R186 ;  /* 0x000000bab98b723e */ /* 0x008fe200000000ff */
        /* <DEDUP_REMOVED lines=11> */
[C---:B------:R-:W-:Y:S01]  /*8d20*/  FMUL.FTZ R56, R2.reuse, R56 ;  /* 0x0000003802387220 */ /* 0x040fe20000410000 */
[----:B-1----:R-:W-:Y:S01]  /*8d30*/  FSEL R0, R3, RZ, P0 ;  /* 0x000000ff03007208 */ /* 0x002fe20000000000 */
[C---:B------:R-:W-:Y:S01]  /*8d40*/  FMUL.FTZ R57, R2.reuse, R57 ;  /* 0x0000003902397220 */ /* 0x040fe20000410000 */
[----:B----4-:R-:W-:Y:S01]  /*8d50*/  F2FP.PACK_AB R137, R157, R158 ;  /* 0x0000009e9d89723e */ /* 0x010fe200000000ff */
[----:B------:R-:W-:Y:S01]  /*8d60*/  FMUL.FTZ R60, R2, R60 ;  /* 0x0000003c023c7220 */ /* 0x000fe20000410000 */
[----:B------:R-:W-:Y:S01]  /*8d70*/  ISETP.GT.AND P0, PT, R178, R199, PT ;  /* 0x000000c7b200720c */ /* 0x000fe20003f04270 */
[----:B------:R-:W-:Y:S01]  /*8d80*/  FADD.FTZ R0, -R0, R131 ;  /* 0x0000008300007221 */ /* 0x000fe20000010100 */
[----:B------:R-:W-:Y:S01]  /*8d90*/  MUFU.EX2 R149, R156 ;  /* 0x0000009c00957308 */ /* 0x000fe20000000800 */
[----:B------:R-:W-:Y:S01]  /*8da0*/  FFMA.FTZ R131, R15, c[0x0][0x2d0], -R5 ;  /* 0x0000b4000f837a23 */ /* 0x000fe20000010805 */
[----:B------:R-:W-:Y:S01]  /*8db0*/  IADD3 R178, R178, -0x1, RZ ;  /* 0xffffffffb2b27810 */ /* 0x000fe20007ffe0ff */
[----:B------:R-:W-:Y:S02]  /*8dc0*/  FMUL.FTZ R0, R0, c[0x0][0x2d0] ;  /* 0x0000b40000007a20 */ /* 0x000fe40000410000 */
[C---:B------:R-:W-:Y:S02]  /*8dd0*/  FMUL.FTZ R5, R2.reuse, R133 ;  /* 0x0000008502057220 */ /* 0x040fe40000410000 */
[C---:B------:R-:W-:Y:S02]  /*8de0*/  FMUL.FTZ R61, R2.reuse, R61 ;  /* 0x0000003d023d7220 */ /* 0x040fe40000410000 */
[C---:B------:R-:W-:Y:S01]  /*8df0*/  FMUL.FTZ R64, R2.reuse, R64 ;  /* 0x0000004002407220 */ /* 0x040fe20000410000 */
[----:B------:R-:W1:Y:S01]  /*8e00*/  MUFU.EX2 R0, R0 ;  /* 0x0000000000007308 */ /* 0x000e620000000800 */
        /* <DEDUP_REMOVED lines=19> */
[C---:B------:R-:W-:Y:S02]  /*8f40*/  FMUL.FTZ R7, R0.reuse, R135 ;  /* 0x0000008700077220 */ /* 0x040fe40000410000 */
[C---:B------:R-:W-:Y:S02]  /*8f50*/  FMUL.FTZ R14, R0.reuse, R106 ;  /* 0x0000006a000e7220 */ /* 0x040fe40000410000 */
[C---:B------:R-:W-:Y:S02]  /*8f60*/  FMUL.FTZ R15, R0.reuse, R107 ;  /* 0x0000006b000f7220 */ /* 0x040fe40000410000 */
[----:B------:R-:W-:Y:S01]  /*8f70*/  LDSM.16.MT88.4 R104, [R168+0x800] ;  /* 0x00080000a868783b */ /* 0x000fe20000004200 */
[C---:B--2---:R-:W-:Y:S02]  /*8f80*/  HMMA.16816.F32 R4, R136.reuse, R140, R4 ;  /* 0x0000008c8804723c */ /* 0x044fe40000001804 */
[----:B------:R-:W-:Y:S03]  /*8f90*/  MUFU.EX2 R141, R172 ;  /* 0x000000ac008d7308 */ /* 0x000fe60000000800 */
[C---:B------:R-:W-:Y:S02]  /*8fa0*/  FMUL.FTZ R19, R0.reuse, R111 ;  /* 0x0000006f00137220 */ /* 0x040fe40000410000 */
[C---:B------:R-:W-:Y:S01]  /*8fb0*/  FMUL.FTZ R22, R0.reuse, R114 ;  /* 0x0000007200167220 */ /* 0x040fe20000410000 */
[C---:B------:R-:W-:Y:S04]  /*8fc0*/  HMMA.16816.F32 R8, R136.reuse, R142, R8 ;  /* 0x0000008e8808723c */ /* 0x040fe80000001808 */
[C---:B------:R-:W-:Y:S01]  /*8fd0*/  FMUL.FTZ R23, R0.reuse, R115 ;  /* 0x0000007300177220 */ /* 0x040fe20000410000 */
[----:B------:R-:W-:Y:S01]  /*8fe0*/  MUFU.EX2 R143, R163 ;  /* 0x000000a3008f7308 */ /* 0x000fe20000000800 */
[C---:B------:R-:W-:Y:S02]  /*8ff0*/  FMUL.FTZ R26, R0.reuse, R118 ;  /* 0x00000076001a7220 */ /* 0x040fe40000410000 */
[C---:B------:R-:W-:Y:S02]  /*9000*/  FMUL.FTZ R27, R0.reuse, R119 ;  /* 0x00000077001b7220 */ /* 0x040fe40000410000 */
[----:B------:R-:W-:Y:S02]  /*9010*/  LDSM.16.MT88.4 R116, [R171+0x1800] ;  /* 0x00180000ab74783b */ /* 0x000fe40000004200 */
[C---:B------:R-:W-:Y:S02]  /*9020*/  FMUL.FTZ R34, R0.reuse, R126 ;  /* 0x0000007e00227220 */ /* 0x040fe40000410000 */
[----:B------:R-:W-:Y:S01]  /*9030*/  FMUL.FTZ R35, R0, R127 ;  /* 0x0000007f00237220 */ /* 0x000fe20000410000 */
[----:B------:R-:W-:Y:S01]  /*9040*/  MUFU.EX2 R142, R159 ;  /* 0x0000009f008e7308 */ /* 0x000fe20000000800 */
[----:B------:R-:W-:Y:S02]  /*9050*/  FMUL.FTZ R89, R2, R89 ;  /* 0x0000005902597220 */ /* 0x000fe40000410000 */
[C---:B------:R-:W-:Y:S02]  /*9060*/  FMUL.FTZ R30, R0.reuse, R122 ;  /* 0x0000007a001e7220 */ /* 0x040fe40000410000 */
[----:B------:R-:W-:Y:S01]  /*9070*/  FMUL.FTZ R31, R0, R123 ;  /* 0x0000007b001f7220 */ /* 0x000fe20000410000 */
[C---:B-1----:R-:W-:Y:S03]  /*9080*/  HMMA.16816.F32 R12, R136.reuse, R100, R12 ;  /* 0x00000064880c723c */ /* 0x042fe6000000180c */
[C---:B------:R-:W-:Y:S01]  /*9090*/  FMUL.FTZ R92, R2.reuse, R92 ;  /* 0x0000005c025c7220 */ /* 0x040fe20000410000 */
[----:B------:R-:W1:Y:S01]  /*90a0*/  MUFU.EX2 R123, R151 ;  /* 0x00000097007b7308 */ /* 0x000e620000000800 */
[C---:B------:R-:W-:Y:S02]  /*90b0*/  FMUL.FTZ R93, R2.reuse, R93 ;  /* 0x0000005d025d7220 */ /* 0x040fe40000410000 */
[C---:B------:R-:W-:Y:S02]  /*90c0*/  FMUL.FTZ R96, R2.reuse, R96 ;  /* 0x0000006002607220 */ /* 0x040fe40000410000 */
[C---:B------:R-:W-:Y:S03]  /*90d0*/  FMUL.FTZ R97, R2.reuse, R97 ;  /* 0x0000006102617220 */ /* 0x040fe60000410000 */
[----:B------:R-:W-:Y:S02]  /*90e0*/  FFMA.FTZ R2, R2, R187, R18 ;  /* 0x000000bb02027223 */ /* 0x000fe40000010012 */
[C---:B------:R-:W-:Y:S01]  /*90f0*/  FMUL.FTZ R18, R0.reuse, R110 ;  /* 0x0000006e00127220 */ /* 0x040fe20000410000 */
[----:B------:R-:W-:Y:S01]  /*9100*/  MUFU.EX2 R187, R144 ;  /* 0x0000009000bb7308 */ /* 0x000fe20000000800 */
[----:B------:R-:W-:Y:S01]  /*9110*/  LDSM.16.MT88.4 R108, [R169+0x800] ;  /* 0x00080000a96c783b */ /* 0x000fe20000004200 */
[C---:B------:R-:W-:Y:S02]  /*9120*/  FMUL.FTZ R38, R0.reuse, R38 ;  /* 0x0000002600267220 */ /* 0x040fe40000410000 */
[C---:B------:R-:W-:Y:S02]  /*9130*/  FMUL.FTZ R39, R0.reuse, R39 ;  /* 0x0000002700277220 */ /* 0x040fe40000410000 */
[C---:B------:R-:W-:Y:S03]  /*9140*/  HMMA.16816.F32 R16, R136.reuse, R102, R16 ;  /* 0x000000668810723c */ /* 0x040fe60000001810 */
[----:B------:R-:W2:Y:S01]  /*9150*/  LDSM.16.MT88.4 R100, [R171] ;  /* 0x00000000ab64783b */ /* 0x000ea20000004200 */
[C---:B------:R-:W-:Y:S01]  /*9160*/  FMUL.FTZ R42, R0.reuse, R42 ;  /* 0x0000002a002a7220 */ /* 0x040fe20000410000 */
[----:B------:R-:W3:Y:S01]  /*9170*/  MUFU.EX2 R122, R128 ;  /* 0x00000080007a7308 */ /* 0x000ee20000000800 */
[C---:B------:R-:W-:Y:S02]  /*9180*/  FMUL.FTZ R43, R0.reuse, R43 ;  /* 0x0000002b002b7220 */ /* 0x040fe40000410000 */
[C---:B------:R-:W-:Y:S04]  /*9190*/  FMUL.FTZ R46, R0.reuse, R46 ;  /* 0x0000002e002e7220 */ /* 0x040fe80000410000 */
        /* <DEDUP_REMOVED lines=18> */
[C---:B------:R-:W-:Y:S01]  /*92c0*/  FMUL.FTZ R78, R0.reuse, R78 ;  /* 0x0000004e004e7220 */ /* 0x040fe20000410000 */
[C---:B--2---:R-:W-:Y:S02]  /*92d0*/  HMMA.16816.F32 R20, R136.reuse, R100, R20 ;  /* 0x000000648814723c */ /* 0x044fe40000001814 */
[----:B------:R-:W-:Y:S01]  /*92e0*/  MUFU.EX2 R140, R160 ;  /* 0x000000a0008c7308 */ /* 0x000fe20000000800 */
[C---:B------:R-:W-:Y:S02]  /*92f0*/  FMUL.FTZ R79, R0.reuse, R79 ;  /* 0x0000004f004f7220 */ /* 0x040fe40000410000 */
[C---:B------:R-:W-:Y:S02]  /*9300*/  FMUL.FTZ R82, R0.reuse, R82 ;  /* 0x0000005200527220 */ /* 0x040fe40000410000 */
[C---:B------:R-:W-:Y:S01]  /*9310*/  FMUL.FTZ R83, R0.reuse, R83 ;  /* 0x0000005300537220 */ /* 0x040fe20000410000 */
[C---:B------:R-:W-:Y:S01]  /*9320*/  HMMA.16816.F32 R24, R136.reuse, R102, R24 ;  /* 0x000000668818723c */ /* 0x040fe20000001818 */
[----:B------:R-:W2:Y:S03]  /*9330*/  LDSM.16.MT88.4 R100, [R170] ;  /* 0x00000000aa64783b */ /* 0x000ea60000004200 */
[C---:B------:R-:W-:Y:S01]  /*9340*/  FMUL.FTZ R86, R0.reuse, R86 ;  /* 0x0000005600567220 */ /* 0x040fe20000410000 */
[----:B------:R-:W-:Y:S01]  /*9350*/  MUFU.EX2 R131, R177 ;  /* 0x000000b100837308 */ /* 0x000fe20000000800 */
[C---:B------:R-:W-:Y:S02]  /*9360*/  FMUL.FTZ R87, R0.reuse, R87 ;  /* 0x0000005700577220 */ /* 0x040fe40000410000 */
[C---:B------:R-:W-:Y:S04]  /*9370*/  FMUL.FTZ R90, R0.reuse, R90 ;  /* 0x0000005a005a7220 */ /* 0x040fe80000410000 */
[C---:B------:R-:W-:Y:S02]  /*9380*/  FMUL.FTZ R91, R0.reuse, R91 ;  /* 0x0000005b005b7220 */ /* 0x040fe40000410000 */
[----:B------:R-:W-:Y:S01]  /*9390*/  FADD.FTZ R2, R183, R2 ;  /* 0x00000002b7027221 */ /* 0x000fe20000010000 */
[----:B------:R-:W-:Y:S01]  /*93a0*/  MUFU.EX2 R130, R184 ;  /* 0x000000b800827308 */ /* 0x000fe20000000800 */
[C---:B------:R-:W-:Y:S02]  /*93b0*/  FMUL.FTZ R94, R0.reuse, R94 ;  /* 0x0000005e005e7220 */ /* 0x040fe40000410000 */
[C---:B------:R-:W-:Y:S02]  /*93c0*/  FMUL.FTZ R95, R0.reuse, R95 ;  /* 0x0000005f005f7220 */ /* 0x040fe40000410000 */
[C---:B------:R-:W-:Y:S02]  /*93d0*/  FMUL.FTZ R98, R0.reuse, R98 ;  /* 0x0000006200627220 */ /* 0x040fe40000410000 */
[C---:B------:R-:W-:Y:S02]  /*93e0*/  FMUL.FTZ R99, R0.reuse, R99 ;  /* 0x0000006300637220 */ /* 0x040fe40000410000 */
[----:B------:R-:W-:Y:S02]  /*93f0*/  FFMA.FTZ R0, R0, R190, R158 ;  /* 0x000000be00007223 */ /* 0x000fe4000001009e */
[----:B------:R-:W4:Y:S02]  /*9400*/  MUFU.EX2 R158, R145 ;  /* 0x00000091009e7308 */ /* 0x000f240000000800 */
[----:B------:R-:W-:Y:S02]  /*9410*/  FADD.FTZ R112, R157, R0 ;  /* 0x000000009d707221 */ /* 0x000fe40000010000 */
[----:B------:R-:W-:Y:S02]  /*9420*/  FADD.FTZ R0, R188, R2 ;  /* 0x00000002bc007221 */ /* 0x000fe40000010000 */
[----:B------:R-:W-:Y:S02]  /*9430*/  FADD.FTZ R2, R186, R112 ;  /* 0x00000070ba027221 */ /* 0x000fe40000010000 */
[----:B------:R-:W-:Y:S01]  /*9440*/  LDSM.16.MT88.4 R112, [R169+0x1000] ;  /* 0x00100000a970783b */ /* 0x000fe20000004200 */
[----:B------:R-:W-:Y:S01]  /*9450*/  FADD.FTZ R0, R189, R0 ;  /* 0x00000000bd007221 */ /* 0x000fe20000010000 */
[----:B------:R-:W5:Y:S01]  /*9460*/  MUFU.EX2 R145, R161 ;  /* 0x000000a100917308 */ /* 0x000f620000000800 */
[----:B------:R-:W-:Y:S02]  /*9470*/  FADD.FTZ R2, R185, R2 ;  /* 0x00000002b9027221 */ /* 0x000fe40000010000 */
[----:B-1----:R-:W-:Y:S01]  /*9480*/  FADD.FTZ R0, R123, R0 ;  /* 0x000000007b007221 */ /* 0x002fe20000010000 */
[C---:B--2---:R-:W-:Y:S08]  /*9490*/  HMMA.16816.F32 R28, R136.reuse, R100, R28 ;  /* 0x00000064881c723c */ /* 0x044ff0000000181c */
        /* <DEDUP_REMOVED lines=23> */
[C---:B-1----:R-:W-:Y:S07]  /*9610*/  HMMA.16816.F32 R92, R136.reuse, R100, R92 ;  /* 0x00000064885c723c */ /* 0x042fee000000185c */
[----:B------:R-:W-:Y:S01]  /*9620*/  F2FP.PACK_AB R100, R124, R123 ;  /* 0x0000007b7c64723e */ /* 0x000fe200000000ff */
[----:B------:R-:W-:Y:S04]  /*9630*/  HMMA.16816.F32 R96, R136, R102, R96 ;  /* 0x000000668860723c */ /* 0x000fe80000001860 */
[----:B---3--:R-:W-:Y:S03]  /*9640*/  F2FP.PACK_AB R101, R121, R122 ;  /* 0x0000007a7965723e */ /* 0x008fe600000000ff */
[----:B------:R-:W-:Y:S02]  /*9650*/  F2FP.PACK_AB R102, R187, R132 ;  /* 0x00000084bb66723e */ /* 0x000fe400000000ff */
[----:B----4-:R-:W-:Y:S03]  /*9660*/  F2FP.PACK_AB R103, R158, R120 ;  /* 0x000000789e67723e */ /* 0x010fe600000000ff */
[----:B------:R-:W-:Y:S02]  /*9670*/  F2FP.PACK_AB R136, R143, R141 ;  /* 0x0000008d8f88723e */ /* 0x000fe400000000ff */
[----:B-----5:R-:W-:Y:S02]  /*9680*/  F2FP.PACK_AB R138, R145, R144 ;  /* 0x00000090918a723e */ /* 0x020fe400000000ff */
[C---:B------:R-:W-:Y:S05]  /*9690*/  HMMA.16816.F32 R4, R100.reuse, R104, R4 ;  /* 0x000000686404723c */ /* 0x040fea0000001804 */
[----:B------:R-:W-:Y:S02]  /*96a0*/  F2FP.PACK_AB R137, R140, R142 ;  /* 0x0000008e8c89723e */ /* 0x000fe400000000ff */
[----:B------:R-:W-:Y:S01]  /*96b0*/  F2FP.PACK_AB R139, R130, R131 ;  /* 0x00000083828b723e */ /* 0x000fe200000000ff */
[C---:B------:R-:W-:Y:S01]  /*96c0*/  HMMA.16816.F32 R8, R100.reuse, R106, R8 ;  /* 0x0000006a6408723c */ /* 0x040fe20000001808 */
[----:B------:R-:W1:Y:S07]  /*96d0*/  LDSM.16.MT88.4 R104, [R171+0x800] ;  /* 0x00080000ab68783b */ /* 0x000e6e0000004200 */
[C---:B------:R-:W-:Y:S08]  /*96e0*/  HMMA.16816.F32 R12, R100.reuse, R108, R12 ;  /* 0x0000006c640c723c */ /* 0x040ff0000000180c */
        /* <DEDUP_REMOVED lines=70> */
[----:B------:R-:W-:Y:S07]  /*9b50*/  HMMA.16816.F32 R96, R100, R110, R96 ;  /* 0x0000006e6460723c */ /* 0x000fee0000001860 */
[----:B------:R-:W-:Y:S02]  /*9b60*/  FADD.FTZ R100, R122, R2 ;  /* 0x000000027a647221 */ /* 0x000fe40000010000 */
[----:B------:R-:W-:Y:S02]  /*9b70*/  FADD.FTZ R2, R124, R0 ;  /* 0x000000007c027221 */ /* 0x000fe40000010000 */
[----:B------:R-:W2:Y:S01]  /*9b80*/  LDSM.16.MT88.4 R124, [R170+0x1800] ;  /* 0x00180000aa7c783b */ /* 0x000ea20000004200 */
[----:B------:R-:W-:Y:S02]  /*9b90*/  FADD.FTZ R0, R121, R100 ;  /* 0x0000006479007221 */ /* 0x000fe40000010000 */
[----:B------:R-:W-:Y:S02]  /*9ba0*/  FADD.FTZ R128, R132, R2 ;  /* 0x0000000284807221 */ /* 0x000fe40000010000 */
[----:B------:R-:W-:Y:S02]  /*9bb0*/  FADD.FTZ R2, R120, R0 ;  /* 0x0000000078027221 */ /* 0x000fe40000010000 */
[----:B------:R-:W-:Y:S02]  /*9bc0*/  FADD.FTZ R0, R187, R128 ;  /* 0x00000080bb007221 */ /* 0x000fe40000010000 */
[----:B------:R-:W-:Y:S02]  /*9bd0*/  FADD.FTZ R2, R158, R2 ;  /* 0x000000029e027221 */ /* 0x000fe40000010000 */
[----:B------:R-:W-:Y:S02]  /*9be0*/  FADD.FTZ R0, R149, R0 ;  /* 0x0000000095007221 */ /* 0x000fe40000010000 */
[----:B------:R-:W-:Y:S01]  /*9bf0*/  FADD.FTZ R2, R150, R2 ;  /* 0x0000000296027221 */ /* 0x000fe20000010000 */
        /* <DEDUP_REMOVED lines=8> */
[C---:B------:R-:W-:Y:S01]  /*9c80*/  HMMA.16816.F32 R104, R136.reuse, R112, R12 ;  /* 0x000000708868723c */ /* 0x040fe2000000180c */
[----:B------:R-:W4:Y:S03]  /*9c90*/  LDSM.16.MT88.4 R12, [R171+0x3800] ;  /* 0x00380000ab0c783b */ /* 0x000f260000004200 */
[----:B------:R-:W-:Y:S04]  /*9ca0*/  FADD.FTZ R0, R152, R0 ;  /* 0x0000000098007221 */ /* 0x000fe80000010000 */
[C---:B------:R-:W-:Y:S01]  /*9cb0*/  HMMA.16816.F32 R108, R136.reuse, R114, R16 ;  /* 0x00000072886c723c */ /* 0x040fe20000001810 */
[----:B------:R-:W5:Y:S07]  /*9cc0*/  LDSM.16.MT88.4 R16, [R170+0x3800] ;  /* 0x00380000aa10783b */ /* 0x000f6e0000004200 */
[C---:B------:R-:W-:Y:S08]  /*9cd0*/  HMMA.16816.F32 R112, R136.reuse, R116, R20 ;  /* 0x000000748870723c */ /* 0x040ff00000001814 */
[C---:B------:R-:W-:Y:S08]  /*9ce0*/  HMMA.16816.F32 R116, R136.reuse, R118, R24 ;  /* 0x000000768874723c */ /* 0x040ff00000001818 */
[C---:B--2---:R-:W-:Y:S08]  /*9cf0*/  HMMA.16816.F32 R120, R136.reuse, R124, R28 ;  /* 0x0000007c8878723c */ /* 0x044ff0000000181c */
[C---:B------:R-:W-:Y:S08]  /*9d00*/  HMMA.16816.F32 R124, R136.reuse, R126, R32 ;  /* 0x0000007e887c723c */ /* 0x040ff00000001820 */
[C---:B-1----:R-:W-:Y:S08]  /*9d10*/  HMMA.16816.F32 R36, R136.reuse, R4, R36 ;  /* 0x000000048824723c */ /* 0x042ff00000001824 */
[C---:B------:R-:W-:Y:S01]  /*9d20*/  HMMA.16816.F32 R40, R136.reuse, R6, R40 ;  /* 0x000000068828723c */ /* 0x040fe20000001828 */
[----:B------:R-:W1:Y:S07]  /*9d30*/  LDSM.16.MT88.4 R4, [R168+0x5800] ;  /* 0x00580000a804783b */ /* 0x000e6e0000004200 */
[C---:B---3--:R-:W-:Y:S08]  /*9d40*/  HMMA.16816.F32 R44, R136.reuse, R8, R44 ;  /* 0x00000008882c723c */ /* 0x048ff0000000182c */
[C---:B------:R-:W-:Y:S01]  /*9d50*/  HMMA.16816.F32 R48, R136.reuse, R10, R48 ;  /* 0x0000000a8830723c */ /* 0x040fe20000001830 */
[----:B------:R-:W2:Y:S07]  /*9d60*/  LDSM.16.MT88.4 R8, [R169+0x5800] ;  /* 0x00580000a908783b */ /* 0x000eae0000004200 */
[C---:B----4-:R-:W-:Y:S08]  /*9d70*/  HMMA.16816.F32 R52, R136.reuse, R12, R52 ;  /* 0x0000000c8834723c */ /* 0x050ff00000001834 */
[C---:B------:R-:W-:Y:S01]  /*9d80*/  HMMA.16816.F32 R56, R136.reuse, R14, R56 ;  /* 0x0000000e8838723c */ /* 0x040fe20000001838 */
[----:B------:R-:W3:Y:S07]  /*9d90*/  LDSM.16.MT88.4 R12, [R171+0x5800] ;  /* 0x00580000ab0c783b */ /* 0x000eee0000004200 */
[C---:B-----5:R-:W-:Y:S08]  /*9da0*/  HMMA.16816.F32 R60, R136.reuse, R16, R60 ;  /* 0x00000010883c723c */ /* 0x060ff0000000183c */
[C---:B------:R-:W-:Y:S01]  /*9db0*/  HMMA.16816.F32 R64, R136.reuse, R18, R64 ;  /* 0x000000128840723c */ /* 0x040fe20000001840 */
[----:B------:R-:W4:Y:S07]  /*9dc0*/  LDSM.16.MT88.4 R16, [R170+0x5800] ;  /* 0x00580000aa10783b */ /* 0x000f2e0000004200 */
[C---:B-1----:R-:W-:Y:S07]  /*9dd0*/  HMMA.16816.F32 R68, R136.reuse, R4, R68 ;  /* 0x000000048844723c */ /* 0x042fee0000001844 */
[----:B------:R-:W-:Y:S01]  /*9de0*/  FADD.FTZ R4, R146, R2 ;  /* 0x0000000292047221 */ /* 0x000fe20000010000 */
[C---:B------:R-:W-:Y:S04]  /*9df0*/  HMMA.16816.F32 R72, R136.reuse, R6, R72 ;  /* 0x000000068848723c */ /* 0x040fe80000001848 */
[----:B------:R-:W-:Y:S02]  /*9e00*/  FADD.FTZ R2, R141, R0 ;  /* 0x000000008d027221 */ /* 0x000fe40000010000 */
[----:B------:R-:W-:Y:S02]  /*9e10*/  FADD.FTZ R0, R142, R4 ;  /* 0x000000048e007221 */ /* 0x000fe40000010000 */
[C---:B--2---:R-:W-:Y:S04]  /*9e20*/  HMMA.16816.F32 R76, R136.reuse, R8, R76 ;  /* 0x00000008884c723c */ /* 0x044fe8000000184c */
[----:B------:R-:W-:Y:S02]  /*9e30*/  FADD.FTZ R2, R143, R2 ;  /* 0x000000028f027221 */ /* 0x000fe40000010000 */
[----:B------:R-:W-:Y:S02]  /*9e40*/  FADD.FTZ R0, R140, R0 ;  /* 0x000000008c007221 */ /* 0x000fe40000010000 */
[C---:B------:R-:W-:Y:S04]  /*9e50*/  HMMA.16816.F32 R80, R136.reuse, R10, R80 ;  /* 0x0000000a8850723c */ /* 0x040fe80000001850 */
[----:B------:R-:W-:Y:S02]  /*9e60*/  FADD.FTZ R2, R144, R2 ;  /* 0x0000000290027221 */ /* 0x000fe40000010000 */
[----:B------:R-:W-:Y:S01]  /*9e70*/  FADD.FTZ R0, R131, R0 ;  /* 0x0000000083007221 */ /* 0x000fe20000010000 */
[-C--:B------:R-:W-:Y:S01]  /*9e80*/  MOV R131, R3.reuse ;  /* 0x0000000300837202 */ /* 0x080fe20000000f00 */
[C---:B---3--:R-:W-:Y:S04]  /*9e90*/  HMMA.16816.F32 R84, R136.reuse, R12, R84 ;  /* 0x0000000c8854723c */ /* 0x048fe80000001854 */
[----:B------:R-:W-:Y:S02]  /*9ea0*/  FADD.FTZ R187, R145, R2 ;  /* 0x0000000291bb7221 */ /* 0x000fe40000010000 */
[----:B------:R-:W-:Y:S01]  /*9eb0*/  FADD.FTZ R190, R130, R0 ;  /* 0x0000000082be7221 */ /* 0x000fe20000010000 */
[----:B------:R-:W-:Y:S01]  /*9ec0*/  MOV R12, R3 ;  /* 0x00000003000c7202 */ /* 0x000fe20000000f00 */
[C---:B------:R-:W-:Y:S04]  /*9ed0*/  HMMA.16816.F32 R88, R136.reuse, R14, R88 ;  /* 0x0000000e8858723c */ /* 0x040fe80000001858 */
[----:B------:R-:W-:Y:S04]  /*9ee0*/  MOV R130, R129 ;  /* 0x0000008100827202 */ /* 0x000fe80000000f00 */
[C---:B----4-:R-:W-:Y:S08]  /*9ef0*/  HMMA.16816.F32 R92, R136.reuse, R16, R92 ;  /* 0x00000010885c723c */ /* 0x050ff0000000185c */
[----:B------:R-:W-:Y:S01]  /*9f00*/  HMMA.16816.F32 R96, R136, R18, R96 ;  /* 0x000000128860723c */ /* 0x000fe20000001860 */
[----:B------:R-:W-:-:S07]  /*9f10*/  @P0 BRA `(.L_x_523) ;  /* 0xffffc74000000947 */ /* 0x000fce000383ffff */
.L_x_502:
[----:B------:R-:W-:Y:S01]  /*9f20*/  IMAD.MOV.U32 R0, RZ, RZ, c[0x0][0x2c4] ;  /* 0x0000b100ff007624 */ /* 0x000fe200078e00ff */
[----:B------:R-:W-:Y:S01]  /*9f30*/  IADD3 R2, R194, 0x1, -R195 ;  /* 0x00000001c2027810 */ /* 0x000fe20007ffe8c3 */
[----:B------:R-:W-:-:S03]  /*9f40*/  IMAD.MOV.U32 R4, RZ, RZ, c[0x0][0x32c] ;  /* 0x0000cb00ff047624 */ /* 0x000fc600078e00ff */
[----:B------:R-:W-:Y:S02]  /*9f50*/  ISETP.NE.AND P1, PT, R0, 0x1, PT ;  /* 0x000000010000780c */ /* 0x000fe40003f25270 */
[----:B------:R-:W-:Y:S02]  /*9f60*/  IADD3 R0, R210, 0x7f, RZ ;  /* 0x0000007fd2007810 */ /* 0x000fe40007ffe0ff */
[----:B------:R-:W-:-:S09]  /*9f70*/  ISETP.GE.AND P0, PT, R4, 0x1, PT ;  /* 0x000000010400780c */ /* 0x000fd20003f06270 */
[----:B------:R-:W-:-:S05]  /*9f80*/  @P1 IMAD.HI.U32 R3, R0, c[0x0][0x2c8], RZ ;  /* 0x0000b20000031a27 */ /* 0x000fca00078e00ff */
[----:B------:R-:W-:-:S05]  /*9f90*/  @P1 SHF.R.U32.HI R0, RZ, c[0x0][0x2cc], R3 ;  /* 0x0000b300ff001a19 */ /* 0x000fca0000011603 */
[----:B------:R-:W-:-:S05]  /*9fa0*/  IMAD.IADD R0, R2, 0x1, R0 ;  /* 0x0000000102007824 */ /* 0x000fca00078e0200 */
[----:B------:R-:W-:Y:S01]  /*9fb0*/  IADD3 R2, R0, -c[0x0][0x324], RZ ;  /* 0x8000c90000027a10 */ /* 0x000fe20007ffe0ff */
[----:B------:R-:W-:Y:S05]  /*9fc0*/  @!P0 BRA `(.L_x_524) ;  /* 0x0000011000008947 */ /* 0x000fea0003800000 */
[----:B------:R-:W-:Y:S01]  /*9fd0*/  ISETP.GT.AND P0, PT, R0, -0x1, PT ;  /* 0xffffffff0000780c */ /* 0x000fe20003f04270 */
[----:B------:R-:W-:-:S12]  /*9fe0*/  BSSY B0, `(.L_x_525) ;  /* 0x000000d000007945 */ /* 0x000fd80003800000 */
        /* <DEDUP_REMOVED lines=8> */
.L_x_526:
[----:B------:R-:W-:-:S04]  /*a070*/  MOV R3, 0x1 ;  /* 0x0000000100037802 */ /* 0x000fc80000000f00 */
[----:B------:R-:W-:-:S13]  /*a080*/  ISETP.NE.AND P0, PT, R3, c[0x0][0x32c], PT ;  /* 0x0000cb0003007a0c */ /* 0x000fda0003f05270 */
[----:B------:R-:W-:-:S05]  /*a090*/  @P0 IMAD.HI.U32 R3, R0, c[0x0][0x330], RZ ;  /* 0x0000cc0000030a27 */ /* 0x000fca00078e00ff */
[----:B------:R-:W-:Y:S02]  /*a0a0*/  @P0 SHF.R.U32.HI R0, RZ, c[0x0][0x334], R3 ;  /* 0x0000cd00ff000a19 */ /* 0x000fe40000011603 */
.L_x_527:
[----:B------:R-:W-:Y:S05]  /*a0b0*/  BSYNC B0 ;  /* 0x0000000000007941 */ /* 0x000fea0003800000 */
.L_x_525:
[----:B------:R-:W-:-:S05]  /*a0c0*/  IMAD R0, R0, c[0x0][0x32c], RZ ;  /* 0x0000cb0000007a24 */ /* 0x000fca00078e02ff */
[----:B------:R-:W-:-:S04]  /*a0d0*/  IMNMX R2, R2, R0, !PT ;  /* 0x0000000002027217 */ /* 0x000fc80007800200 */
.L_x_524:
[----:B------:R-:W-:-:S04]  /*a0e0*/  IADD3 R2, R2, 0x3f, RZ ;  /* 0x0000003f02027810 */ /* 0x000fc80007ffe0ff */
        /* <DEDUP_REMOVED lines=8> */
.L_x_539:
        /* <DEDUP_REMOVED lines=40> */
.L_x_646:
        /* <DEDUP_REMOVED lines=21> */
.L_x_647:
        /* <DEDUP_REMOVED lines=22> */
.L_x_530:
[----:B------:R-:W-:Y:S05]  /*a6a0*/  BSYNC B0 ;  /* 0x0000000000007941 */ /* 0x000fea0003800000 */
.L_x_529:
        /* <DEDUP_REMOVED lines=191> */
.L_x_648:
        /* <DEDUP_REMOVED lines=21> */
.L_x_649:
        /* <DEDUP_REMOVED lines=22> */
.L_x_534:
[----:B------:R-:W-:Y:S05]  /*b550*/  BSYNC B0 ;  /* 0x0000000000007941 */ /* 0x000fea0003800000 */
.L_x_533:
[----:B-1----:R-:W-:Y:S01]  /*b560*/  FMNMX.FTZ R2, R4, R130, !PT ;  /* 0x0000008204027209 */ /* 0x002fe20007810000 */
        /* <DEDUP_REMOVED lines=33> */
[----:B------:R1:W2:Y:S02]  /*b780*/  SHFL.BFLY PT, R0, R128, 0x2, 0x1f ;  /* 0x0c401f0080007f89 */ /* 0x0002a400000e0000 */
.L_x_650:
[----:B--2---:R-:W-:Y:S01]  /*b790*/  FMNMX.FTZ R129, R128, R0, !PT ;  /* 0x0000000080817209 */ /* 0x004fe20007810000 */
[----:B------:R-:W-:-:S05]  /*b7a0*/  BRA.DIV ~URZ, `(.L_x_538) ;  /* 0x0000b5b27f007947 */ /* 0x000fca000b800000 */
[----:B------:R-:W-:Y:S04]  /*b7b0*/  SHFL.BFLY PT, R0, R136, 0x2, 0x1f ;  /* 0x0c401f0088007f89 */ /* 0x000fe800000e0000 */
[----:B------:R-:W2:Y:S02]  /*b7c0*/  SHFL.BFLY PT, R2, R129, 0x1, 0x1f ;  /* 0x0c201f0081027f89 */ /* 0x000ea400000e0000 */
[----:B--2---:R-:W-:Y:S02]  /*b7d0*/  FMNMX.FTZ R129, R129, R2, !PT ;  /* 0x0000000281817209 */ /* 0x004fe40007810000 */
[----:B-1----:R-:W-:Y:S05]  /*b7e0*/  FMNMX.FTZ R128, R136, R0, !PT ;  /* 0x0000000088807209 */ /* 0x002fea0007810000 */
[----:B------:R1:W2:Y:S02]  /*b7f0*/  SHFL.BFLY PT, R0, R128, 0x1, 0x1f ;  /* 0x0c201f0080007f89 */ /* 0x0002a400000e0000 */
.L_x_651:
[C---:B------:R-:W-:Y:S01]  /*b800*/  FMUL.FTZ R136, R129.reuse, c[0x0][0x2d0] ;  /* 0x0000b40081887a20 */ /* 0x040fe20000410000 */
[----:B------:R-:W-:Y:S01]  /*b810*/  WARPSYNC 0xffffffff ;  /* 0xffffffff00007948 */ /* 0x000fe20003800000 */
[----:B------:R-:W-:Y:S01]  /*b820*/  FADD.FTZ R2, -R129, R130 ;  /* 0x0000008281027221 */ /* 0x000fe20000010100 */
[----:B------:R-:W-:Y:S01]  /*b830*/  ISETP.GT.AND P0, PT, R178, R160, PT ;  /* 0x000000a0b200720c */ /* 0x000fe20003f04270 */
[--C-:B------:R-:W-:Y:S01]  /*b840*/  FFMA.FTZ R3, R4, c[0x0][0x2d0], -R136.reuse ;  /* 0x0000b40004037a23 */ /* 0x100fe20000010888 */
[----:B------:R-:W-:Y:S01]  /*b850*/  IADD3 R178, R178, -0x1, RZ ;  /* 0xffffffffb2b27810 */ /* 0x000fe20007ffe0ff */
[----:B------:R-:W-:Y:S02]  /*b860*/  FMUL.FTZ R2, R2, c[0x0][0x2d0] ;  /* 0x0000b40002027a20 */ /* 0x000fe40000410000 */
[----:B------:R3:W-:Y:S10]  /*b870*/  MUFU.EX2 R137, R3 ;  /* 0x0000000300897308 */ /* 0x0007f40000000800 */
[----:B------:R-:W-:Y:S01]  /*b880*/  MUFU.EX2 R2, R2 ;  /* 0x0000000200027308 */ /* 0x000fe20000000800 */
[--C-:B---3--:R-:W-:Y:S09]  /*b890*/  FFMA.FTZ R3, R5, c[0x0][0x2d0], -R136.reuse ;  /* 0x0000b40005037a23 */ /* 0x108ff20000010888 */
[----:B------:R3:W4:Y:S02]  /*b8a0*/  MUFU.EX2 R140, R3 ;  /* 0x00000003008c7308 */ /* 0x0007240000000800 */
[--C-:B---3--:R-:W-:Y:S01]  /*b8b0*/  FFMA.FTZ R3, R8, c[0x0][0x2d0], -R136.reuse ;  /* 0x0000b40008037a23 */ /* 0x108fe20000010888 */
[----:B----4-:R-:W-:Y:S01]  /*b8c0*/  F2FP.PACK_AB R8, R140, R137 ;  /* 0x000000898c08723e */ /* 0x010fe200000000ff */
        /* <DEDUP_REMOVED lines=14> */
[----:B--23--:R-:W-:Y:S01]  /*b9b0*/  FMNMX.FTZ R3, R0, R128, !PT ;  /* 0x0000008000037209 */ /* 0x00cfe20007810000 */
[----:B------:R-:W-:Y:S02]  /*b9c0*/  FFMA.FTZ R0, R9, c[0x0][0x2d0], -R136 ;  /* 0x0000b40009007a23 */ /* 0x000fe40000010888 */
[C---:B------:R-:W-:Y:S02]  /*b9d0*/  FMUL.FTZ R121, R2.reuse, R121 ;  /* 0x0000007902797220 */ /* 0x040fe40000410000 */
        /* <DEDUP_REMOVED lines=13> */
[C---:B--2---:R-:W-:Y:S02]  /*bab0*/  FADD.FTZ R0, -R3.reuse, R131 ;  /* 0x0000008303007221 */ /* 0x044fe40000010100 */
[----:B------:R-:W-:Y:S02]  /*bac0*/  FMUL.FTZ R131, R3, c[0x0][0x2d0] ;  /* 0x0000b40003837a20 */ /* 0x000fe40000410000 */
[----:B------:R-:W-:Y:S02]  /*bad0*/  FMUL.FTZ R0, R0, c[0x0][0x2d0] ;  /* 0x0000b40000007a20 */ /* 0x000fe40000410000 */
[--C-:B------:R-:W-:Y:S02]  /*bae0*/  FFMA.FTZ R6, R6, c[0x0][0x2d0], -R131.reuse ;  /* 0x0000b40006067a23 */ /* 0x100fe40000010883 */
[----:B------:R-:W-:Y:S02]  /*baf0*/  FFMA.FTZ R7, R7, c[0x0][0x2d0], -R131 ;  /* 0x0000b40007077a23 */ /* 0x000fe40000010883 */
[----:B------:R-:W2:Y:S01]  /*bb00*/  MUFU.EX2 R0, R0 ;  /* 0x0000000000007308 */ /* 0x000ea20000000800 */
[C---:B------:R-:W-:Y:S02]  /*bb10*/  FMUL.FTZ R56, R2.reuse, R56 ;  /* 0x0000003802387220 */ /* 0x040fe40000410000 */
[C---:B------:R-:W-:Y:S02]  /*bb20*/  FMUL.FTZ R57, R2.reuse, R57 ;  /* 0x0000003902397220 */ /* 0x040fe40000410000 */
[C---:B------:R-:W-:Y:S02]  /*bb30*/  FMUL.FTZ R60, R2.reuse, R60 ;  /* 0x0000003c023c7220 */ /* 0x040fe40000410000 */
[C---:B------:R-:W-:Y:S02]  /*bb40*/  FMUL.FTZ R61, R2.reuse, R61 ;  /* 0x0000003d023d7220 */ /* 0x040fe40000410000 */
[C---:B------:R-:W-:Y:S01]  /*bb50*/  FMUL.FTZ R64, R2.reuse, R64 ;  /* 0x0000004002407220 */ /* 0x040fe20000410000 */
[----:B------:R2:W3:Y:S01]  /*bb60*/  MUFU.EX2 R9, R6 ;  /* 0x0000000600097308 */ /* 0x0004e20000000800 */
[C---:B------:R-:W-:Y:S02]  /*bb70*/  FMUL.FTZ R65, R2.reuse, R65 ;  /* 0x0000004102417220 */ /* 0x040fe40000410000 */
[C---:B------:R-:W-:Y:S02]  /*bb80*/  FMUL.FTZ R68, R2.reuse, R68 ;  /* 0x0000004402447220 */ /* 0x040fe40000410000 */
[C---:B------:R-:W-:Y:S02]  /*bb90*/  FMUL.FTZ R69, R2.reuse, R69 ;  /* 0x0000004502457220 */ /* 0x040fe40000410000 */
[C---:B------:R-:W-:Y:S02]  /*bba0*/  FMUL.FTZ R72, R2.reuse, R72 ;  /* 0x0000004802487220 */ /* 0x040fe40000410000 */
[C---:B------:R-:W-:Y:S01]  /*bbb0*/  FMUL.FTZ R73, R2.reuse, R73 ;  /* 0x0000004902497220 */ /* 0x040fe20000410000 */
[----:B------:R4:W5:Y:S01]  /*bbc0*/  MUFU.EX2 R139, R7 ;  /* 0x00000007008b7308 */ /* 0x0009620000000800 */
[C---:B------:R-:W-:Y:S02]  /*bbd0*/  FMUL.FTZ R76, R2.reuse, R76 ;  /* 0x0000004c024c7220 */ /* 0x040fe40000410000 */
[C---:B------:R-:W-:Y:S02]  /*bbe0*/  FMUL.FTZ R77, R2.reuse, R77 ;  /* 0x0000004d024d7220 */ /* 0x040fe40000410000 */
[C---:B------:R-:W-:Y:S02]  /*bbf0*/  FMUL.FTZ R80, R2.reuse, R80 ;  /* 0x0000005002507220 */ /* 0x040fe40000410000 */
[C---:B------:R-:W-:Y:S02]  /*bc00*/  FMUL.FTZ R81, R2.reuse, R81 ;  /* 0x0000005102517220 */ /* 0x040fe40000410000 */
[C---:B------:R-:W-:Y:S02]  /*bc10*/  FMUL.FTZ R84, R2.reuse, R84 ;  /* 0x0000005402547220 */ /* 0x040fe40000410000 */
[C---:B------:R-:W-:Y:S02]  /*bc20*/  FMUL.FTZ R85, R2.reuse, R85 ;  /* 0x0000005502557220 */ /* 0x040fe40000410000 */
[----:B------:R-:W-:Y:S02]  /*bc30*/  FMUL.FTZ R88, R2, R88 ;  /* 0x0000005802587220 */ /* 0x000fe40000410000 */
[----:B--2---:R-:W-:Y:S02]  /*bc40*/  FMUL.FTZ R6, R0, R134 ;  /* 0x0000008600067220 */ /* 0x004fe40000410000 */
[C---:B------:R-:W-:Y:S02]  /*bc50*/  FMUL.FTZ R89, R2.reuse, R89 ;  /* 0x0000005902597220 */ /* 0x040fe40000410000 */
[C---:B------:R-:W-:Y:S02]  /*bc60*/  FMUL.FTZ R92, R2.reuse, R92 ;  /* 0x0000005c025c7220 */ /* 0x040fe40000410000 */
[C---:B------:R-:W-:Y:S02]  /*bc70*/  FMUL.FTZ R93, R2.reuse, R93 ;  /* 0x0000005d025d7220 */ /* 0x040fe40000410000 */
[----:B------:R-:W-:Y:S02]  /*bc80*/  FFMA.FTZ R130, R2, R187, R137 ;  /* 0x000000bb02827223 */ /* 0x000fe40000010089 */
[----:B----4-:R-:W-:Y:S02]  /*bc90*/  FMUL.FTZ R7, R0, R135 ;  /* 0x0000008700077220 */ /* 0x010fe40000410000 */
[----:B------:R-:W2:Y:S01]  /*bca0*/  LDSM.16.MT88.4 R132, [R168] ;  /* 0x00000000a884783b */ /* 0x000ea20000004200 */
[C---:B------:R-:W-:Y:S02]  /*bcb0*/  FMUL.FTZ R96, R2.reuse, R96 ;  /* 0x0000006002607220 */ /* 0x040fe40000410000 */
[----:B------:R-:W-:Y:S02]  /*bcc0*/  FMUL.FTZ R97, R2, R97 ;  /* 0x0000006102617220 */ /* 0x000fe40000410000 */
        /* <DEDUP_REMOVED lines=46> */
[----:B------:R-:W-:Y:S01]  /*bfb0*/  FFMA.FTZ R2, R10, c[0x0][0x2d0], -R131 ;  /* 0x0000b4000a027a23 */ /* 0x000fe20000010883 */
[----:B------:R-:W-:Y:S01]  /*bfc0*/  F2FP.PACK_AB R10, R152, R141 ;  /* 0x0000008d980a723e */ /* 0x000fe200000000ff */
[----:B-1-3--:R-:W-:Y:S01]  /*bfd0*/  FFMA.FTZ R128, R0, R190, R9 ;  /* 0x000000be00807223 */ /* 0x00afe20000010009 */
[----:B-----5:R-:W-:Y:S01]  /*bfe0*/  F2FP.PACK_AB R9, R139, R9 ;  /* 0x000000098b09723e */ /* 0x020fe200000000ff */
[--C-:B------:R-:W-:Y:S01]  /*bff0*/  FFMA.FTZ R0, R11, c[0x0][0x2d0], -R131.reuse ;  /* 0x0000b4000b007a23 */ /* 0x100fe20000010883 */
[----:B------:R1:W3:Y:S10]  /*c000*/  MUFU.EX2 R138, R2 ;  /* 0x00000002008a7308 */ /* 0x0002f40000000800 */
[----:B------:R-:W4:Y:S01]  /*c010*/  MUFU.EX2 R146, R0 ;  /* 0x0000000000927308 */ /* 0x000f220000000800 */
[----:B-1----:R-:W-:Y:S04]  /*c020*/  FADD.FTZ R2, R139, R128 ;  /* 0x000000808b027221 */ /* 0x002fe80000010000 */
[----:B---3--:R-:W-:Y:S02]  /*c030*/  FADD.FTZ R128, R138, R2 ;  /* 0x000000028a807221 */ /* 0x008fe40000010000 */
[--C-:B------:R-:W-:Y:S01]  /*c040*/  FFMA.FTZ R2, R33, c[0x0][0x2d0], -R136.reuse ;  /* 0x0000b40021027a23 */ /* 0x100fe20000010888 */
[----:B----4-:R-:W-:Y:S01]  /*c050*/  F2FP.PACK_AB R11, R146, R138 ;  /* 0x0000008a920b723e */ /* 0x010fe200000000ff */
[--C-:B------:R-:W-:Y:S04]  /*c060*/  FFMA.FTZ R0, R12, c[0x0][0x2d0], -R136.reuse ;  /* 0x0000b4000c007a23 */ /* 0x100fe80000010888 */
[----:B------:R1:W-:Y:S02]  /*c070*/  MUFU.EX2 R137, R0 ;  /* 0x0000000000897308 */ /* 0x0003e40000000800 */
[C---:B--2---:R-:W-:Y:S08]  /*c080*/  HMMA.16816.F32 R4, R8.reuse, R132, R4 ;  /* 0x000000840804723c */ /* 0x044ff00000001804 */
[C---:B------:R-:W-:Y:S01]  /*c090*/  HMMA.16816.F32 R100, R8.reuse, R134, R100 ;  /* 0x000000860864723c */ /* 0x040fe20000001864 */
[----:B------:R-:W2:Y:S03]  /*c0a0*/  LDSM.16.MT88.4 R132, [R169] ;  /* 0x00000000a984783b */ /* 0x000ea60000004200 */
[--C-:B-1----:R-:W-:Y:S04]  /*c0b0*/  FFMA.FTZ R0, R13, c[0x0][0x2d0], -R136.reuse ;  /* 0x0000b4000d007a23 */ /* 0x102fe80000010888 */
[----:B------:R1:W-:Y:S01]  /*c0c0*/  MUFU.EX2 R149, R0 ;  /* 0x0000000000957308 */ /* 0x0003e20000000800 */
[C---:B--2---:R-:W-:Y:S03]  /*c0d0*/  HMMA.16816.F32 R104, R8.reuse, R132, R104 ;  /* 0x000000840868723c */ /* 0x044fe60000001868 */
[----:B-1----:R-:W-:Y:S02]  /*c0e0*/  FFMA.FTZ R0, R16, c[0x0][0x2d0], -R136 ;  /* 0x0000b40010007a23 */ /* 0x002fe40000010888 */
[----:B------:R-:W-:Y:S04]  /*c0f0*/  FADD.FTZ R16, R140, R130 ;  /* 0x000000828c107221 */ /* 0x000fe80000010000 */
[----:B------:R1:W-:Y:S01]  /*c100*/  MUFU.EX2 R151, R0 ;  /* 0x0000000000977308 */ /* 0x0003e20000000800 */
[C---:B------:R-:W-:Y:S01]  /*c110*/  HMMA.16816.F32 R108, R8.reuse, R134, R108 ;  /* 0x00000086086c723c */ /* 0x040fe2000000186c */
[----:B------:R-:W2:Y:S02]  /*c120*/  LDSM.16.MT88.4 R132, [R171] ;  /* 0x00000000ab84783b */ /* 0x000ea40000004200 */
[----:B------:R-:W-:Y:S02]  /*c130*/  FADD.FTZ R130, R141, R16 ;  /* 0x000000108d827221 */ /* 0x000fe40000010000 */
[--C-:B-1----:R-:W-:Y:S04]  /*c140*/  FFMA.FTZ R0, R17, c[0x0][0x2d0], -R136.reuse ;  /* 0x0000b40011007a23 */ /* 0x102fe80000010888 */
[----:B------:R1:W-:Y:S01]  /*c150*/  MUFU.EX2 R154, R0 ;  /* 0x00000000009a7308 */ /* 0x0003e20000000800 */
[C---:B--2---:R-:W-:Y:S08]  /*c160*/  HMMA.16816.F32 R112, R8.reuse, R132, R112 ;  /* 0x000000840870723c */ /* 0x044ff00000001870 */
[C---:B------:R-:W-:Y:S01]  /*c170*/  HMMA.16816.F32 R116, R8.reuse, R134, R116 ;  /* 0x000000860874723c */ /* 0x040fe20000001874 */
[----:B------:R-:W2:Y:S03]  /*c180*/  LDSM.16.MT88.4 R132, [R170] ;  /* 0x00000000aa84783b */ /* 0x000ea60000004200 */
[--C-:B-1----:R-:W-:Y:S04]  /*c190*/  FFMA.FTZ R0, R14, c[0x0][0x2d0], -R131.reuse ;  /* 0x0000b4000e007a23 */ /* 0x102fe80000010883 */
[----:B------:R1:W3:Y:S04]  /*c1a0*/  MUFU.EX2 R145, R0 ;  /* 0x0000000000917308 */ /* 0x0002e80000000800 */
[--C-:B-1----:R-:W-:Y:S02]  /*c1b0*/  FFMA.FTZ R0, R15, c[0x0][0x2d0], -R131.reuse ;  /* 0x0000b4000f007a23 */ /* 0x102fe40000010883 */
[----:B------:R-:W-:Y:S04]  /*c1c0*/  LDSM.16.MT88.4 R12, [R168+0x800] ;  /* 0x00080000a80c783b */ /* 0x000fe80000004200 */
[----:B------:R1:W4:Y:S01]  /*c1d0*/  MUFU.EX2 R148, R0 ;  /* 0x0000000000947308 */ /* 0x0003220000000800 */
[C---:B--2---:R-:W-:Y:S08]  /*c1e0*/  HMMA.16816.F32 R120, R8.reuse, R132, R120 ;  /* 0x000000840878723c */ /* 0x044ff00000001878 */
[C---:B------:R-:W-:Y:S01]  /*c1f0*/  HMMA.16816.F32 R124, R8.reuse, R134, R124 ;  /* 0x00000086087c723c */ /* 0x040fe2000000187c */
[----:B------:R-:W2:Y:S03]  /*c200*/  LDSM.16.MT88.4 R132, [R168+0x2000] ;  /* 0x00200000a884783b */ /* 0x000ea60000004200 */
[--C-:B-1----:R-:W-:Y:S04]  /*c210*/  FFMA.FTZ R0, R18, c[0x0][0x2d0], -R131.reuse ;  /* 0x0000b40012007a23 */ /* 0x102fe80000010883 */
[----:B------:R1:W5:Y:S04]  /*c220*/  MUFU.EX2 R150, R0 ;  /* 0x0000000000967308 */ /* 0x0003680000000800 */
[--C-:B-1----:R-:W-:Y:S01]  /*c230*/  FFMA.FTZ R0, R19, c[0x0][0x2d0], -R131.reuse ;  /* 0x0000b40013007a23 */ /* 0x102fe20000010883 */
[C---:B--2---:R-:W-:Y:S01]  /*c240*/  HMMA.16816.F32 R36, R8.reuse, R132, R36 ;  /* 0x000000840824723c */ /* 0x044fe20000001824 */
[----:B------:R-:W-:Y:S04]  /*c250*/  LDSM.16.MT88.4 R16, [R170+0x800] ;  /* 0x00080000aa10783b */ /* 0x000fe80000004200 */
[----:B------:R1:W2:Y:S03]  /*c260*/  MUFU.EX2 R153, R0 ;  /* 0x0000000000997308 */ /* 0x0002a60000000800 */
[C---:B------:R-:W-:Y:S01]  /*c270*/  HMMA.16816.F32 R40, R8.reuse, R134, R40 ;  /* 0x000000860828723c */ /* 0x040fe20000001828 */
[----:B------:R-:W2:Y:S03]  /*c280*/  LDSM.16.MT88.4 R132, [R169+0x2000] ;  /* 0x00200000a984783b */ /* 0x000ea60000004200 */
[--C-:B-1----:R-:W-:Y:S04]  /*c290*/  FFMA.FTZ R0, R20, c[0x0][0x2d0], -R136.reuse ;  /* 0x0000b40014007a23 */ /* 0x102fe80000010888 */
[----:B------:R1:W-:Y:S01]  /*c2a0*/  MUFU.EX2 R142, R0 ;  /* 0x00000000008e7308 */ /* 0x0003e20000000800 */
[C---:B--2---:R-:W-:Y:S03]  /*c2b0*/  HMMA.16816.F32 R44, R8.reuse, R132, R44 ;  /* 0x00000084082c723c */ /* 0x044fe6000000182c */
[--C-:B-1----:R-:W-:Y:S05]  /*c2c0*/  FFMA.FTZ R0, R21, c[0x0][0x2d0], -R136.reuse ;  /* 0x0000b40015007a23 */ /* 0x102fea0000010888 */
[C---:B------:R-:W-:Y:S01]  /*c2d0*/  HMMA.16816.F32 R48, R8.reuse, R134, R48 ;  /* 0x000000860830723c */ /* 0x040fe20000001830 */
[----:B------:R-:W1:Y:S01]  /*c2e0*/  LDSM.16.MT88.4 R132, [R171+0x2000] ;  /* 0x00200000ab84783b */ /* 0x000e620000004200 */
[----:B------:R2:W-:Y:S02]  /*c2f0*/  MUFU.EX2 R144, R0 ;  /* 0x0000000000907308 */ /* 0x0005e40000000800 */
[--C-:B--2---:R-:W-:Y:S02]  /*c300*/  FFMA.FTZ R0, R24, c[0x0][0x2d0], -R136.reuse ;  /* 0x0000b40018007a23 */ /* 0x104fe40000010888 */
[--C-:B------:R-:W-:Y:S06]  /*c310*/  FFMA.FTZ R24, R32, c[0x0][0x2d0], -R136.reuse ;  /* 0x0000b40020187a23 */ /* 0x100fec0000010888 */
[----:B------:R2:W-:Y:S01]  /*c320*/  MUFU.EX2 R143, R0 ;  /* 0x00000000008f7308 */ /* 0x0005e20000000800 */
[C---:B-1----:R-:W-:Y:S08]  /*c330*/  HMMA.16816.F32 R52, R8.reuse, R132, R52 ;  /* 0x000000840834723c */ /* 0x042ff00000001834 */
[C---:B------:R-:W-:Y:S01]  /*c340*/  HMMA.16816.F32 R56, R8.reuse, R134, R56 ;  /* 0x000000860838723c */ /* 0x040fe20000001838 */
[----:B------:R-:W1:Y:S03]  /*c350*/  LDSM.16.MT88.4 R132, [R170+0x2000] ;  /* 0x00200000aa84783b */ /* 0x000e660000004200 */
[--C-:B--2---:R-:W-:Y:S02]  /*c360*/  FFMA.FTZ R0, R25, c[0x0][0x2d0], -R136.reuse ;  /* 0x0000b40019007a23 */ /* 0x104fe40000010888 */
[----:B------:R-:W-:Y:S02]  /*c370*/  FFMA.FTZ R25, R29, c[0x0][0x2d0], -R136 ;  /* 0x0000b4001d197a23 */ /* 0x000fe40000010888 */
[----:B------:R2:W-:Y:S01]  /*c380*/  MUFU.EX2 R147, R0 ;  /* 0x0000000000937308 */ /* 0x0005e20000000800 */
[----:B------:R-:W-:Y:S09]  /*c390*/  FADD.FTZ R29, R146, R128 ;  /* 0x00000080921d7221 */ /* 0x000ff20000010000 */
[----:B------:R-:W-:Y:S01]  /*c3a0*/  MUFU.EX2 R128, R25 ;  /* 0x0000001900807308 */ /* 0x000fe20000000800 */
[--C-:B--2---:R-:W-:Y:S09]  /*c3b0*/  FFMA.FTZ R0, R22, c[0x0][0x2d0], -R131.reuse ;  /* 0x0000b40016007a23 */ /* 0x104ff20000010883 */
[----:B------:R2:W2:Y:S01]  /*c3c0*/  MUFU.EX2 R141, R0 ;  /* 0x00000000008d7308 */ /* 0x0004a20000000800 */
[C---:B-1----:R-:W-:Y:S08]  /*c3d0*/  HMMA.16816.F32 R60, R8.reuse, R132, R60 ;  /* 0x00000084083c723c */ /* 0x042ff0000000183c */
[C---:B------:R-:W-:Y:S01]  /*c3e0*/  HMMA.16816.F32 R64, R8.reuse, R134, R64 ;  /* 0x000000860840723c */ /* 0x040fe20000001840 */
[----:B------:R-:W1:Y:S03]  /*c3f0*/  LDSM.16.MT88.4 R132, [R168+0x4000] ;  /* 0x00400000a884783b */ /* 0x000e660000004200 */
[--C-:B--2---:R-:W-:Y:S05]  /*c400*/  FFMA.FTZ R0, R23, c[0x0][0x2d0], -R131.reuse ;  /* 0x0000b40017007a23 */ /* 0x104fea0000010883 */
[----:B------:R-:W-:Y:S01]  /*c410*/  LDSM.16.MT88.4 R20, [R171+0x1000] ;  /* 0x00100000ab14783b */ /* 0x000fe20000004200 */
[----:B------:R2:W1:Y:S02]  /*c420*/  MUFU.EX2 R140, R0 ;  /* 0x00000000008c7308 */ /* 0x0004640000000800 */
[--C-:B--2---:R-:W-:Y:S01]  /*c430*/  FFMA.FTZ R0, R26, c[0x0][0x2d0], -R131.reuse ;  /* 0x0000b4001a007a23 */ /* 0x104fe20000010883 */
[C---:B-1----:R-:W-:Y:S03]  /*c440*/  HMMA.16816.F32 R68, R8.reuse, R132, R68 ;  /* 0x000000840844723c */ /* 0x042fe60000001844 */
[----:B------:R-:W-:Y:S04]  /*c450*/  FFMA.FTZ R26, R28, c[0x0][0x2d0], -R136 ;  /* 0x0000b4001c1a7a23 */ /* 0x000fe80000010888 */
[----:B------:R1:W2:Y:S01]  /*c460*/  MUFU.EX2 R139, R0 ;  /* 0x00000000008b7308 */ /* 0x0002a20000000800 */
[--C-:B------:R-:W-:Y:S01]  /*c470*/  FFMA.FTZ R28, R35, c[0x0][0x2d0], -R131.reuse ;  /* 0x0000b400231c7a23 */ /* 0x100fe20000010883 */
[C---:B------:R-:W-:Y:S01]  /*c480*/  HMMA.16816.F32 R72, R8.reuse, R134, R72 ;  /* 0x000000860848723c */ /* 0x040fe20000001848 */
[----:B------:R-:W2:Y:S07]  /*c490*/  LDSM.16.MT88.4 R132, [R169+0x4000] ;  /* 0x00400000a984783b */ /* 0x000eae0000004200 */
[----:B------:R-:W-:Y:S10]  /*c4a0*/  MUFU.EX2 R33, R26 ;  /* 0x0000001a00217308 */ /* 0x000ff40000000800 */
[----:B------:R3:W-:Y:S01]  /*c4b0*/  MUFU.EX2 R136, R2 ;  /* 0x0000000200887308 */ /* 0x0007e20000000800 */
[----:B-1----:R-:W-:Y:S09]  /*c4c0*/  FFMA.FTZ R0, R27, c[0x0][0x2d0], -R131 ;  /* 0x0000b4001b007a23 */ /* 0x002ff20000010883 */
[----:B------:R1:W1:Y:S10]  /*c4d0*/  MUFU.EX2 R138, R0 ;  /* 0x00000000008a7308 */ /* 0x0002740000000800 */
[----:B------:R-:W-:Y:S01]  /*c4e0*/  MUFU.EX2 R28, R28 ;  /* 0x0000001c001c7308 */ /* 0x000fe20000000800 */
[----:B---3--:R-:W-:Y:S01]  /*c4f0*/  FADD.FTZ R2, R145, R29 ;  /* 0x0000001d91027221 */ /* 0x008fe20000010000 */
[C---:B--2---:R-:W-:Y:S03]  /*c500*/  HMMA.16816.F32 R76, R8.reuse, R132, R76 ;  /* 0x00000084084c723c */ /* 0x044fe6000000184c */
[----:B----4-:R-:W-:Y:S04]  /*c510*/  FADD.FTZ R2, R148, R2 ;  /* 0x0000000294027221 */ /* 0x010fe80000010000 */
[----:B-----5:R-:W-:Y:S01]  /*c520*/  FADD.FTZ R2, R150, R2 ;  /* 0x0000000296027221 */ /* 0x020fe20000010000 */
[C---:B------:R-:W-:Y:S01]  /*c530*/  HMMA.16816.F32 R80, R8.reuse, R134, R80 ;  /* 0x000000860850723c */ /* 0x040fe20000001850 */
[----:B------:R-:W2:Y:S03]  /*c540*/  LDSM.16.MT88.4 R132, [R171+0x4000] ;  /* 0x00400000ab84783b */ /* 0x000ea60000004200 */
[----:B-1----:R-:W-:Y:S02]  /*c550*/  FADD.FTZ R0, R152, R130 ;  /* 0x0000008298007221 */ /* 0x002fe40000010000 */
[----:B------:R1:W3:Y:S01]  /*c560*/  MUFU.EX2 R130, R24 ;  /* 0x0000001800827308 */ /* 0x0002e20000000800 */
[----:B------:R-:W-:Y:S02]  /*c570*/  FADD.FTZ R2, R153, R2 ;  /* 0x0000000299027221 */ /* 0x000fe40000010000 */
[----:B------:R-:W-:Y:S03]  /*c580*/  FADD.FTZ R27, R137, R0 ;  /* 0x00000000891b7221 */ /* 0x000fe60000010000 */
[----:B------:R-:W-:Y:S02]  /*c590*/  FFMA.FTZ R0, R30, c[0x0][0x2d0], -R131 ;  /* 0x0000b4001e007a23 */ /* 0x000fe40000010883 */
[----:B------:R-:W-:Y:S02]  /*c5a0*/  FADD.FTZ R29, R149, R27 ;  /* 0x0000001b951d7221 */ /* 0x000fe40000010000 */
[----:B------:R4:W-:Y:S01]  /*c5b0*/  MUFU.EX2 R32, R0 ;  /* 0x0000000000207308 */ /* 0x0009e20000000800 */
[----:B------:R-:W-:Y:S04]  /*c5c0*/  FADD.FTZ R2, R141, R2 ;  /* 0x000000028d027221 */ /* 0x000fe80000010000 */
[----:B------:R-:W-:Y:S04]  /*c5d0*/  FADD.FTZ R2, R140, R2 ;  /* 0x000000028c027221 */ /* 0x000fe80000010000 */
[----:B------:R-:W-:Y:S01]  /*c5e0*/  FADD.FTZ R2, R139, R2 ;  /* 0x000000028b027221 */ /* 0x000fe20000010000 */
[----:B-1----:R-:W-:Y:S01]  /*c5f0*/  LDSM.16.MT88.4 R24, [R171+0x1800] ;  /* 0x00180000ab18783b */ /* 0x002fe20000004200 */
[--C-:B----4-:R-:W-:Y:S01]  /*c600*/  FFMA.FTZ R0, R31, c[0x0][0x2d0], -R131.reuse ;  /* 0x0000b4001f007a23 */ /* 0x110fe20000010883 */
[C---:B--2---:R-:W-:Y:S03]  /*c610*/  HMMA.16816.F32 R84, R8.reuse, R132, R84 ;  /* 0x000000840854723c */ /* 0x044fe60000001854 */
[----:B------:R1:W2:Y:S05]  /*c620*/  MUFU.EX2 R31, R0 ;  /* 0x00000000001f7308 */ /* 0x0002aa0000000800 */
[C---:B------:R-:W-:Y:S01]  /*c630*/  HMMA.16816.F32 R88, R8.reuse, R134, R88 ;  /* 0x000000860858723c */ /* 0x040fe20000001858 */
[----:B------:R-:W4:Y:S03]  /*c640*/  LDSM.16.MT88.4 R132, [R170+0x4000] ;  /* 0x00400000aa84783b */ /* 0x000f260000004200 */
[----:B-1----:R-:W-:Y:S01]  /*c650*/  FFMA.FTZ R0, R34, c[0x0][0x2d0], -R131 ;  /* 0x0000b40022007a23 */ /* 0x002fe20000010883 */
[----:B------:R-:W-:Y:S03]  /*c660*/  MOV R131, R3 ;  /* 0x0000000300837202 */ /* 0x000fe60000000f00 */
[----:B------:R1:W5:Y:S01]  /*c670*/  MUFU.EX2 R30, R0 ;  /* 0x00000000001e7308 */ /* 0x0003620000000800 */
[C---:B----4-:R-:W-:Y:S03]  /*c680*/  HMMA.16816.F32 R92, R8.reuse, R132, R92 ;  /* 0x00000084085c723c */ /* 0x050fe6000000185c */
[----:B-1----:R-:W-:Y:S05]  /*c690*/  FADD.FTZ R0, R151, R29 ;  /* 0x0000001d97007221 */ /* 0x002fea0000010000 */
[----:B------:R-:W-:Y:S01]  /*c6a0*/  HMMA.16816.F32 R96, R8, R134, R96 ;  /* 0x000000860860723c */ /* 0x000fe20000001860 */
[----:B------:R-:W1:Y:S03]  /*c6b0*/  LDSM.16.MT88.4 R132, [R169+0x800] ;  /* 0x00080000a984783b */ /* 0x000e660000004200 */
[----:B------:R-:W-:Y:S03]  /*c6c0*/  FADD.FTZ R0, R154, R0 ;  /* 0x000000009a007221 */ /* 0x000fe60000010000 */
[----:B------:R-:W-:Y:S01]  /*c6d0*/  F2FP.PACK_AB R8, R149, R137 ;  /* 0x000000899508723e */ /* 0x000fe200000000ff */
[----:B------:R-:W-:Y:S01]  /*c6e0*/  FADD.FTZ R0, R142, R0 ;  /* 0x000000008e007221 */ /* 0x000fe20000010000 */
[----:B------:R-:W-:Y:S03]  /*c6f0*/  F2FP.PACK_AB R10, R154, R151 ;  /* 0x000000979a0a723e */ /* 0x000fe600000000ff */
[----:B------:R-:W-:Y:S01]  /*c700*/  F2FP.PACK_AB R9, R148, R145 ;  /* 0x000000919409723e */ /* 0x000fe200000000ff */
[C---:B------:R-:W-:Y:S01]  /*c710*/  FADD.FTZ R0, R144.reuse, R0 ;  /* 0x0000000090007221 */ /* 0x040fe20000010000 */
[----:B------:R-:W-:Y:S03]  /*c720*/  F2FP.PACK_AB R11, R153, R150 ;  /* 0x00000096990b723e */ /* 0x000fe600000000ff */
[----:B------:R-:W-:Y:S04]  /*c730*/  FADD.FTZ R0, R143, R0 ;  /* 0x000000008f007221 */ /* 0x000fe80000010000 */
[C---:B------:R-:W-:Y:S03]  /*c740*/  HMMA.16816.F32 R4, R8.reuse, R12, R4 ;  /* 0x0000000c0804723c */ /* 0x040fe60000001804 */
[C---:B------:R-:W-:Y:S05]  /*c750*/  FADD.FTZ R0, R147.reuse, R0 ;  /* 0x0000000093007221 */ /* 0x040fea0000010000 */
[C---:B------:R-:W-:Y:S01]  /*c760*/  HMMA.16816.F32 R100, R8.reuse, R14, R100 ;  /* 0x0000000e0864723c */ /* 0x040fe20000001864 */
[----:B------:R-:W4:Y:S07]  /*c770*/  LDSM.16.MT88.4 R12, [R171+0x800] ;  /* 0x00080000ab0c783b */ /* 0x000f2e0000004200 */
[C---:B-1----:R-:W-:Y:S08]  /*c780*/  HMMA.16816.F32 R104, R8.reuse, R132, R104 ;  /* 0x000000840868723c */ /* 0x042ff00000001868 */
[C---:B------:R-:W-:Y:S08]  /*c790*/  HMMA.16816.F32 R108, R8.reuse, R134, R108 ;  /* 0x00000086086c723c */ /* 0x040ff0000000186c */
[C---:B----4-:R-:W-:Y:S08]  /*c7a0*/  HMMA.16816.F32 R112, R8.reuse, R12, R112 ;  /* 0x0000000c0870723c */ /* 0x050ff00000001870 */
[C---:B------:R-:W-:Y:S01]  /*c7b0*/  HMMA.16816.F32 R116, R8.reuse, R14, R116 ;  /* 0x0000000e0874723c */ /* 0x040fe20000001874 */
[----:B------:R-:W1:Y:S07]  /*c7c0*/  LDSM.16.MT88.4 R12, [R168+0x2800] ;  /* 0x00280000a80c783b */ /* 0x000e6e0000004200 */
[C---:B------:R-:W-:Y:S08]  /*c7d0*/  HMMA.16816.F32 R120, R8.reuse, R16, R120 ;  /* 0x000000100878723c */ /* 0x040ff00000001878 */
[C---:B------:R-:W-:Y:S01]  /*c7e0*/  HMMA.16816.F32 R124, R8.reuse, R18, R124 ;  /* 0x00000012087c723c */ /* 0x040fe2000000187c */
[----:B------:R-:W4:Y:S07]  /*c7f0*/  LDSM.16.MT88.4 R16, [R169+0x2800] ;  /* 0x00280000a910783b */ /* 0x000f2e0000004200 */
[C---:B-1----:R-:W-:Y:S08]  /*c800*/  HMMA.16816.F32 R36, R8.reuse, R12, R36 ;  /* 0x0000000c0824723c */ /* 0x042ff00000001824 */
[C---:B------:R-:W-:Y:S01]  /*c810*/  HMMA.16816.F32 R40, R8.reuse, R14, R40 ;  /* 0x0000000e0828723c */ /* 0x040fe20000001828 */
[----:B------:R-:W1:Y:S07]  /*c820*/  LDSM.16.MT88.4 R12, [R171+0x2800] ;  /* 0x00280000ab0c783b */ /* 0x000e6e0000004200 */
[C---:B----4-:R-:W-:Y:S08]  /*c830*/  HMMA.16816.F32 R44, R8.reuse, R16, R44 ;  /* 0x00000010082c723c */ /* 0x050ff0000000182c */
        /* <DEDUP_REMOVED lines=18> */
[----:B------:R-:W-:Y:S01]  /*c960*/  HMMA.16816.F32 R96, R8, R18, R96 ;  /* 0x000000120860723c */ /* 0x000fe20000001860 */
[----:B------:R-:W4:Y:S06]  /*c970*/  LDSM.16.MT88.4 R16, [R169+0x1000] ;  /* 0x00100000a910783b */ /* 0x000f2c0000004200 */
[----:B------:R-:W-:Y:S02]  /*c980*/  F2FP.PACK_AB R8, R144, R142 ;  /* 0x0000008e9008723e */ /* 0x000fe400000000ff */
[----:B------:R-:W-:Y:S03]  /*c990*/  F2FP.PACK_AB R10, R147, R143 ;  /* 0x0000008f930a723e */ /* 0x000fe600000000ff */
[----:B------:R-:W-:Y:S02]  /*c9a0*/  F2FP.PACK_AB R9, R140, R141 ;  /* 0x0000008d8c09723e */ /* 0x000fe400000000ff */
[----:B------:R-:W-:Y:S07]  /*c9b0*/  F2FP.PACK_AB R11, R138, R139 ;  /* 0x0000008b8a0b723e */ /* 0x000fee00000000ff */
[C---:B-1----:R-:W-:Y:S08]  /*c9c0*/  HMMA.16816.F32 R4, R8.reuse, R12, R4 ;  /* 0x0000000c0804723c */ /* 0x042ff00000001804 */
[C---:B------:R-:W-:Y:S01]  /*c9d0*/  HMMA.16816.F32 R100, R8.reuse, R14, R100 ;  /* 0x0000000e0864723c */ /* 0x040fe20000001864 */
[----:B------:R-:W1:Y:S07]  /*c9e0*/  LDSM.16.MT88.4 R12, [R170+0x1000] ;  /* 0x00100000aa0c783b */ /* 0x000e6e0000004200 */
[C---:B----4-:R-:W-:Y:S08]  /*c9f0*/  HMMA.16816.F32 R104, R8.reuse, R16, R104 ;  /* 0x000000100868723c */ /* 0x050ff00000001868 */
[C---:B------:R-:W-:Y:S01]  /*ca00*/  HMMA.16816.F32 R108, R8.reuse, R18, R108 ;  /* 0x00000012086c723c */ /* 0x040fe2000000186c */
[----:B------:R-:W4:Y:S07]  /*ca10*/  LDSM.16.MT88.4 R16, [R168+0x3000] ;  /* 0x00300000a810783b */ /* 0x000f2e0000004200 */
[C---:B------:R-:W-:Y:S08]  /*ca20*/  HMMA.16816.F32 R112, R8.reuse, R20, R112 ;  /* 0x000000140870723c */ /* 0x040ff00000001870 */
[C---:B------:R-:W-:Y:S01]  /*ca30*/  HMMA.16816.F32 R116, R8.reuse, R22, R116 ;  /* 0x000000160874723c */ /* 0x040fe20000001874 */
[----:B------:R-:W2:Y:S07]  /*ca40*/  LDSM.16.MT88.4 R20, [R169+0x3000] ;  /* 0x00300000a914783b */ /* 0x000eae0000004200 */
[C---:B-1----:R-:W-:Y:S08]  /*ca50*/  HMMA.16816.F32 R120, R8.reuse, R12, R120 ;  /* 0x0000000c0878723c */ /* 0x042ff00000001878 */
[C---:B------:R-:W-:Y:S01]  /*ca60*/  HMMA.16816.F32 R124, R8.reuse, R14, R124 ;  /* 0x0000000e087c723c */ /* 0x040fe2000000187c */
[----:B------:R-:W1:Y:S07]  /*ca70*/  LDSM.16.MT88.4 R12, [R171+0x3000] ;  /* 0x00300000ab0c783b */ /* 0x000e6e0000004200 */
[C---:B----4-:R-:W-:Y:S08]  /*ca80*/  HMMA.16816.F32 R36, R8.reuse, R16, R36 ;  /* 0x000000100824723c */ /* 0x050ff00000001824 */
[C---:B------:R-:W-:Y:S01]  /*ca90*/  HMMA.16816.F32 R40, R8.reuse, R18, R40 ;  /* 0x000000120828723c */ /* 0x040fe20000001828 */
[----:B------:R-:W4:Y:S07]  /*caa0*/  LDSM.16.MT88.4 R16, [R170+0x3000] ;  /* 0x00300000aa10783b */ /* 0x000f2e0000004200 */
[C---:B--2---:R-:W-:Y:S08]  /*cab0*/  HMMA.16816.F32 R44, R8.reuse, R20, R44 ;  /* 0x00000014082c723c */ /* 0x044ff0000000182c */
        /* <DEDUP_REMOVED lines=18> */
[----:B------:R-:W-:Y:S01]  /*cbe0*/  HMMA.16816.F32 R96, R8, R22, R96 ;  /* 0x000000160860723c */ /* 0x000fe20000001860 */
[----:B------:R-:W2:Y:S06]  /*cbf0*/  LDSM.16.MT88.4 R20, [R170+0x1800] ;  /* 0x00180000aa14783b */ /* 0x000eac0000004200 */
[----:B------:R-:W-:Y:S02]  /*cc00*/  F2FP.PACK_AB R8, R128, R33 ;  /* 0x000000218008723e */ /* 0x000fe400000000ff */
[----:B---3--:R-:W-:Y:S03]  /*cc10*/  F2FP.PACK_AB R10, R136, R130 ;  /* 0x00000082880a723e */ /* 0x008fe600000000ff */
[----:B------:R-:W-:Y:S02]  /*cc20*/  F2FP.PACK_AB R9, R31, R32 ;  /* 0x000000201f09723e */ /* 0x000fe400000000ff */
[----:B-----5:R-:W-:Y:S07]  /*cc30*/  F2FP.PACK_AB R11, R28, R30 ;  /* 0x0000001e1c0b723e */ /* 0x020fee00000000ff */
[C---:B-1----:R-:W-:Y:S01]  /*cc40*/  HMMA.16816.F32 R132, R8.reuse, R12, R4 ;  /* 0x0000000c0884723c */ /* 0x042fe20000001804 */
[----:B------:R-:W1:Y:S07]  /*cc50*/  LDSM.16.MT88.4 R4, [R168+0x3800] ;  /* 0x00380000a804783b */ /* 0x000e6e0000004200 */
[C---:B------:R-:W-:Y:S01]  /*cc60*/  HMMA.16816.F32 R100, R8.reuse, R14, R100 ;  /* 0x0000000e0864723c */ /* 0x040fe20000001864 */
[----:B------:R-:W3:Y:S07]  /*cc70*/  LDSM.16.MT88.4 R12, [R169+0x3800] ;  /* 0x00380000a90c783b */ /* 0x000eee0000004200 */
[C---:B----4-:R-:W-:Y:S08]  /*cc80*/  HMMA.16816.F32 R104, R8.reuse, R16, R104 ;  /* 0x000000100868723c */ /* 0x050ff00000001868 */
[C---:B------:R-:W-:Y:S01]  /*cc90*/  HMMA.16816.F32 R108, R8.reuse, R18, R108 ;  /* 0x00000012086c723c */ /* 0x040fe2000000186c */
[----:B------:R-:W4:Y:S07]  /*cca0*/  LDSM.16.MT88.4 R16, [R171+0x3800] ;  /* 0x00380000ab10783b */ /* 0x000f2e0000004200 */
[C---:B------:R-:W-:Y:S08]  /*ccb0*/  HMMA.16816.F32 R112, R8.reuse, R24, R112 ;  /* 0x000000180870723c */ /* 0x040ff00000001870 */
[C---:B------:R-:W-:Y:S08]  /*ccc0*/  HMMA.16816.F32 R116, R8.reuse, R26, R116 ;  /* 0x0000001a0874723c */ /* 0x040ff00000001874 */
[C---:B--2---:R-:W-:Y:S08]  /*ccd0*/  HMMA.16816.F32 R120, R8.reuse, R20, R120 ;  /* 0x000000140878723c */ /* 0x044ff00000001878 */
[C---:B------:R-:W-:Y:S01]  /*cce0*/  HMMA.16816.F32 R124, R8.reuse, R22, R124 ;  /* 0x00000016087c723c */ /* 0x040fe2000000187c */
[----:B------:R-:W2:Y:S07]  /*ccf0*/  LDSM.16.MT88.4 R20, [R170+0x3800] ;  /* 0x00380000aa14783b */ /* 0x000eae0000004200 */
[C---:B-1----:R-:W-:Y:S08]  /*cd00*/  HMMA.16816.F32 R36, R8.reuse, R4, R36 ;  /* 0x000000040824723c */ /* 0x042ff00000001824 */
[C---:B------:R-:W-:Y:S01]  /*cd10*/  HMMA.16816.F32 R40, R8.reuse, R6, R40 ;  /* 0x000000060828723c */ /* 0x040fe20000001828 */
[----:B------:R-:W1:Y:S07]  /*cd20*/  LDSM.16.MT88.4 R4, [R168+0x5800] ;  /* 0x00580000a804783b */ /* 0x000e6e0000004200 */
[C---:B---3--:R-:W-:Y:S08]  /*cd30*/  HMMA.16816.F32 R44, R8.reuse, R12, R44 ;  /* 0x0000000c082c723c */ /* 0x048ff0000000182c */
[C---:B------:R-:W-:Y:S01]  /*cd40*/  HMMA.16816.F32 R48, R8.reuse, R14, R48 ;  /* 0x0000000e0830723c */ /* 0x040fe20000001830 */
[----:B------:R-:W3:Y:S07]  /*cd50*/  LDSM.16.MT88.4 R12, [R169+0x5800] ;  /* 0x00580000a90c783b */ /* 0x000eee0000004200 */
[C---:B----4-:R-:W-:Y:S08]  /*cd60*/  HMMA.16816.F32 R52, R8.reuse, R16, R52 ;  /* 0x000000100834723c */ /* 0x050ff00000001834 */
[C---:B------:R-:W-:Y:S01]  /*cd70*/  HMMA.16816.F32 R56, R8.reuse, R18, R56 ;  /* 0x000000120838723c */ /* 0x040fe20000001838 */
[----:B------:R-:W4:Y:S07]  /*cd80*/  LDSM.16.MT88.4 R16, [R171+0x5800] ;  /* 0x00580000ab10783b */ /* 0x000f2e0000004200 */
[C---:B--2---:R-:W-:Y:S08]  /*cd90*/  HMMA.16816.F32 R60, R8.reuse, R20, R60 ;  /* 0x00000014083c723c */ /* 0x044ff0000000183c */
[C---:B------:R-:W-:Y:S01]  /*cda0*/  HMMA.16816.F32 R64, R8.reuse, R22, R64 ;  /* 0x000000160840723c */ /* 0x040fe20000001840 */
[----:B------:R-:W2:Y:S07]  /*cdb0*/  LDSM.16.MT88.4 R20, [R170+0x5800] ;  /* 0x00580000aa14783b */ /* 0x000eae0000004200 */
[C---:B-1----:R-:W-:Y:S07]  /*cdc0*/  HMMA.16816.F32 R68, R8.reuse, R4, R68 ;  /* 0x000000040844723c */ /* 0x042fee0000001844 */
[----:B------:R-:W-:Y:S01]  /*cdd0*/  FADD.FTZ R4, R138, R2 ;  /* 0x000000028a047221 */ /* 0x000fe20000010000 */
[C---:B------:R-:W-:Y:S04]  /*cde0*/  HMMA.16816.F32 R72, R8.reuse, R6, R72 ;  /* 0x000000060848723c */ /* 0x040fe80000001848 */
[----:B------:R-:W-:Y:S02]  /*cdf0*/  FADD.FTZ R2, R33, R0 ;  /* 0x0000000021027221 */ /* 0x000fe40000010000 */
[----:B------:R-:W-:Y:S02]  /*ce00*/  FADD.FTZ R0, R32, R4 ;  /* 0x0000000420007221 */ /* 0x000fe40000010000 */
[C---:B---3--:R-:W-:Y:S04]  /*ce10*/  HMMA.16816.F32 R76, R8.reuse, R12, R76 ;  /* 0x0000000c084c723c */ /* 0x048fe8000000184c */
[----:B------:R-:W-:Y:S02]  /*ce20*/  FADD.FTZ R2, R128, R2 ;  /* 0x0000000280027221 */ /* 0x000fe40000010000 */
[----:B------:R-:W-:Y:S01]  /*ce30*/  FADD.FTZ R0, R31, R0 ;  /* 0x000000001f007221 */ /* 0x000fe20000010000 */
[----:B------:R-:W-:Y:S01]  /*ce40*/  MOV R12, R3 ;  /* 0x00000003000c7202 */ /* 0x000fe20000000f00 */
[C---:B------:R-:W-:Y:S04]  /*ce50*/  HMMA.16816.F32 R80, R8.reuse, R14, R80 ;  /* 0x0000000e0850723c */ /* 0x040fe80000001850 */
[----:B------:R-:W-:Y:S01]  /*ce60*/  FADD.FTZ R2, R130, R2 ;  /* 0x0000000282027221 */ /* 0x000fe20000010000 */
[----:B------:R-:W-:Y:S01]  /*ce70*/  MOV R130, R129 ;  /* 0x0000008100827202 */ /* 0x000fe20000000f00 */
[----:B------:R-:W-:Y:S02]  /*ce80*/  FADD.FTZ R0, R30, R0 ;  /* 0x000000001e007221 */ /* 0x000fe40000010000 */
[C---:B----4-:R-:W-:Y:S04]  /*ce90*/  HMMA.16816.F32 R84, R8.reuse, R16, R84 ;  /* 0x000000100854723c */ /* 0x050fe80000001854 */
[----:B------:R-:W-:Y:S02]  /*cea0*/  FADD.FTZ R187, R136, R2 ;  /* 0x0000000288bb7221 */ /* 0x000fe40000010000 */
[----:B------:R-:W-:Y:S02]  /*ceb0*/  FADD.FTZ R190, R28, R0 ;  /* 0x000000001cbe7221 */ /* 0x000fe40000010000 */
[C---:B------:R-:W-:Y:S08]  /*cec0*/  HMMA.16816.F32 R88, R8.reuse, R18, R88 ;  /* 0x000000120858723c */ /* 0x040ff00000001858 */
[C---:B--2---:R-:W-:Y:S08]  /*ced0*/  HMMA.16816.F32 R92, R8.reuse, R20, R92 ;  /* 0x00000014085c723c */ /* 0x044ff0000000185c */
[----:B------:R-:W-:Y:S01]  /*cee0*/  HMMA.16816.F32 R96, R8, R22, R96 ;  /* 0x000000160860723c */ /* 0x000fe20000001860 */
[----:B------:R-:W-:-:S07]  /*cef0*/  @P0 BRA `(.L_x_539) ;  /* 0xffffd27000000947 */ /* 0x000fce000383ffff */
.L_x_528:
[----:B------:R-:W-:-:S13]  /*cf00*/  ISETP.GE.AND P0, PT, R178, R193, PT ;  /* 0x000000c1b200720c */ /* 0x000fda0003f06270 */
[----:B------:R-:W-:Y:S05]  /*cf10*/  @!P0 BRA `(.L_x_540) ;  /* 0x0000383000008947 */ /* 0x000fea0003800000 */
[----:B------:R-:W-:Y:S02]  /*cf20*/  MOV R131, R12 ;  /* 0x0000000c00837202 */ /* 0x000fe40000000f00 */
[----:B------:R-:W-:Y:S02]  /*cf30*/  MOV R130, R129 ;  /* 0x0000008100827202 */ /* 0x000fe40000000f00 */
.L_x_558:
[----:B------:R-:W-:Y:S04]  /*cf40*/  DEPBAR.LE SB0, 0x0 ;  /* 0x000080000000791a */ /* 0x000fe80000000000 */
[----:B------:R-:W-:Y:S01]  /*cf50*/  WARPSYNC 0xffffffff ;  /* 0xffffffff00007948 */ /* 0x000fe20003800000 */
[----:B------:R-:W-:Y:S01]  /*cf60*/  BAR.SYNC.DEFER_BLOCKING 0x0 ;  /* 0x0000000000007b1d */ /* 0x000fe20000010000 */
[----:B------:R-:W-:Y:S01]  /*cf70*/  SHF.R.S32.HI R0, RZ, 0x1f, R181 ;  /* 0x0000001fff007819 */ /* 0x000fe200000114b5 */
[C---:B------:R-:W-:Y:S01]  /*cf80*/  IMAD.WIDE.U32 R2, R181.reuse, c[0x0][0x208], RZ ;  /* 0x00008200b5027a25 */ /* 0x040fe200078e00ff */
[----:B------:R-:W-:Y:S02]  /*cf90*/  SHF.R.S32.HI R4, RZ, 0x1f, R180 ;  /* 0x0000001fff047819 */ /* 0x000fe400000114b4 */
[----:B------:R-:W-:Y:S01]  /*cfa0*/  SHF.R.S32.HI R5, RZ, 0x1f, R192 ;  /* 0x0000001fff057819 */ /* 0x000fe200000114c0 */
[----:B------:R-:W-:Y:S01]  /*cfb0*/  IMAD R0, R0, c[0x0][0x208], RZ ;  /* 0x0000820000007a24 */ /* 0x000fe200078e02ff */
[----:B------:R-:W-:Y:S01]  /*cfc0*/  SHF.R.S32.HI R6, RZ, 0x1f, R191 ;  /* 0x0000001fff067819 */ /* 0x000fe200000114bf */
[----:B------:R-:W-:Y:S01]  /*cfd0*/  IMAD R4, R4, c[0x0][0x218], RZ ;  /* 0x0000860004047a24 */ /* 0x000fe200078e02ff */
[----:B------:R-:W-:Y:S01]  /*cfe0*/  SHF.L.U64.HI R22, R192, 0x1, R5 ;  /* 0x00000001c0167819 */ /* 0x000fe20000010205 */
[----:B------:R-:W-:Y:S01]  /*cff0*/  IMAD R0, R181, c[0x0][0x20c], R0 ;  /* 0x00008300b5007a24 */ /* 0x000fe200078e0200 */
[----:B------:R-:W-:Y:S01]  /*d000*/  SHF.R.S32.HI R5, RZ, 0x1f, R182 ;  /* 0x0000001fff057819 */ /* 0x000fe200000114b6 */
[----:B------:R-:W-:Y:S01]  /*d010*/  IMAD R4, R180, c[0x0][0x21c], R4 ;  /* 0x00008700b4047a24 */ /* 0x000fe200078e0204 */
[C---:B------:R-:W-:Y:S01]  /*d020*/  IADD3 R172, R164.reuse, 0x5800, RZ ;  /* 0x00005800a4ac7810 */ /* 0x040fe20007ffe0ff */
[----:B------:R-:W-:Y:S01]  /*d030*/  IMAD.IADD R3, R3, 0x1, R0 ;  /* 0x0000000103037824 */ /* 0x000fe200078e0200 */
[----:B------:R-:W-:Y:S01]  /*d040*/  IADD3 R163, R164, 0x5000, RZ ;  /* 0x00005000a4a37810 */ /* 0x000fe20007ffe0ff */
[----:B------:R-:W-:Y:S01]  /*d050*/  IMAD.SHL.U32 R28, R192, 0x2, RZ ;  /* 0x00000002c01c7824 */ /* 0x000fe200078e00ff */
[----:B------:R-:W-:Y:S01]  /*d060*/  IADD3 R162, R164, 0x4800, RZ ;  /* 0x00004800a4a27810 */ /* 0x000fe20007ffe0ff */
[----:B------:R-:W-:Y:S01]  /*d070*/  IMAD.WIDE.U32 R2, R180, c[0x0][0x218], R2 ;  /* 0x00008600b4027a25 */ /* 0x000fe200078e0002 */
[C---:B------:R-:W-:Y:S02]  /*d080*/  IADD3 R161, R164.reuse, 0x4000, RZ ;  /* 0x00004000a4a17810 */ /* 0x040fe40007ffe0ff */
[----:B------:R-:W-:Y:S01]  /*d090*/  IADD3 R160, R164, 0x3800, RZ ;  /* 0x00003800a4a07810 */ /* 0x000fe20007ffe0ff */
[----:B------:R-:W-:Y:S01]  /*d0a0*/  IMAD.SHL.U32 R23, R191, 0x2, RZ ;  /* 0x00000002bf177824 */ /* 0x000fe200078e00ff */
[----:B------:R-:W-:Y:S01]  /*d0b0*/  IADD3 R0, P0, R206, R2, RZ ;  /* 0x00000002ce007210 */ /* 0x000fe20007f1e0ff */
[----:B------:R1:W2:Y:S01]  /*d0c0*/  LDSM.16.M88.4 R32, [R173] ;  /* 0x00000000ad20783b */ /* 0x0002a20000000200 */
[----:B------:R-:W-:Y:S01]  /*d0d0*/  IADD3 R129, R164, 0x3000, RZ ;  /* 0x00003000a4817810 */ /* 0x000fe20007ffe0ff */
[----:B------:R-:W-:Y:S01]  /*d0e0*/  IMAD.SHL.U32 R14, R182, 0x2, RZ ;  /* 0x00000002b60e7824 */ /* 0x000fe200078e00ff */
[----:B------:R-:W-:Y:S01]  /*d0f0*/  IADD3.X R2, R209, R3, R4, P0, !PT ;  /* 0x00000003d1027210 */ /* 0x000fe200007fe404 */
[----:B------:R1:W3:Y:S01]  /*d100*/  LDSM.16.M88.4 R8, [R165] ;  /* 0x00000000a508783b */ /* 0x0002e20000000200 */
[----:B------:R-:W-:Y:S02]  /*d110*/  LEA R4, P0, R0, c[0x0][0x1f8], 0x1 ;  /* 0x00007e0000047a11 */ /* 0x000fe400078008ff */
[----:B------:R-:W-:Y:S01]  /*d120*/  IADD3 R128, R164, 0x2800, RZ ;  /* 0x00002800a4807810 */ /* 0x000fe20007ffe0ff */
[----:B------:R1:W4:Y:S01]  /*d130*/  LDSM.16.M88.4 R16, [R165+0x800] ;  /* 0x00080000a510783b */ /* 0x0003220000000200 */
[----:B------:R-:W-:Y:S02]  /*d140*/  LEA.HI.X R12, R0, c[0x0][0x1fc], R2, 0x1, P0 ;  /* 0x00007f00000c7a11 */ /* 0x000fe400000f0c02 */
[----:B------:R-:W-:Y:S01]  /*d150*/  IADD3 R0, R164, 0x2000, RZ ;  /* 0x00002000a4007810 */ /* 0x000fe20007ffe0ff */
[----:B------:R1:W1:Y:S01]  /*d160*/  LDSM.16.M88.4 R24, [R165+0x1000] ;  /* 0x00100000a518783b */ /* 0x0002620000000200 */
[----:B------:R-:W-:Y:S02]  /*d170*/  SHF.L.U64.HI R15, R191, 0x1, R6 ;  /* 0x00000001bf0f7819 */ /* 0x000fe40000010206 */
[----:B------:R-:W-:Y:S01]  /*d180*/  SHF.L.U64.HI R13, R182, 0x1, R5 ;  /* 0x00000001b60d7819 */ /* 0x000fe20000010205 */
[----:B------:R1:W1:Y:S04]  /*d190*/  LDSM.16.M88.4 R136, [R165+0x1800] ;  /* 0x00180000a588783b */ /* 0x0002680000000200 */
[----:B------:R1:W1:Y:S04]  /*d1a0*/  LDSM.16.M88.4 R140, [R174] ;  /* 0x00000000ae8c783b */ /* 0x0002680000000200 */
[----:B------:R1:W1:Y:S04]  /*d1b0*/  LDSM.16.M88.4 R144, [R164] ;  /* 0x00000000a490783b */ /* 0x0002680000000200 */
[----:B------:R1:W1:Y:S04]  /*d1c0*/  LDSM.16.M88.4 R148, [R164+0x800] ;  /* 0x00080000a494783b */ /* 0x0002680000000200 */
[----:B------:R1:W1:Y:S04]  /*d1d0*/  LDSM.16.M88.4 R152, [R164+0x1000] ;  /* 0x00100000a498783b */ /* 0x0002680000000200 */
[----:B------:R1:W1:Y:S01]  /*d1e0*/  LDSM.16.M88.4 R156, [R164+0x1800] ;  /* 0x00180000a49c783b */ /* 0x0002620000000200 */
[----:B------:R-:W-:-:S05]  /*d1f0*/  BRA.DIV ~URZ, `(.L_x_541) ;  /* 0x00009c427f007947 */ /* 0x000fca000b800000 */
[----:B------:R4:W3:Y:S02]  /*d200*/  SHFL.IDX PT, R2, R12, RZ, 0x181f ;  /* 0x00181fff0c027589 */ /* 0x0008e400000e0000 */
.L_x_652:
[----:B------:R-:W5:Y:S01]  /*d210*/  SHFL.IDX PT, R5, R4, RZ, 0x181f ;  /* 0x00181fff04057589 */ /* 0x000f6200000e0000 */
[----:B------:R-:W-:Y:S01]  /*d220*/  ISETP.GE.AND P1, PT, R182, c[0x0][0x1d4], PT ;  /* 0x00007500b6007a0c */ /* 0x000fe20003f26270 */
[----:B------:R-:W-:Y:S01]  /*d230*/  BSSY B0, `(.L_x_542) ;  /* 0x0000104000007945 */ /* 0x000fe20003800000 */
[----:B------:R-:W-:Y:S02]  /*d240*/  ISETP.GE.AND P4, PT, R191, c[0x0][0x1d4], PT ;  /* 0x00007500bf007a0c */ /* 0x000fe40003f86270 */
[----:B------:R-:W4:Y:S01]  /*d250*/  SHFL.IDX PT, R3, R4, 0x1, 0x181f ;  /* 0x00381f0004037f89 */ /* 0x000f2200000e0000 */
[----:B------:R-:W-:Y:S02]  /*d260*/  SEL R177, RZ, 0x10, P1 ;  /* 0x00000010ffb17807 */ /* 0x000fe40000800000 */
[----:B------:R-:W-:Y:S02]  /*d270*/  ISETP.GE.AND P3, PT, R192, c[0x0][0x1d4], PT ;  /* 0x00007500c0007a0c */ /* 0x000fe40003f66270 */
[----:B------:R3:W2:Y:S01]  /*d280*/  SHFL.IDX PT, R4, R12, 0x1, 0x181f ;  /* 0x00381f000c047f89 */ /* 0x0006a200000e0000 */
[C---:B-----5:R-:W-:Y:S05]  /*d290*/  IADD3 R6, P0, R5.reuse, R14, RZ ;  /* 0x0000000e05067210 */ /* 0x060fea0007f1e0ff */
[C---:B---3--:R-:W-:Y:S01]  /*d2a0*/  IMAD.X R7, R2.reuse, 0x1, R13, P0 ;  /* 0x0000000102077824 */ /* 0x048fe200000e060d */
[C---:B----4-:R-:W-:Y:S04]  /*d2b0*/  IADD3 R12, P2, R5.reuse, R28, RZ ;  /* 0x0000001c050c7210 */ /* 0x050fe80007f5e0ff */
[----:B------:R3:W-:Y:S02]  /*d2c0*/  LDGSTS.E.BYPASS.LTC128B.128 [R179+0x100], [R6.64], !P1 ;  /* 0x0010000006b37fae */ /* 0x0007e4000c901d48 */
[----:B---3--:R-:W-:Y:S05]  /*d2d0*/  IADD3 R6, P0, R5, R23, RZ ;  /* 0x0000001705067210 */ /* 0x008fea0007f1e0ff */
[----:B------:R-:W-:Y:S05]  /*d2e0*/  IMAD.X R7, R2, 0x1, R15, P0 ;  /* 0x0000000102077824 */ /* 0x000fea00000e060f */
[----:B------:R3:W-:Y:S02]  /*d2f0*/  LDGSTS.E.BYPASS.LTC128B.128 [R179+0x2100], [R6.64], !P4 ;  /* 0x0210000006b37fae */ /* 0x0007e4000e101d48 */
[----:B---3--:R-:W-:Y:S04]  /*d300*/  IADD3 R6, -R177, 0x10, RZ ;  /* 0x00000010b1067810 */ /* 0x008fe80007ffe1ff */
[----:B------:R-:W-:Y:S04]  /*d310*/  LOP3.LUT R6, R6, 0xf, RZ, 0xc0, !PT ;  /* 0x0000000f06067812 */ /* 0x000fe800078ec0ff */
[-C--:B------:R-:W-:Y:S02]  /*d320*/  IADD3 R20, P1, P0, R6, R3.reuse, R14 ;  /* 0x0000000306147210 */ /* 0x080fe4000783e00e */
[----:B------:R-:W-:Y:S02]  /*d330*/  SEL R6, RZ, 0x10, P4 ;  /* 0x00000010ff067807 */ /* 0x000fe40002000000 */
[-C--:B--2---:R-:W-:Y:S02]  /*d340*/  IADD3.X R21, RZ, R4.reuse, R13, P1, P0 ;  /* 0x00000004ff157210 */ /* 0x084fe40000fe040d */
[----:B------:R-:W-:Y:S04]  /*d350*/  IADD3 R7, -R6, 0x10, RZ ;  /* 0x0000001006077810 */ /* 0x000fe80007ffe1ff */
[----:B------:R-:W-:Y:S04]  /*d360*/  LOP3.LUT R7, R7, 0xf, RZ, 0xc0, !PT ;  /* 0x0000000f07077812 */ /* 0x000fe800078ec0ff */
[-C--:B------:R-:W-:Y:S02]  /*d370*/  IADD3 R14, P1, P0, R7, R3.reuse, R23 ;  /* 0x00000003070e7210 */ /* 0x080fe4000783e017 */
[----:B------:R-:W-:Y:S02]  /*d380*/  SEL R7, RZ, 0x10, P3 ;  /* 0x00000010ff077807 */ /* 0x000fe40001800000 */
[-C--:B------:R-:W-:Y:S02]  /*d390*/  IADD3.X R15, RZ, R4.reuse, R15, P1, P0 ;  /* 0x00000004ff0f7210 */ /* 0x080fe40000fe040f */
[----:B------:R-:W-:Y:S04]  /*d3a0*/  IADD3 R13, -R7, 0x10, RZ ;  /* 0x00000010070d7810 */ /* 0x000fe80007ffe1ff */
[----:B------:R-:W-:Y:S04]  /*d3b0*/  LOP3.LUT R13, R13, 0xf, RZ, 0xc0, !PT ;  /* 0x0000000f0d0d7812 */ /* 0x000fe800078ec0ff */
[----:B------:R-:W-:Y:S01]  /*d3c0*/  IADD3 R28, P1, P0, R13, R3, R28 ;  /* 0x000000030d1c7210 */ /* 0x000fe2000783e01c */
[--C-:B------:R-:W-:Y:S03]  /*d3d0*/  IMAD.X R13, R2, 0x1, R22.reuse, P2 ;  /* 0x00000001020d7824 */ /* 0x100fe600010e0616 */
[----:B------:R-:W-:Y:S02]  /*d3e0*/  IADD3.X R29, RZ, R4, R22, P1, P0 ;  /* 0x00000004ff1d7210 */ /* 0x000fe40000fe0416 */
[----:B------:R-:W-:Y:S01]  /*d3f0*/  ISETP.NE.U32.AND P0, PT, R177, RZ, PT ;  /* 0x000000ffb100720c */ /* 0x000fe20003f05070 */
[----:B------:R2:W-:Y:S11]  /*d400*/  LDGSTS.E.BYPASS.LTC128B.128 [R179+0x4100], [R12.64], !P3 ;  /* 0x041000000cb37fae */ /* 0x0005f6000d901d48 */
[----:B------:R-:W-:Y:S01]  /*d410*/  @!UPT UIADD3 URZ, URZ, URZ, URZ ;  /* 0x0000003f3f3ff290 */ /* 0x000fe2000fffe03f */
[----:B------:R3:W-:Y:S01]  /*d420*/  LDGSTS.E.BYPASS.LTC128B.128.ZFILL [R179+0x1100], [R20.64], P0 ;  /* 0x0110000014b37fae */ /* 0x0007e20008141d48 */
[----:B------:R-:W-:Y:S11]  /*d430*/  ISETP.NE.U32.AND P0, PT, R6, RZ, PT ;  /* 0x000000ff0600720c */ /* 0x000ff60003f05070 */
[----:B------:R-:W-:Y:S02]  /*d440*/  @!UPT UIADD3 URZ, URZ, URZ, URZ ;  /* 0x0000003f3f3ff290 */ /* 0x000fe4000fffe03f */
[----:B------:R2:W-:Y:S01]  /*d450*/  LDGSTS.E.BYPASS.LTC128B.128.ZFILL [R179+0x3100], [R14.64], P0 ;  /* 0x031000000eb37fae */ /* 0x0005e20008141d48 */
[----:B------:R-:W-:Y:S02]  /*d460*/  ISETP.NE.U32.AND P0, PT, R7, RZ, PT ;  /* 0x000000ff0700720c */ /* 0x000fe40003f05070 */
[C---:B------:R-:W-:Y:S08]  /*d470*/  HMMA.16816.F32 R4, R32.reuse, R8, RZ ;  /* 0x000000082004723c */ /* 0x040ff000000018ff */
[C---:B------:R-:W-:Y:S03]  /*d480*/  HMMA.16816.F32 R8, R32.reuse, R10, RZ ;  /* 0x0000000a2008723c */ /* 0x040fe600000018ff */
[----:B------:R4:W-:Y:S01]  /*d490*/  LDGSTS.E.BYPASS.LTC128B.128.ZFILL [R179+0x5100], [R28.64], P0 ;  /* 0x051000001cb37fae */ /* 0x0009e20008141d48 */
[----:B------:R-:W-:Y:S04]  /*d4a0*/  ISETP.GT.AND P0, PT, R178, R193, PT ;  /* 0x000000c1b200720c */ /* 0x000fe80003f04270 */
[----:B------:R-:W0:Y:S01]  /*d4b0*/  LDGDEPBAR ;  /* 0x00000000000079af */ /* 0x000e220000000000 */
[C---:B--2---:R-:W-:Y:S08]  /*d4c0*/  HMMA.16816.F32 R12, R32.reuse, R16, RZ ;  /* 0x00000010200c723c */ /* 0x044ff000000018ff */
        /* <DEDUP_REMOVED lines=17> */
[----:B------:R-:W3:Y:S05]  /*d5e0*/  LDSM.16.M88.4 R140, [R167+0x1000] ;  /* 0x00100000a78c783b */ /* 0x000eea0000000200 */
[----:B------:R-:W-:Y:S02]  /*d5f0*/  LDSM.16.M88.4 R156, [R129] ;  /* 0x00000000819c783b */ /* 0x000fe40000000200 */
        /* <DEDUP_REMOVED lines=11> */
[----:B------:R-:W2:Y:S05]  /*d6b0*/  LDSM.16.M88.4 R136, [R166+-0x3000] ;  /* 0xffd00000a688783b */ /* 0x000eaa0000000200 */
[----:B------:R-:W3:Y:S02]  /*d6c0*/  LDSM.16.M88.4 R152, [R166+-0x2800] ;  /* 0xffd80000a698783b */ /* 0x000ee40000000200 */
        /* <DEDUP_REMOVED lines=25> */
[----:B------:R-:W-:Y:S02]  /*d860*/  LDSM.16.M88.4 R152, [R167+0x2800] ;  /* 0x00280000a798783b */ /* 0x000fe40000000200 */
[C---:B-1----:R-:W-:Y:S08]  /*d870*/  HMMA.16816.F32 R4, R140.reuse, R144, R4 ;  /* 0x000000908c04723c */ /* 0x042ff00000001804 */
[C---:B------:R-:W-:Y:S01]  /*d880*/  HMMA.16816.F32 R8, R140.reuse, R146, R8 ;  /* 0x000000928c08723c */ /* 0x040fe20000001808 */
[----:B------:R-:W-:Y:S07]  /*d890*/  LDSM.16.M88.4 R144, [R176+0x4000] ;  /* 0x00400000b090783b */ /* 0x000fee0000000200 */
[C---:B------:R-:W-:Y:S08]  /*d8a0*/  HMMA.16816.F32 R12, R140.reuse, R148, R12 ;  /* 0x000000948c0c723c */ /* 0x040ff0000000180c */
[C---:B------:R-:W-:Y:S01]  /*d8b0*/  HMMA.16816.F32 R16, R140.reuse, R150, R16 ;  /* 0x000000968c10723c */ /* 0x040fe20000001810 */
[----:B------:R-:W1:Y:S07]  /*d8c0*/  LDSM.16.M88.4 R148, [R167+0x2000] ;  /* 0x00200000a794783b */ /* 0x000e6e0000000200 */
[C---:B------:R-:W-:Y:S08]  /*d8d0*/  HMMA.16816.F32 R20, R140.reuse, R156, R20 ;  /* 0x0000009c8c14723c */ /* 0x040ff00000001814 */
[C---:B------:R-:W-:Y:S01]  /*d8e0*/  HMMA.16816.F32 R24, R140.reuse, R158, R24 ;  /* 0x0000009e8c18723c */ /* 0x040fe20000001818 */
[----:B------:R-:W3:Y:S07]  /*d8f0*/  LDSM.16.M88.4 R156, [R167+0x3000] ;  /* 0x00300000a79c783b */ /* 0x000eee0000000200 */
[C---:B--2---:R-:W-:Y:S08]  /*d900*/  HMMA.16816.F32 R28, R140.reuse, R136, R28 ;  /* 0x000000888c1c723c */ /* 0x044ff0000000181c */
[----:B------:R-:W-:Y:S01]  /*d910*/  HMMA.16816.F32 R32, R140, R138, R32 ;  /* 0x0000008a8c20723c */ /* 0x000fe20000001820 */
[----:B------:R-:W2:Y:S05]  /*d920*/  LDSM.16.M88.4 R136, [R167+0x3800] ;  /* 0x00380000a788783b */ /* 0x000eaa0000000200 */
[----:B------:R-:W-:Y:S02]  /*d930*/  LDSM.16.M88.4 R140, [R175+0x4000] ;  /* 0x00400000af8c783b */ /* 0x000fe40000000200 */
[C---:B-1----:R-:W-:Y:S08]  /*d940*/  HMMA.16816.F32 R4, R144.reuse, R148, R4 ;  /* 0x000000949004723c */ /* 0x042ff00000001804 */
[C---:B------:R-:W-:Y:S01]  /*d950*/  HMMA.16816.F32 R8, R144.reuse, R150, R8 ;  /* 0x000000969008723c */ /* 0x040fe20000001808 */
[----:B------:R-:W1:Y:S07]  /*d960*/  LDSM.16.M88.4 R148, [R166+-0x2000] ;  /* 0xffe00000a694783b */ /* 0x000e6e0000000200 */
[C---:B------:R-:W-:Y:S08]  /*d970*/  HMMA.16816.F32 R12, R144.reuse, R152, R12 ;  /* 0x00000098900c723c */ /* 0x040ff0000000180c */
[C---:B------:R-:W-:Y:S01]  /*d980*/  HMMA.16816.F32 R16, R144.reuse, R154, R16 ;  /* 0x0000009a9010723c */ /* 0x040fe20000001810 */
[----:B------:R-:W4:Y:S07]  /*d990*/  LDSM.16.M88.4 R152, [R166+-0x1800] ;  /* 0xffe80000a698783b */ /* 0x000f2e0000000200 */
[C---:B---3--:R-:W-:Y:S08]  /*d9a0*/  HMMA.16816.F32 R20, R144.reuse, R156, R20 ;  /* 0x0000009c9014723c */ /* 0x048ff00000001814 */
[C---:B------:R-:W-:Y:S01]  /*d9b0*/  HMMA.16816.F32 R24, R144.reuse, R158, R24 ;  /* 0x0000009e9018723c */ /* 0x040fe20000001818 */
[----:B------:R-:W3:Y:S07]  /*d9c0*/  LDSM.16.M88.4 R156, [R166+-0x1000] ;  /* 0xfff00000a69c783b */ /* 0x000eee0000000200 */
[C---:B--2---:R-:W-:Y:S08]  /*d9d0*/  HMMA.16816.F32 R28, R144.reuse, R136, R28 ;  /* 0x00000088901c723c */ /* 0x044ff0000000181c */
[----:B------:R-:W-:Y:S01]  /*d9e0*/  HMMA.16816.F32 R32, R144, R138, R32 ;  /* 0x0000008a9020723c */ /* 0x000fe20000001820 */
[----:B------:R-:W2:Y:S05]  /*d9f0*/  LDSM.16.M88.4 R136, [R166+-0x800] ;  /* 0xfff80000a688783b */ /* 0x000eaa0000000200 */
[----:B------:R-:W-:Y:S02]  /*da00*/  LDSM.16.M88.4 R144, [R173+0x8000] ;  /* 0x00800000ad90783b */ /* 0x000fe40000000200 */
[C---:B-1----:R-:W-:Y:S08]  /*da10*/  HMMA.16816.F32 R4, R140.reuse, R148, R4 ;  /* 0x000000948c04723c */ /* 0x042ff00000001804 */
[C---:B------:R-:W-:Y:S01]  /*da20*/  HMMA.16816.F32 R8, R140.reuse, R150, R8 ;  /* 0x000000968c08723c */ /* 0x040fe20000001808 */
[----:B------:R-:W1:Y:S07]  /*da30*/  LDSM.16.M88.4 R148, [R165+0x4000] ;  /* 0x00400000a594783b */ /* 0x000e6e0000000200 */
[C---:B----4-:R-:W-:Y:S08]  /*da40*/  HMMA.16816.F32 R12, R140.reuse, R152, R12 ;  /* 0x000000988c0c723c */ /* 0x050ff0000000180c */
[C---:B------:R-:W-:Y:S01]  /*da50*/  HMMA.16816.F32 R16, R140.reuse, R154, R16 ;  /* 0x0000009a8c10723c */ /* 0x040fe20000001810 */
[----:B------:R-:W4:Y:S07]  /*da60*/  LDSM.16.M88.4 R152, [R165+0x4800] ;  /* 0x00480000a598783b */ /* 0x000f2e0000000200 */
[C---:B---3--:R-:W-:Y:S08]  /*da70*/  HMMA.16816.F32 R20, R140.reuse, R156, R20 ;  /* 0x0000009c8c14723c */ /* 0x048ff00000001814 */
        /* <DEDUP_REMOVED lines=8> */
[----:B------:R-:W1:Y:S07]  /*db00*/  LDSM.16.M88.4 R148, [R161] ;  /* 0x00000000a194783b */ /* 0x000e6e0000000200 */
[C---:B----4-:R-:W-:Y:S08]  /*db10*/  HMMA.16816.F32 R12, R144.reuse, R152, R12 ;  /* 0x00000098900c723c */ /* 0x050ff0000000180c */
[C---:B------:R-:W-:Y:S01]  /*db20*/  HMMA.16816.F32 R16, R144.reuse, R154, R16 ;  /* 0x0000009a9010723c */ /* 0x040fe20000001810 */
[----:B------:R-:W4:Y:S05]  /*db30*/  LDSM.16.M88.4 R152, [R162] ;  /* 0x00000000a298783b */ /* 0x000f2a0000000200 */
[----:B------:R-:W5:Y:S02]  /*db40*/  LDSM.16.M88.4 R160, [R163] ;  /* 0x00000000a3a0783b */ /* 0x000f640000000200 */
[C---:B---3--:R-:W-:Y:S08]  /*db50*/  HMMA.16816.F32 R20, R144.reuse, R156, R20 ;  /* 0x0000009c9014723c */ /* 0x048ff00000001814 */
[C---:B------:R-:W-:Y:S01]  /*db60*/  HMMA.16816.F32 R24, R144.reuse, R158, R24 ;  /* 0x0000009e9018723c */ /* 0x040fe20000001818 */
[----:B------:R-:W3:Y:S07]  /*db70*/  LDSM.16.M88.4 R156, [R172] ;  /* 0x00000000ac9c783b */ /* 0x000eee0000000200 */
[C---:B--2---:R-:W-:Y:S08]  /*db80*/  HMMA.16816.F32 R28, R144.reuse, R136, R28 ;  /* 0x00000088901c723c */ /* 0x044ff0000000181c */
[----:B------:R-:W-:Y:S01]  /*db90*/  HMMA.16816.F32 R32, R144, R138, R32 ;  /* 0x0000008a9020723c */ /* 0x000fe20000001820 */
[----:B------:R-:W-:Y:S05]  /*dba0*/  LDSM.16.M88.4 R136, [R176+0x8000] ;  /* 0x00800000b088783b */ /* 0x000fea0000000200 */
[----:B------:R-:W2:Y:S02]  /*dbb0*/  LDSM.16.M88.4 R144, [R167+0x4000] ;  /* 0x00400000a790783b */ /* 0x000ea40000000200 */
[C---:B-1----:R-:W-:Y:S08]  /*dbc0*/  HMMA.16816.F32 R4, R140.reuse, R148, R4 ;  /* 0x000000948c04723c */ /* 0x042ff00000001804 */
[C---:B------:R-:W-:Y:S01]  /*dbd0*/  HMMA.16816.F32 R8, R140.reuse, R150, R8 ;  /* 0x000000968c08723c */ /* 0x040fe20000001808 */
[----:B------:R-:W1:Y:S07]  /*dbe0*/  LDSM.16.M88.4 R148, [R167+0x4800] ;  /* 0x00480000a794783b */ /* 0x000e6e0000000200 */
[C---:B----4-:R-:W-:Y:S08]  /*dbf0*/  HMMA.16816.F32 R12, R140.reuse, R152, R12 ;  /* 0x000000988c0c723c */ /* 0x050ff0000000180c */
[C---:B------:R-:W-:Y:S01]  /*dc00*/  HMMA.16816.F32 R16, R140.reuse, R154, R16 ;  /* 0x0000009a8c10723c */ /* 0x040fe20000001810 */
[----:B------:R-:W4:Y:S07]  /*dc10*/  LDSM.16.M88.4 R152, [R167+0x5000] ;  /* 0x00500000a798783b */ /* 0x000f2e0000000200 */
[C---:B-----5:R-:W-:Y:S08]  /*dc20*/  HMMA.16816.F32 R20, R140.reuse, R160, R20 ;  /* 0x000000a08c14723c */ /* 0x060ff00000001814 */
[C---:B------:R-:W-:Y:S01]  /*dc30*/  HMMA.16816.F32 R24, R140.reuse, R162, R24 ;  /* 0x000000a28c18723c */ /* 0x040fe20000001818 */
[----:B------:R-:W5:Y:S07]  /*dc40*/  LDSM.16.M88.4 R160, [R167+0x5800] ;  /* 0x00580000a7a0783b */ /* 0x000f6e0000000200 */
[C---:B---3--:R-:W-:Y:S08]  /*dc50*/  HMMA.16816.F32 R28, R140.reuse, R156, R28 ;  /* 0x0000009c8c1c723c */ /* 0x048ff0000000181c */
[----:B------:R-:W-:Y:S01]  /*dc60*/  HMMA.16816.F32 R32, R140, R158, R32 ;  /* 0x0000009e8c20723c */ /* 0x000fe20000001820 */
[----:B------:R-:W-:Y:S05]  /*dc70*/  LDSM.16.M88.4 R140, [R175+0x8000] ;  /* 0x00800000af8c783b */ /* 0x000fea0000000200 */
[----:B------:R-:W-:Y:S02]  /*dc80*/  LDSM.16.M88.4 R156, [R166+0x1800] ;  /* 0x00180000a69c783b */ /* 0x000fe40000000200 */
[C---:B--2---:R-:W-:Y:S08]  /*dc90*/  HMMA.16816.F32 R4, R136.reuse, R144, R4 ;  /* 0x000000908804723c */ /* 0x044ff00000001804 */
[C---:B------:R-:W-:Y:S01]  /*dca0*/  HMMA.16816.F32 R8, R136.reuse, R146, R8 ;  /* 0x000000928808723c */ /* 0x040fe20000001808 */
[----:B------:R-:W2:Y:S07]  /*dcb0*/  LDSM.16.M88.4 R144, [R166] ;  /* 0x00000000a690783b */ /* 0x000eae0000000200 */
[C---:B-1----:R-:W-:Y:S08]  /*dcc0*/  HMMA.16816.F32 R12, R136.reuse, R148, R12 ;  /* 0x00000094880c723c */ /* 0x042ff0000000180c */
[C---:B------:R-:W-:Y:S01]  /*dcd0*/  HMMA.16816.F32 R16, R136.reuse, R150, R16 ;  /* 0x000000968810723c */ /* 0x040fe20000001810 */
[----:B------:R-:W1:Y:S07]  /*dce0*/  LDSM.16.M88.4 R148, [R166+0x800] ;  /* 0x00080000a694783b */ /* 0x000e6e0000000200 */
[C---:B----4-:R-:W-:Y:S08]  /*dcf0*/  HMMA.16816.F32 R20, R136.reuse, R152, R20 ;  /* 0x000000988814723c */ /* 0x050ff00000001814 */
[C---:B------:R-:W-:Y:S01]  /*dd00*/  HMMA.16816.F32 R24, R136.reuse, R154, R24 ;  /* 0x0000009a8818723c */ /* 0x040fe20000001818 */
[----:B------:R-:W3:Y:S01]  /*dd10*/  LDSM.16.M88.4 R152, [R166+0x1000] ;  /* 0x00100000a698783b */ /* 0x000ee20000000200 */
[----:B------:R-:W-:Y:S04]  /*dd20*/  DEPBAR.LE SB0, 0x0 ;  /* 0x000080000000791a */ /* 0x000fe80000000000 */
[----:B------:R-:W-:Y:S02]  /*dd30*/  BAR.SYNC.DEFER_BLOCKING 0x0 ;  /* 0x0000000000007b1d */ /* 0x000fe40000010000 */
[C---:B-----5:R-:W-:Y:S08]  /*dd40*/  HMMA.16816.F32 R28, R136.reuse, R160, R28 ;  /* 0x000000a0881c723c */ /* 0x060ff0000000181c */
[----:B------:R-:W-:Y:S08]  /*dd50*/  HMMA.16816.F32 R32, R136, R162, R32 ;  /* 0x000000a28820723c */ /* 0x000ff00000001820 */
[C---:B--2---:R-:W-:Y:S08]  /*dd60*/  HMMA.16816.F32 R4, R140.reuse, R144, R4 ;  /* 0x000000908c04723c */ /* 0x044ff00000001804 */
[C---:B------:R-:W-:Y:S08]  /*dd70*/  HMMA.16816.F32 R8, R140.reuse, R146, R8 ;  /* 0x000000928c08723c */ /* 0x040ff00000001808 */
[C---:B-1----:R-:W-:Y:S08]  /*dd80*/  HMMA.16816.F32 R12, R140.reuse, R148, R12 ;  /* 0x000000948c0c723c */ /* 0x042ff0000000180c */
[C---:B------:R-:W-:Y:S08]  /*dd90*/  HMMA.16816.F32 R16, R140.reuse, R150, R16 ;  /* 0x000000968c10723c */ /* 0x040ff00000001810 */
[C---:B---3--:R-:W-:Y:S08]  /*dda0*/  HMMA.16816.F32 R20, R140.reuse, R152, R20 ;  /* 0x000000988c14723c */ /* 0x048ff00000001814 */
[C---:B------:R-:W-:Y:S08]  /*ddb0*/  HMMA.16816.F32 R24, R140.reuse, R154, R24 ;  /* 0x0000009a8c18723c */ /* 0x040ff00000001818 */
[C---:B------:R-:W-:Y:S08]  /*ddc0*/  HMMA.16816.F32 R28, R140.reuse, R156, R28 ;  /* 0x0000009c8c1c723c */ /* 0x040ff0000000181c */
        /* <DEDUP_REMOVED lines=40> */
.L_x_653:
[----:B------:R-:W-:-:S05]  /*e050*/  BRA.DIV ~URZ, `(.L_x_545) ;  /* 0x00008ec27f007947 */ /* 0x000fca000b800000 */
[----:B------:R-:W3:Y:S01]  /*e060*/  SHFL.IDX PT, R0, R138, RZ, 0x181f ;  /* 0x00181fff8a007589 */ /* 0x000ee200000e0000 */
[C---:B------:R-:W-:Y:S04]  /*e070*/  IADD3 R2, -R177.reuse, 0x10, RZ ;  /* 0x00000010b1027810 */ /* 0x040fe80007ffe1ff */
[----:B------:R-:W-:Y:S04]  /*e080*/  LOP3.LUT R2, R2, 0xf, RZ, 0xc0, !PT ;  /* 0x0000000f02027812 */ /* 0x000fe800078ec0ff */
[----:B---3--:R-:W-:Y:S04]  /*e090*/  IADD3 R2, P1, P0, R2, R0, R142 ;  /* 0x0000000002027210 */ /* 0x008fe8000783e08e */
[----:B--2---:R-:W-:Y:S02]  /*e0a0*/  IADD3.X R3, RZ, R128, R139, P1, P0 ;  /* 0x00000080ff037210 */ /* 0x004fe40000fe048b */
[----:B------:R-:W-:Y:S11]  /*e0b0*/  ISETP.NE.U32.AND P0, PT, R177, RZ, PT ;  /* 0x000000ffb100720c */ /* 0x000ff60003f05070 */
[----:B------:R-:W-:Y:S02]  /*e0c0*/  @!UPT UIADD3 URZ, URZ, URZ, URZ ;  /* 0x0000003f3f3ff290 */ /* 0x000fe4000fffe03f */
        /* <DEDUP_REMOVED lines=11> */
.L_x_654:
[C---:B---3--:R-:W-:Y:S02]  /*e180*/  IADD3 R2, -R177.reuse, 0x10, RZ ;  /* 0x00000010b1027810 */ /* 0x048fe40007ffe1ff */
[----:B------:R-:W-:Y:S02]  /*e190*/  ISETP.NE.U32.AND P0, PT, R177, RZ, PT ;  /* 0x000000ffb100720c */ /* 0x000fe40003f05070 */
[----:B------:R-:W-:Y:S04]  /*e1a0*/  LOP3.LUT R2, R2, 0xf, RZ, 0xc0, !PT ;  /* 0x0000000f02027812 */ /* 0x000fe800078ec0ff */
[----:B--2---:R-:W-:Y:S04]  /*e1b0*/  IADD3 R2, P2, P1, R2, R0, R142 ;  /* 0x0000000002027210 */ /* 0x004fe8000795e08e */
[----:B----4-:R-:W-:Y:S05]  /*e1c0*/  IADD3.X R3, RZ, R128, R139, P2, P1 ;  /* 0x00000080ff037210 */ /* 0x010fea00017e248b */
[----:B------:R-:W-:Y:S01]  /*e1d0*/  @!PT LDS RZ, [RZ] ;  /* 0x00000000fffff984 */ /* 0x000fe20000000800 */
[----:B------:R-:W-:Y:S01]  /*e1e0*/  @!PT LDS RZ, [RZ] ;  /* 0x00000000fffff984 */ /* 0x000fe20000000800 */
[----:B------:R-:W-:Y:S01]  /*e1f0*/  @!PT LDS RZ, [RZ] ;  /* 0x00000000fffff984 */ /* 0x000fe20000000800 */
[----:B------:R2:W-:Y:S01]  /*e200*/  LDGSTS.E.BYPASS.LTC128B.128.ZFILL [R179+0x7100], [R2.64], P0 ;  /* 0x0710000002b37fae */ /* 0x0005e20008141d48 */
[----:B------:R-:W-:Y:S05]  /*e210*/  IADD3 R136, P0, R0, R143, RZ ;  /* 0x0000008f00887210 */ /* 0x000fea0007f1e0ff */
[----:B------:R-:W-:Y:S05]  /*e220*/  IMAD.X R137, R128, 0x1, R140, P0 ;  /* 0x0000000180897824 */ /* 0x000fea00000e068c */
[----:B------:R3:W-:Y:S01]  /*e230*/  LDGSTS.E.BYPASS.LTC128B.128 [R179+0x9100], [R136.64], !P4 ;  /* 0x0910000088b37fae */ /* 0x0007e2000e101d48 */
[----:B--2---:R-:W-:Y:S05]  /*e240*/  IADD3 R2, P0, R0, R144, RZ ;  /* 0x0000009000027210 */ /* 0x004fea0007f1e0ff */
[----:B------:R-:W-:Y:S05]  /*e250*/  IMAD.X R3, R128, 0x1, R141, P0 ;  /* 0x0000000180037824 */ /* 0x000fea00000e068d */
[----:B------:R3:W-:Y:S03]  /*e260*/  LDGSTS.E.BYPASS.LTC128B.128 [R179+0xb100], [R2.64], !P3 ;  /* 0x0b10000002b37fae */ /* 0x0007e6000d901d48 */
.L_x_543:
[----:B------:R-:W-:Y:S05]  /*e270*/  BSYNC B0 ;  /* 0x0000000000007941 */ /* 0x000fea0003800000 */
.L_x_542:
[----:B---3--:R-:W-:Y:S01]  /*e280*/  LOP3.LUT R136, RZ, c[0x0][0x324], RZ, 0x33, !PT ;  /* 0x0000c900ff887a12 */ /* 0x008fe200078e33ff */
[----:B------:R-:W-:Y:S01]  /*e290*/  IMAD.MOV.U32 R0, RZ, RZ, c[0x0][0x2c4] ;  /* 0x0000b100ff007624 */ /* 0x000fe200078e00ff */
[----:B------:R-:W0:Y:S01]  /*e2a0*/  LDGDEPBAR ;  /* 0x00000000000079af */ /* 0x000e220000000000 */
[----:B-1----:R-:W-:Y:S02]  /*e2b0*/  IMAD.SHL.U32 R129, R178, 0x40, RZ ;  /* 0x00000040b2817824 */ /* 0x002fe400078e00ff */
[----:B------:R-:W-:Y:S01]  /*e2c0*/  IMAD.IADD R128, R211, 0x1, R210 ;  /* 0x00000001d3807824 */ /* 0x000fe200078e02d2 */
[----:B------:R-:W-:Y:S02]  /*e2d0*/  ISETP.NE.AND P0, PT, R0, 0x1, PT ;  /* 0x000000010000780c */ /* 0x000fe40003f05270 */
[----:B------:R-:W-:Y:S04]  /*e2e0*/  IADD3 R0, -R198, 0x1, -R129 ;  /* 0x00000001c6007810 */ /* 0x000fe80007ffe981 */
[----:B------:R-:W-:Y:S04]  /*e2f0*/  IADD3 R0, -R195, R0, R194 ;  /* 0x00000000c3007210 */ /* 0x000fe80007ffe1c2 */
[----:B------:R-:W-:Y:S03]  /*e300*/  IADD3 R137, R0, c[0x0][0x328], RZ ;  /* 0x0000ca0000897a10 */ /* 0x000fe60007ffe0ff */
[----:B------:R-:W-:Y:S05]  /*e310*/  @P0 IMAD.HI.U32 R2, R128, c[0x0][0x2c8], RZ ;  /* 0x0000b20080020a27 */ /* 0x000fea00078e00ff */
[----:B------:R-:W-:Y:S01]  /*e320*/  @P0 SHF.R.U32.HI R128, RZ, c[0x0][0x2cc], R2 ;  /* 0x0000b300ff800a19 */ /* 0x000fe20000011602 */
[----:B------:R-:W-:-:S05]  /*e330*/  BRA.DIV ~URZ, `(.L_x_546) ;  /* 0x00008e027f007947 */ /* 0x000fca000b800000 */
[----:B------:R1:W2:Y:S02]  /*e340*/  SHFL.IDX PT, R3, R128, RZ, 0x1c1f ;  /* 0x001c1fff80037589 */ /* 0x0002a400000e0000 */
.L_x_655:
[----:B------:R-:W-:Y:S02]  /*e350*/  IMAD.MOV.U32 R2, RZ, RZ, c[0x0][0x32c] ;  /* 0x0000cb00ff027624 */ /* 0x000fe400078e00ff */
[----:B------:R-:W-:Y:S03]  /*e360*/  IMAD.IADD R136, R136, 0x1, R0 ;  /* 0x0000000188887824 */ /* 0x000fe600078e0200 */
[----:B------:R-:W-:Y:S02]  /*e370*/  ISETP.GE.AND P0, PT, R2, 0x1, PT ;  /* 0x000000010200780c */ /* 0x000fe40003f06270 */
[-C--:B--2---:R-:W-:Y:S02]  /*e380*/  IADD3 R2, R137, R3.reuse, RZ ;  /* 0x0000000389027210 */ /* 0x084fe40007ffe0ff */
[----:B------:R-:W-:Y:S09]  /*e390*/  IADD3 R0, R136, R3, RZ ;  /* 0x0000000388007210 */ /* 0x000ff20007ffe0ff */
        /* <DEDUP_REMOVED lines=14> */
.L_x_549:
[----:B------:R-:W-:Y:S04]  /*e480*/  MOV R138, 0x1 ;  /* 0x00000001008a7802 */ /* 0x000fe80000000f00 */
[----:B------:R-:W-:Y:S11]  /*e490*/  ISETP.NE.AND P0, PT, R138, c[0x0][0x32c], PT ;  /* 0x0000cb008a007a0c */ /* 0x000ff60003f05270 */
[----:B------:R-:W-:Y:S02]  /*e4a0*/  @!UPT UIADD3 URZ, URZ, URZ, URZ ;  /* 0x0000003f3f3ff290 */ /* 0x000fe4000fffe03f */
[----:B------:R-:W-:Y:S05]  /*e4b0*/  @P0 IMAD.HI.U32 R138, R3, c[0x0][0x330], RZ ;  /* 0x0000cc00038a0a27 */ /* 0x000fea00078e00ff */
[----:B------:R-:W-:Y:S02]  /*e4c0*/  @P0 SHF.R.U32.HI R3, RZ, c[0x0][0x334], R138 ;  /* 0x0000cd00ff030a19 */ /* 0x000fe4000001168a */
.L_x_550:
[----:B------:R-:W-:Y:S05]  /*e4d0*/  BSYNC B0 ;  /* 0x0000000000007941 */ /* 0x000fea0003800000 */
.L_x_548:
[----:B------:R-:W-:Y:S04]  /*e4e0*/  IMAD R3, R3, c[0x0][0x32c], -R129 ;  /* 0x0000cb0003037a24 */ /* 0x000fe800078e0a81 */
[----:B------:R-:W-:Y:S05]  /*e4f0*/  IMAD.IADD R3, R3, 0x1, -R198 ;  /* 0x0000000103037824 */ /* 0x000fea00078e0ac6 */
[----:B------:R-:W-:Y:S02]  /*e500*/  IMNMX R0, R0, R3, !PT ;  /* 0x0000000300007217 */ /* 0x000fe40007800200 */
[----:B------:R-:W-:Y:S04]  /*e510*/  IADD3 R3, R3, c[0x0][0x32c], RZ ;  /* 0x0000cb0003037a10 */ /* 0x000fe80007ffe0ff */
[----:B------:R-:W-:Y:S02]  /*e520*/  IMNMX R2, R2, R3, PT ;  /* 0x0000000302027217 */ /* 0x000fe40003800200 */
.L_x_547:
        /* <DEDUP_REMOVED lines=51> */
.L_x_656:
        /* <DEDUP_REMOVED lines=19> */
.L_x_554:
[----:B------:R-:W-:Y:S04]  /*e990*/  MOV R4, 0x1 ;  /* 0x0000000100047802 */ /* 0x000fe80000000f00 */
[----:B------:R-:W-:Y:S11]  /*e9a0*/  ISETP.NE.AND P0, PT, R4, c[0x0][0x32c], PT ;  /* 0x0000cb0004007a0c */ /* 0x000ff60003f05270 */
[----:B------:R-:W-:Y:S02]  /*e9b0*/  @!UPT UIADD3 URZ, URZ, URZ, URZ ;  /* 0x0000003f3f3ff290 */ /* 0x000fe4000fffe03f */
[----:B------:R-:W-:Y:S05]  /*e9c0*/  @P0 IMAD.HI.U32 R4, R3, c[0x0][0x330], RZ ;  /* 0x0000cc0003040a27 */ /* 0x000fea00078e00ff */
[----:B------:R-:W-:Y:S02]  /*e9d0*/  @P0 SHF.R.U32.HI R3, RZ, c[0x0][0x334], R4 ;  /* 0x0000cd00ff030a19 */ /* 0x000fe40000011604 */
.L_x_555:
[----:B------:R-:W-:Y:S05]  /*e9e0*/  BSYNC B0 ;  /* 0x0000000000007941 */ /* 0x000fea0003800000 */
.L_x_553:
[----:B------:R-:W-:Y:S04]  /*e9f0*/  IMAD R129, R3, c[0x0][0x32c], -R129 ;  /* 0x0000cb0003817a24 */ /* 0x000fe800078e0a81 */
[----:B------:R-:W-:Y:S05]  /*ea00*/  IMAD.IADD R3, R129, 0x1, -R198 ;  /* 0x0000000181037824 */ /* 0x000fea00078e0ac6 */
[----:B------:R-:W-:Y:S02]  /*ea10*/  IADD3 R4, R3, c[0x0][0x32c], RZ ;  /* 0x0000cb0003047a10 */ /* 0x000fe40007ffe0ff */
[----:B------:R-:W-:Y:S02]  /*ea20*/  IMNMX R0, R0, R3, !PT ;  /* 0x0000000300007217 */ /* 0x000fe40007800200 */
[----:B------:R-:W-:Y:S02]  /*ea30*/  IMNMX R2, R2, R4, PT ;  /* 0x0000000402027217 */ /* 0x000fe40003800200 */
.L_x_552:
        /* <DEDUP_REMOVED lines=82> */
.L_x_657:
[----:B-12---:R-:W-:Y:S01]  /*ef60*/  FMNMX.FTZ R128, R128, R0, !PT ;  /* 0x0000000080807209 */ /* 0x006fe20007810000 */
[----:B------:R-:W-:-:S05]  /*ef70*/  BRA.DIV ~URZ, `(.L_x_557) ;  /* 0x000082e27f007947 */ /* 0x000fca000b800000 */
[----:B------:R-:W-:Y:S04]  /*ef80*/  SHFL.BFLY PT, R0, R4, 0x2, 0x1f ;  /* 0x0c401f0004007f89 */ /* 0x000fe800000e0000 */
[----:B------:R-:W1:Y:S02]  /*ef90*/  SHFL.BFLY PT, R2, R128, 0x1, 0x1f ;  /* 0x0c201f0080027f89 */ /* 0x000e6400000e0000 */
[----:B-1----:R-:W-:Y:S02]  /*efa0*/  FMNMX.FTZ R129, R128, R2, !PT ;  /* 0x0000000280817209 */ /* 0x002fe40007810000 */
[----:B------:R-:W-:Y:S05]  /*efb0*/  FMNMX.FTZ R4, R4, R0, !PT ;  /* 0x0000000004047209 */ /* 0x000fea0007810000 */
[----:B------:R1:W2:Y:S02]  /*efc0*/  SHFL.BFLY PT, R0, R4, 0x1, 0x1f ;  /* 0x0c201f0004007f89 */ /* 0x0002a400000e0000 */
.L_x_658:
[C---:B------:R-:W-:Y:S01]  /*efd0*/  FMUL.FTZ R2, R129.reuse, c[0x0][0x2d0] ;  /* 0x0000b40081027a20 */ /* 0x040fe20000410000 */
[----:B------:R-:W-:Y:S01]  /*efe0*/  FSETP.NEU.FTZ.AND P0, PT, R129, -INF , PT ;  /* 0xff8000008100780b */ /* 0x000fe20003f1d000 */
[----:B------:R-:W-:Y:S01]  /*eff0*/  WARPSYNC 0xffffffff ;  /* 0xffffffff00007948 */ /* 0x000fe20003800000 */
[----:B--2---:R-:W-:Y:S01]  /*f000*/  FMNMX.FTZ R3, R0, R4, !PT ;  /* 0x0000000400037209 */ /* 0x004fe20007810000 */
[----:B------:R-:W2:Y:S01]  /*f010*/  LDSM.16.MT88.4 R12, [R168] ;  /* 0x00000000a80c783b */ /* 0x000ea20000004200 */
[----:B------:R-:W-:Y:S03]  /*f020*/  FSEL R20, R2, RZ, P0 ;  /* 0x000000ff02147208 */ /* 0x000fe60000000000 */
[----:B-1----:R-:W-:Y:S02]  /*f030*/  FMUL.FTZ R4, R3, c[0x0][0x2d0] ;  /* 0x0000b40003047a20 */ /* 0x002fe40000410000 */
[--C-:B------:R-:W-:Y:S04]  /*f040*/  FFMA.FTZ R2, R138, c[0x0][0x2d0], -R20.reuse ;  /* 0x0000b4008a027a23 */ /* 0x100fe80000010814 */
[----:B------:R1:W-:Y:S02]  /*f050*/  MUFU.EX2 R10, R2 ;  /* 0x00000002000a7308 */ /* 0x0003e40000000800 */
[--C-:B-1----:R-:W-:Y:S08]  /*f060*/  FFMA.FTZ R2, R139, c[0x0][0x2d0], -R20.reuse ;  /* 0x0000b4008b027a23 */ /* 0x102ff00000010814 */
[----:B------:R1:W3:Y:S02]  /*f070*/  MUFU.EX2 R35, R2 ;  /* 0x0000000200237308 */ /* 0x0002e40000000800 */
[--C-:B-1----:R-:W-:Y:S02]  /*f080*/  FFMA.FTZ R2, R8, c[0x0][0x2d0], -R20.reuse ;  /* 0x0000b40008027a23 */ /* 0x102fe40000010814 */
[----:B------:R-:W-:Y:S06]  /*f090*/  FFMA.FTZ R8, R9, c[0x0][0x2d0], -R20 ;  /* 0x0000b40009087a23 */ /* 0x000fec0000010814 */
[----:B------:R1:W-:Y:S10]  /*f0a0*/  MUFU.EX2 R128, R2 ;  /* 0x0000000200807308 */ /* 0x0003f40000000800 */
[----:B------:R3:W-:Y:S01]  /*f0b0*/  MUFU.EX2 R152, R8 ;  /* 0x0000000800987308 */ /* 0x0007e20000000800 */
[----:B-1----:R-:W-:Y:S02]  /*f0c0*/  FSEL R2, R129, RZ, P0 ;  /* 0x000000ff81027208 */ /* 0x002fe40000000000 */
[----:B------:R-:W-:Y:S03]  /*f0d0*/  FSETP.NEU.FTZ.AND P0, PT, R3, -INF , PT ;  /* 0xff8000000300780b */ /* 0x000fe60003f1d000 */
[----:B------:R-:W-:Y:S01]  /*f0e0*/  FADD.FTZ R0, -R2, R130 ;  /* 0x0000008202007221 */ /* 0x000fe20000010100 */
[----:B------:R-:W-:Y:S03]  /*f0f0*/  FSEL R28, R4, RZ, P0 ;  /* 0x000000ff041c7208 */ /* 0x000fe60000000000 */
[----:B------:R-:W-:Y:S01]  /*f100*/  FMUL.FTZ R0, R0, c[0x0][0x2d0] ;  /* 0x0000b40000007a20 */ /* 0x000fe20000410000 */
[----:B---3--:R-:W-:Y:S01]  /*f110*/  F2FP.PACK_AB R8, R35, R10 ;  /* 0x0000000a2308723e */ /* 0x008fe200000000ff */
[--C-:B------:R-:W-:Y:S02]  /*f120*/  FFMA.FTZ R5, R5, c[0x0][0x2d0], -R28.reuse ;  /* 0x0000b40005057a23 */ /* 0x100fe4000001081c */
[----:B------:R1:W3:Y:S01]  /*f130*/  MUFU.EX2 R2, R0 ;  /* 0x0000000000027308 */ /* 0x0002e20000000800 */
[--C-:B------:R-:W-:Y:S09]  /*f140*/  FFMA.FTZ R6, R6, c[0x0][0x2d0], -R28.reuse ;  /* 0x0000b40006067a23 */ /* 0x100ff2000001081c */
[----:B------:R4:W-:Y:S10]  /*f150*/  MUFU.EX2 R151, R5 ;  /* 0x0000000500977308 */ /* 0x0009f40000000800 */
[----:B------:R-:W-:Y:S01]  /*f160*/  MUFU.EX2 R6, R6 ;  /* 0x0000000600067308 */ /* 0x000fe20000000800 */
[----:B-1----:R-:W-:Y:S02]  /*f170*/  FFMA.FTZ R0, R7, c[0x0][0x2d0], -R28 ;  /* 0x0000b40007007a23 */ /* 0x002fe4000001081c */
[----:B---3--:R-:W-:Y:S01]  /*f180*/  FFMA.FTZ R19, R2, R187, R10 ;  /* 0x000000bb02137223 */ /* 0x008fe2000001000a */
[----:B------:R-:W-:Y:S01]  /*f190*/  F2FP.PACK_AB R10, R152, R128 ;  /* 0x00000080980a723e */ /* 0x000fe200000000ff */
[C---:B------:R-:W-:Y:S05]  /*f1a0*/  FMUL.FTZ R4, R2.reuse, R132 ;  /* 0x0000008402047220 */ /* 0x040fea0000410000 */
[----:B------:R1:W3:Y:S01]  /*f1b0*/  MUFU.EX2 R26, R0 ;  /* 0x00000000001a7308 */ /* 0x0002e20000000800 */
[C---:B------:R-:W-:Y:S02]  /*f1c0*/  FMUL.FTZ R100, R2.reuse, R100 ;  /* 0x0000006402647220 */ /* 0x040fe40000410000 */
[C---:B------:R-:W-:Y:S02]  /*f1d0*/  FMUL.FTZ R101, R2.reuse, R101 ;  /* 0x0000006502657220 */ /* 0x040fe40000410000 */
[C---:B----4-:R-:W-:Y:S02]  /*f1e0*/  FMUL.FTZ R5, R2.reuse, R133 ;  /* 0x0000008502057220 */ /* 0x050fe40000410000 */
        /* <DEDUP_REMOVED lines=8> */
[C---:B------:R-:W-:Y:S01]  /*f270*/  FMUL.FTZ R120, R2.reuse, R120 ;  /* 0x0000007802787220 */ /* 0x040fe20000410000 */
[----:B-1----:R-:W-:Y:S01]  /*f280*/  FSEL R0, R3, RZ, P0 ;  /* 0x000000ff03007208 */ /* 0x002fe20000000000 */
[----:B------:R-:W-:Y:S01]  /*f290*/  FMUL.FTZ R121, R2, R121 ;  /* 0x0000007902797220 */ /* 0x000fe20000410000 */
[----:B---3--:R-:W-:Y:S01]  /*f2a0*/  F2FP.PACK_AB R9, R26, R6 ;  /* 0x000000061a09723e */ /* 0x008fe200000000ff */
[----:B------:R-:W-:Y:S01]  /*f2b0*/  FMUL.FTZ R124, R2, R124 ;  /* 0x0000007c027c7220 */ /* 0x000fe20000410000 */
[----:B------:R-:W-:Y:S01]  /*f2c0*/  ISETP.GT.AND P0, PT, R178, R193, PT ;  /* 0x000000c1b200720c */ /* 0x000fe20003f04270 */
[----:B------:R-:W-:Y:S02]  /*f2d0*/  FADD.FTZ R0, -R0, R131 ;  /* 0x0000008300007221 */ /* 0x000fe40000010100 */
[----:B------:R-:W-:Y:S02]  /*f2e0*/  FMUL.FTZ R125, R2, R125 ;  /* 0x0000007d027d7220 */ /* 0x000fe40000410000 */
        /* <DEDUP_REMOVED lines=34> */
[----:B------:R-:W-:Y:S02]  /*f510*/  FFMA.FTZ R2, R11, c[0x0][0x2d0], -R28 ;  /* 0x0000b4000b027a23 */ /* 0x000fe4000001081c */
[C---:B-1----:R-:W-:Y:S02]  /*f520*/  FFMA.FTZ R22, R0.reuse, R190, R6 ;  /* 0x000000be00167223 */ /* 0x042fe40000010006 */
        /* <DEDUP_REMOVED lines=13> */
[----:B-1----:R-:W-:Y:S01]  /*f600*/  F2FP.PACK_AB R11, R130, R151 ;  /* 0x00000097820b723e */ /* 0x002fe200000000ff */
[--C-:B------:R-:W-:Y:S02]  /*f610*/  FFMA.FTZ R2, R143, c[0x0][0x2d0], -R20.reuse ;  /* 0x0000b4008f027a23 */ /* 0x100fe40000010814 */
[C---:B------:R-:W-:Y:S02]  /*f620*/  FMUL.FTZ R122, R0.reuse, R122 ;  /* 0x0000007a007a7220 */ /* 0x040fe40000410000 */
[C---:B------:R-:W-:Y:S01]  /*f630*/  FMUL.FTZ R123, R0.reuse, R123 ;  /* 0x0000007b007b7220 */ /* 0x040fe20000410000 */
[----:B------:R1:W3:Y:S01]  /*f640*/  MUFU.EX2 R133, R2 ;  /* 0x0000000200857308 */ /* 0x0002e20000000800 */
[C---:B--2---:R-:W-:Y:S05]  /*f650*/  HMMA.16816.F32 R4, R8.reuse, R12, R4 ;  /* 0x0000000c0804723c */ /* 0x044fea0000001804 */
[C---:B------:R-:W-:Y:S02]  /*f660*/  FMUL.FTZ R126, R0.reuse, R126 ;  /* 0x0000007e007e7220 */ /* 0x040fe40000410000 */
[C---:B------:R-:W-:Y:S01]  /*f670*/  FMUL.FTZ R127, R0.reuse, R127 ;  /* 0x0000007f007f7220 */ /* 0x040fe20000410000 */
[C---:B------:R-:W-:Y:S01]  /*f680*/  HMMA.16816.F32 R100, R8.reuse, R14, R100 ;  /* 0x0000000e0864723c */ /* 0x040fe20000001864 */
[----:B------:R-:W2:Y:S03]  /*f690*/  LDSM.16.MT88.4 R12, [R169] ;  /* 0x00000000a90c783b */ /* 0x000ea60000004200 */
[C---:B------:R-:W-:Y:S02]  /*f6a0*/  FMUL.FTZ R38, R0.reuse, R38 ;  /* 0x0000002600267220 */ /* 0x040fe40000410000 */
[C---:B------:R-:W-:Y:S02]  /*f6b0*/  FMUL.FTZ R39, R0.reuse, R39 ;  /* 0x0000002700277220 */ /* 0x040fe40000410000 */
[C---:B------:R-:W-:Y:S04]  /*f6c0*/  FMUL.FTZ R42, R0.reuse, R42 ;  /* 0x0000002a002a7220 */ /* 0x040fe80000410000 */
[C---:B------:R-:W-:Y:S02]  /*f6d0*/  FMUL.FTZ R43, R0.reuse, R43 ;  /* 0x0000002b002b7220 */ /* 0x040fe40000410000 */
[----:B------:R-:W-:Y:S02]  /*f6e0*/  FMUL.FTZ R46, R0, R46 ;  /* 0x0000002e002e7220 */ /* 0x000fe40000410000 */
[--C-:B-1----:R-:W-:Y:S02]  /*f6f0*/  FFMA.FTZ R2, R142, c[0x0][0x2d0], -R20.reuse ;  /* 0x0000b4008e027a23 */ /* 0x102fe40000010814 */
[C---:B------:R-:W-:Y:S02]  /*f700*/  FMUL.FTZ R47, R0.reuse, R47 ;  /* 0x0000002f002f7220 */ /* 0x040fe40000410000 */
[C---:B------:R-:W-:Y:S01]  /*f710*/  FMUL.FTZ R50, R0.reuse, R50 ;  /* 0x0000003200327220 */ /* 0x040fe20000410000 */
        /* <DEDUP_REMOVED lines=11> */
[C---:B--2---:R-:W-:Y:S03]  /*f7d0*/  HMMA.16816.F32 R104, R8.reuse, R12, R104 ;  /* 0x0000000c0868723c */ /* 0x044fe60000001868 */
[C---:B------:R-:W-:Y:S02]  /*f7e0*/  FMUL.FTZ R71, R0.reuse, R71 ;  /* 0x0000004700477220 */ /* 0x040fe40000410000 */
[--C-:B-1----:R-:W-:Y:S02]  /*f7f0*/  FFMA.FTZ R2, R141, c[0x0][0x2d0], -R20.reuse ;  /* 0x0000b4008d027a23 */ /* 0x102fe40000010814 */
[C---:B------:R-:W-:Y:S01]  /*f800*/  FMUL.FTZ R74, R0.reuse, R74 ;  /* 0x0000004a004a7220 */ /* 0x040fe20000410000 */
[C---:B------:R-:W-:Y:S01]  /*f810*/  HMMA.16816.F32 R108, R8.reuse, R14, R108 ;  /* 0x0000000e086c723c */ /* 0x040fe2000000186c */
[----:B------:R-:W1:Y:S01]  /*f820*/  LDSM.16.MT88.4 R12, [R171] ;  /* 0x00000000ab0c783b */ /* 0x000e620000004200 */
[----:B------:R2:W-:Y:S02]  /*f830*/  MUFU.EX2 R150, R2 ;  /* 0x0000000200967308 */ /* 0x0005e40000000800 */
        /* <DEDUP_REMOVED lines=10> */
[----:B--2---:R-:W-:Y:S02]  /*f8e0*/  FFMA.FTZ R2, R140, c[0x0][0x2d0], -R20 ;  /* 0x0000b4008c027a23 */ /* 0x004fe40000010814 */
[C---:B------:R-:W-:Y:S02]  /*f8f0*/  FMUL.FTZ R95, R0.reuse, R95 ;  /* 0x0000005f005f7220 */ /* 0x040fe40000410000 */
[----:B------:R2:W-:Y:S01]  /*f900*/  MUFU.EX2 R155, R2 ;  /* 0x00000002009b7308 */ /* 0x0005e20000000800 */
[C---:B------:R-:W-:Y:S02]  /*f910*/  FMUL.FTZ R98, R0.reuse, R98 ;  /* 0x0000006200627220 */ /* 0x040fe40000410000 */
[----:B------:R-:W-:Y:S02]  /*f920*/  FMUL.FTZ R99, R0, R99 ;  /* 0x0000006300637220 */ /* 0x000fe40000410000 */
[--C-:B------:R-:W-:Y:S05]  /*f930*/  FFMA.FTZ R0, R18, c[0x0][0x2d0], -R28.reuse ;  /* 0x0000b40012007a23 */ /* 0x100fea000001081c */
[----:B------:R4:W-:Y:S01]  /*f940*/  MUFU.EX2 R154, R0 ;  /* 0x00000000009a7308 */ /* 0x0009e20000000800 */
[C---:B-1----:R-:W-:Y:S08]  /*f950*/  HMMA.16816.F32 R112, R8.reuse, R12, R112 ;  /* 0x0000000c0870723c */ /* 0x042ff00000001870 */
[C---:B------:R-:W-:Y:S01]  /*f960*/  HMMA.16816.F32 R116, R8.reuse, R14, R116 ;  /* 0x0000000e0874723c */ /* 0x040fe20000001874 */
[----:B------:R-:W1:Y:S03]  /*f970*/  LDSM.16.MT88.4 R12, [R170] ;  /* 0x00000000aa0c783b */ /* 0x000e660000004200 */
[--C-:B--2---:R-:W-:Y:S04]  /*f980*/  FFMA.FTZ R2, R16, c[0x0][0x2d0], -R28.reuse ;  /* 0x0000b40010027a23 */ /* 0x104fe8000001081c */
[----:B------:R2:W5:Y:S01]  /*f990*/  MUFU.EX2 R132, R2 ;  /* 0x0000000200847308 */ /* 0x0005620000000800 */
[----:B----4-:R-:W-:Y:S03]  /*f9a0*/  FADD.FTZ R0, R35, R19 ;  /* 0x0000001323007221 */ /* 0x010fe60000010000 */
[--C-:B--2---:R-:W-:Y:S02]  /*f9b0*/  FFMA.FTZ R2, R17, c[0x0][0x2d0], -R28.reuse ;  /* 0x0000b40011027a23 */ /* 0x104fe4000001081c */
[----:B------:R-:W-:Y:S04]  /*f9c0*/  LDSM.16.MT88.4 R16, [R169+0x800] ;  /* 0x00080000a910783b */ /* 0x000fe80000004200 */
[----:B------:R2:W4:Y:S01]  /*f9d0*/  MUFU.EX2 R135, R2 ;  /* 0x0000000200877308 */ /* 0x0005220000000800 */
[C---:B-1----:R-:W-:Y:S08]  /*f9e0*/  HMMA.16816.F32 R120, R8.reuse, R12, R120 ;  /* 0x0000000c0878723c */ /* 0x042ff00000001878 */
[C---:B------:R-:W-:Y:S01]  /*f9f0*/  HMMA.16816.F32 R124, R8.reuse, R14, R124 ;  /* 0x0000000e087c723c */ /* 0x040fe2000000187c */
[----:B------:R-:W1:Y:S03]  /*fa00*/  LDSM.16.MT88.4 R12, [R168+0x2000] ;  /* 0x00200000a80c783b */ /* 0x000e660000004200 */
[----:B--2---:R-:W-:Y:S02]  /*fa10*/  FFMA.FTZ R2, R21, c[0x0][0x2d0], -R28 ;  /* 0x0000b40015027a23 */ /* 0x004fe4000001081c */
[----:B------:R-:W-:Y:S02]  /*fa20*/  FADD.FTZ R21, R128, R0 ;  /* 0x0000000080157221 */ /* 0x000fe40000010000 */
[----:B------:R-:W-:Y:S01]  /*fa30*/  FFMA.FTZ R0, R147, c[0x0][0x2d0], -R20 ;  /* 0x0000b40093007a23 */ /* 0x000fe20000010814 */
[----:B------:R2:W1:Y:S10]  /*fa40*/  MUFU.EX2 R153, R2 ;  /* 0x0000000200997308 */ /* 0x0004740000000800 */
[----:B------:R3:W3:Y:S01]  /*fa50*/  MUFU.EX2 R140, R0 ;  /* 0x00000000008c7308 */ /* 0x0006e20000000800 */
[C---:B-1----:R-:W-:Y:S03]  /*fa60*/  HMMA.16816.F32 R36, R8.reuse, R12, R36 ;  /* 0x0000000c0824723c */ /* 0x042fe60000001824 */
[----:B--2---:R-:W-:Y:S02]  /*fa70*/  FADD.FTZ R2, R26, R22 ;  /* 0x000000161a027221 */ /* 0x004fe40000010000 */
[--C-:B------:R-:W-:Y:S03]  /*fa80*/  FFMA.FTZ R26, R149, c[0x0][0x2d0], -R20.reuse ;  /* 0x0000b400951a7a23 */ /* 0x100fe60000010814 */
[C---:B------:R-:W-:Y:S01]  /*fa90*/  HMMA.16816.F32 R40, R8.reuse, R14, R40 ;  /* 0x0000000e0828723c */ /* 0x040fe20000001828 */
[----:B------:R-:W1:Y:S01]  /*faa0*/  LDSM.16.MT88.4 R12, [R169+0x2000] ;  /* 0x00200000a90c783b */ /* 0x000e620000004200 */
[----:B------:R-:W-:Y:S02]  /*fab0*/  MUFU.EX2 R35, R26 ;  /* 0x0000001a00237308 */ /* 0x000fe40000000800 */
[--C-:B---3--:R-:W-:Y:S08]  /*fac0*/  FFMA.FTZ R0, R146, c[0x0][0x2d0], -R20.reuse ;  /* 0x0000b40092007a23 */ /* 0x108ff00000010814 */
[----:B------:R2:W-:Y:S02]  /*fad0*/  MUFU.EX2 R142, R0 ;  /* 0x00000000008e7308 */ /* 0x0005e40000000800 */
[--C-:B--2---:R-:W-:Y:S08]  /*fae0*/  FFMA.FTZ R0, R145, c[0x0][0x2d0], -R20.reuse ;  /* 0x0000b40091007a23 */ /* 0x104ff00000010814 */
[----:B------:R2:W-:Y:S01]  /*faf0*/  MUFU.EX2 R141, R0 ;  /* 0x00000000008d7308 */ /* 0x0005e20000000800 */
[C---:B-1----:R-:W-:Y:S08]  /*fb00*/  HMMA.16816.F32 R44, R8.reuse, R12, R44 ;  /* 0x0000000c082c723c */ /* 0x042ff0000000182c */
[C---:B------:R-:W-:Y:S01]  /*fb10*/  HMMA.16816.F32 R48, R8.reuse, R14, R48 ;  /* 0x0000000e0830723c */ /* 0x040fe20000001830 */
[----:B------:R-:W1:Y:S03]  /*fb20*/  LDSM.16.MT88.4 R12, [R171+0x2000] ;  /* 0x00200000ab0c783b */ /* 0x000e660000004200 */
[----:B--2---:R-:W-:Y:S04]  /*fb30*/  FFMA.FTZ R0, R144, c[0x0][0x2d0], -R20 ;  /* 0x0000b40090007a23 */ /* 0x004fe80000010814 */
[----:B------:R2:W-:Y:S01]  /*fb40*/  MUFU.EX2 R143, R0 ;  /* 0x00000000008f7308 */ /* 0x0005e20000000800 */
[C---:B-1----:R-:W-:Y:S03]  /*fb50*/  HMMA.16816.F32 R52, R8.reuse, R12, R52 ;  /* 0x0000000c0834723c */ /* 0x042fe60000001834 */
[----:B--2---:R-:W-:Y:S02]  /*fb60*/  FFMA.FTZ R0, R24, c[0x0][0x2d0], -R28 ;  /* 0x0000b40018007a23 */ /* 0x004fe4000001081c */
[----:B------:R-:W-:Y:S04]  /*fb70*/  FFMA.FTZ R24, R32, c[0x0][0x2d0], -R20 ;  /* 0x0000b40020187a23 */ /* 0x000fe80000010814 */
[----:B------:R1:W2:Y:S01]  /*fb80*/  MUFU.EX2 R139, R0 ;  /* 0x00000000008b7308 */ /* 0x0002a20000000800 */
[C---:B------:R-:W-:Y:S01]  /*fb90*/  HMMA.16816.F32 R56, R8.reuse, R14, R56 ;  /* 0x0000000e0838723c */ /* 0x040fe20000001838 */
[----:B------:R-:W3:Y:S02]  /*fba0*/  LDSM.16.MT88.4 R12, [R170+0x2000] ;  /* 0x00200000aa0c783b */ /* 0x000ee40000004200 */
[----:B-1----:R-:W-:Y:S02]  /*fbb0*/  FFMA.FTZ R0, R25, c[0x0][0x2d0], -R28 ;  /* 0x0000b40019007a23 */ /* 0x002fe4000001081c */
[----:B------:R-:W-:Y:S04]  /*fbc0*/  FFMA.FTZ R25, R148, c[0x0][0x2d0], -R20 ;  /* 0x0000b40094197a23 */ /* 0x000fe80000010814 */
[----:B------:R1:W1:Y:S10]  /*fbd0*/  MUFU.EX2 R138, R0 ;  /* 0x00000000008a7308 */ /* 0x0002740000000800 */
[----:B------:R-:W-:Y:S01]  /*fbe0*/  MUFU.EX2 R128, R25 ;  /* 0x0000001900807308 */ /* 0x000fe20000000800 */
[C---:B---3--:R-:W-:Y:S08]  /*fbf0*/  HMMA.16816.F32 R60, R8.reuse, R12, R60 ;  /* 0x0000000c083c723c */ /* 0x048ff0000000183c */
[C---:B------:R-:W-:Y:S01]  /*fc00*/  HMMA.16816.F32 R64, R8.reuse, R14, R64 ;  /* 0x0000000e0840723c */ /* 0x040fe20000001840 */
[----:B------:R-:W3:Y:S03]  /*fc10*/  LDSM.16.MT88.4 R12, [R168+0x4000] ;  /* 0x00400000a80c783b */ /* 0x000ee60000004200 */
[--C-:B-1----:R-:W-:Y:S04]  /*fc20*/  FFMA.FTZ R0, R23, c[0x0][0x2d0], -R28.reuse ;  /* 0x0000b40017007a23 */ /* 0x102fe8000001081c */
[----:B------:R1:W1:Y:S04]  /*fc30*/  MUFU.EX2 R137, R0 ;  /* 0x0000000000897308 */ /* 0x0002680000000800 */
[----:B-1----:R-:W-:Y:S06]  /*fc40*/  FFMA.FTZ R0, R27, c[0x0][0x2d0], -R28 ;  /* 0x0000b4001b007a23 */ /* 0x002fec000001081c */
[----:B------:R1:W1:Y:S01]  /*fc50*/  MUFU.EX2 R136, R0 ;  /* 0x0000000000887308 */ /* 0x0002620000000800 */
[C---:B---3--:R-:W-:Y:S08]  /*fc60*/  HMMA.16816.F32 R68, R8.reuse, R12, R68 ;  /* 0x0000000c0844723c */ /* 0x048ff00000001844 */
[C---:B------:R-:W-:Y:S01]  /*fc70*/  HMMA.16816.F32 R72, R8.reuse, R14, R72 ;  /* 0x0000000e0848723c */ /* 0x040fe20000001848 */
[----:B------:R-:W3:Y:S03]  /*fc80*/  LDSM.16.MT88.4 R12, [R169+0x4000] ;  /* 0x00400000a90c783b */ /* 0x000ee60000004200 */
[----:B-1----:R-:W-:Y:S02]  /*fc90*/  FADD.FTZ R0, R151, R2 ;  /* 0x0000000297007221 */ /* 0x002fe40000010000 */
[----:B------:R-:W-:Y:S02]  /*fca0*/  FFMA.FTZ R2, R29, c[0x0][0x2d0], -R20 ;  /* 0x0000b4001d027a23 */ /* 0x000fe40000010814 */
[----:B------:R-:W-:Y:S02]  /*fcb0*/  FADD.FTZ R29, R152, R21 ;  /* 0x00000015981d7221 */ /* 0x000fe40000010000 */
[----:B------:R-:W-:Y:S02]  /*fcc0*/  LDSM.16.MT88.4 R20, [R171+0x1000] ;  /* 0x00100000ab14783b */ /* 0x000fe40000004200 */
[----:B------:R-:W-:Y:S01]  /*fcd0*/  FADD.FTZ R27, R130, R0 ;  /* 0x00000000821b7221 */ /* 0x000fe20000010000 */
[----:B------:R1:W-:Y:S01]  /*fce0*/  MUFU.EX2 R131, R2 ;  /* 0x0000000200837308 */ /* 0x0003e20000000800 */
[----:B------:R-:W-:Y:S09]  /*fcf0*/  FFMA.FTZ R0, R33, c[0x0][0x2d0], -R28 ;  /* 0x0000b40021007a23 */ /* 0x000ff2000001081c */
[----:B------:R2:W2:Y:S10]  /*fd00*/  MUFU.EX2 R130, R24 ;  /* 0x0000001800827308 */ /* 0x0004b40000000800 */
[----:B------:R2:W-:Y:S01]  /*fd10*/  MUFU.EX2 R32, R0 ;  /* 0x0000000000207308 */ /* 0x0005e20000000800 */
[C---:B---3--:R-:W-:Y:S03]  /*fd20*/  HMMA.16816.F32 R76, R8.reuse, R12, R76 ;  /* 0x0000000c084c723c */ /* 0x048fe6000000184c */
[----:B-1----:R-:W-:Y:S02]  /*fd30*/  FADD.FTZ R2, R133, R29 ;  /* 0x0000001d85027221 */ /* 0x002fe40000010000 */
[----:B-----5:R-:W-:Y:S02]  /*fd40*/  FADD.FTZ R29, R132, R27 ;  /* 0x0000001b841d7221 */ /* 0x020fe40000010000 */
[----:B------:R-:W-:Y:S01]  /*fd50*/  FADD.FTZ R2, R134, R2 ;  /* 0x0000000286027221 */ /* 0x000fe20000010000 */
[C---:B------:R-:W-:Y:S01]  /*fd60*/  HMMA.16816.F32 R80, R8.reuse, R14, R80 ;  /* 0x0000000e0850723c */ /* 0x040fe20000001850 */
[----:B------:R-:W1:Y:S03]  /*fd70*/  LDSM.16.MT88.4 R12, [R171+0x4000] ;  /* 0x00400000ab0c783b */ /* 0x000e660000004200 */
[----:B----4-:R-:W-:Y:S05]  /*fd80*/  FADD.FTZ R29, R135, R29 ;  /* 0x0000001d871d7221 */ /* 0x010fea0000010000 */
[----:B--2---:R-:W-:Y:S03]  /*fd90*/  LDSM.16.MT88.4 R24, [R171+0x1800] ;  /* 0x00180000ab18783b */ /* 0x004fe60000004200 */
[--C-:B------:R-:W-:Y:S04]  /*fda0*/  FFMA.FTZ R0, R31, c[0x0][0x2d0], -R28.reuse ;  /* 0x0000b4001f007a23 */ /* 0x100fe8000001081c */
[----:B------:R2:W3:Y:S01]  /*fdb0*/  MUFU.EX2 R31, R0 ;  /* 0x00000000001f7308 */ /* 0x0004e20000000800 */
[C---:B-1----:R-:W-:Y:S03]  /*fdc0*/  HMMA.16816.F32 R84, R8.reuse, R12, R84 ;  /* 0x0000000c0854723c */ /* 0x042fe60000001854 */
[--C-:B--2---:R-:W-:Y:S02]  /*fdd0*/  FFMA.FTZ R0, R34, c[0x0][0x2d0], -R28.reuse ;  /* 0x0000b40022007a23 */ /* 0x104fe4000001081c */
[----:B------:R-:W-:Y:S04]  /*fde0*/  FFMA.FTZ R28, R30, c[0x0][0x2d0], -R28 ;  /* 0x0000b4001e1c7a23 */ /* 0x000fe8000001081c */
[----:B------:R1:W-:Y:S01]  /*fdf0*/  MUFU.EX2 R30, R0 ;  /* 0x00000000001e7308 */ /* 0x0003e20000000800 */
[C---:B------:R-:W-:Y:S01]  /*fe00*/  HMMA.16816.F32 R88, R8.reuse, R14, R88 ;  /* 0x0000000e0858723c */ /* 0x040fe20000001858 */
[----:B------:R-:W2:Y:S08]  /*fe10*/  LDSM.16.MT88.4 R12, [R170+0x4000] ;  /* 0x00400000aa0c783b */ /* 0x000eb00000004200 */
[----:B------:R-:W4:Y:S03]  /*fe20*/  MUFU.EX2 R28, R28 ;  /* 0x0000001c001c7308 */ /* 0x000f260000000800 */
[----:B-1----:R-:W-:Y:S02]  /*fe30*/  FADD.FTZ R0, R150, R2 ;  /* 0x0000000296007221 */ /* 0x002fe40000010000 */
[----:B------:R-:W-:Y:S02]  /*fe40*/  FADD.FTZ R2, R154, R29 ;  /* 0x0000001d9a027221 */ /* 0x000fe40000010000 */
[----:B------:R-:W-:Y:S02]  /*fe50*/  FADD.FTZ R0, R155, R0 ;  /* 0x000000009b007221 */ /* 0x000fe40000010000 */
[----:B------:R-:W-:Y:S02]  /*fe60*/  FADD.FTZ R2, R153, R2 ;  /* 0x0000000299027221 */ /* 0x000fe40000010000 */
[----:B------:R-:W-:Y:S02]  /*fe70*/  FADD.FTZ R0, R140, R0 ;  /* 0x000000008c007221 */ /* 0x000fe40000010000 */
[----:B------:R-:W-:Y:S02]  /*fe80*/  FADD.FTZ R2, R139, R2 ;  /* 0x000000028b027221 */ /* 0x000fe40000010000 */
[----:B------:R-:W-:Y:S02]  /*fe90*/  FADD.FTZ R0, R142, R0 ;  /* 0x000000008e007221 */ /* 0x000fe40000010000 */
[----:B------:R-:W-:Y:S02]  /*fea0*/  FADD.FTZ R2, R138, R2 ;  /* 0x000000028a027221 */ /* 0x000fe40000010000 */
[----:B------:R-:W-:Y:S01]  /*feb0*/  FADD.FTZ R0, R141, R0 ;  /* 0x000000008d007221 */ /* 0x000fe20000010000 */
[C---:B--2---:R-:W-:Y:S03]  /*fec0*/  HMMA.16816.F32 R92, R8.reuse, R12, R92 ;  /* 0x0000000c085c723c */ /* 0x044fe6000000185c */
[----:B------:R-:W-:Y:S02]  /*fed0*/  FADD.FTZ R2, R137, R2 ;  /* 0x0000000289027221 */ /* 0x000fe40000010000 */
[----:B------:R-:W-:Y:S03]  /*fee0*/  FADD.FTZ R0, R143, R0 ;  /* 0x000000008f007221 */ /* 0x000fe60000010000 */
[----:B------:R-:W-:Y:S01]  /*fef0*/  HMMA.16816.F32 R96, R8, R14, R96 ;  /* 0x0000000e0860723c */ /* 0x000fe20000001860 */
[----:B------:R-:W1:Y:S06]  /*ff00*/  LDSM.16.MT88.4 R12, [R168+0x800] ;  /* 0x00080000a80c783b */ /* 0x000e6c0000004200 */
        /* <DEDUP_REMOVED lines=39> */
[----:B------:R-:W2:Y:S06]  /*10180*/  LDSM.16.MT88.4 R16, [R169+0x1000] ;  /* 0x00100000a910783b */ /* 0x000eac0000004200 */
[----:B------:R-:W-:Y:S02]  /*10190*/  F2FP.PACK_AB R8, R142, R140 ;  /* 0x0000008c8e08723e */ /* 0x000fe400000000ff */
[----:B------:R-:W-:Y:S03]  /*101a0*/  F2FP.PACK_AB R10, R143, R141 ;  /* 0x0000008d8f0a723e */ /* 0x000fe600000000ff */
[----:B------:R-:W-:Y:S02]  /*101b0*/  F2FP.PACK_AB R9, R138, R139 ;  /* 0x0000008b8a09723e */ /* 0x000fe400000000ff */
[----:B------:R-:W-:Y:S07]  /*101c0*/  F2FP.PACK_AB R11, R136, R137 ;  /* 0x00000089880b723e */ /* 0x000fee00000000ff */
        /* <DEDUP_REMOVED lines=15> */
[C---:B-----5:R-:W-:Y:S08]  /*102c0*/  HMMA.16816.F32 R44, R8.reuse, R20, R44 ;  /* 0x00000014082c723c */ /* 0x060ff0000000182c */
        /* <DEDUP_REMOVED lines=18> */
[----:B------:R-:W-:Y:S01]  /*103f0*/  HMMA.16816.F32 R96, R8, R22, R96 ;  /* 0x000000160860723c */ /* 0x000fe20000001860 */
[----:B------:R-:W5:Y:S06]  /*10400*/  LDSM.16.MT88.4 R20, [R170+0x1800] ;  /* 0x00180000aa14783b */ /* 0x000f6c0000004200 */
[----:B------:R-:W-:Y:S02]  /*10410*/  F2FP.PACK_AB R8, R128, R35 ;  /* 0x000000238008723e */ /* 0x000fe400000000ff */
[----:B------:R-:W-:Y:S03]  /*10420*/  F2FP.PACK_AB R10, R131, R130 ;  /* 0x00000082830a723e */ /* 0x000fe600000000ff */
[----:B---3--:R-:W-:Y:S02]  /*10430*/  F2FP.PACK_AB R9, R31, R32 ;  /* 0x000000201f09723e */ /* 0x008fe400000000ff */
[----:B----4-:R-:W-:Y:S07]  /*10440*/  F2FP.PACK_AB R11, R28, R30 ;  /* 0x0000001e1c0b723e */ /* 0x010fee00000000ff */
[C---:B-1----:R-:W-:Y:S01]  /*10450*/  HMMA.16816.F32 R132, R8.reuse, R12, R4 ;  /* 0x0000000c0884723c */ /* 0x042fe20000001804 */
[----:B------:R-:W1:Y:S07]  /*10460*/  LDSM.16.MT88.4 R4, [R168+0x3800] ;  /* 0x00380000a804783b */ /* 0x000e6e0000004200 */
[C---:B------:R-:W-:Y:S01]  /*10470*/  HMMA.16816.F32 R100, R8.reuse, R14, R100 ;  /* 0x0000000e0864723c */ /* 0x040fe20000001864 */
[----:B------:R-:W3:Y:S07]  /*10480*/  LDSM.16.MT88.4 R12, [R169+0x3800] ;  /* 0x00380000a90c783b */ /* 0x000eee0000004200 */
[C---:B--2---:R-:W-:Y:S08]  /*10490*/  HMMA.16816.F32 R104, R8.reuse, R16, R104 ;  /* 0x000000100868723c */ /* 0x044ff00000001868 */
[C---:B------:R-:W-:Y:S01]  /*104a0*/  HMMA.16816.F32 R108, R8.reuse, R18, R108 ;  /* 0x00000012086c723c */ /* 0x040fe2000000186c */
[----:B------:R-:W2:Y:S07]  /*104b0*/  LDSM.16.MT88.4 R16, [R171+0x3800] ;  /* 0x00380000ab10783b */ /* 0x000eae0000004200 */
[C---:B------:R-:W-:Y:S08]  /*104c0*/  HMMA.16816.F32 R112, R8.reuse, R24, R112 ;  /* 0x000000180870723c */ /* 0x040ff00000001870 */
[C---:B------:R-:W-:Y:S08]  /*104d0*/  HMMA.16816.F32 R116, R8.reuse, R26, R116 ;  /* 0x0000001a0874723c */ /* 0x040ff00000001874 */
[C---:B-----5:R-:W-:Y:S08]  /*104e0*/  HMMA.16816.F32 R120, R8.reuse, R20, R120 ;  /* 0x000000140878723c */ /* 0x060ff00000001878 */
[C---:B------:R-:W-:Y:S01]  /*104f0*/  HMMA.16816.F32 R124, R8.reuse, R22, R124 ;  /* 0x00000016087c723c */ /* 0x040fe2000000187c */
[----:B------:R-:W4:Y:S07]  /*10500*/  LDSM.16.MT88.4 R20, [R170+0x3800] ;  /* 0x00380000aa14783b */ /* 0x000f2e0000004200 */
[C---:B-1----:R-:W-:Y:S08]  /*10510*/  HMMA.16816.F32 R36, R8.reuse, R4, R36 ;  /* 0x000000040824723c */ /* 0x042ff00000001824 */
[C---:B------:R-:W-:Y:S01]  /*10520*/  HMMA.16816.F32 R40, R8.reuse, R6, R40 ;  /* 0x000000060828723c */ /* 0x040fe20000001828 */
[----:B------:R-:W1:Y:S07]  /*10530*/  LDSM.16.MT88.4 R4, [R168+0x5800] ;  /* 0x00580000a804783b */ /* 0x000e6e0000004200 */
[C---:B---3--:R-:W-:Y:S08]  /*10540*/  HMMA.16816.F32 R44, R8.reuse, R12, R44 ;  /* 0x0000000c082c723c */ /* 0x048ff0000000182c */
[C---:B------:R-:W-:Y:S01]  /*10550*/  HMMA.16816.F32 R48, R8.reuse, R14, R48 ;  /* 0x0000000e0830723c */ /* 0x040fe20000001830 */
[----:B------:R-:W3:Y:S07]  /*10560*/  LDSM.16.MT88.4 R12, [R169+0x5800] ;  /* 0x00580000a90c783b */ /* 0x000eee0000004200 */
[C---:B--2---:R-:W-:Y:S08]  /*10570*/  HMMA.16816.F32 R52, R8.reuse, R16, R52 ;  /* 0x000000100834723c */ /* 0x044ff00000001834 */
[C---:B------:R-:W-:Y:S01]  /*10580*/  HMMA.16816.F32 R56, R8.reuse, R18, R56 ;  /* 0x000000120838723c */ /* 0x040fe20000001838 */
[----:B------:R-:W2:Y:S07]  /*10590*/  LDSM.16.MT88.4 R16, [R171+0x5800] ;  /* 0x00580000ab10783b */ /* 0x000eae0000004200 */
[C---:B----4-:R-:W-:Y:S08]  /*105a0*/  HMMA.16816.F32 R60, R8.reuse, R20, R60 ;  /* 0x00000014083c723c */ /* 0x050ff0000000183c */
[C---:B------:R-:W-:Y:S01]  /*105b0*/  HMMA.16816.F32 R64, R8.reuse, R22, R64 ;  /* 0x000000160840723c */ /* 0x040fe20000001840 */
[----:B------:R-:W4:Y:S07]  /*105c0*/  LDSM.16.MT88.4 R20, [R170+0x5800] ;  /* 0x00580000aa14783b */ /* 0x000f2e0000004200 */
        /* <DEDUP_REMOVED lines=12> */
[----:B------:R-:W-:Y:S01]  /*10690*/  FADD.FTZ R2, R30, R0 ;  /* 0x000000001e027221 */ /* 0x000fe20000010000 */
[----:B------:R-:W-:Y:S01]  /*106a0*/  IADD3 R0, R178, -0x1, RZ ;  /* 0xffffffffb2007810 */ /* 0x000fe20007ffe0ff */
[C---:B--2---:R-:W-:Y:S04]  /*106b0*/  HMMA.16816.F32 R84, R8.reuse, R16, R84 ;  /* 0x000000100854723c */ /* 0x044fe80000001854 */
[----:B------:R-:W-:Y:S01]  /*106c0*/  FADD.FTZ R187, R131, R4 ;  /* 0x0000000483bb7221 */ /* 0x000fe20000010000 */
[----:B------:R-:W-:Y:S01]  /*106d0*/  MOV R178, R0 ;  /* 0x0000000000b27202 */ /* 0x000fe20000000f00 */
[----:B------:R-:W-:Y:S01]  /*106e0*/  FADD.FTZ R190, R28, R2 ;  /* 0x000000021cbe7221 */ /* 0x000fe20000010000 */
[----:B------:R-:W-:Y:S01]  /*106f0*/  MOV R131, R3 ;  /* 0x0000000300837202 */ /* 0x000fe20000000f00 */
[C---:B------:R-:W-:Y:S08]  /*10700*/  HMMA.16816.F32 R88, R8.reuse, R18, R88 ;  /* 0x000000120858723c */ /* 0x040ff00000001858 */
[C---:B----4-:R-:W-:Y:S08]  /*10710*/  HMMA.16816.F32 R92, R8.reuse, R20, R92 ;  /* 0x00000014085c723c */ /* 0x050ff0000000185c */
[----:B------:R-:W-:Y:S01]  /*10720*/  HMMA.16816.F32 R96, R8, R22, R96 ;  /* 0x000000160860723c */ /* 0x000fe20000001860 */
[----:B------:R-:W-:Y:S07]  /*10730*/  @!UPT UIADD3 URZ, URZ, URZ, URZ ;  /* 0x0000003f3f3ff290 */ /* 0x000fee000fffe03f */
[----:B------:R-:W-:-:S11]  /*10740*/  @P0 BRA `(.L_x_558) ;  /* 0xffffc7f000000947 */ /* 0x000fd6000383ffff */
.L_x_540:
[----:B------:R-:W-:Y:S05]  /*10750*/  BRA.DIV ~URZ, `(.L_x_559) ;  /* 0x00006be27f007947 */ /* 0x000fea000b800000 */
[----:B------:R1:W2:Y:S02]  /*10760*/  SHFL.BFLY PT, R0, R187, 0x2, 0x1f ;  /* 0x0c401f00bb007f89 */ /* 0x0002a400000e0000 */
.L_x_659:
[----:B--2---:R-:W-:Y:S01]  /*10770*/  FADD.FTZ R4, R0, R187 ;  /* 0x000000bb00047221 */ /* 0x004fe20000010000 */
[----:B------:R-:W-:Y:S05]  /*10780*/  BRA.DIV ~URZ, `(.L_x_560) ;  /* 0x00006c027f007947 */ /* 0x000fea000b800000 */
[----:B------:R-:W2:Y:S04]  /*10790*/  SHFL.BFLY PT, R0, R190, 0x2, 0x1f ;  /* 0x0c401f00be007f89 */ /* 0x000ea800000e0000 */
[----:B------:R-:W3:Y:S01]  /*107a0*/  SHFL.BFLY PT, R2, R4, 0x1, 0x1f ;  /* 0x0c201f0004027f89 */ /* 0x000ee200000e0000 */
[----:B--2---:R-:W-:-:S02]  /*107b0*/  FADD.FTZ R5, R0, R190 ;  /* 0x000000be00057221 */ /* 0x004fc40000010000 */
[----:B---3--:R-:W-:-:S03]  /*107c0*/  FADD.FTZ R4, R4, R2 ;  /* 0x0000000204047221 */ /* 0x008fc60000010000 */
[----:B------:R2:W3:Y:S04]  /*107d0*/  SHFL.BFLY PT, R3, R5, 0x1, 0x1f ;  /* 0x0c201f0005037f89 */ /* 0x0004e800000e0000 */
.L_x_660:
        /* <DEDUP_REMOVED lines=26> */
[----:B------:R-:W-:Y:S02]  /*10980*/  FMUL.FTZ R73, R2, R77 ;  /* 0x0000004d02497220 */ /* 0x000fe40000410000 */
[----:B------:R-:W-:Y:S01]  /*10990*/  @P1 FFMA.FTZ R23, R4, R129, R6 ;  /* 0x0000008104171223 */ /* 0x000fe20000010006 */
[----:B------:R-:W-:Y:S01]  /*109a0*/  MOV R4, 0x1 ;  /* 0x0000000100047802 */ /* 0x000fe20000000f00 */
        /* <DEDUP_REMOVED lines=42> */
[C---:B------:R-:W-:Y:S01]  /*10c50*/  FMUL.FTZ R27, R0.reuse, R103 ;  /* 0x00000067001b7220 */ /* 0x040fe20000410000 */
[----:B----4-:R-:W-:Y:S01]  /*10c60*/  @P0 MOV R3, 0x3f317218 ;  /* 0x3f31721800030802 */ /* 0x010fe20000000f00 */
[C---:B------:R-:W-:Y:S02]  /*10c70*/  FMUL.FTZ R96, R0.reuse, R122 ;  /* 0x0000007a00607220 */ /* 0x040fe40000410000 */
[----:B------:R-:W-:-:S02]  /*10c80*/  FMUL.FTZ R97, R0, R123 ;  /* 0x0000007b00617220 */ /* 0x000fc40000410000 */
[C---:B------:R-:W-:Y:S02]  /*10c90*/  FMUL.FTZ R88, R0.reuse, R126 ;  /* 0x0000007e00587220 */ /* 0x040fe40000410000 */
[C---:B------:R-:W-:Y:S02]  /*10ca0*/  FMUL.FTZ R89, R0.reuse, R127 ;  /* 0x0000007f00597220 */ /* 0x040fe40000410000 */
[C---:B------:R-:W-:Y:S02]  /*10cb0*/  FMUL.FTZ R38, R0.reuse, R46 ;  /* 0x0000002e00267220 */ /* 0x040fe40000410000 */
[----:B------:R-:W-:Y:S02]  /*10cc0*/  FMUL.FTZ R39, R0, R47 ;  /* 0x0000002f00277220 */ /* 0x000fe40000410000 */
[----:B-----5:R-:W-:Y:S02]  /*10cd0*/  @P0 FMUL.FTZ R2, R2, 0.69314718246459960938 ;  /* 0x3f31721802020820 */ /* 0x020fe40000410000 */
        /* <DEDUP_REMOVED lines=37> */
.L_x_469:
        /* <DEDUP_REMOVED lines=17> */
.L_x_562:
[----:B------:R-:W-:Y:S05]  /*11040*/  BSYNC B0 ;  /* 0x0000000000007941 */ /* 0x000fea0003800000 */
.L_x_561:
[----:B------:R-:W-:Y:S01]  /*11050*/  PRMT R0, R0, 0x9910, RZ ;  /* 0x0000991000007816 */ /* 0x000fe200000000ff */
[----:B------:R-:W-:Y:S01]  /*11060*/  BSSY B1, `(.L_x_563) ;  /* 0x000033f000017945 */ /* 0x000fe20003800000 */
[----:B------:R-:W-:Y:S02]  /*11070*/  IMAD.MOV.U32 R82, RZ, RZ, R212 ;  /* 0x000000ffff527224 */ /* 0x000fe400078e00d4 */
[----:B------:R-:W-:-:S13]  /*11080*/  ISETP.NE.AND P0, PT, R0, RZ, PT ;  /* 0x000000ff0000720c */ /* 0x000fda0003f05270 */
[----:B------:R-:W-:Y:S05]  /*11090*/  @!P0 BRA `(.L_x_564) ;  /* 0x0000273000008947 */ /* 0x000fea0003800000 */
[----:B------:R-:W3:Y:S04]  /*110a0*/  LDL R7, [R1+0xc] ;  /* 0x00000c0001077983 */ /* 0x000ee80000100800 */
[----:B------:R-:W4:Y:S04]  /*110b0*/  LDL R6, [R1+0x4] ;  /* 0x0000040001067983 */ /* 0x000f280000100800 */
[----:B--2---:R-:W2:Y:S04]  /*110c0*/  LDL R5, [R1+0x8] ;  /* 0x0000080001057983 */ /* 0x004ea80000100800 */
[----:B------:R-:W2:Y:S01]  /*110d0*/  LDL R8, [R1] ;  /* 0x0000000001087983 */ /* 0x000ea20000100800 */
[----:B------:R-:W-:Y:S01]  /*110e0*/  WARPSYNC 0xffffffff ;  /* 0xffffffff00007948 */ /* 0x000fe20003800000 */
[----:B------:R-:W-:Y:S01]  /*110f0*/  F2FP.PACK_AB R0, R129, R128 ;  /* 0x000000808100723e */ /* 0x000fe200000000ff */
[----:B------:R-:W-:Y:S01]  /*11100*/  IMAD.MOV.U32 R15, RZ, RZ, c[0x0][0x388] ;  /* 0x0000e200ff0f7624 */ /* 0x000fe200078e00ff */
[----:B------:R-:W-:Y:S01]  /*11110*/  BAR.SYNC.DEFER_BLOCKING 0x1, 0x100 ;  /* 0x0044000000007b1d */ /* 0x000fe20000010000 */
[----:B------:R-:W-:-:S02]  /*11120*/  F2FP.PACK_AB R2, R85, R84 ;  /* 0x000000545502723e */ /* 0x000fc400000000ff */
[----:B------:R-:W-:Y:S02]  /*11130*/  F2FP.PACK_AB R3, R29, R28 ;  /* 0x0000001c1d03723e */ /* 0x000fe400000000ff */
[----:B------:R-:W-:Y:S02]  /*11140*/  F2FP.PACK_AB R4, R117, R116 ;  /* 0x000000747504723e */ /* 0x000fe400000000ff */
[----:B------:R-:W-:Y:S02]  /*11150*/  ISETP.NE.U32.AND P0, PT, RZ, c[0x0][0x508], PT ;  /* 0x00014200ff007a0c */ /* 0x000fe40003f05070 */
[----:B------:R-:W-:Y:S02]  /*11160*/  ISETP.NE.U32.AND P2, PT, RZ, c[0x0][0x500], PT ;  /* 0x00014000ff007a0c */ /* 0x000fe40003f45070 */
[----:B------:R-:W-:Y:S02]  /*11170*/  ISETP.NE.AND.EX P1, PT, RZ, c[0x0][0x50c], PT, P0 ;  /* 0x00014300ff007a0c */ /* 0x000fe40003f25300 */
[----:B------:R-:W-:Y:S01]  /*11180*/  ISETP.NE.AND.EX P2, PT, RZ, c[0x0][0x504], PT, P2 ;  /* 0x00014100ff007a0c */ /* 0x000fe20003f45320 */
[----:B------:R1:W-:Y:S04]  /*11190*/  STS [R227], R0 ;  /* 0x00000000e3007388 */ /* 0x0003e80000000800 */
[----:B------:R1:W-:Y:S04]  /*111a0*/  STS [R227+0x400], R2 ;  /* 0x00040002e3007388 */ /* 0x0003e80000000800 */
[----:B------:R1:W-:Y:S02]  /*111b0*/  STS [R228], R3 ;  /* 0x00000003e4007388 */ /* 0x0003e40000000800 */
[----:B-1----:R-:W-:-:S02]  /*111c0*/  F2FP.PACK_AB R0, R27, R26 ;  /* 0x0000001a1b00723e */ /* 0x002fc400000000ff */
[----:B------:R-:W-:-:S03]  /*111d0*/  F2FP.PACK_AB R2, R31, R30 ;  /* 0x0000001e1f02723e */ /* 0x000fc600000000ff */
[----:B------:R1:W-:Y:S01]  /*111e0*/  STS [R228+0x400], R0 ;  /* 0x00040000e4007388 */ /* 0x0003e20000000800 */
[----:B------:R-:W-:-:S03]  /*111f0*/  F2FP.PACK_AB R3, R103, R102 ;  /* 0x000000666703723e */ /* 0x000fc600000000ff */
[----:B------:R1:W-:Y:S04]  /*11200*/  STS [R230], R2 ;  /* 0x00000002e6007388 */ /* 0x0003e80000000800 */
[----:B------:R1:W-:Y:S02]  /*11210*/  STS [R230+0x400], R3 ;  /* 0x00040003e6007388 */ /* 0x0003e40000000800 */
[----:B-1----:R-:W-:Y:S02]  /*11220*/  F2FP.PACK_AB R0, R33, R32 ;  /* 0x000000202100723e */ /* 0x002fe400000000ff */
[----:B------:R-:W-:-:S03]  /*11230*/  F2FP.PACK_AB R2, R93, R92 ;  /* 0x0000005c5d02723e */ /* 0x000fc600000000ff */
[----:B------:R1:W-:Y:S01]  /*11240*/  STS [R229], R0 ;  /* 0x00000000e5007388 */ /* 0x0003e20000000800 */
[----:B------:R-:W-:-:S03]  /*11250*/  F2FP.PACK_AB R3, R35, R34 ;  /* 0x000000222303723e */ /* 0x000fc600000000ff */
[----:B------:R1:W-:Y:S02]  /*11260*/  STS [R229+0x400], R2 ;  /* 0x00040002e5007388 */ /* 0x0003e40000000800 */
[----:B-1----:R-:W-:Y:S02]  /*11270*/  F2FP.PACK_AB R0, R37, R36 ;  /* 0x000000242500723e */ /* 0x002fe400000000ff */
[----:B------:R-:W-:Y:S01]  /*11280*/  F2FP.PACK_AB R2, R101, R100 ;  /* 0x000000646502723e */ /* 0x000fe200000000ff */
[----:B---3--:R1:W-:Y:S04]  /*11290*/  STS [R7], R3 ;  /* 0x0000000307007388 */ /* 0x0083e80000000800 */
[----:B------:R3:W-:Y:S04]  /*112a0*/  STS [R7+0x400], R0 ;  /* 0x0004000007007388 */ /* 0x0007e80000000800 */
[----:B----4-:R4:W-:Y:S01]  /*112b0*/  STS [R6], R2 ;  /* 0x0000000206007388 */ /* 0x0109e20000000800 */
[----:B-1----:R-:W-:-:S02]  /*112c0*/  F2FP.PACK_AB R3, R111, R110 ;  /* 0x0000006e6f03723e */ /* 0x002fc400000000ff */
[----:B---3--:R-:W-:-:S03]  /*112d0*/  F2FP.PACK_AB R0, R105, R104 ;  /* 0x000000686900723e */ /* 0x008fc600000000ff */
[----:B------:R1:W-:Y:S01]  /*112e0*/  STS [R6+0x400], R3 ;  /* 0x0004000306007388 */ /* 0x0003e20000000800 */
[----:B----4-:R-:W-:-:S03]  /*112f0*/  F2FP.PACK_AB R2, R97, R96 ;  /* 0x000000606102723e */ /* 0x010fc600000000ff */
[----:B--2---:R2:W-:Y:S04]  /*11300*/  STS [R5], R0 ;  /* 0x0000000005007388 */ /* 0x0045e80000000800 */
        /* <DEDUP_REMOVED lines=58> */
[----:B----4-:R-:W-:-:S03]  /*116b0*/  F2FP.PACK_AB R2, R81, R80 ;  /* 0x000000505102723e */ /* 0x010fc600000000ff */
[----:B------:R2:W-:Y:S04]  /*116c0*/  STS [R6+0x8000], R4 ;  /* 0x0080000406007388 */ /* 0x0005e80000000800 */
[----:B------:R-:W-:Y:S04]  /*116d0*/  STS [R6+0x8400], R3 ;  /* 0x0084000306007388 */ /* 0x000fe80000000800 */
[----:B------:R3:W-:Y:S01]  /*116e0*/  STS [R5+0x8000], R2 ;  /* 0x0080000205007388 */ /* 0x0007e20000000800 */
[----:B-1----:R-:W-:-:S05]  /*116f0*/  F2FP.PACK_AB R0, R55, R54 ;  /* 0x000000363700723e */ /* 0x002fca00000000ff */
[----:B------:R1:W-:Y:S01]  /*11700*/  STS [R5+0x8400], R0 ;  /* 0x0084000005007388 */ /* 0x0003e20000000800 */
[----:B--2---:R-:W-:Y:S01]  /*11710*/  F2FP.PACK_AB R4, R43, R42 ;  /* 0x0000002a2b04723e */ /* 0x004fe200000000ff */
[----:B---3--:R-:W-:-:S04]  /*11720*/  IMAD.MOV.U32 R2, RZ, RZ, 0x4 ;  /* 0x00000004ff027424 */ /* 0x008fc800078e00ff */
[----:B------:R-:W-:-:S04]  /*11730*/  @P1 IMAD.WIDE R6, R215, R2, c[0x0][0x508] ;  /* 0x00014200d7061625 */ /* 0x000fc800078e0202 */
[----:B------:R-:W-:Y:S01]  /*11740*/  IMAD.WIDE R2, R215, R2, c[0x0][0x500] ;  /* 0x00014000d7027625 */ /* 0x000fe200078e0202 */
[----:B-1----:R-:W-:-:S03]  /*11750*/  F2FP.PACK_AB R5, R25, R24 ;  /* 0x000000181905723e */ /* 0x002fc600000000ff */
[----:B------:R-:W-:Y:S02]  /*11760*/  IMAD.MOV.U32 R0, RZ, RZ, RZ ;  /* 0x000000ffff007224 */ /* 0x000fe400078e00ff */
[----:B------:R1:W-:Y:S04]  /*11770*/  STS [R8+0x8000], R5 ;  /* 0x0080000508007388 */ /* 0x0003e80000000800 */
[----:B------:R2:W-:Y:S04]  /*11780*/  STS [R8+0x8400], R4 ;  /* 0x0084000408007388 */ /* 0x0005e80000000800 */
[----:B------:R-:W-:Y:S06]  /*11790*/  BAR.SYNC.DEFER_BLOCKING 0x1, 0x100 ;  /* 0x0044000000007b1d */ /* 0x000fec0000010000 */
[----:B------:R2:W5:Y:S04]  /*117a0*/  @P1 LDG.E R15, [R6.64] ;  /* 0x00000008060f1981 */ /* 0x000568000c1e1900 */
[----:B------:R2:W5:Y:S01]  /*117b0*/  @P2 LDG.E R0, [R2.64] ;  /* 0x0000000802002981 */ /* 0x000562000c1e1900 */
[----:B------:R-:W-:-:S04]  /*117c0*/  ISETP.NE.AND P0, PT, R225, RZ, PT ;  /* 0x000000ffe100720c */ /* 0x000fc80003f05270 */
[----:B-1----:R-:W-:Y:S01]  /*117d0*/  SEL R5, R225, c[0x0][0x3d4], P0 ;  /* 0x0000f500e1057a07 */ /* 0x002fe20000000000 */
[----:B------:R-:W-:Y:S05]  /*117e0*/  @P1 BRA `(.L_x_565) ;  /* 0x0000004000001947 */ /* 0x000fea0003800000 */
[----:B------:R-:W-:Y:S05]  /*117f0*/  @!P2 BRA `(.L_x_565) ;  /* 0x000000300000a947 */ /* 0x000fea0003800000 */
[----:B--2---:R1:W2:Y:S04]  /*11800*/  LDG.E R4, [R2.64] ;  /* 0x0000000802047981 */ /* 0x0042a8000c1e1900 */
[----:B-1----:R-:W2:Y:S02]  /*11810*/  LDG.E R2, [R2.64+0x4] ;  /* 0x0000040802027981 */ /* 0x002ea4000c1e1900 */
[----:B--2--5:R-:W-:Y:S02]  /*11820*/  IADD3 R15, -R4, R2, RZ ;  /* 0x00000002040f7210 */ /* 0x024fe40007ffe1ff */
.L_x_565:
[----:B------:R-:W3:Y:S01]  /*11830*/  LDL R86, [R1+0x10] ;  /* 0x0000100001567983 */ /* 0x000ee20000100800 */
[----:B------:R-:W-:Y:S01]  /*11840*/  IMAD.MOV.U32 R9, RZ, RZ, 0x368 ;  /* 0x00000368ff097424 */ /* 0x000fe200078e00ff */
[----:B------:R-:W-:Y:S01]  /*11850*/  ISETP.GT.AND P2, PT, R5, 0x1, PT ;  /* 0x000000010500780c */ /* 0x000fe20003f44270 */
[----:B--2---:R-:W-:Y:S01]  /*11860*/  IMAD.MOV.U32 R2, RZ, RZ, c[0x0][0x4e8] ;  /* 0x00013a00ff027624 */ /* 0x004fe200078e00ff */
[----:B------:R-:W-:Y:S01]  /*11870*/  ISETP.NE.U32.AND P0, PT, RZ, c[0x0][0x500], PT ;  /* 0x00014000ff007a0c */ /* 0x000fe20003f05070 */
[----:B------:R-:W-:Y:S01]  /*11880*/  IMAD.IADD R11, R211, 0x1, R210 ;  /* 0x00000001d30b7824 */ /* 0x000fe200078e02d2 */
[----:B------:R-:W-:Y:S01]  /*11890*/  SEL R9, R9, 0x328, P2 ;  /* 0x0000032809097807 */ /* 0x000fe20001000000 */
[----:B------:R-:W1:Y:S01]  /*118a0*/  S2R R87, SR_TID.X ;  /* 0x0000000000577919 */ /* 0x000e620000002100 */
[----:B------:R-:W-:-:S02]  /*118b0*/  ISETP.NE.AND.EX P0, PT, RZ, c[0x0][0x504], PT, P0 ;  /* 0x00014100ff007a0c */ /* 0x000fc40003f05300 */
[----:B------:R-:W2:Y:S01]  /*118c0*/  LDC.64 R4, c[0x0][R9+0x170] ;  /* 0x00005c0009047b82 */ /* 0x000ea20000000a00 */
[----:B------:R-:W-:Y:S02]  /*118d0*/  ISETP.NE.AND P3, PT, R2, 0x1, PT ;  /* 0x000000010200780c */ /* 0x000fe40003f65270 */
[----:B------:R-:W-:Y:S02]  /*118e0*/  SHF.R.S32.HI R2, RZ, 0x1f, R215 ;  /* 0x0000001fff027819 */ /* 0x000fe400000114d7 */
[----:B------:R-:W-:Y:S02]  /*118f0*/  SEL R8, R215, RZ, !P0 ;  /* 0x000000ffd7087207 */ /* 0x000fe40004000000 */
[----:B------:R-:W-:Y:S01]  /*11900*/  SEL R3, R2, RZ, !P0 ;  /* 0x000000ff02037207 */ /* 0x000fe20004000000 */
[----:B------:R-:W4:Y:S01]  /*11910*/  LDC.64 R16, c[0x0][R9+0x168] ;  /* 0x00005a0009107b82 */ /* 0x000f220000000a00 */
[----:B------:R-:W-:-:S07]  /*11920*/  LOP3.LUT R10, R214, 0xffff, RZ, 0xc0, !PT ;  /* 0x0000ffffd60a7812 */ /* 0x000fce00078ec0ff */
[----:B------:R2:W4:Y:S01]  /*11930*/  LDC.64 R18, c[0x0][R9+0x178] ;  /* 0x00005e0009127b82 */ /* 0x0005220000000a00 */
[----:B-1----:R-:W-:-:S07]  /*11940*/  SHF.R.S32.HI R83, RZ, 0x1f, R87 ;  /* 0x0000001fff537819 */ /* 0x002fce0000011457 */
[----:B------:R1:W1:Y:S01]  /*11950*/  LDC.64 R20, c[0x0][R9+0x160] ;  /* 0x0000580009147b82 */ /* 0x0002620000000a00 */
[----:B------:R-:W-:-:S04]  /*11960*/  LEA.HI R83, R83, R87, RZ, 0x5 ;  /* 0x0000005753537211 */ /* 0x000fc800078f28ff */
[----:B------:R-:W-:-:S05]  /*11970*/  LOP3.LUT R83, R83, 0xffffffe0, RZ, 0xc0, !PT ;  /* 0xffffffe053537812 */ /* 0x000fca00078ec0ff */
[----:B------:R-:W-:Y:S02]  /*11980*/  IMAD.IADD R83, R87, 0x1, -R83 ;  /* 0x0000000157537824 */ /* 0x000fe400078e0a53 */
[----:B--2---:R-:W-:-:S04]  /*11990*/  IMAD R2, R5, R8, RZ ;  /* 0x0000000805027224 */ /* 0x004fc800078e02ff */
[----:B------:R-:W-:Y:S02]  /*119a0*/  IMAD R12, R4, R3, R2 ;  /* 0x00000003040c7224 */ /* 0x000fe400078e0202 */
[----:B------:R-:W-:-:S04]  /*119b0*/  @P3 IMAD.HI.U32 R3, R11, c[0x0][0x4ec], RZ ;  /* 0x00013b000b033a27 */ /* 0x000fc800078e00ff */
[----:B------:R-:W-:-:S04]  /*119c0*/  IMAD.WIDE.U32 R4, R4, R8, RZ ;  /* 0x0000000804047225 */ /* 0x000fc800078e00ff */
[----:B----4-:R-:W-:-:S04]  /*119d0*/  IMAD.WIDE.U32 R6, R16, R10, RZ ;  /* 0x0000000a10067225 */ /* 0x010fc800078e00ff */
[----:B------:R-:W-:Y:S01]  /*119e0*/  IMAD.MOV.U32 R2, RZ, RZ, R11 ;  /* 0x000000ffff027224 */ /* 0x000fe200078e000b */
[----:B------:R-:W-:Y:S01]  /*119f0*/  @P3 SHF.R.U32.HI R2, RZ, c[0x0][0x4f0], R3 ;  /* 0x00013c00ff023a19 */ /* 0x000fe20000011603 */
[----:B-1----:R-:W-:Y:S01]  /*11a00*/  IMAD R9, R17, R10, RZ ;  /* 0x0000000a11097224 */ /* 0x002fe200078e02ff */
[----:B------:R-:W-:Y:S01]  /*11a10*/  SEL R3, R226, RZ, P2 ;  /* 0x000000ffe2037207 */ /* 0x000fe20001000000 */
[----:B------:R-:W-:Y:S01]  /*11a20*/  IMAD.IADD R13, R5, 0x1, R12 ;  /* 0x00000001050d7824 */ /* 0x000fe200078e020c */
[--C-:B-----5:R-:W-:Y:S01]  /*11a30*/  IADD3 R14, P1, P0, R4, R6, R0.reuse ;  /* 0x00000006040e7210 */ /* 0x120fe2000783e000 */
[----:B------:R-:W-:Y:S01]  /*11a40*/  IMAD.IADD R6, R7, 0x1, R9 ;  /* 0x0000000107067824 */ /* 0x000fe200078e0209 */
[----:B------:R-:W-:Y:S01]  /*11a50*/  SHF.R.S32.HI R9, RZ, 0x1f, R0 ;  /* 0x0000001fff097819 */ /* 0x000fe20000011400 */
[----:B------:R-:W-:Y:S02]  /*11a60*/  IMAD.MOV R7, RZ, RZ, -R2 ;  /* 0x000000ffff077224 */ /* 0x000fe400078e0a02 */
[-C--:B------:R-:W-:Y:S01]  /*11a70*/  IMAD R12, R19, R3.reuse, RZ ;  /* 0x00000003130c7224 */ /* 0x080fe200078e02ff */
[----:B------:R-:W-:Y:S01]  /*11a80*/  IADD3.X R13, R13, R6, R9, P1, P0 ;  /* 0x000000060d0d7210 */ /* 0x000fe20000fe0409 */
[----:B------:R-:W-:-:S04]  /*11a90*/  IMAD.WIDE.U32 R4, R18, R3, RZ ;  /* 0x0000000312047225 */ /* 0x000fc800078e00ff */
[----:B------:R-:W-:Y:S01]  /*11aa0*/  IMAD R3, R7, c[0x0][0x4e8], R11 ;  /* 0x00013a0007037a24 */ /* 0x000fe200078e020b */
[----:B------:R-:W-:Y:S01]  /*11ab0*/  IADD3 R4, P1, P0, R2, R14, R4 ;  /* 0x0000000e02047210 */ /* 0x000fe2000783e004 */
[----:B------:R-:W-:Y:S01]  /*11ac0*/  IMAD.IADD R12, R5, 0x1, R12 ;  /* 0x00000001050c7824 */ /* 0x000fe200078e020c */
[----:B------:R-:W-:Y:S01]  /*11ad0*/  SHF.R.S32.HI R5, RZ, 0x1f, R2 ;  /* 0x0000001fff057819 */ /* 0x000fe20000011402 */
[----:B------:R-:W-:Y:S01]  /*11ae0*/  IMAD R2, R21, R3, RZ ;  /* 0x0000000315027224 */ /* 0x000fe200078e02ff */
[----:B------:R-:W-:Y:S01]  /*11af0*/  SHF.R.S32.HI R6, RZ, 0x1f, R3 ;  /* 0x0000001fff067819 */ /* 0x000fe20000011403 */
[----:B------:R-:W-:Y:S01]  /*11b00*/  IMAD.MOV.U32 R7, RZ, RZ, c[0x0][0x4a8] ;  /* 0x00012a00ff077624 */ /* 0x000fe200078e00ff */
[----:B------:R-:W-:Y:S01]  /*11b10*/  IADD3.X R5, R5, R13, R12, P1, P0 ;  /* 0x0000000d05057210 */ /* 0x000fe20000fe040c */
[----:B------:R-:W-:Y:S02]  /*11b20*/  IMAD R12, R15, c[0x0][0x4e8], RZ ;  /* 0x00013a000f0c7a24 */ /* 0x000fe400078e02ff */
[----:B------:R-:W-:-:S02]  /*11b30*/  IMAD R6, R20, R6, R2 ;  /* 0x0000000614067224 */ /* 0x000fc400078e0202 */
[----:B------:R-:W-:Y:S01]  /*11b40*/  IMAD.WIDE.U32 R2, R20, R3, R4 ;  /* 0x0000000314027225 */ /* 0x000fe200078e0004 */
[----:B------:R-:W-:-:S03]  /*11b50*/  SEL R4, R7, c[0x0][0x450], P2 ;  /* 0x0001140007047a07 */ /* 0x000fc60001000000 */
[----:B------:R-:W-:Y:S01]  /*11b60*/  IMAD.MOV.U32 R5, RZ, RZ, c[0x0][0x4ac] ;  /* 0x00012b00ff057624 */ /* 0x000fe200078e00ff */
[----:B------:R-:W-:Y:S01]  /*11b70*/  LEA R4, P0, R2, R4, 0x2 ;  /* 0x0000000402047211 */ /* 0x000fe200078010ff */
[----:B------:R-:W-:-:S03]  /*11b80*/  IMAD.IADD R3, R3, 0x1, R6 ;  /* 0x0000000103037824 */ /* 0x000fc600078e0206 */
[----:B------:R-:W-:Y:S01]  /*11b90*/  SEL R5, R5, c[0x0][0x454], P2 ;  /* 0x0001150005057a07 */ /* 0x000fe20001000000 */
[----:B------:R-:W-:Y:S03]  /*11ba0*/  SHFL.IDX PT, R6, R4, RZ, 0x1c1f ;  /* 0x001c1fff04067589 */ /* 0x000fe600000e0000 */
[----:B------:R-:W-:Y:S01]  /*11bb0*/  LEA.HI.X R2, R2, R5, R3, 0x2, P0 ;  /* 0x0000000502027211 */ /* 0x000fe200000f1403 */
[----:B------:R-:W-:Y:S01]  /*11bc0*/  SHFL.IDX PT, R4, R4, 0x1, 0x1c1f ;  /* 0x003c1f0004047f89 */ /* 0x000fe200000e0000 */
[----:B------:R-:W-:-:S03]  /*11bd0*/  LOP3.LUT P0, RZ, R83, 0x3, RZ, 0xc0, !PT ;  /* 0x0000000353ff7812 */ /* 0x000fc6000780c0ff */
[----:B------:R-:W1:Y:S04]  /*11be0*/  SHFL.IDX PT, R7, R2, RZ, 0x1c1f ;  /* 0x001c1fff02077589 */ /* 0x000e6800000e0000 */
[----:B------:R3:W2:Y:S02]  /*11bf0*/  SHFL.IDX PT, R5, R2, 0x1, 0x1c1f ;  /* 0x003c1f0002057f89 */ /* 0x0006a400000e0000 */
[----:B---3--:R-:W-:-:S05]  /*11c00*/  IMAD.IADD R2, R86, 0x1, R210 ;  /* 0x0000000156027824 */ /* 0x008fca00078e02d2 */
[C---:B------:R-:W-:Y:S02]  /*11c10*/  IADD3 R3, R2.reuse, 0x8, RZ ;  /* 0x0000000802037810 */ /* 0x040fe40007ffe0ff */
[-C--:B------:R-:W-:Y:S02]  /*11c20*/  ISETP.GE.OR P1, PT, R2, R12.reuse, P0 ;  /* 0x0000000c0200720c */ /* 0x080fe40000726670 */
[----:B------:R-:W-:-:S11]  /*11c30*/  ISETP.GE.OR P0, PT, R3, R12, P0 ;  /* 0x0000000c0300720c */ /* 0x000fd60000706670 */
[----:B-1----:R1:W-:Y:S01]  /*11c40*/  @!P1 ST.E [R6.64], R23 ;  /* 0x0000001706009985 */ /* 0x0023e2000c101908 */
[----:B------:R-:W-:-:S03]  /*11c50*/  ISETP.GE.AND P1, PT, R3, R12, PT ;  /* 0x0000000c0300720c */ /* 0x000fc60003f26270 */
[----:B--2---:R1:W-:Y:S01]  /*11c60*/  @!P0 ST.E [R4.64], R22 ;  /* 0x0000001604008985 */ /* 0x0043e2000c101908 */
[----:B------:R-:W-:Y:S02]  /*11c70*/  ISETP.GE.AND P0, PT, R2, R12, PT ;  /* 0x0000000c0200720c */ /* 0x000fe40003f06270 */
[----:B------:R-:W-:Y:S01]  /*11c80*/  P2R R13, PR, RZ, 0x2 ;  /* 0x00000002ff0d7803 */ /* 0x000fe20000000000 */
[----:B------:R-:W-:Y:S05]  /*11c90*/  @P2 BRA `(.L_x_566) ;  /* 0x0000087000002947 */ /* 0x000fea0003800000 */
[----:B-1----:R-:W-:Y:S01]  /*11ca0*/  IMAD R4, R9, c[0x0][0x3a0], RZ ;  /* 0x0000e80009047a24 */ /* 0x002fe200078e02ff */
[----:B------:R-:W-:Y:S01]  /*11cb0*/  SHF.R.S32.HI R5, RZ, 0x1f, R8 ;  /* 0x0000001fff057819 */ /* 0x000fe20000011408 */
[C---:B------:R-:W-:Y:S01]  /*11cc0*/  IMAD.WIDE.U32 R2, R0.reuse, c[0x0][0x3a0], RZ ;  /* 0x0000e80000027a25 */ /* 0x040fe200078e00ff */
[----:B------:R1:W2:Y:S03]  /*11cd0*/  LDS.128 R24, [R179+0x80] ;  /* 0x00008000b3187984 */ /* 0x0002a60000000c00 */
[----:B------:R-:W-:Y:S01]  /*11ce0*/  IMAD R0, R0, c[0x0][0x3a4], R4 ;  /* 0x0000e90000007a24 */ /* 0x000fe200078e0204 */
[----:B------:R-:W-:Y:S01]  /*11cf0*/  IADD3 R4, R196, R210, RZ ;  /* 0x000000d2c4047210 */ /* 0x000fe20007ffe0ff */
[----:B------:R1:W3:Y:S01]  /*11d00*/  LDS.128 R36, [R179+0x1080] ;  /* 0x00108000b3247984 */ /* 0x0002e20000000c00 */
[----:B------:R-:W-:-:S02]  /*11d10*/  IMAD R5, R5, c[0x0][0x3f0], RZ ;  /* 0x0000fc0005057a24 */ /* 0x000fc400078e02ff */
[----:B------:R-:W-:Y:S01]  /*11d20*/  IADD3 R3, R3, R0, RZ ;  /* 0x0000000003037210 */ /* 0x000fe20007ffe0ff */
[----:B------:R-:W-:Y:S01]  /*11d30*/  @P3 IMAD.HI.U32 R6, R4, c[0x0][0x4ec], RZ ;  /* 0x00013b0004063a27 */ /* 0x000fe200078e00ff */
[----:B------:R1:W4:Y:S01]  /*11d40*/  LDS.128 R48, [R179+0x2080] ;  /* 0x00208000b3307984 */ /* 0x0003220000000c00 */
[----:B------:R-:W-:Y:S02]  /*11d50*/  MOV R0, R4 ;  /* 0x0000000400007202 */ /* 0x000fe40000000f00 */
[C---:B------:R-:W-:Y:S01]  /*11d60*/  IMAD.WIDE.U32 R2, R10.reuse, c[0x0][0x3e8], R2 ;  /* 0x0000fa000a027a25 */ /* 0x040fe200078e0002 */
[----:B------:R1:W1:Y:S01]  /*11d70*/  LDS.128 R56, [R179+0x3080] ;  /* 0x00308000b3387984 */ /* 0x0002620000000c00 */
[----:B------:R-:W-:Y:S02]  /*11d80*/  @P3 SHF.R.U32.HI R0, RZ, c[0x0][0x4f0], R6 ;  /* 0x00013c00ff003a19 */ /* 0x000fe40000011606 */
[----:B------:R-:W-:Y:S01]  /*11d90*/  IMAD R3, R10, c[0x0][0x3ec], R3 ;  /* 0x0000fb000a037a24 */ /* 0x000fe200078e0203 */
[----:B------:R1:W1:Y:S01]  /*11da0*/  LDS.128 R20, [R179+0x4080] ;  /* 0x00408000b3147984 */ /* 0x0002620000000c00 */
[C---:B------:R-:W-:Y:S01]  /*11db0*/  IMAD R7, R8.reuse, c[0x0][0x3f4], R5 ;  /* 0x0000fd0008077a24 */ /* 0x040fe200078e0205 */
[----:B------:R-:W-:Y:S01]  /*11dc0*/  SHF.R.S32.HI R6, RZ, 0x1f, R0 ;  /* 0x0000001fff067819 */ /* 0x000fe20000011400 */
[----:B------:R-:W-:Y:S01]  /*11dd0*/  IMAD.WIDE.U32 R2, R8, c[0x0][0x3f0], R2 ;  /* 0x0000fc0008027a25 */ /* 0x000fe200078e0002 */
[----:B------:R1:W1:Y:S01]  /*11de0*/  LDS.128 R32, [R179+0x5080] ;  /* 0x00508000b3207984 */ /* 0x0002620000000c00 */
[----:B------:R-:W-:-:S02]  /*11df0*/  IADD3 R5, -R0, RZ, RZ ;  /* 0x000000ff00057210 */ /* 0x000fc40007ffe1ff */
[----:B------:R-:W-:Y:S01]  /*11e00*/  IMAD R6, R6, c[0x0][0x3e0], RZ ;  /* 0x0000f80006067a24 */ /* 0x000fe200078e02ff */
[----:B------:R1:W1:Y:S01]  /*11e10*/  LDS.128 R44, [R179+0x6080] ;  /* 0x00608000b32c7984 */ /* 0x0002620000000c00 */
[----:B------:R-:W-:Y:S01]  /*11e20*/  IADD3 R3, R3, R7, RZ ;  /* 0x0000000703037210 */ /* 0x000fe20007ffe0ff */
[----:B------:R-:W-:Y:S02]  /*11e30*/  IMAD R4, R5, c[0x0][0x4e8], R4 ;  /* 0x00013a0005047a24 */ /* 0x000fe400078e0204 */
[----:B------:R1:W1:Y:S01]  /*11e40*/  LDS.128 R52, [R179+0x7080] ;  /* 0x00708000b3347984 */ /* 0x0002620000000c00 */
[C---:B------:R-:W-:Y:S02]  /*11e50*/  IMAD R5, R0.reuse, c[0x0][0x3e4], R6 ;  /* 0x0000f90000057a24 */ /* 0x040fe400078e0206 */
[----:B------:R-:W-:Y:S01]  /*11e60*/  IMAD.WIDE.U32 R2, R0, c[0x0][0x3e0], R2 ;  /* 0x0000f80000027a25 */ /* 0x000fe200078e0002 */
[----:B------:R1:W1:Y:S01]  /*11e70*/  LDS.128 R16, [R179+0x8080] ;  /* 0x00808000b3107984 */ /* 0x0002620000000c00 */
[----:B------:R-:W-:-:S03]  /*11e80*/  SHF.R.S32.HI R0, RZ, 0x1f, R4 ;  /* 0x0000001fff007819 */ /* 0x000fc60000011404 */
[----:B------:R1:W1:Y:S01]  /*11e90*/  LDS.128 R28, [R179+0x9080] ;  /* 0x00908000b31c7984 */ /* 0x0002620000000c00 */
[----:B------:R-:W-:Y:S01]  /*11ea0*/  IADD3 R3, R3, R5, RZ ;  /* 0x0000000503037210 */ /* 0x000fe20007ffe0ff */
[----:B------:R-:W-:Y:S02]  /*11eb0*/  IMAD R0, R0, c[0x0][0x3d8], RZ ;  /* 0x0000f60000007a24 */ /* 0x000fe400078e02ff */
[----:B------:R1:W1:Y:S02]  /*11ec0*/  LDS.128 R40, [R179+0xa080] ;  /* 0x00a08000b3287984 */ /* 0x0002640000000c00 */
[C---:B------:R-:W-:Y:S02]  /*11ed0*/  IMAD.WIDE.U32 R2, R4.reuse, c[0x0][0x3d8], R2 ;  /* 0x0000f60004027a25 */ /* 0x040fe400078e0002 */
[----:B------:R1:W1:Y:S02]  /*11ee0*/  LDS.128 R60, [R179+0xb080] ;  /* 0x00b08000b33c7984 */ /* 0x0002640000000c00 */
[----:B------:R-:W-:Y:S01]  /*11ef0*/  IMAD R0, R4, c[0x0][0x3dc], R0 ;  /* 0x0000f70004007a24 */ /* 0x000fe200078e0200 */
[----:B------:R-:W-:-:S04]  /*11f00*/  LEA R11, P0, R2, c[0x0][0x380], 0x1 ;  /* 0x0000e000020b7a11 */ /* 0x000fc800078008ff */
[----:B------:R-:W-:-:S04]  /*11f10*/  IADD3 R0, R3, R0, RZ ;  /* 0x0000000003007210 */ /* 0x000fc80007ffe0ff */
[----:B------:R-:W-:Y:S01]  /*11f20*/  LEA.HI.X R9, R2, c[0x0][0x384], R0, 0x1, P0 ;  /* 0x0000e10002097a11 */ /* 0x000fe200000f0c00 */
[----:B------:R-:W-:Y:S05]  /*11f30*/  BRA.DIV ~URZ, `(.L_x_567) ;  /* 0x000055527f007947 */ /* 0x000fea000b800000 */
[----:B--234-:R2:W3:Y:S02]  /*11f40*/  SHFL.IDX PT, R8, R9, RZ, 0x181f ;  /* 0x00181fff09087589 */ /* 0x01c4e400000e0000 */
.L_x_661:
[----:B------:R-:W-:Y:S05]  /*11f50*/  BRA.DIV ~URZ, `(.L_x_568) ;  /* 0x000055a27f007947 */ /* 0x000fea000b800000 */
[----:B------:R4:W2:Y:S02]  /*11f60*/  SHFL.IDX PT, R0, R11, RZ, 0x181f ;  /* 0x00181fff0b007589 */ /* 0x0008a400000e0000 */
.L_x_662:
[----:B------:R-:W-:Y:S01]  /*11f70*/  IADD3 R10, R216, R210, RZ ;  /* 0x000000d2d80a7210 */ /* 0x000fe20007ffe0ff */
        /* <DEDUP_REMOVED lines=10> */
[CC--:B------:R-:W-:Y:S02]  /*12020*/  @!P1 LEA R4, P4, R191.reuse, R0.reuse, 0x1 ;  /* 0x00000000bf049211 */ /* 0x0c0fe400078808ff */
[----:B------:R-:W-:Y:S02]  /*12030*/  @!P0 LEA R2, P3, R192, R0, 0x1 ;  /* 0x00000000c0028211 */ /* 0x000fe400078608ff */
[-C--:B---3--:R-:W-:Y:S02]  /*12040*/  @!P2 LEA.HI.X R7, R182, R8.reuse, R15, 0x1, P5 ;  /* 0x00000008b607a211 */ /* 0x088fe400028f0c0f */
[-C--:B------:R-:W-:Y:S02]  /*12050*/  @!P1 LEA.HI.X R5, R191, R8.reuse, R14, 0x1, P4 ;  /* 0x00000008bf059211 */ /* 0x080fe400020f0c0e */
[----:B------:R-:W-:Y:S01]  /*12060*/  @!P0 LEA.HI.X R3, R192, R8, R13, 0x1, P3 ;  /* 0x00000008c0038211 */ /* 0x000fe200018f0c0d */
[----:B------:R2:W-:Y:S04]  /*12070*/  @!P2 ST.E.128 [R6.64], R24 ;  /* 0x000000180600a985 */ /* 0x0005e8000c101d08 */
[----:B-1----:R2:W-:Y:S04]  /*12080*/  @!P1 ST.E.128 [R4.64], R20 ;  /* 0x0000001404009985 */ /* 0x0025e8000c101d08 */
[----:B------:R2:W-:Y:S02]  /*12090*/  @!P0 ST.E.128 [R2.64], R16 ;  /* 0x0000001002008985 */ /* 0x0005e4000c101d08 */
.L_x_570:
[----:B------:R-:W-:Y:S05]  /*120a0*/  BSYNC B0 ;  /* 0x0000000000007941 */ /* 0x000fea0003800000 */
.L_x_569:
[----:B------:R-:W-:Y:S05]  /*120b0*/  BRA.DIV ~URZ, `(.L_x_571) ;  /* 0x000054b27f007947 */ /* 0x000fea000b800000 */
[----:B---3--:R3:W4:Y:S04]  /*120c0*/  SHFL.IDX PT, R8, R9, 0x1, 0x181f ;  /* 0x00381f0009087f89 */ /* 0x00872800000e0000 */
[----:B--2---:R3:W2:Y:S02]  /*120d0*/  SHFL.IDX PT, R0, R11, 0x1, 0x181f ;  /* 0x00381f000b007f89 */ /* 0x0046a400000e0000 */
.L_x_663:
        /* <DEDUP_REMOVED lines=13> */
[-C--:B----4-:R-:W-:Y:S02]  /*121b0*/  @!P2 LEA.HI.X R7, R182, R8.reuse, R15, 0x1, P5 ;  /* 0x00000008b607a211 */ /* 0x090fe400028f0c0f */
[-C--:B------:R-:W-:Y:S02]  /*121c0*/  @!P1 LEA.HI.X R5, R191, R8.reuse, R14, 0x1, P4 ;  /* 0x00000008bf059211 */ /* 0x080fe400020f0c0e */
[----:B------:R-:W-:Y:S01]  /*121d0*/  @!P0 LEA.HI.X R3, R192, R8, R13, 0x1, P3 ;  /* 0x00000008c0038211 */ /* 0x000fe200018f0c0d */
[----:B------:R2:W-:Y:S04]  /*121e0*/  @!P2 ST.E.128 [R6.64], R36 ;  /* 0x000000240600a985 */ /* 0x0005e8000c101d08 */
[----:B-1----:R2:W-:Y:S04]  /*121f0*/  @!P1 ST.E.128 [R4.64], R32 ;  /* 0x0000002004009985 */ /* 0x0025e8000c101d08 */
[----:B------:R2:W-:Y:S02]  /*12200*/  @!P0 ST.E.128 [R2.64], R28 ;  /* 0x0000001c02008985 */ /* 0x0005e4000c101d08 */
.L_x_573:
[----:B------:R-:W-:Y:S05]  /*12210*/  BSYNC B0 ;  /* 0x0000000000007941 */ /* 0x000fea0003800000 */
.L_x_572:
[----:B------:R-:W-:Y:S05]  /*12220*/  BRA.DIV ~URZ, `(.L_x_574) ;  /* 0x000054127f007947 */ /* 0x000fea000b800000 */
[----:B----4-:R4:W3:Y:S02]  /*12230*/  SHFL.IDX PT, R8, R9, 0x2, 0x181f ;  /* 0x00581f0009087f89 */ /* 0x0108e400000e0000 */
.L_x_664:
[----:B------:R-:W-:Y:S05]  /*12240*/  BRA.DIV ~URZ, `(.L_x_575) ;  /* 0x000054627f007947 */ /* 0x000fea000b800000 */
[----:B--2---:R2:W4:Y:S02]  /*12250*/  SHFL.IDX PT, R0, R11, 0x2, 0x181f ;  /* 0x00581f000b007f89 */ /* 0x00452400000e0000 */
.L_x_665:
        /* <DEDUP_REMOVED lines=19> */
.L_x_577:
[----:B------:R-:W-:Y:S05]  /*12390*/  BSYNC B0 ;  /* 0x0000000000007941 */ /* 0x000fea0003800000 */
.L_x_576:
[----:B------:R-:W-:Y:S05]  /*123a0*/  BRA.DIV ~URZ, `(.L_x_578) ;  /* 0x000053727f007947 */ /* 0x000fea000b800000 */
[----:B---3--:R3:W2:Y:S04]  /*123b0*/  SHFL.IDX PT, R6, R9, 0x3, 0x181f ;  /* 0x00781f0009067f89 */ /* 0x0086a800000e0000 */
[----:B----4-:R3:W4:Y:S02]  /*123c0*/  SHFL.IDX PT, R0, R11, 0x3, 0x181f ;  /* 0x00781f000b007f89 */ /* 0x01072400000e0000 */
.L_x_666:
[----:B------:R-:W-:-:S04]  /*123d0*/  IADD3 R2, R10, 0x60, RZ ;  /* 0x000000600a027810 */ /* 0x000fc80007ffe0ff */
[----:B------:R-:W-:-:S13]  /*123e0*/  ISETP.GE.AND P0, PT, R2, R12, PT ;  /* 0x0000000c0200720c */ /* 0x000fda0003f06270 */
[----:B------:R-:W-:Y:S05]  /*123f0*/  @P0 BRA `(.L_x_579) ;  /* 0x0000205000000947 */ /* 0x000fea0003800000 */
[----:B------:R-:W-:Y:S02]  /*12400*/  ISETP.GE.AND P1, PT, R182, c[0x0][0x3c8], PT ;  /* 0x0000f200b6007a0c */ /* 0x000fe40003f26270 */
[----:B------:R-:W-:Y:S02]  /*12410*/  ISETP.GE.AND P0, PT, R191, c[0x0][0x3c8], PT ;  /* 0x0000f200bf007a0c */ /* 0x000fe40003f06270 */
[----:B------:R-:W-:Y:S02]  /*12420*/  SHF.R.S32.HI R8, RZ, 0x1f, R182 ;  /* 0x0000001fff087819 */ /* 0x000fe400000114b6 */
[----:B------:R-:W-:-:S07]  /*12430*/  SHF.R.S32.HI R7, RZ, 0x1f, R191 ;  /* 0x0000001fff077819 */ /* 0x000fce00000114bf */
[CC--:B----4-:R-:W-:Y:S02]  /*12440*/  @!P1 LEA R4, P3, R182.reuse, R0.reuse, 0x1 ;  /* 0x00000000b6049211 */ /* 0x0d0fe400078608ff */
[C---:B------:R-:W-:Y:S02]  /*12450*/  @!P0 LEA R2, P2, R191.reuse, R0, 0x1 ;  /* 0x00000000bf028211 */ /* 0x040fe400078408ff */
        /* <DEDUP_REMOVED lines=11> */
.L_x_566:
        /* <DEDUP_REMOVED lines=32> */
.L_x_667:
[----:B------:R-:W-:Y:S05]  /*12710*/  BRA.DIV ~URZ, `(.L_x_581) ;  /* 0x000051427f007947 */ /* 0x000fea000b800000 */
[----:B------:R3:W4:Y:S02]  /*12720*/  SHFL.IDX PT, R0, R12, RZ, 0x1c1f ;  /* 0x001c1fff0c007589 */ /* 0x00072400000e0000 */
.L_x_668:
[----:B------:R-:W-:Y:S01]  /*12730*/  BSSY B0, `(.L_x_582) ;  /* 0x000007c000007945 */ /* 0x000fe20003800000 */
[----:B------:R-:W-:Y:S05]  /*12740*/  @P0 BRA `(.L_x_583) ;  /* 0x000007a000000947 */ /* 0x000fea0003800000 */
[C---:B------:R-:W-:Y:S02]  /*12750*/  IADD3 R8, R198.reuse, 0x8, RZ ;  /* 0x00000008c6087810 */ /* 0x040fe40007ffe0ff */
[----:B------:R-:W-:Y:S02]  /*12760*/  ISETP.GE.AND P1, PT, R198, c[0x0][0x3c8], PT ;  /* 0x0000f200c6007a0c */ /* 0x000fe40003f26270 */
[----:B------:R-:W-:Y:S02]  /*12770*/  ISETP.GE.AND P0, PT, R8, c[0x0][0x3c8], PT ;  /* 0x0000f20008007a0c */ /* 0x000fe40003f06270 */
[----:B------:R-:W-:Y:S02]  /*12780*/  ISETP.GE.AND P3, PT, R252, c[0x0][0x3c8], PT ;  /* 0x0000f200fc007a0c */ /* 0x000fe40003f66270 */
[----:B------:R-:W-:-:S02]  /*12790*/  IADD3 R9, R198, 0x8, RZ ;  /* 0x00000008c6097810 */ /* 0x000fc40007ffe0ff */
[----:B------:R-:W-:Y:S02]  /*127a0*/  SHF.R.S32.HI R10, RZ, 0x1f, R198 ;  /* 0x0000001fff0a7819 */ /* 0x000fe400000114c6 */
[----:B------:R-:W-:Y:S02]  /*127b0*/  ISETP.GE.AND P4, PT, R251, c[0x0][0x3c8], PT ;  /* 0x0000f200fb007a0c */ /* 0x000fe40003f86270 */
[----:B------:R-:W-:Y:S02]  /*127c0*/  SHF.R.S32.HI R9, RZ, 0x1f, R9 ;  /* 0x0000001fff097819 */ /* 0x000fe40000011409 */
[-C--:B----4-:R-:W-:Y:S02]  /*127d0*/  @!P1 LEA R2, P5, R198, R0.reuse, 0x2 ;  /* 0x00000000c6029211 */ /* 0x090fe400078a10ff */
[----:B------:R-:W-:Y:S02]  /*127e0*/  @!P0 LEA R6, P2, R8, R0, 0x2 ;  /* 0x0000000008068211 */ /* 0x000fe400078410ff */
[----:B--2---:R-:W-:-:S02]  /*127f0*/  @!P1 LEA.HI.X R3, R198, R4, R10, 0x2, P5 ;  /* 0x00000004c6039211 */ /* 0x004fc400028f140a */
[----:B------:R-:W-:Y:S02]  /*12800*/  @!P0 LEA.HI.X R7, R8, R4, R9, 0x2, P2 ;  /* 0x0000000408078211 */ /* 0x000fe400010f1409 */
[----:B------:R-:W-:Y:S01]  /*12810*/  ISETP.GE.AND P2, PT, R250, c[0x0][0x3c8], PT ;  /* 0x0000f200fa007a0c */ /* 0x000fe20003f46270 */
[----:B------:R2:W-:Y:S01]  /*12820*/  @!P1 ST.E.64 [R2.64], R128 ;  /* 0x0000008002009985 */ /* 0x0005e2000c101b08 */
[----:B------:R-:W-:Y:S02]  /*12830*/  SHF.R.S32.HI R9, RZ, 0x1f, R252 ;  /* 0x0000001fff097819 */ /* 0x000fe400000114fc */
[----:B------:R-:W-:Y:S01]  /*12840*/  ISETP.GE.AND P1, PT, R249, c[0x0][0x3c8], PT ;  /* 0x0000f200f9007a0c */ /* 0x000fe20003f26270 */
[----:B------:R4:W-:Y:S01]  /*12850*/  @!P0 ST.E.64 [R6.64], R28 ;  /* 0x0000001c06008985 */ /* 0x0009e2000c101b08 */
[----:B------:R-:W-:Y:S02]  /*12860*/  SHF.R.S32.HI R8, RZ, 0x1f, R251 ;  /* 0x0000001fff087819 */ /* 0x000fe400000114fb */
[----:B------:R-:W-:-:S02]  /*12870*/  SHF.R.S32.HI R11, RZ, 0x1f, R242 ;  /* 0x0000001fff0b7819 */ /* 0x000fc400000114f2 */
[----:B------:R-:W-:Y:S02]  /*12880*/  SHF.R.S32.HI R10, RZ, 0x1f, R241 ;  /* 0x0000001fff0a7819 */ /* 0x000fe400000114f1 */
[----:B------:R-:W-:Y:S02]  /*12890*/  ISETP.GE.AND P6, PT, R236, c[0x0][0x3c8], PT ;  /* 0x0000f200ec007a0c */ /* 0x000fe40003fc6270 */
[----:B------:R-:W-:Y:S02]  /*128a0*/  SHF.R.S32.HI R14, RZ, 0x1f, R234 ;  /* 0x0000001fff0e7819 */ /* 0x000fe400000114ea */
[----:B------:R-:W-:Y:S02]  /*128b0*/  SHF.R.S32.HI R16, RZ, 0x1f, R233 ;  /* 0x0000001fff107819 */ /* 0x000fe400000114e9 */
        /* <DEDUP_REMOVED lines=44> */
[----:B------:R-:W-:-:S05]  /*12b80*/  @!P4 LEA.HI.X R7, R243, R4, R8, 0x2, P0 ;  /* 0x00000004f307c211 */ /* 0x000fca00000f1408 */
[C---:B------:R-:W-:Y:S01]  /*12b90*/  @!P1 LEA R8, P0, R241.reuse, R0, 0x2 ;  /* 0x00000000f1089211 */ /* 0x040fe200078010ff */
[----:B------:R2:W-:Y:S01]  /*12ba0*/  @!P3 ST.E.64 [R2.64], R44 ;  /* 0x0000002c0200b985 */ /* 0x0005e2000c101b08 */
[----:B------:R-:W-:Y:S02]  /*12bb0*/  ISETP.GE.AND P3, PT, R240, c[0x0][0x3c8], PT ;  /* 0x0000f200f0007a0c */ /* 0x000fe40003f66270 */
[----:B------:R-:W-:Y:S01]  /*12bc0*/  @!P1 LEA.HI.X R9, R241, R4, R10, 0x2, P0 ;  /* 0x00000004f1099211 */ /* 0x000fe200000f140a */
[----:B------:R4:W-:Y:S01]  /*12bd0*/  @!P4 ST.E.64 [R6.64], R48 ;  /* 0x000000300600c985 */ /* 0x0009e2000c101b08 */
[----:B------:R-:W-:Y:S02]  /*12be0*/  ISETP.GE.AND P4, PT, R239, c[0x0][0x3c8], PT ;  /* 0x0000f200ef007a0c */ /* 0x000fe40003f86270 */
[----:B------:R-:W-:Y:S02]  /*12bf0*/  SHF.R.S32.HI R10, RZ, 0x1f, R239 ;  /* 0x0000001fff0a7819 */ /* 0x000fe400000114ef */
[----:B--2---:R-:W-:-:S04]  /*12c00*/  @!P2 LEA R2, P5, R242, R0, 0x2 ;  /* 0x00000000f202a211 */ /* 0x004fc800078a10ff */
[----:B------:R-:W-:Y:S02]  /*12c10*/  @!P2 LEA.HI.X R3, R242, R4, R11, 0x2, P5 ;  /* 0x00000004f203a211 */ /* 0x000fe400028f140b */
[----:B----4-:R-:W-:Y:S02]  /*12c20*/  @!P3 LEA R6, P5, R240, R0, 0x2 ;  /* 0x00000000f006b211 */ /* 0x010fe400078a10ff */
[----:B------:R-:W-:Y:S01]  /*12c30*/  SHF.R.S32.HI R11, RZ, 0x1f, R240 ;  /* 0x0000001fff0b7819 */ /* 0x000fe200000114f0 */
[----:B------:R2:W-:Y:S01]  /*12c40*/  @!P2 ST.E.64 [R2.64], R52 ;  /* 0x000000340200a985 */ /* 0x0005e2000c101b08 */
[----:B------:R-:W-:Y:S02]  /*12c50*/  ISETP.GE.AND P2, PT, R238, c[0x0][0x3c8], PT ;  /* 0x0000f200ee007a0c */ /* 0x000fe40003f46270 */
[----:B------:R-:W-:Y:S01]  /*12c60*/  @!P3 LEA.HI.X R7, R240, R4, R11, 0x2, P5 ;  /* 0x00000004f007b211 */ /* 0x000fe200028f140b */
[----:B------:R4:W-:Y:S01]  /*12c70*/  @!P1 ST.E.64 [R8.64], R56 ;  /* 0x0000003808009985 */ /* 0x0009e2000c101b08 */
[----:B------:R-:W-:-:S02]  /*12c80*/  ISETP.GE.AND P1, PT, R237, c[0x0][0x3c8], PT ;  /* 0x0000f200ed007a0c */ /* 0x000fc40003f26270 */
[----:B------:R-:W-:Y:S01]  /*12c90*/  ISETP.GE.AND P5, PT, R235, c[0x0][0x3c8], PT ;  /* 0x0000f200eb007a0c */ /* 0x000fe20003fa6270 */
[----:B------:R5:W-:Y:S01]  /*12ca0*/  @!P3 ST.E.64 [R6.64], R60 ;  /* 0x0000003c0600b985 */ /* 0x000be2000c101b08 */
[----:B------:R-:W-:Y:S02]  /*12cb0*/  SHF.R.S32.HI R11, RZ, 0x1f, R237 ;  /* 0x0000001fff0b7819 */ /* 0x000fe400000114ed */
[----:B--2---:R-:W-:-:S04]  /*12cc0*/  @!P4 LEA R2, P0, R239, R0, 0x2 ;  /* 0x00000000ef02c211 */ /* 0x004fc800078010ff */
[----:B------:R-:W-:Y:S02]  /*12cd0*/  @!P4 LEA.HI.X R3, R239, R4, R10, 0x2, P0 ;  /* 0x00000004ef03c211 */ /* 0x000fe400000f140a */
[----:B----4-:R-:W-:Y:S02]  /*12ce0*/  @!P2 LEA R8, P0, R238, R0, 0x2 ;  /* 0x00000000ee08a211 */ /* 0x010fe400078010ff */
[----:B------:R-:W-:Y:S01]  /*12cf0*/  SHF.R.S32.HI R10, RZ, 0x1f, R238 ;  /* 0x0000001fff0a7819 */ /* 0x000fe200000114ee */
[----:B------:R2:W-:Y:S01]  /*12d00*/  @!P4 ST.E.64 [R2.64], R64 ;  /* 0x000000400200c985 */ /* 0x0005e2000c101b08 */
[----:B------:R-:W-:Y:S02]  /*12d10*/  ISETP.GE.AND P4, PT, R234, c[0x0][0x3c8], PT ;  /* 0x0000f200ea007a0c */ /* 0x000fe40003f86270 */
[----:B------:R-:W-:Y:S02]  /*12d20*/  @!P2 LEA.HI.X R9, R238, R4, R10, 0x2, P0 ;  /* 0x00000004ee09a211 */ /* 0x000fe400000f140a */
[----:B-----5:R-:W-:-:S02]  /*12d30*/  @!P6 LEA R6, P0, R236, R0, 0x2 ;  /* 0x00000000ec06e211 */ /* 0x020fc400078010ff */
[----:B------:R-:W-:Y:S01]  /*12d40*/  SHF.R.S32.HI R10, RZ, 0x1f, R236 ;  /* 0x0000001fff0a7819 */ /* 0x000fe200000114ec */
[----:B------:R-:W-:Y:S01]  /*12d50*/  @!P2 ST.E.64 [R8.64], R116 ;  /* 0x000000740800a985 */ /* 0x000fe2000c101b08 */
[----:B------:R-:W-:Y:S02]  /*12d60*/  ISETP.GE.AND P2, PT, R233, c[0x0][0x3c8], PT ;  /* 0x0000f200e9007a0c */ /* 0x000fe40003f46270 */
[----:B------:R-:W-:Y:S02]  /*12d70*/  @!P6 LEA.HI.X R7, R236, R4, R10, 0x2, P0 ;  /* 0x00000004ec07e211 */ /* 0x000fe400000f140a */
[----:B------:R-:W-:Y:S02]  /*12d80*/  ISETP.GE.AND P0, PT, R231, c[0x0][0x3c8], PT ;  /* 0x0000f200e7007a0c */ /* 0x000fe40003f06270 */
[----:B------:R-:W-:Y:S02]  /*12d90*/  SHF.R.S32.HI R10, RZ, 0x1f, R235 ;  /* 0x0000001fff0a7819 */ /* 0x000fe400000114eb */
[----:B--2---:R-:W-:-:S04]  /*12da0*/  @!P1 LEA R2, P3, R237, R0, 0x2 ;  /* 0x00000000ed029211 */ /* 0x004fc800078610ff */
[----:B------:R-:W-:-:S05]  /*12db0*/  @!P1 LEA.HI.X R3, R237, R4, R11, 0x2, P3 ;  /* 0x00000004ed039211 */ /* 0x000fca00018f140b */
[----:B------:R2:W-:Y:S01]  /*12dc0*/  @!P1 ST.E.64 [R2.64], R68 ;  /* 0x0000004402009985 */ /* 0x0005e2000c101b08 */
[----:B------:R-:W-:-:S03]  /*12dd0*/  ISETP.GE.AND P1, PT, R232, c[0x0][0x3c8], PT ;  /* 0x0000f200e8007a0c */ /* 0x000fc60003f26270 */
[----:B------:R4:W-:Y:S01]  /*12de0*/  @!P6 ST.E.64 [R6.64], R72 ;  /* 0x000000480600e985 */ /* 0x0009e2000c101b08 */
[----:B--2---:R-:W-:-:S04]  /*12df0*/  @!P5 LEA R2, P3, R235, R0, 0x2 ;  /* 0x00000000eb02d211 */ /* 0x004fc800078610ff */
[----:B------:R-:W-:Y:S02]  /*12e00*/  @!P5 LEA.HI.X R3, R235, R4, R10, 0x2, P3 ;  /* 0x00000004eb03d211 */ /* 0x000fe400018f140a */
[CC--:B------:R-:W-:Y:S02]  /*12e10*/  @!P4 LEA R10, P6, R234.reuse, R0.reuse, 0x2 ;  /* 0x00000000ea0ac211 */ /* 0x0c0fe400078c10ff */
[C---:B------:R-:W-:Y:S01]  /*12e20*/  @!P2 LEA R8, P3, R233.reuse, R0, 0x2 ;  /* 0x00000000e908a211 */ /* 0x040fe200078610ff */
[----:B------:R2:W-:Y:S01]  /*12e30*/  @!P5 ST.E.64 [R2.64], R76 ;  /* 0x0000004c0200d985 */ /* 0x0005e2000c101b08 */
[----:B------:R-:W-:Y:S02]  /*12e40*/  @!P4 LEA.HI.X R11, R234, R4, R14, 0x2, P6 ;  /* 0x00000004ea0bc211 */ /* 0x000fe400030f140e */
[----:B----4-:R-:W-:Y:S02]  /*12e50*/  @!P1 LEA R6, P5, R232, R0, 0x2 ;  /* 0x00000000e8069211 */ /* 0x010fe400078a10ff */
[----:B------:R-:W-:Y:S01]  /*12e60*/  @!P2 LEA.HI.X R9, R233, R4, R16, 0x2, P3 ;  /* 0x00000004e909a211 */ /* 0x000fe200018f1410 */
[----:B------:R4:W-:Y:S01]  /*12e70*/  @!P4 ST.E.64 [R10.64], R124 ;  /* 0x0000007c0a00c985 */ /* 0x0009e2000c101b08 */
[----:B------:R-:W-:-:S02]  /*12e80*/  SHF.R.S32.HI R14, RZ, 0x1f, R231 ;  /* 0x0000001fff0e7819 */ /* 0x000fc400000114e7 */
[----:B------:R-:W-:Y:S01]  /*12e90*/  @!P1 LEA.HI.X R7, R232, R4, R15, 0x2, P5 ;  /* 0x00000004e8079211 */ /* 0x000fe200028f140f */
[----:B------:R4:W-:Y:S04]  /*12ea0*/  @!P2 ST.E.64 [R8.64], R120 ;  /* 0x000000780800a985 */ /* 0x0009e8000c101b08 */
[----:B------:R4:W-:Y:S01]  /*12eb0*/  @!P1 ST.E.64 [R6.64], R80 ;  /* 0x0000005006009985 */ /* 0x0009e2000c101b08 */
[----:B--2---:R-:W-:-:S04]  /*12ec0*/  @!P0 LEA R2, P3, R231, R0, 0x2 ;  /* 0x00000000e7028211 */ /* 0x004fc800078610ff */
[----:B------:R-:W-:-:S05]  /*12ed0*/  @!P0 LEA.HI.X R3, R231, R4, R14, 0x2, P3 ;  /* 0x00000004e7038211 */ /* 0x000fca00018f140e */
[----:B------:R4:W-:Y:S04]  /*12ee0*/  @!P0 ST.E.64 [R2.64], R24 ;  /* 0x0000001802008985 */ /* 0x0009e8000c101b08 */
.L_x_583:
[----:B------:R-:W-:Y:S05]  /*12ef0*/  BSYNC B0 ;  /* 0x0000000000007941 */ /* 0x000fea0003800000 */
.L_x_582:
[----:B------:R-:W-:Y:S05]  /*12f00*/  BRA.DIV ~URZ, `(.L_x_584) ;  /* 0x000049c27f007947 */ /* 0x000fea000b800000 */
[----:B--2---:R2:W1:Y:S04]  /*12f10*/  SHFL.IDX PT, R4, R5, 0x1, 0x1c1f ;  /* 0x003c1f0005047f89 */ /* 0x00446800000e0000 */
[----:B----4-:R2:W4:Y:S02]  /*12f20*/  SHFL.IDX PT, R0, R12, 0x1, 0x1c1f ;  /* 0x003c1f000c007f89 */ /* 0x01052400000e0000 */
.L_x_669:
[----:B------:R-:W-:-:S13]  /*12f30*/  ISETP.NE.AND P0, PT, R13, RZ, PT ;  /* 0x000000ff0d00720c */ /* 0x000fda0003f05270 */
[----:B------:R-:W-:Y:S05]  /*12f40*/  @P0 BRA `(.L_x_579) ;  /* 0x0000150000000947 */ /* 0x000fea0003800000 */
[C---:B------:R-:W-:Y:S02]  /*12f50*/  ISETP.GE.AND P4, PT, R198.reuse, c[0x0][0x3c8], PT ;  /* 0x0000f200c6007a0c */ /* 0x040fe40003f86270 */
[C---:B-12---:R-:W-:Y:S02]  /*12f60*/  IADD3 R5, R198.reuse, 0x8, RZ ;  /* 0x00000008c6057810 */ /* 0x046fe40007ffe0ff */
[----:B------:R-:W-:Y:S02]  /*12f70*/  ISETP.GE.AND P1, PT, R251, c[0x0][0x3c8], PT ;  /* 0x0000f200fb007a0c */ /* 0x000fe40003f26270 */
[----:B------:R-:W-:Y:S02]  /*12f80*/  ISETP.GE.AND P3, PT, R5, c[0x0][0x3c8], PT ;  /* 0x0000f20005007a0c */ /* 0x000fe40003f66270 */
[----:B------:R-:W-:Y:S02]  /*12f90*/  SHF.R.S32.HI R9, RZ, 0x1f, R198 ;  /* 0x0000001fff097819 */ /* 0x000fe400000114c6 */
[----:B------:R-:W-:-:S02]  /*12fa0*/  IADD3 R8, R198, 0x8, RZ ;  /* 0x00000008c6087810 */ /* 0x000fc40007ffe0ff */
[----:B------:R-:W-:Y:S02]  /*12fb0*/  ISETP.GE.AND P2, PT, R252, c[0x0][0x3c8], PT ;  /* 0x0000f200fc007a0c */ /* 0x000fe40003f46270 */
[C---:B----4-:R-:W-:Y:S02]  /*12fc0*/  @!P4 LEA R6, P0, R198.reuse, R0, 0x2 ;  /* 0x00000000c606c211 */ /* 0x050fe400078010ff */
[----:B------:R-:W-:Y:S02]  /*12fd0*/  SHF.R.S32.HI R8, RZ, 0x1f, R8 ;  /* 0x0000001fff087819 */ /* 0x000fe40000011408 */
[----:B------:R-:W-:Y:S02]  /*12fe0*/  @!P4 LEA.HI.X R7, R198, R4, R9, 0x2, P0 ;  /* 0x00000004c607c211 */ /* 0x000fe400000f1409 */
[C---:B------:R-:W-:Y:S02]  /*12ff0*/  @!P3 LEA R2, P5, R5.reuse, R0, 0x2 ;  /* 0x000000000502b211 */ /* 0x040fe400078a10ff */
[----:B------:R-:W-:Y:S01]  /*13000*/  ISETP.GE.AND P0, PT, R250, c[0x0][0x3c8], PT ;  /* 0x0000f200fa007a0c */ /* 0x000fe20003f06270 */
[----:B------:R1:W-:Y:S01]  /*13010*/  @!P4 ST.E.64 [R6.64], R84 ;  /* 0x000000540600c985 */ /* 0x0003e2000c101b08 */
[----:B------:R-:W-:-:S02]  /*13020*/  @!P3 LEA.HI.X R3, R5, R4, R8, 0x2, P5 ;  /* 0x000000040503b211 */ /* 0x000fc400028f1408 */
[----:B------:R-:W-:Y:S02]  /*13030*/  SHF.R.S32.HI R5, RZ, 0x1f, R252 ;  /* 0x0000001fff057819 */ /* 0x000fe400000114fc */
[----:B------:R-:W-:Y:S01]  /*13040*/  SHF.R.S32.HI R10, RZ, 0x1f, R251 ;  /* 0x0000001fff0a7819 */ /* 0x000fe200000114fb */
[----:B------:R2:W-:Y:S01]  /*13050*/  @!P3 ST.E.64 [R2.64], R26 ;  /* 0x0000001a0200b985 */ /* 0x0005e2000c101b08 */
[C---:B------:R-:W-:Y:S02]  /*13060*/  @!P2 LEA R8, P3, R252.reuse, R0, 0x2 ;  /* 0x00000000fc08a211 */ /* 0x040fe400078610ff */
[----:B------:R-:W-:Y:S02]  /*13070*/  ISETP.GE.AND P5, PT, R249, c[0x0][0x3c8], PT ;  /* 0x0000f200f9007a0c */ /* 0x000fe40003fa6270 */
[----:B------:R-:W-:Y:S02]  /*13080*/  @!P2 LEA.HI.X R9, R252, R4, R5, 0x2, P3 ;  /* 0x00000004fc09a211 */ /* 0x000fe400018f1405 */
[----:B------:R-:W-:-:S02]  /*13090*/  SHF.R.S32.HI R5, RZ, 0x1f, R250 ;  /* 0x0000001fff057819 */ /* 0x000fc400000114fa */
[----:B------:R-:W-:Y:S01]  /*130a0*/  ISETP.GE.AND P4, PT, R248, c[0x0][0x3c8], PT ;  /* 0x0000f200f8007a0c */ /* 0x000fe20003f86270 */
[----:B------:R4:W-:Y:S01]  /*130b0*/  @!P2 ST.E.64 [R8.64], R102 ;  /* 0x000000660800a985 */ /* 0x0009e2000c101b08 */
[----:B------:R-:W-:Y:S02]  /*130c0*/  ISETP.GE.AND P2, PT, R246, c[0x0][0x3c8], PT ;  /* 0x0000f200f6007a0c */ /* 0x000fe40003f46270 */
[----:B------:R-:W-:Y:S02]  /*130d0*/  SHF.R.S32.HI R13, RZ, 0x1f, R234 ;  /* 0x0000001fff0d7819 */ /* 0x000fe400000114ea */
[----:B---3--:R-:W-:Y:S02]  /*130e0*/  SHF.R.S32.HI R12, RZ, 0x1f, R233 ;  /* 0x0000001fff0c7819 */ /* 0x008fe400000114e9 */
[----:B-1----:R-:W-:-:S13]  /*130f0*/  @!P1 LEA R6, P6, R251, R0, 0x2 ;  /* 0x00000000fb069211 */ /* 0x002fda00078c10ff */
[----:B--2---:R-:W-:-:S04]  /*13100*/  P2R R2, PR, RZ, 0x40 ;  /* 0x00000040ff027803 */ /* 0x004fc80000000000 */
[----:B------:R-:W-:Y:S02]  /*13110*/  ISETP.NE.AND P3, PT, R2, RZ, PT ;  /* 0x000000ff0200720c */ /* 0x000fe40003f65270 */
[C---:B------:R-:W-:Y:S02]  /*13120*/  @!P0 LEA R2, P6, R250.reuse, R0, 0x2 ;  /* 0x00000000fa028211 */ /* 0x040fe400078c10ff */
[-C--:B------:R-:W-:Y:S02]  /*13130*/  @!P1 LEA.HI.X R7, R251, R4.reuse, R10, 0x2, P3 ;  /* 0x00000004fb079211 */ /* 0x080fe400018f140a */
[----:B------:R-:W-:Y:S02]  /*13140*/  ISETP.GE.AND P3, PT, R247, c[0x0][0x3c8], PT ;  /* 0x0000f200f7007a0c */ /* 0x000fe40003f66270 */
[----:B------:R-:W-:Y:S01]  /*13150*/  @!P0 LEA.HI.X R3, R250, R4, R5, 0x2, P6 ;  /* 0x00000004fa038211 */ /* 0x000fe200030f1405 */
[----:B------:R1:W-:Y:S01]  /*13160*/  @!P1 ST.E.64 [R6.64], R92 ;  /* 0x0000005c06009985 */ /* 0x0003e2000c101b08 */
[----:B------:R-:W-:-:S02]  /*13170*/  SHF.R.S32.HI R5, RZ, 0x1f, R249 ;  /* 0x0000001fff057819 */ /* 0x000fc400000114f9 */
[----:B------:R-:W-:Y:S01]  /*13180*/  SHF.R.S32.HI R10, RZ, 0x1f, R248 ;  /* 0x0000001fff0a7819 */ /* 0x000fe200000114f8 */
[----:B------:R2:W-:Y:S01]  /*13190*/  @!P0 ST.E.64 [R2.64], R36 ;  /* 0x0000002402008985 */ /* 0x0005e2000c101b08 */
[----:B----4-:R-:W-:-:S04]  /*131a0*/  @!P5 LEA R8, P0, R249, R0, 0x2 ;  /* 0x00000000f908d211 */ /* 0x010fc800078010ff */
[----:B------:R-:W-:Y:S02]  /*131b0*/  @!P5 LEA.HI.X R9, R249, R4, R5, 0x2, P0 ;  /* 0x00000004f909d211 */ /* 0x000fe400000f1405 */
[----:B------:R-:W-:Y:S02]  /*131c0*/  SHF.R.S32.HI R5, RZ, 0x1f, R247 ;  /* 0x0000001fff057819 */ /* 0x000fe400000114f7 */
[----:B------:R-:W-:Y:S01]  /*131d0*/  ISETP.GE.AND P0, PT, R244, c[0x0][0x3c8], PT ;  /* 0x0000f200f4007a0c */ /* 0x000fe20003f06270 */
[----:B------:R3:W-:Y:S01]  /*131e0*/  @!P5 ST.E.64 [R8.64], R110 ;  /* 0x0000006e0800d985 */ /* 0x0007e2000c101b08 */
[----:B------:R-:W-:Y:S02]  /*131f0*/  ISETP.GE.AND P5, PT, R243, c[0x0][0x3c8], PT ;  /* 0x0000f200f3007a0c */ /* 0x000fe40003fa6270 */
[-C--:B-1----:R-:W-:Y:S02]  /*13200*/  @!P4 LEA R6, P6, R248, R0.reuse, 0x2 ;  /* 0x00000000f806c211 */ /* 0x082fe400078c10ff */
[----:B--2---:R-:W-:-:S02]  /*13210*/  @!P3 LEA R2, P1, R247, R0, 0x2 ;  /* 0x00000000f702b211 */ /* 0x004fc400078210ff */
[----:B------:R-:W-:Y:S02]  /*13220*/  @!P4 LEA.HI.X R7, R248, R4, R10, 0x2, P6 ;  /* 0x00000004f807c211 */ /* 0x000fe400030f140a */
[----:B------:R-:W-:-:S03]  /*13230*/  SHF.R.S32.HI R10, RZ, 0x1f, R245 ;  /* 0x0000001fff0a7819 */ /* 0x000fc600000114f5 */
[----:B------:R1:W-:Y:S01]  /*13240*/  @!P4 ST.E.64 [R6.64], R96 ;  /* 0x000000600600c985 */ /* 0x0003e2000c101b08 */
[----:B------:R-:W-:-:S05]  /*13250*/  ISETP.GE.AND P4, PT, R242, c[0x0][0x3c8], PT ;  /* 0x0000f200f2007a0c */ /* 0x000fca0003f86270 */
[----:B------:R-:W-:Y:S02]  /*13260*/  P2R R3, PR, RZ, 0x2 ;  /* 0x00000002ff037803 */ /* 0x000fe40000000000 */
[----:B------:R-:W-:Y:S02]  /*13270*/  ISETP.GE.AND P1, PT, R245, c[0x0][0x3c8], PT ;  /* 0x0000f200f5007a0c */ /* 0x000fe40003f26270 */
[----:B------:R-:W-:-:S04]  /*13280*/  ISETP.NE.AND P6, PT, R3, RZ, PT ;  /* 0x000000ff0300720c */ /* 0x000fc80003fc5270 */
[----:B------:R-:W-:Y:S02]  /*13290*/  @!P3 LEA.HI.X R3, R247, R4, R5, 0x2, P6 ;  /* 0x00000004f703b211 */ /* 0x000fe400030f1405 */
[----:B------:R-:W-:-:S03]  /*132a0*/  SHF.R.S32.HI R5, RZ, 0x1f, R246 ;  /* 0x0000001fff057819 */ /* 0x000fc600000114f6 */
[----:B------:R2:W-:Y:S01]  /*132b0*/  @!P3 ST.E.64 [R2.64], R88 ;  /* 0x000000580200b985 */ /* 0x0005e2000c101b08 */
[----:B---3--:R-:W-:-:S04]  /*132c0*/  @!P2 LEA R8, P3, R246, R0, 0x2 ;  /* 0x00000000f608a211 */ /* 0x008fc800078610ff */
[----:B------:R-:W-:Y:S02]  /*132d0*/  @!P2 LEA.HI.X R9, R246, R4, R5, 0x2, P3 ;  /* 0x00000004f609a211 */ /* 0x000fe400018f1405 */
[----:B------:R-:W-:Y:S02]  /*132e0*/  SHF.R.S32.HI R5, RZ, 0x1f, R244 ;  /* 0x0000001fff057819 */ /* 0x000fe400000114f4 */
[----:B-1----:R-:W-:Y:S01]  /*132f0*/  @!P1 LEA R6, P6, R245, R0, 0x2 ;  /* 0x00000000f5069211 */ /* 0x002fe200078c10ff */
[----:B------:R1:W-:Y:S01]  /*13300*/  @!P2 ST.E.64 [R8.64], R118 ;  /* 0x000000760800a985 */ /* 0x0003e2000c101b08 */
[----:B------:R-:W-:-:S11]  /*13310*/  ISETP.GE.AND P2, PT, R240, c[0x0][0x3c8], PT ;  /* 0x0000f200f0007a0c */ /* 0x000fd60003f46270 */
[----:B--2---:R-:W-:-:S04]  /*13320*/  P2R R2, PR, RZ, 0x40 ;  /* 0x00000040ff027803 */ /* 0x004fc80000000000 */
[----:B------:R-:W-:Y:S02]  /*13330*/  ISETP.NE.AND P3, PT, R2, RZ, PT ;  /* 0x000000ff0200720c */ /* 0x000fe40003f65270 */
[C---:B------:R-:W-:Y:S02]  /*13340*/  @!P0 LEA R2, P6, R244.reuse, R0, 0x2 ;  /* 0x00000000f4028211 */ /* 0x040fe400078c10ff */
[-C--:B------:R-:W-:Y:S02]  /*13350*/  @!P1 LEA.HI.X R7, R245, R4.reuse, R10, 0x2, P3 ;  /* 0x00000004f5079211 */ /* 0x080fe400018f140a */
[----:B------:R-:W-:Y:S02]  /*13360*/  @!P0 LEA.HI.X R3, R244, R4, R5, 0x2, P6 ;  /* 0x00000004f4038211 */ /* 0x000fe400030f1405 */
[----:B------:R-:W-:Y:S01]  /*13370*/  SHF.R.S32.HI R5, RZ, 0x1f, R243 ;  /* 0x0000001fff057819 */ /* 0x000fe200000114f3 */
[----:B------:R2:W-:Y:S01]  /*13380*/  @!P1 ST.E.64 [R6.64], R106 ;  /* 0x0000006a06009985 */ /* 0x0005e2000c101b08 */
[----:B------:R-:W-:-:S02]  /*13390*/  ISETP.GE.AND P1, PT, R239, c[0x0][0x3c8], PT ;  /* 0x0000f200ef007a0c */ /* 0x000fc40003f26270 */
[----:B------:R-:W-:Y:S01]  /*133a0*/  ISETP.GE.AND P3, PT, R241, c[0x0][0x3c8], PT ;  /* 0x0000f200f1007a0c */ /* 0x000fe20003f66270 */
[----:B------:R3:W-:Y:S01]  /*133b0*/  @!P0 ST.E.64 [R2.64], R38 ;  /* 0x0000002602008985 */ /* 0x0007e2000c101b08 */
[C---:B-1----:R-:W-:Y:S02]  /*133c0*/  @!P5 LEA R8, P0, R243.reuse, R0, 0x2 ;  /* 0x00000000f308d211 */ /* 0x042fe400078010ff */
[----:B------:R-:W-:Y:S02]  /*133d0*/  SHF.R.S32.HI R10, RZ, 0x1f, R242 ;  /* 0x0000001fff0a7819 */ /* 0x000fe400000114f2 */
[----:B------:R-:W-:Y:S02]  /*133e0*/  @!P5 LEA.HI.X R9, R243, R4, R5, 0x2, P0 ;  /* 0x00000004f309d211 */ /* 0x000fe400000f1405 */
[----:B------:R-:W-:-:S03]  /*133f0*/  SHF.R.S32.HI R5, RZ, 0x1f, R241 ;  /* 0x0000001fff057819 */ /* 0x000fc600000114f1 */
[----:B------:R1:W-:Y:S01]  /*13400*/  @!P5 ST.E.64 [R8.64], R122 ;  /* 0x0000007a0800d985 */ /* 0x0003e2000c101b08 */
[----:B------:R-:W-:Y:S02]  /*13410*/  ISETP.GE.AND P5, PT, R237, c[0x0][0x3c8], PT ;  /* 0x0000f200ed007a0c */ /* 0x000fe40003fa6270 */
[----:B--2---:R-:W-:-:S13]  /*13420*/  @!P4 LEA R6, P6, R242, R0, 0x2 ;  /* 0x00000000f206c211 */ /* 0x004fda00078c10ff */
[----:B---3--:R-:W-:-:S04]  /*13430*/  P2R R2, PR, RZ, 0x40 ;  /* 0x00000040ff027803 */ /* 0x008fc80000000000 */
        /* <DEDUP_REMOVED lines=9> */
[----:B-1----:R-:W-:-:S04]  /*134d0*/  @!P2 LEA R8, P3, R240, R0, 0x2 ;  /* 0x00000000f008a211 */ /* 0x002fc800078610ff */
[----:B------:R-:W-:Y:S02]  /*134e0*/  @!P2 LEA.HI.X R9, R240, R4, R5, 0x2, P3 ;  /* 0x00000004f009a211 */ /* 0x000fe400018f1405 */
[----:B------:R-:W-:-:S03]  /*134f0*/  SHF.R.S32.HI R5, RZ, 0x1f, R238 ;  /* 0x0000001fff057819 */ /* 0x000fc600000114ee */
[----:B------:R-:W-:Y:S01]  /*13500*/  @!P2 ST.E.64 [R8.64], R126 ;  /* 0x0000007e0800a985 */ /* 0x000fe2000c101b08 */
        /* <DEDUP_REMOVED lines=8> */
[----:B------:R-:W-:-:S02]  /*13590*/  ISETP.GE.AND P3, PT, R235, c[0x0][0x3c8], PT ;  /* 0x0000f200eb007a0c */ /* 0x000fc40003f66270 */
[----:B------:R-:W-:Y:S01]  /*135a0*/  SHF.R.S32.HI R10, RZ, 0x1f, R237 ;  /* 0x0000001fff0a7819 */ /* 0x000fe200000114ed */
[----:B------:R1:W-:Y:S01]  /*135b0*/  @!P1 ST.E.64 [R6.64], R66 ;  /* 0x0000004206009985 */ /* 0x0003e2000c101b08 */
[----:B------:R-:W-:Y:S02]  /*135c0*/  SHF.R.S32.HI R5, RZ, 0x1f, R236 ;  /* 0x0000001fff057819 */ /* 0x000fe400000114ec */
[----:B------:R-:W-:Y:S01]  /*135d0*/  ISETP.GE.AND P1, PT, R233, c[0x0][0x3c8], PT ;  /* 0x0000f200e9007a0c */ /* 0x000fe20003f26270 */
[----:B------:R2:W-:Y:S01]  /*135e0*/  @!P0 ST.E.64 [R2.64], R50 ;  /* 0x0000003202008985 */ /* 0x0005e2000c101b08 */
[----:B-1----:R-:W-:-:S04]  /*135f0*/  @!P5 LEA R6, P0, R237, R0, 0x2 ;  /* 0x00000000ed06d211 */ /* 0x002fc800078010ff */
[----:B------:R-:W-:Y:S02]  /*13600*/  @!P5 LEA.HI.X R7, R237, R4, R10, 0x2, P0 ;  /* 0x00000004ed07d211 */ /* 0x000fe400000f140a */
[-C--:B--2---:R-:W-:Y:S02]  /*13610*/  @!P4 LEA R2, P6, R236, R0.reuse, 0x2 ;  /* 0x00000000ec02c211 */ /* 0x084fe400078c10ff */
[----:B------:R-:W-:Y:S01]  /*13620*/  ISETP.GE.AND P0, PT, R232, c[0x0][0x3c8], PT ;  /* 0x0000f200e8007a0c */ /* 0x000fe20003f06270 */
[----:B------:R-:W-:Y:S01]  /*13630*/  @!P5 ST.E.64 [R6.64], R58 ;  /* 0x0000003a0600d985 */ /* 0x000fe2000c101b08 */
[----:B------:R-:W-:Y:S02]  /*13640*/  @!P3 LEA R10, P5, R235, R0, 0x2 ;  /* 0x00000000eb0ab211 */ /* 0x000fe400078a10ff */
[----:B------:R-:W-:Y:S02]  /*13650*/  @!P4 LEA.HI.X R3, R236, R4, R5, 0x2, P6 ;  /* 0x00000004ec03c211 */ /* 0x000fe400030f1405 */
[----:B------:R-:W-:-:S02]  /*13660*/  SHF.R.S32.HI R5, RZ, 0x1f, R235 ;  /* 0x0000001fff057819 */ /* 0x000fc400000114eb */
[C---:B------:R-:W-:Y:S01]  /*13670*/  @!P2 LEA R8, P6, R234.reuse, R0, 0x2 ;  /* 0x00000000ea08a211 */ /* 0x040fe200078c10ff */
[----:B------:R1:W-:Y:S03]  /*13680*/  @!P4 ST.E.64 [R2.64], R62 ;  /* 0x0000003e0200c985 */ /* 0x0003e6000c101b08 */
[----:B------:R-:W-:-:S03]  /*13690*/  @!P2 LEA.HI.X R9, R234, R4, R13, 0x2, P6 ;  /* 0x00000004ea09a211 */ /* 0x000fc600030f140d */
[----:B-1----:R-:W-:Y:S02]  /*136a0*/  P2R R2, PR, RZ, 0x20 ;  /* 0x00000020ff027803 */ /* 0x002fe40000000000 */
[C---:B------:R-:W-:Y:S02]  /*136b0*/  @!P1 LEA R6, P5, R233.reuse, R0, 0x2 ;  /* 0x00000000e9069211 */ /* 0x040fe400078a10ff */
[----:B------:R-:W-:Y:S02]  /*136c0*/  ISETP.NE.AND P4, PT, R2, RZ, PT ;  /* 0x000000ff0200720c */ /* 0x000fe40003f85270 */
[-C--:B------:R-:W-:Y:S02]  /*136d0*/  @!P1 LEA.HI.X R7, R233, R4.reuse, R12, 0x2, P5 ;  /* 0x00000004e9079211 */ /* 0x080fe400028f140c */
[----:B------:R-:W-:Y:S02]  /*136e0*/  @!P3 LEA.HI.X R11, R235, R4, R5, 0x2, P4 ;  /* 0x00000004eb0bb211 */ /* 0x000fe400020f1405 */
[----:B------:R-:W-:-:S02]  /*136f0*/  SHF.R.S32.HI R5, RZ, 0x1f, R232 ;  /* 0x0000001fff057819 */ /* 0x000fc400000114e8 */
[C---:B------:R-:W-:Y:S01]  /*13700*/  @!P0 LEA R2, P4, R232.reuse, R0, 0x2 ;  /* 0x00000000e8028211 */ /* 0x040fe200078810ff */
[----:B------:R1:W-:Y:S03]  /*13710*/  @!P3 ST.E.64 [R10.64], R78 ;  /* 0x0000004e0a00b985 */ /* 0x0003e6000c101b08 */
[----:B------:R-:W-:Y:S01]  /*13720*/  @!P0 LEA.HI.X R3, R232, R4, R5, 0x2, P4 ;  /* 0x00000004e8038211 */ /* 0x000fe200020f1405 */
[----:B------:R1:W-:Y:S04]  /*13730*/  @!P2 ST.E.64 [R8.64], R74 ;  /* 0x0000004a0800a985 */ /* 0x0003e8000c101b08 */
[----:B------:R1:W-:Y:S04]  /*13740*/  @!P1 ST.E.64 [R6.64], R70 ;  /* 0x0000004606009985 */ /* 0x0003e8000c101b08 */
[----:B------:R1:W-:Y:S01]  /*13750*/  @!P0 ST.E.64 [R2.64], R54 ;  /* 0x0000003602008985 */ /* 0x0003e2000c101b08 */
[----:B------:R-:W-:-:S13]  /*13760*/  ISETP.GE.AND P0, PT, R231, c[0x0][0x3c8], PT ;  /* 0x0000f200e7007a0c */ /* 0x000fda0003f06270 */
[----:B------:R-:W-:Y:S05]  /*13770*/  @P0 BRA `(.L_x_579) ;  /* 0x00000cd000000947 */ /* 0x000fea0003800000 */
[----:B------:R-:W-:Y:S02]  /*13780*/  SHF.R.S32.HI R5, RZ, 0x1f, R231 ;  /* 0x0000001fff057819 */ /* 0x000fe400000114e7 */
[----:B-1----:R-:W-:-:S04]  /*13790*/  LEA R2, P0, R231, R0, 0x2 ;  /* 0x00000000e7027211 */ /* 0x002fc800078010ff */
[----:B------:R-:W-:-:S05]  /*137a0*/  LEA.HI.X R3, R231, R4, R5, 0x2, P0 ;  /* 0x00000004e7037211 */ /* 0x000fca00000f1405 */
[----:B------:R1:W-:Y:S01]  /*137b0*/  ST.E.64 [R2.64], R42 ;  /* 0x0000002a02007985 */ /* 0x0003e2000c101b08 */
[----:B------:R-:W-:Y:S05]  /*137c0*/  BRA `(.L_x_579) ;  /* 0x00000c8000007947 */ /* 0x000fea0003800000 */
.L_x_564:
[----:B------:R-:W-:Y:S01]  /*137d0*/  ISETP.NE.U32.AND P0, PT, RZ, c[0x0][0x508], PT ;  /* 0x00014200ff007a0c */ /* 0x000fe20003f05070 */
[----:B------:R-:W-:Y:S01]  /*137e0*/  IMAD.MOV.U32 R4, RZ, RZ, 0x4 ;  /* 0x00000004ff047424 */ /* 0x000fe200078e00ff */
[----:B------:R-:W-:Y:S01]  /*137f0*/  ISETP.NE.U32.AND P2, PT, RZ, c[0x0][0x500], PT ;  /* 0x00014000ff007a0c */ /* 0x000fe20003f45070 */
[----:B------:R-:W-:Y:S01]  /*13800*/  IMAD.MOV.U32 R20, RZ, RZ, c[0x0][0x388] ;  /* 0x0000e200ff147624 */ /* 0x000fe200078e00ff */
[----:B------:R-:W-:Y:S01]  /*13810*/  ISETP.NE.AND.EX P0, PT, RZ, c[0x0][0x50c], PT, P0 ;  /* 0x00014300ff007a0c */ /* 0x000fe20003f05300 */
[----:B------:R-:W-:Y:S01]  /*13820*/  IMAD.MOV.U32 R10, RZ, RZ, RZ ;  /* 0x000000ffff0a7224 */ /* 0x000fe200078e00ff */
[----:B------:R-:W-:Y:S01]  /*13830*/  ISETP.NE.AND.EX P2, PT, RZ, c[0x0][0x504], PT, P2 ;  /* 0x00014100ff007a0c */ /* 0x000fe20003f45320 */
[----:B------:R-:W-:-:S10]  /*13840*/  IMAD.WIDE R2, R215, R4, c[0x0][0x500] ;  /* 0x00014000d7027625 */ /* 0x000fd400078e0204 */
[----:B--2---:R-:W-:Y:S02]  /*13850*/  @P0 IMAD.WIDE R4, R215, R4, c[0x0][0x508] ;  /* 0x00014200d7040625 */ /* 0x004fe400078e0204 */
[----:B------:R2:W5:Y:S04]  /*13860*/  @P2 LDG.E R10, [R2.64] ;  /* 0x00000008020a2981 */ /* 0x000568000c1e1900 */
        /* <DEDUP_REMOVED lines=8> */
.L_x_585:
[----:B--2---:R-:W2:Y:S01]  /*138f0*/  S2R R2, SR_TID.X ;  /* 0x0000000000027919 */ /* 0x004ea20000002100 */
[----:B------:R-:W-:Y:S01]  /*13900*/  SHF.R.S32.HI R0, RZ, 0x1f, R215 ;  /* 0x0000001fff007819 */ /* 0x000fe200000114d7 */
[----:B------:R-:W-:Y:S01]  /*13910*/  BSSY B0, `(.L_x_586) ;  /* 0x0000036000007945 */ /* 0x000fe20003800000 */
[----:B------:R-:W-:-:S02]  /*13920*/  LOP3.LUT R14, R214, 0xffff, RZ, 0xc0, !PT ;  /* 0x0000ffffd60e7812 */ /* 0x000fc400078ec0ff */
[----:B-----5:R-:W-:Y:S02]  /*13930*/  SHF.R.S32.HI R18, RZ, 0x1f, R10 ;  /* 0x0000001fff127819 */ /* 0x020fe4000001140a */
[----:B------:R-:W-:Y:S02]  /*13940*/  SEL R15, R215, RZ, !P2 ;  /* 0x000000ffd70f7207 */ /* 0x000fe40005000000 */
[----:B------:R-:W-:Y:S02]  /*13950*/  SEL R21, R0, RZ, !P2 ;  /* 0x000000ff00157207 */ /* 0x000fe40005000000 */
[----:B--2---:R-:W-:-:S13]  /*13960*/  ISETP.GT.AND P0, PT, R2, 0x7f, PT ;  /* 0x0000007f0200780c */ /* 0x004fda0003f04270 */
[----:B------:R-:W-:Y:S05]  /*13970*/  @P0 BRA `(.L_x_587) ;  /* 0x000002f000000947 */ /* 0x000fea0003800000 */
[----:B------:R-:W-:Y:S01]  /*13980*/  IMAD R0, R20, c[0x0][0x4e8], RZ ;  /* 0x00013a0014007a24 */ /* 0x000fe200078e02ff */
[----:B------:R-:W-:-:S04]  /*13990*/  IADD3 R11, R210, R2, RZ ;  /* 0x00000002d20b7210 */ /* 0x000fc80007ffe0ff */
        /* <DEDUP_REMOVED lines=45> */
.L_x_587:
[----:B------:R-:W-:Y:S05]  /*13c70*/  BSYNC B0 ;  /* 0x0000000000007941 */ /* 0x000fea0003800000 */
.L_x_586:
[----:B------:R-:W-:-:S13]  /*13c80*/  ISETP.GT.AND P0, PT, R19, 0x1, PT ;  /* 0x000000011300780c */ /* 0x000fda0003f04270 */
[----:B------:R-:W-:Y:S05]  /*13c90*/  @P0 BRA `(.L_x_579) ;  /* 0x000007b000000947 */ /* 0x000fea0003800000 */
[----:B------:R-:W-:Y:S01]  /*13ca0*/  MOV R2, c[0x0][0x4e8] ;  /* 0x00013a0000027a02 */ /* 0x000fe20000000f00 */
[----:B-1----:R-:W-:Y:S01]  /*13cb0*/  IMAD R0, R18, c[0x0][0x3a0], RZ ;  /* 0x0000e80012007a24 */ /* 0x002fe200078e02ff */
[----:B------:R-:W-:Y:S01]  /*13cc0*/  IADD3 R4, R196, R210, RZ ;  /* 0x000000d2c4047210 */ /* 0x000fe20007ffe0ff */
[----:B------:R-:W-:Y:S01]  /*13cd0*/  IMAD R5, R21, c[0x0][0x3f0], RZ ;  /* 0x0000fc0015057a24 */ /* 0x000fe200078e02ff */
[----:B------:R-:W-:Y:S01]  /*13ce0*/  ISETP.NE.AND P0, PT, R2, 0x1, PT ;  /* 0x000000010200780c */ /* 0x000fe20003f05270 */
[----:B------:R-:W-:-:S04]  /*13cf0*/  IMAD.WIDE.U32 R2, R10, c[0x0][0x3a0], RZ ;  /* 0x0000e8000a027a25 */ /* 0x000fc800078e00ff */
        /* <DEDUP_REMOVED lines=26> */
.L_x_670:
[----:B------:R-:W-:Y:S05]  /*13ea0*/  BRA.DIV ~URZ, `(.L_x_589) ;  /* 0x00003b627f007947 */ /* 0x000fea000b800000 */
[----:B------:R3:W4:Y:S02]  /*13eb0*/  SHFL.IDX PT, R0, R12, RZ, 0x181f ;  /* 0x00181fff0c007589 */ /* 0x00072400000e0000 */
.L_x_671:
[----:B------:R-:W-:Y:S01]  /*13ec0*/  IMAD R11, R20, c[0x0][0x4e8], RZ ;  /* 0x00013a00140b7a24 */ /* 0x000fe200078e02ff */
        /* <DEDUP_REMOVED lines=13> */
[-C--:B--2---:R-:W-:Y:S02]  /*13fa0*/  @!P2 LEA.HI.X R7, R182, R8.reuse, R15, 0x1, P5 ;  /* 0x00000008b607a211 */ /* 0x084fe400028f0c0f */
[-C--:B------:R-:W-:Y:S02]  /*13fb0*/  @!P1 LEA.HI.X R5, R191, R8.reuse, R14, 0x1, P4 ;  /* 0x00000008bf059211 */ /* 0x080fe400020f0c0e */
[----:B------:R-:W-:Y:S01]  /*13fc0*/  @!P0 LEA.HI.X R3, R192, R8, R13, 0x1, P3 ;  /* 0x00000008c0038211 */ /* 0x000fe200018f0c0d */
[----:B------:R2:W-:Y:S04]  /*13fd0*/  @!P2 ST.E.128 [R6.64], RZ ;  /* 0x000000ff0600a985 */ /* 0x0005e8000c101d08 */
[----:B------:R2:W-:Y:S04]  /*13fe0*/  @!P1 ST.E.128 [R4.64], RZ ;  /* 0x000000ff04009985 */ /* 0x0005e8000c101d08 */
[----:B------:R2:W-:Y:S02]  /*13ff0*/  @!P0 ST.E.128 [R2.64], RZ ;  /* 0x000000ff02008985 */ /* 0x0005e4000c101d08 */
.L_x_591:
[----:B------:R-:W-:Y:S05]  /*14000*/  BSYNC B0 ;  /* 0x0000000000007941 */ /* 0x000fea0003800000 */
.L_x_590:
[----:B------:R-:W-:Y:S05]  /*14010*/  BRA.DIV ~URZ, `(.L_x_592) ;  /* 0x00003a627f007947 */ /* 0x000fea000b800000 */
[----:B--2---:R2:W1:Y:S04]  /*14020*/  SHFL.IDX PT, R8, R9, 0x1, 0x181f ;  /* 0x00381f0009087f89 */ /* 0x00446800000e0000 */
[----:B----4-:R2:W4:Y:S02]  /*14030*/  SHFL.IDX PT, R0, R12, 0x1, 0x181f ;  /* 0x00381f000c007f89 */ /* 0x01052400000e0000 */
.L_x_672:
        /* <DEDUP_REMOVED lines=13> */
[-C--:B-1----:R-:W-:Y:S02]  /*14110*/  @!P2 LEA.HI.X R7, R182, R8.reuse, R15, 0x1, P5 ;  /* 0x00000008b607a211 */ /* 0x082fe400028f0c0f */
[-C--:B------:R-:W-:Y:S02]  /*14120*/  @!P1 LEA.HI.X R5, R191, R8.reuse, R14, 0x1, P4 ;  /* 0x00000008bf059211 */ /* 0x080fe400020f0c0e */
[----:B------:R-:W-:Y:S01]  /*14130*/  @!P0 LEA.HI.X R3, R192, R8, R13, 0x1, P3 ;  /* 0x00000008c0038211 */ /* 0x000fe200018f0c0d */
[----:B------:R1:W-:Y:S04]  /*14140*/  @!P2 ST.E.128 [R6.64], RZ ;  /* 0x000000ff0600a985 */ /* 0x0003e8000c101d08 */
[----:B------:R1:W-:Y:S04]  /*14150*/  @!P1 ST.E.128 [R4.64], RZ ;  /* 0x000000ff04009985 */ /* 0x0003e8000c101d08 */
[----:B------:R1:W-:Y:S02]  /*14160*/  @!P0 ST.E.128 [R2.64], RZ ;  /* 0x000000ff02008985 */ /* 0x0003e4000c101d08 */
.L_x_594:
[----:B------:R-:W-:Y:S05]  /*14170*/  BSYNC B0 ;  /* 0x0000000000007941 */ /* 0x000fea0003800000 */
.L_x_593:
[----:B------:R-:W-:Y:S05]  /*14180*/  BRA.DIV ~URZ, `(.L_x_595) ;  /* 0x000039c27f007947 */ /* 0x000fea000b800000 */
[----:B-1----:R1:W2:Y:S02]  /*14190*/  SHFL.IDX PT, R8, R9, 0x2, 0x181f ;  /* 0x00581f0009087f89 */ /* 0x0022a400000e0000 */
.L_x_673:
[----:B------:R-:W-:Y:S05]  /*141a0*/  BRA.DIV ~URZ, `(.L_x_596) ;  /* 0x00003a127f007947 */ /* 0x000fea000b800000 */
[----:B----4-:R4:W1:Y:S02]  /*141b0*/  SHFL.IDX PT, R0, R12, 0x2, 0x181f ;  /* 0x00581f000c007f89 */ /* 0x01086400000e0000 */
.L_x_674:
        /* <DEDUP_REMOVED lines=19> */
.L_x_598:
[----:B------:R-:W-:Y:S05]  /*142f0*/  BSYNC B0 ;  /* 0x0000000000007941 */ /* 0x000fea0003800000 */
.L_x_597:
[----:B------:R-:W-:Y:S05]  /*14300*/  BRA.DIV ~URZ, `(.L_x_599) ;  /* 0x000039227f007947 */ /* 0x000fea000b800000 */
[----:B--2---:R2:W3:Y:S04]  /*14310*/  SHFL.IDX PT, R8, R9, 0x3, 0x181f ;  /* 0x00781f0009087f89 */ /* 0x0044e800000e0000 */
[----:B-1----:R2:W1:Y:S02]  /*14320*/  SHFL.IDX PT, R0, R12, 0x3, 0x181f ;  /* 0x00781f000c007f89 */ /* 0x00246400000e0000 */
.L_x_675:
        /* <DEDUP_REMOVED lines=10> */
[CC--:B------:R-:W-:Y:S02]  /*143d0*/  @!P1 LEA R4, P4, R191.reuse, R0.reuse, 0x1 ;  /* 0x00000000bf049211 */ /* 0x0c0fe400078808ff */
[----:B------:R-:W-:Y:S02]  /*143e0*/  @!P0 LEA R2, P3, R192, R0, 0x1 ;  /* 0x00000000c0028211 */ /* 0x000fe400078608ff */
[-C--:B------:R-:W-:Y:S02]  /*143f0*/  @!P2 LEA.HI.X R7, R182, R8.reuse, R13, 0x1, P5 ;  /* 0x00000008b607a211 */ /* 0x080fe400028f0c0d */
[-C--:B------:R-:W-:Y:S02]  /*14400*/  @!P1 LEA.HI.X R5, R191, R8.reuse, R12, 0x1, P4 ;  /* 0x00000008bf059211 */ /* 0x080fe400020f0c0c */
[----:B------:R-:W-:Y:S01]  /*14410*/  @!P0 LEA.HI.X R3, R192, R8, R9, 0x1, P3 ;  /* 0x00000008c0038211 */ /* 0x000fe200018f0c09 */
[----:B------:R1:W-:Y:S04]  /*14420*/  @!P2 ST.E.128 [R6.64], RZ ;  /* 0x000000ff0600a985 */ /* 0x0003e8000c101d08 */
[----:B------:R1:W-:Y:S04]  /*14430*/  @!P1 ST.E.128 [R4.64], RZ ;  /* 0x000000ff04009985 */ /* 0x0003e8000c101d08 */
[----:B------:R1:W-:Y:S02]  /*14440*/  @!P0 ST.E.128 [R2.64], RZ ;  /* 0x000000ff02008985 */ /* 0x0003e4000c101d08 */
.L_x_579:
[----:B------:R-:W-:Y:S05]  /*14450*/  BSYNC B1 ;  /* 0x0000000000017941 */ /* 0x000fea0003800000 */
.L_x_563:
[----:B------:R-:W-:-:S13]  /*14460*/  ISETP.NE.AND P0, PT, RZ, UR6, PT ;  /* 0x00000006ff007c0c */ /* 0x000fda000bf05270 */
[----:B------:R-:W-:Y:S01]  /*14470*/  @P0 WARPSYNC 0xffffffff ;  /* 0xffffffff00000948 */ /* 0x000fe20003800000 */
[----:B------:R-:W-:Y:S06]  /*14480*/  @P0 BAR.SYNC.DEFER_BLOCKING 0x5, 0x100 ;  /* 0x0144000000000b1d */ /* 0x000fec0000010000 */
[----:B------:R-:W4:Y:S04]  /*14490*/  @P0 LDS.128 R212, [0x18100] ;  /* 0x01810000ffd40984 */ /* 0x000f280000000c00 */
[----:B------:R-:W-:Y:S06]  /*144a0*/  @P0 BAR.ARV 0x4, 0x100 ;  /* 0x0104000000000b1d */ /* 0x000fec0000002000 */
[----:B------:R-:W-:Y:S05]  /*144b0*/  @P0 BRA `(.L_x_600) ;  /* 0x00000f6000000947 */ /* 0x000fea0003800000 */
[----:B-1--4-:R-:W1:Y:S01]  /*144c0*/  S2R R0, SR_TID.X ;  /* 0x0000000000007919 */ /* 0x012e620000002100 */
[----:B------:R-:W-:Y:S01]  /*144d0*/  IMAD.MOV.U32 R7, RZ, RZ, RZ ;  /* 0x000000ffff077224 */ /* 0x000fe200078e00ff */
[----:B-123--:R-:W-:-:S04]  /*144e0*/  LOP3.LUT R12, R0, 0x1f, RZ, 0xc0, !PT ;  /* 0x0000001f000c7812 */ /* 0x00efc800078ec0ff */
[----:B------:R-:W-:Y:S01]  /*144f0*/  ISETP.NE.AND P6, PT, R12, 0x1f, PT ;  /* 0x0000001f0c00780c */ /* 0x000fe20003fc5270 */
[----:B------:R-:W-:Y:S10]  /*14500*/  BRA.DIV ~URZ, `(.L_x_601) ;  /* 0x000037f27f007947 */ /* 0x000ff4000b800000 */
[----:B------:R1:W2:Y:S02]  /*14510*/  SHFL.IDX PT, R9, R82, RZ, 0x1f ;  /* 0x00001fff52097589 */ /* 0x0002a400000e0000 */
.L_x_676:
[----:B------:R-:W-:Y:S05]  /*14520*/  BRA.DIV ~URZ, `(.L_x_602) ;  /* 0x000038427f007947 */ /* 0x000fea000b800000 */
[----:B------:R3:W4:Y:S02]  /*14530*/  SHFL.IDX PT, R8, R82, 0x1, 0x1f ;  /* 0x00201f0052087f89 */ /* 0x00072400000e0000 */
.L_x_677:
[----:B------:R-:W-:Y:S02]  /*14540*/  IMAD.IADD R0, R215, 0x1, R12 ;  /* 0x00000001d7007824 */ /* 0x000fe400078e020c */
        /* <DEDUP_REMOVED lines=16> */
[----:B------:R1:W3:Y:S02]  /*14650*/  SHFL.UP PT, R4, R0, 0x1, RZ ;  /* 0x0420000000047989 */ /* 0x0002e400000e00ff */
.L_x_678:
        /* <DEDUP_REMOVED lines=16> */
.L_x_679:
[----:B---3--:R-:W-:Y:S01]  /*14760*/  IMAD R0, R0, c[0x0][0x538], RZ ;  /* 0x00014e0000007a24 */ /* 0x008fe200078e02ff */
[----:B------:R-:W-:Y:S04]  /*14770*/  BSSY B1, `(.L_x_605) ;  /* 0x00000c5000017945 */ /* 0x000fe80003800000 */
[----:B----4-:R-:W-:-:S04]  /*14780*/  IADD3 R8, R0, R8, RZ ;  /* 0x0000000800087210 */ /* 0x010fc80007ffe0ff */
[----:B--2---:R-:W-:-:S13]  /*14790*/  ISETP.GT.AND P0, PT, R8, R9, PT ;  /* 0x000000090800720c */ /* 0x004fda0003f04270 */
[----:B------:R-:W-:Y:S05]  /*147a0*/  @P0 BRA `(.L_x_606) ;  /* 0x0000024000000947 */ /* 0x000fea0003800000 */
.L_x_610:
        /* <DEDUP_REMOVED lines=16> */
.L_x_680:
        /* <DEDUP_REMOVED lines=16> */
.L_x_681:
[----:B--2---:R-:W-:-:S05]  /*149b0*/  IMAD R0, R0, c[0x0][0x538], RZ ;  /* 0x00014e0000007a24 */ /* 0x004fca00078e02ff */
[----:B------:R-:W-:-:S04]  /*149c0*/  IADD3 R8, R0, R8, RZ ;  /* 0x0000000800087210 */ /* 0x000fc80007ffe0ff */
[----:B------:R-:W-:-:S13]  /*149d0*/  ISETP.GT.AND P0, PT, R8, R9, PT ;  /* 0x000000090800720c */ /* 0x000fda0003f04270 */
[----:B-1----:R-:W-:Y:S05]  /*149e0*/  @!P0 BRA `(.L_x_610) ;  /* 0xfffffdc000008947 */ /* 0x002fea000383ffff */
.L_x_606:
[----:B------:R-:W-:-:S05]  /*149f0*/  IADD3 R8, -R0, R8, RZ ;  /* 0x0000000800087210 */ /* 0x000fca0007ffe1ff */
[----:B------:R-:W-:-:S05]  /*14a00*/  IMAD R0, R4, c[0x0][0x538], R8 ;  /* 0x00014e0004007a24 */ /* 0x000fca00078e0208 */
[----:B------:R-:W-:Y:S01]  /*14a10*/  ISETP.GT.AND P0, PT, R0, R9, PT ;  /* 0x000000090000720c */ /* 0x000fe20003f04270 */
[----:B------:R-:W-:-:S12]  /*14a20*/  BRA.DIV ~URZ, `(.L_x_611) ;  /* 0x000037a27f007947 */ /* 0x000fd8000b800000 */
[----:B------:R-:W-:-:S04]  /*14a30*/  VOTE.ANY R5, PT, !P0 ;  /* 0x0000000000057806 */ /* 0x000fc800040e0100 */
.L_x_682:
[----:B------:R-:W2:Y:S02]  /*14a40*/  POPC R0, R5 ;  /* 0x0000000500007309 */ /* 0x000ea40000000000 */
[----:B--2---:R-:W-:Y:S01]  /*14a50*/  IADD3 R215, R0, R215, RZ ;  /* 0x000000d700d77210 */ /* 0x004fe20007ffe0ff */
[----:B------:R-:W-:Y:S05]  /*14a60*/  BRA.DIV ~URZ, `(.L_x_612) ;  /* 0x000037b27f007947 */ /* 0x000fea000b800000 */
[----:B------:R2:W3:Y:S04]  /*14a70*/  SHFL.IDX PT, R10, R6, R0, 0x1f ;  /* 0x00001f00060a7589 */ /* 0x0004e800000e0000 */
[----:B------:R2:W4:Y:S02]  /*14a80*/  SHFL.IDX PT, R7, R7, R0, 0x1f ;  /* 0x00001f0007077589 */ /* 0x00052400000e0000 */
.L_x_683:
[----:B------:R-:W-:Y:S01]  /*14a90*/  ISETP.NE.AND P0, PT, R5, RZ, PT ;  /* 0x000000ff0500720c */ /* 0x000fe20003f05270 */
[----:B------:R-:W-:-:S12]  /*14aa0*/  BSSY B0, `(.L_x_613) ;  /* 0x0000005000007945 */ /* 0x000fd80003800000 */
[----:B------:R-:W-:Y:S05]  /*14ab0*/  @!P0 BRA `(.L_x_614) ;  /* 0x0000003000008947 */ /* 0x000fea0003800000 */
[----:B--2---:R-:W-:Y:S01]  /*14ac0*/  IADD3 R0, R0, -0x1, RZ ;  /* 0xffffffff00007810 */ /* 0x004fe20007ffe0ff */
[----:B------:R-:W-:Y:S05]  /*14ad0*/  BRA.DIV ~URZ, `(.L_x_615) ;  /* 0x000038127f007947 */ /* 0x000fea000b800000 */
[----:B------:R2:W1:Y:S02]  /*14ae0*/  SHFL.IDX PT, R11, R4, R0, 0x1f ;  /* 0x00001f00040b7589 */ /* 0x00046400000e0000 */
.L_x_614:
[----:B------:R-:W-:Y:S05]  /*14af0*/  BSYNC B0 ;  /* 0x0000000000007941 */ /* 0x000fea0003800000 */
.L_x_613:
[----:B----4-:R-:W-:Y:S01]  /*14b00*/  ISETP.NE.AND P0, PT, R7, 0x1, PT ;  /* 0x000000010700780c */ /* 0x010fe20003f05270 */
[----:B-1----:R-:W-:Y:S01]  /*14b10*/  IMAD R212, R11, c[0x0][0x538], R8 ;  /* 0x00014e000bd47a24 */ /* 0x002fe200078e0208 */
[----:B------:R-:W-:Y:S04]  /*14b20*/  BSSY B0, `(.L_x_616) ;  /* 0x0000082000007945 */ /* 0x000fe80003800000 */
[----:B------:R-:W-:-:S07]  /*14b30*/  IADD3 R9, -R212, R9, RZ ;  /* 0x00000009d4097210 */ /* 0x000fce0007ffe1ff */
[----:B------:R-:W-:Y:S05]  /*14b40*/  @!P0 BRA `(.L_x_617) ;  /* 0x000003d000008947 */ /* 0x000fea0003800000 */
[-C--:B---3--:R-:W-:Y:S02]  /*14b50*/  IABS R2, R10.reuse ;  /* 0x0000000a00027213 */ /* 0x088fe40000000000 */
[----:B------:R-:W-:Y:S02]  /*14b60*/  IABS R8, R10 ;  /* 0x0000000a00087213 */ /* 0x000fe40000000000 */
[----:B--2---:R-:W1:Y:S08]  /*14b70*/  I2F.RP R0, R2 ;  /* 0x0000000200007306 */ /* 0x004e700000209400 */
[----:B-1----:R-:W1:Y:S02]  /*14b80*/  MUFU.RCP R0, R0 ;  /* 0x0000000000007308 */ /* 0x002e640000001000 */
[----:B-1----:R-:W-:-:S06]  /*14b90*/  IADD3 R0, R0, 0xffffffe, RZ ;  /* 0x0ffffffe00007810 */ /* 0x002fcc0007ffe0ff */
[----:B------:R-:W1:Y:S02]  /*14ba0*/  F2I.FTZ.U32.TRUNC.NTZ R5, R0 ;  /* 0x0000000000057305 */ /* 0x000e64000021f000 */
[----:B-1----:R-:W-:Y:S01]  /*14bb0*/  IMAD.MOV R3, RZ, RZ, -R5 ;  /* 0x000000ffff037224 */ /* 0x002fe200078e0a05 */
[----:B------:R-:W-:-:S03]  /*14bc0*/  IABS R0, R7 ;  /* 0x0000000700007213 */ /* 0x000fc60000000000 */
[----:B------:R-:W-:Y:S01]  /*14bd0*/  IMAD.MOV.U32 R4, RZ, RZ, R3 ;  /* 0x000000ffff047224 */ /* 0x000fe200078e0003 */
[----:B------:R-:W-:Y:S01]  /*14be0*/  IABS R3, R9 ;  /* 0x0000000900037213 */ /* 0x000fe20000000000 */
[----:B------:R-:W-:Y:S02]  /*14bf0*/  IMAD.MOV.U32 R6, RZ, RZ, R0 ;  /* 0x000000ffff067224 */ /* 0x000fe400078e0000 */
[----:B------:R-:W-:Y:S02]  /*14c00*/  IMAD R0, R4, R2, RZ ;  /* 0x0000000204007224 */ /* 0x000fe400078e02ff */
[----:B------:R-:W-:Y:S01]  /*14c10*/  IMAD.MOV.U32 R4, RZ, RZ, RZ ;  /* 0x000000ffff047224 */ /* 0x000fe200078e00ff */
[----:B------:R-:W1:Y:S03]  /*14c20*/  I2F.RP R11, R6 ;  /* 0x00000006000b7306 */ /* 0x000e660000209400 */
[----:B------:R-:W-:-:S04]  /*14c30*/  IMAD.HI.U32 R5, R5, R0, R4 ;  /* 0x0000000005057227 */ /* 0x000fc800078e0004 */
[----:B------:R-:W-:-:S05]  /*14c40*/  IMAD.MOV R0, RZ, RZ, -R8 ;  /* 0x000000ffff007224 */ /* 0x000fca00078e0a08 */
[----:B------:R-:W-:Y:S01]  /*14c50*/  MOV R4, R0 ;  /* 0x0000000000047202 */ /* 0x000fe20000000f00 */
[----:B------:R-:W-:-:S04]  /*14c60*/  IMAD.HI.U32 R0, R5, R3, RZ ;  /* 0x0000000305007227 */ /* 0x000fc800078e00ff */
[----:B------:R-:W-:Y:S02]  /*14c70*/  IMAD R3, R0, R4, R3 ;  /* 0x0000000400037224 */ /* 0x000fe400078e0203 */
[----:B-1----:R-:W1:Y:S03]  /*14c80*/  MUFU.RCP R4, R11 ;  /* 0x0000000b00047308 */ /* 0x002e660000001000 */
[----:B------:R-:W-:-:S13]  /*14c90*/  ISETP.GT.U32.AND P0, PT, R2, R3, PT ;  /* 0x000000030200720c */ /* 0x000fda0003f04070 */
[----:B------:R-:W-:Y:S01]  /*14ca0*/  @!P0 IMAD.IADD R3, R3, 0x1, -R2 ;  /* 0x0000000103038824 */ /* 0x000fe200078e0a02 */
[----:B-1----:R-:W-:Y:S02]  /*14cb0*/  IADD3 R4, R4, 0xffffffe, RZ ;  /* 0x0ffffffe04047810 */ /* 0x002fe40007ffe0ff */
[----:B------:R-:W-:Y:S02]  /*14cc0*/  @!P0 IADD3 R0, R0, 0x1, RZ ;  /* 0x0000000100008810 */ /* 0x000fe40007ffe0ff */
[----:B------:R-:W-:Y:S02]  /*14cd0*/  ISETP.GE.U32.AND P2, PT, R3, R2, PT ;  /* 0x000000020300720c */ /* 0x000fe40003f46070 */
[----:B------:R-:W1:Y:S01]  /*14ce0*/  F2I.FTZ.U32.TRUNC.NTZ R3, R4 ;  /* 0x0000000400037305 */ /* 0x000e62000021f000 */
[----:B------:R-:W-:Y:S02]  /*14cf0*/  LOP3.LUT R2, R9, R10, RZ, 0x3c, !PT ;  /* 0x0000000a09027212 */ /* 0x000fe400078e3cff */
[----:B------:R-:W-:-:S02]  /*14d00*/  ISETP.NE.AND P0, PT, R10, RZ, PT ;  /* 0x000000ff0a00720c */ /* 0x000fc40003f05270 */
[----:B------:R-:W-:-:S06]  /*14d10*/  ISETP.GE.AND P1, PT, R2, RZ, PT ;  /* 0x000000ff0200720c */ /* 0x000fcc0003f26270 */
[----:B------:R-:W-:Y:S01]  /*14d20*/  @P2 IADD3 R0, R0, 0x1, RZ ;  /* 0x0000000100002810 */ /* 0x000fe20007ffe0ff */
[----:B-1----:R-:W-:-:S06]  /*14d30*/  IMAD.MOV R2, RZ, RZ, -R3 ;  /* 0x000000ffff027224 */ /* 0x002fcc00078e0a03 */
[----:B------:R-:W-:Y:S01]  /*14d40*/  @!P1 IMAD.MOV R0, RZ, RZ, -R0 ;  /* 0x000000ffff009224 */ /* 0x000fe200078e0a00 */
[----:B------:R-:W-:Y:S02]  /*14d50*/  @!P0 LOP3.LUT R0, RZ, R10, RZ, 0x33, !PT ;  /* 0x0000000aff008212 */ /* 0x000fe400078e33ff */
[----:B------:R-:W-:Y:S02]  /*14d60*/  MOV R4, R2 ;  /* 0x0000000200047202 */ /* 0x000fe40000000f00 */
[----:B------:R-:W-:Y:S02]  /*14d70*/  IABS R2, R7 ;  /* 0x0000000700027213 */ /* 0x000fe40000000000 */
[----:B------:R-:W-:Y:S01]  /*14d80*/  IABS R8, R0 ;  /* 0x0000000000087213 */ /* 0x000fe20000000000 */
[----:B------:R-:W-:Y:S02]  /*14d90*/  IMAD R4, R4, R6, RZ ;  /* 0x0000000604047224 */ /* 0x000fe400078e02ff */
[----:B------:R-:W-:-:S02]  /*14da0*/  IMAD.MOV R5, RZ, RZ, -R2 ;  /* 0x000000ffff057224 */ /* 0x000fc400078e0a02 */
[----:B------:R-:W-:-:S04]  /*14db0*/  IMAD.MOV.U32 R2, RZ, RZ, RZ ;  /* 0x000000ffff027224 */ /* 0x000fc800078e00ff */
[----:B------:R-:W-:Y:S01]  /*14dc0*/  IMAD.HI.U32 R2, R3, R4, R2 ;  /* 0x0000000403027227 */ /* 0x000fe200078e0002 */
[----:B------:R-:W-:-:S03]  /*14dd0*/  MOV R4, R5 ;  /* 0x0000000500047202 */ /* 0x000fc60000000f00 */
[----:B------:R-:W-:-:S04]  /*14de0*/  IMAD.MOV.U32 R3, RZ, RZ, R8 ;  /* 0x000000ffff037224 */ /* 0x000fc800078e0008 */
[----:B------:R-:W-:-:S04]  /*14df0*/  IMAD.HI.U32 R2, R2, R3, RZ ;  /* 0x0000000302027227 */ /* 0x000fc800078e00ff */
[----:B------:R-:W-:Y:S01]  /*14e00*/  IMAD R3, R2, R4, R3 ;  /* 0x0000000402037224 */ /* 0x000fe200078e0203 */
[----:B------:R-:W-:-:S04]  /*14e10*/  IADD3 R4, -R0, RZ, RZ ;  /* 0x000000ff00047210 */ /* 0x000fc80007ffe1ff */
        /* <DEDUP_REMOVED lines=9> */
[----:B------:R-:W-:-:S05]  /*14eb0*/  @!P0 LOP3.LUT R2, RZ, R7, RZ, 0x33, !PT ;  /* 0x00000007ff028212 */ /* 0x000fca00078e33ff */
[--C-:B------:R-:W-:Y:S02]  /*14ec0*/  IMAD.MOV R3, RZ, RZ, -R2.reuse ;  /* 0x000000ffff037224 */ /* 0x100fe400078e0a02 */
[C---:B------:R-:W-:Y:S02]  /*14ed0*/  IMAD R2, R7.reuse, 0x1000000, R2 ;  /* 0x0100000007027824 */ /* 0x040fe400078e0202 */
[----:B------:R-:W-:Y:S02]  /*14ee0*/  IMAD R3, R7, R3, R0 ;  /* 0x0000000307037224 */ /* 0x000fe400078e0200 */
[----:B------:R-:W-:Y:S02]  /*14ef0*/  IMAD R0, R10, R4, R9 ;  /* 0x000000040a007224 */ /* 0x000fe400078e0209 */
[----:B------:R-:W-:Y:S01]  /*14f00*/  IMAD R214, R3, 0x10000, R2 ;  /* 0x0001000003d67824 */ /* 0x000fe200078e0202 */
[----:B------:R-:W-:Y:S05]  /*14f10*/  BRA `(.L_x_618) ;  /* 0x0000042000007947 */ /* 0x000fea0003800000 */
.L_x_617:
[----:B------:R-:W-:-:S04]  /*14f20*/  IMAD.MOV.U32 R2, RZ, RZ, 0x4 ;  /* 0x00000004ff027424 */ /* 0x000fc800078e00ff */
[----:B------:R-:W-:-:S05]  /*14f30*/  IMAD.WIDE R2, R215, R2, c[0x0][0x590] ;  /* 0x00016400d7027625 */ /* 0x000fca00078e0202 */
[----:B--2---:R-:W2:Y:S02]  /*14f40*/  LDG.E R4, [R2.64] ;  /* 0x0000000802047981 */ /* 0x004ea4000c1e1900 */
[----:B--23--:R-:W-:-:S05]  /*14f50*/  IMAD R8, R4, R10, RZ ;  /* 0x0000000a04087224 */ /* 0x00cfca00078e02ff */
        /* <DEDUP_REMOVED lines=27> */
[----:B------:R-:W-:Y:S02]  /*15110*/  IMAD R11, R4, R0, RZ ;  /* 0x00000000040b7224 */ /* 0x000fe400078e02ff */
[----:B------:R-:W-:-:S03]  /*15120*/  IMAD.MOV R0, RZ, RZ, -R0 ;  /* 0x000000ffff007224 */ /* 0x000fc600078e0a00 */
[----:B------:R-:W-:Y:S01]  /*15130*/  IADD3 R2, -R11, c[0x0][0x538], RZ ;  /* 0x00014e000b027a10 */ /* 0x000fe20007ffe1ff */
[----:B------:R-:W-:-:S03]  /*15140*/  IMAD R7, R8, R0, R9 ;  /* 0x0000000008077224 */ /* 0x000fc600078e0209 */
[----:B------:R-:W-:Y:S01]  /*15150*/  IMNMX R2, R4, R2, PT ;  /* 0x0000000204027217 */ /* 0x000fe20003800200 */
[----:B------:R-:W-:-:S03]  /*15160*/  IMAD.MOV.U32 R4, RZ, RZ, RZ ;  /* 0x000000ffff047224 */ /* 0x000fc600078e00ff */
[-C--:B------:R-:W-:Y:S02]  /*15170*/  IABS R3, R2.reuse ;  /* 0x0000000200037213 */ /* 0x080fe40000000000 */
[----:B------:R-:W-:-:S03]  /*15180*/  IABS R8, R2 ;  /* 0x0000000200087213 */ /* 0x000fc60000000000 */
[----:B------:R-:W-:-:S04]  /*15190*/  IMAD.MOV.U32 R6, RZ, RZ, R3 ;  /* 0x000000ffff067224 */ /* 0x000fc800078e0003 */
[----:B------:R-:W1:Y:S08]  /*151a0*/  I2F.RP R3, R6 ;  /* 0x0000000600037306 */ /* 0x000e700000209400 */
[----:B-1----:R-:W1:Y:S02]  /*151b0*/  MUFU.RCP R3, R3 ;  /* 0x0000000300037308 */ /* 0x002e640000001000 */
[----:B-1----:R-:W-:-:S06]  /*151c0*/  IADD3 R3, R3, 0xffffffe, RZ ;  /* 0x0ffffffe03037810 */ /* 0x002fcc0007ffe0ff */
[----:B------:R-:W1:Y:S02]  /*151d0*/  F2I.FTZ.U32.TRUNC.NTZ R5, R3 ;  /* 0x0000000300057305 */ /* 0x000e64000021f000 */
[----:B-1----:R-:W-:-:S05]  /*151e0*/  IMAD.MOV R3, RZ, RZ, -R5 ;  /* 0x000000ffff037224 */ /* 0x002fca00078e0a05 */
[----:B------:R-:W-:Y:S02]  /*151f0*/  MOV R0, R3 ;  /* 0x0000000300007202 */ /* 0x000fe40000000f00 */
[----:B------:R-:W-:-:S03]  /*15200*/  IABS R3, R7 ;  /* 0x0000000700037213 */ /* 0x000fc60000000000 */
[----:B------:R-:W-:-:S04]  /*15210*/  IMAD R0, R0, R6, RZ ;  /* 0x0000000600007224 */ /* 0x000fc800078e02ff */
[----:B------:R-:W-:-:S04]  /*15220*/  IMAD.HI.U32 R5, R5, R0, R4 ;  /* 0x0000000005057227 */ /* 0x000fc800078e0004 */
[----:B------:R-:W-:-:S04]  /*15230*/  IMAD.MOV R0, RZ, RZ, -R8 ;  /* 0x000000ffff007224 */ /* 0x000fc800078e0a08 */
[----:B------:R-:W-:Y:S02]  /*15240*/  IMAD.MOV.U32 R4, RZ, RZ, R0 ;  /* 0x000000ffff047224 */ /* 0x000fe400078e0000 */
[----:B------:R-:W-:-:S04]  /*15250*/  IMAD.HI.U32 R0, R5, R3, RZ ;  /* 0x0000000305007227 */ /* 0x000fc800078e00ff */
[----:B------:R-:W-:-:S05]  /*15260*/  IMAD R3, R0, R4, R3 ;  /* 0x0000000400037224 */ /* 0x000fca00078e0203 */
[----:B------:R-:W-:-:S13]  /*15270*/  ISETP.GT.U32.AND P0, PT, R6, R3, PT ;  /* 0x000000030600720c */ /* 0x000fda0003f04070 */
[-C--:B------:R-:W-:Y:S02]  /*15280*/  @!P0 IADD3 R3, R3, -R6.reuse, RZ ;  /* 0x8000000603038210 */ /* 0x080fe40007ffe0ff */
[----:B------:R-:W-:Y:S02]  /*15290*/  @!P0 IADD3 R0, R0, 0x1, RZ ;  /* 0x0000000100008810 */ /* 0x000fe40007ffe0ff */
[----:B------:R-:W-:Y:S02]  /*152a0*/  ISETP.GE.U32.AND P2, PT, R3, R6, PT ;  /* 0x000000060300720c */ /* 0x000fe40003f46070 */
[----:B------:R-:W-:Y:S02]  /*152b0*/  LOP3.LUT R3, R7, R2, RZ, 0x3c, !PT ;  /* 0x0000000207037212 */ /* 0x000fe400078e3cff */
[----:B------:R-:W-:Y:S02]  /*152c0*/  ISETP.NE.AND P0, PT, R2, RZ, PT ;  /* 0x000000ff0200720c */ /* 0x000fe40003f05270 */
[----:B------:R-:W-:Y:S01]  /*152d0*/  ISETP.GE.AND P1, PT, R3, RZ, PT ;  /* 0x000000ff0300720c */ /* 0x000fe20003f26270 */
[----:B------:R-:W-:Y:S01]  /*152e0*/  IMAD.MOV R3, RZ, RZ, -R2 ;  /* 0x000000ffff037224 */ /* 0x000fe200078e0a02 */
[----:B------:R-:W-:-:S05]  /*152f0*/  IADD3 R7, R11, 0x1000000, R7 ;  /* 0x010000000b077810 */ /* 0x000fca0007ffe007 */
[----:B------:R-:W-:-:S06]  /*15300*/  @P2 IADD3 R0, R0, 0x1, RZ ;  /* 0x0000000100002810 */ /* 0x000fcc0007ffe0ff */
[----:B------:R-:W-:Y:S01]  /*15310*/  @!P1 IMAD.MOV R0, RZ, RZ, -R0 ;  /* 0x000000ffff009224 */ /* 0x000fe200078e0a00 */
[----:B------:R-:W-:-:S05]  /*15320*/  @!P0 LOP3.LUT R0, RZ, R2, RZ, 0x33, !PT ;  /* 0x00000002ff008212 */ /* 0x000fca00078e33ff */
[----:B------:R-:W-:Y:S02]  /*15330*/  IMAD R214, R0, R3, R7 ;  /* 0x0000000300d67224 */ /* 0x000fe400078e0207 */
.L_x_618:
[----:B------:R-:W-:Y:S05]  /*15340*/  BSYNC B0 ;  /* 0x0000000000007941 */ /* 0x000fea0003800000 */
.L_x_616:
[----:B------:R-:W-:-:S04]  /*15350*/  LOP3.LUT R0, RZ, R0, RZ, 0x33, !PT ;  /* 0x00000000ff007212 */ /* 0x000fc800078e33ff */
[----:B------:R-:W-:Y:S01]  /*15360*/  IADD3 R213, R0, R10, RZ ;  /* 0x0000000a00d57210 */ /* 0x000fe20007ffe0ff */
[----:B------:R-:W-:Y:S05]  /*15370*/  BRA `(.L_x_619) ;  /* 0x0000004000007947 */ /* 0x000fea0003800000 */
.L_x_607:
[----:B------:R-:W-:Y:S01]  /*15380*/  IMAD.MOV.U32 R212, RZ, RZ, R9 ;  /* 0x000000ffffd47224 */ /* 0x000fe200078e0009 */
[----:B------:R-:W-:Y:S01]  /*15390*/  MOV R214, RZ ;  /* 0x000000ff00d67202 */ /* 0x000fe20000000f00 */
[----:B------:R-:W-:Y:S01]  /*153a0*/  IMAD.MOV.U32 R213, RZ, RZ, RZ ;  /* 0x000000ffffd57224 */ /* 0x000fe200078e00ff */
[----:B------:R-:W-:Y:S02]  /*153b0*/  MOV R215, c[0x0][0x53c] ;  /* 0x00014f0000d77a02 */ /* 0x000fe40000000f00 */
.L_x_619:
[----:B------:R-:W-:Y:S05]  /*153c0*/  BSYNC B1 ;  /* 0x0000000000017941 */ /* 0x000fea0003800000 */
.L_x_605:
[----:B------:R-:W-:Y:S01]  /*153d0*/  WARPSYNC 0xffffffff ;  /* 0xffffffff00007948 */ /* 0x000fe20003800000 */
[----:B------:R-:W-:Y:S01]  /*153e0*/  BAR.SYNC.DEFER_BLOCKING 0x4, 0x100 ;  /* 0x0104000000007b1d */ /* 0x000fe20000010000 */
[----:B------:R-:W-:-:S13]  /*153f0*/  ISETP.NE.AND P0, PT, R12, RZ, PT ;  /* 0x000000ff0c00720c */ /* 0x000fda0003f05270 */
[----:B------:R2:W-:Y:S04]  /*15400*/  @!P0 STS.128 [0x18100], R212 ;  /* 0x018100d4ff008388 */ /* 0x0005e80000000c00 */
[----:B------:R-:W-:Y:S06]  /*15410*/  BAR.ARV 0x5, 0x100 ;  /* 0x0144000000007b1d */ /* 0x000fec0000002000 */
.L_x_600:
[----:B----4-:R-:W-:-:S13]  /*15420*/  ISETP.GE.AND P0, PT, R215, c[0x0][0x53c], PT ;  /* 0x00014f00d7007a0c */ /* 0x010fda0003f06270 */
[----:B-123--:R-:W-:Y:S01]  /*15430*/  @P0 CALL.REL.NOINC `(.L_x_620) ;  /* 0x0000001000000944 */ /* 0x00efe20003c00000 */
[----:B------:R-:W-:Y:S05]  /*15440*/  BRA `(.L_x_621) ;  /* 0xfffec60000007947 */ /* 0x000fea000383ffff */
.L_x_620:
[----:B------:R-:W-:Y:S05]  /*15450*/  EXIT ;  /* 0x000000000000794d */ /* 0x000fea0003800000 */
.L_x_444:
[----:B------:R-:W-:Y:S01]  /*15460*/  IMAD.MOV.U32 R0, RZ, RZ, R5 ;  /* 0x000000ffff007224 */ /* 0x000fe200078e0005 */
[----:B------:R-:W-:Y:S02]  /*15470*/  MOV R2, 0x1 ;  /* 0x0000000100027802 */ /* 0x000fe40000000f00 */
[----:B------:R-:W-:Y:S02]  /*15480*/  MOV R3, 0x154a0 ;  /* 0x000154a000037802 */ /* 0x000fe40000000f00 */
[----:B-1----:R-:W-:Y:S05]  /*15490*/  CALL.REL.NOINC `($__internal_10_$__cuda_sm70_shflsync_up_p) ;  /* 0x00002f8000007944 */ /* 0x002fea0003c00000 */
[----:B------:R-:W-:Y:S01]  /*154a0*/  MOV R0, R4 ;  /* 0x0000000400007202 */ /* 0x000fe20000000f00 */
[----:B------:R-:W-:Y:S05]  /*154b0*/  BRA `(.L_x_622) ;  /* 0xfffeaf8000007947 */ /* 0x000fea000383ffff */
.L_x_445:
[----:B------:R-:W-:Y:S01]  /*154c0*/  IMAD.MOV.U32 R0, RZ, RZ, R5 ;  /* 0x000000ffff007224 */ /* 0x000fe200078e0005 */
[----:B------:R-:W-:Y:S02]  /*154d0*/  MOV R2, 0x2 ;  /* 0x0000000200027802 */ /* 0x000fe40000000f00 */
[----:B------:R-:W-:Y:S02]  /*154e0*/  MOV R3, 0x15500 ;  /* 0x0001550000037802 */ /* 0x000fe40000000f00 */
[----:B-1----:R-:W-:Y:S05]  /*154f0*/  CALL.REL.NOINC `($__internal_10_$__cuda_sm70_shflsync_up_p) ;  /* 0x00002f2000007944 */ /* 0x002fea0003c00000 */
[----:B------:R-:W-:Y:S01]  /*15500*/  SEL R0, R4, RZ, P4 ;  /* 0x000000ff04007207 */ /* 0x000fe20002000000 */
[----:B------:R-:W-:Y:S01]  /*15510*/  IMAD.MOV.U32 R2, RZ, RZ, 0x4 ;  /* 0x00000004ff027424 */ /* 0x000fe200078e00ff */
[----:B------:R-:W-:-:S03]  /*15520*/  MOV R3, 0x15550 ;  /* 0x0001555000037802 */ /* 0x000fc60000000f00 */
[----:B------:R-:W-:Y:S02]  /*15530*/  IMAD.IADD R0, R5, 0x1, R0 ;  /* 0x0000000105007824 */ /* 0x000fe400078e0200 */
[----:B------:R-:W-:Y:S05]  /*15540*/  CALL.REL.NOINC `($__internal_10_$__cuda_sm70_shflsync_up_p) ;  /* 0x00002ed000007944 */ /* 0x000fea0003c00000 */
        /* <DEDUP_REMOVED lines=12> */
[----:B------:R-:W-:Y:S02]  /*15610*/  MOV R184, 0x1f ;  /* 0x0000001f00b87802 */ /* 0x000fe40000000f00 */
[----:B------:R-:W-:Y:S01]  /*15620*/  MOV R3, 0x15660 ;  /* 0x0001566000037802 */ /* 0x000fe20000000f00 */
[----:B------:R-:W-:-:S04]  /*15630*/  IMAD.IADD R4, R0, 0x1, R4 ;  /* 0x0000000100047824 */ /* 0x000fc800078e0204 */
[----:B------:R-:W-:Y:S02]  /*15640*/  IMAD.MOV.U32 R183, RZ, RZ, R4 ;  /* 0x000000ffffb77224 */ /* 0x000fe400078e0004 */
[----:B------:R-:W-:Y:S05]  /*15650*/  CALL.REL.NOINC `($__internal_9_$__cuda_sm70_shflsync_idx_p) ;  /* 0x00002d6000007944 */ /* 0x000fea0003c00000 */
[----:B------:R-:W-:Y:S01]  /*15660*/  MOV R0, R184 ;  /* 0x000000b800007202 */ /* 0x000fe20000000f00 */
[----:B------:R-:W-:Y:S05]  /*15670*/  BRA `(.L_x_623) ;  /* 0xfffeaec000007947 */ /* 0x000fea000383ffff */
.L_x_447:
[----:B------:R-:W-:Y:S02]  /*15680*/  SEL R0, RZ, 0x1, P0 ;  /* 0x00000001ff007807 */ /* 0x000fe40000000000 */
[----:B------:R-:W-:Y:S02]  /*15690*/  MOV R2, 0x156b0 ;  /* 0x000156b000027802 */ /* 0x000fe40000000f00 */
[----:B-1----:R-:W-:Y:S05]  /*156a0*/  CALL.REL.NOINC `($__internal_11_$__cuda_sm70_votesync_ballot) ;  /* 0x00002de000007944 */ /* 0x002fea0003c00000 */
[----:B------:R-:W-:Y:S01]  /*156b0*/  MOV R6, R0 ;  /* 0x0000000000067202 */ /* 0x000fe20000000f00 */
[----:B------:R-:W-:Y:S05]  /*156c0*/  BRA `(.L_x_624) ;  /* 0xfffeaf0000007947 */ /* 0x000fea000383ffff */
.L_x_448:
[----:B------:R-:W-:Y:S01]  /*156d0*/  IMAD.MOV.U32 R183, RZ, RZ, R9 ;  /* 0x000000ffffb77224 */ /* 0x000fe200078e0009 */
[----:B------:R-:W-:Y:S01]  /*156e0*/  MOV R2, R0 ;  /* 0x0000000000027202 */ /* 0x000fe20000000f00 */
[----:B------:R-:W-:Y:S01]  /*156f0*/  IMAD.MOV.U32 R184, RZ, RZ, 0x1f ;  /* 0x0000001fffb87424 */ /* 0x000fe200078e00ff */
[----:B------:R-:W-:Y:S02]  /*15700*/  MOV R3, 0x15720 ;  /* 0x0001572000037802 */ /* 0x000fe40000000f00 */
[----:B------:R-:W-:Y:S05]  /*15710*/  CALL.REL.NOINC `($__internal_9_$__cuda_sm70_shflsync_idx_p) ;  /* 0x00002ca000007944 */ /* 0x000fea0003c00000 */
[----:B------:R-:W-:Y:S01]  /*15720*/  IMAD.MOV.U32 R12, RZ, RZ, R184 ;  /* 0x000000ffff0c7224 */ /* 0x000fe200078e00b8 */
[----:B------:R-:W-:Y:S01]  /*15730*/  MOV R183, R8 ;  /* 0x0000000800b77202 */ /* 0x000fe20000000f00 */
[----:B------:R-:W-:Y:S01]  /*15740*/  IMAD.MOV.U32 R5, RZ, RZ, RZ ;  /* 0x000000ffff057224 */ /* 0x000fe200078e00ff */
[----:B------:R-:W-:Y:S01]  /*15750*/  MOV R2, R0 ;  /* 0x0000000000027202 */ /* 0x000fe20000000f00 */
[----:B------:R-:W-:Y:S01]  /*15760*/  IMAD.MOV.U32 R184, RZ, RZ, 0x1f ;  /* 0x0000001fffb87424 */ /* 0x000fe200078e00ff */
[----:B------:R-:W-:-:S02]  /*15770*/  MOV R3, 0x15790 ;  /* 0x0001579000037802 */ /* 0x000fc40000000f00 */
[----:B------:R-:W-:Y:S05]  /*15780*/  CALL.REL.NOINC `($__internal_9_$__cuda_sm70_shflsync_idx_p) ;  /* 0x00002c3000007944 */ /* 0x000fea0003c00000 */
[----:B------:R-:W-:Y:S01]  /*15790*/  MOV R9, R184 ;  /* 0x000000b800097202 */ /* 0x000fe20000000f00 */
[----:B------:R-:W-:Y:S05]  /*157a0*/  BRA `(.L_x_625) ;  /* 0xfffeae8000007947 */ /* 0x000fea000383ffff */
.L_x_451:
[----:B------:R-:W-:Y:S01]  /*157b0*/  IMAD.MOV.U32 R183, RZ, RZ, R4 ;  /* 0x000000ffffb77224 */ /* 0x000fe200078e0004 */
[----:B------:R-:W-:Y:S01]  /*157c0*/  MOV R2, R0 ;  /* 0x0000000000027202 */ /* 0x000fe20000000f00 */
[----:B------:R-:W-:Y:S01]  /*157d0*/  IMAD.MOV.U32 R184, RZ, RZ, 0x1f ;  /* 0x0000001fffb87424 */ /* 0x000fe200078e00ff */
[----:B------:R-:W-:-:S02]  /*157e0*/  MOV R3, 0x15800 ;  /* 0x0001580000037802 */ /* 0x000fc40000000f00 */
[----:B--23--:R-:W-:Y:S05]  /*157f0*/  CALL.REL.NOINC `($__internal_9_$__cuda_sm70_shflsync_idx_p) ;  /* 0x00002bc000007944 */ /* 0x00cfea0003c00000 */
[----:B------:R-:W-:Y:S01]  /*15800*/  MOV R5, R184 ;  /* 0x000000b800057202 */ /* 0x000fe20000000f00 */
[----:B------:R-:W-:Y:S05]  /*15810*/  BRA `(.L_x_450) ;  /* 0xfffeae7000007947 */ /* 0x000fea000383ffff */
.L_x_470:
[----:B------:R-:W-:Y:S01]  /*15820*/  IMAD.MOV.U32 R183, RZ, RZ, R9 ;  /* 0x000000ffffb77224 */ /* 0x000fe200078e0009 */
[----:B------:R-:W-:Y:S01]  /*15830*/  MOV R2, RZ ;  /* 0x000000ff00027202 */ /* 0x000fe20000000f00 */
[----:B------:R-:W-:Y:S01]  /*15840*/  IMAD.MOV.U32 R184, RZ, RZ, 0x181f ;  /* 0x0000181fffb87424 */ /* 0x000fe200078e00ff */
[----:B------:R-:W-:-:S02]  /*15850*/  MOV R3, 0x15870 ;  /* 0x0001587000037802 */ /* 0x000fc40000000f00 */
[----:B-----5:R-:W-:Y:S05]  /*15860*/  CALL.REL.NOINC `($__internal_9_$__cuda_sm70_shflsync_idx_p) ;  /* 0x00002b5000007944 */ /* 0x020fea0003c00000 */
[----:B------:R-:W-:Y:S01]  /*15870*/  MOV R8, R184 ;  /* 0x000000b800087202 */ /* 0x000fe20000000f00 */
[----:B------:R-:W-:Y:S05]  /*15880*/  BRA `(.L_x_626) ;  /* 0xfffed12000007947 */ /* 0x000fea000383ffff */
.L_x_471:
[----:B------:R-:W-:Y:S01]  /*15890*/  IMAD.MOV.U32 R183, RZ, RZ, R12 ;  /* 0x000000ffffb77224 */ /* 0x000fe200078e000c */
[----:B------:R-:W-:Y:S01]  /*158a0*/  MOV R2, RZ ;  /* 0x000000ff00027202 */ /* 0x000fe20000000f00 */
[----:B------:R-:W-:Y:S01]  /*158b0*/  IMAD.MOV.U32 R184, RZ, RZ, 0x181f ;  /* 0x0000181fffb87424 */ /* 0x000fe200078e00ff */
[----:B------:R-:W-:-:S02]  /*158c0*/  MOV R3, 0x158e0 ;  /* 0x000158e000037802 */ /* 0x000fc40000000f00 */
[----:B-12--5:R-:W-:Y:S05]  /*158d0*/  CALL.REL.NOINC `($__internal_9_$__cuda_sm70_shflsync_idx_p) ;  /* 0x00002ae000007944 */ /* 0x026fea0003c00000 */
[----:B------:R-:W-:Y:S01]  /*158e0*/  MOV R0, R184 ;  /* 0x000000b800007202 */ /* 0x000fe20000000f00 */
[----:B------:R-:W-:Y:S05]  /*158f0*/  BRA `(.L_x_627) ;  /* 0xfffed0d000007947 */ /* 0x000fea000383ffff */
.L_x_474:
[----:B------:R-:W-:Y:S01]  /*15900*/  IMAD.MOV.U32 R183, RZ, RZ, R9 ;  /* 0x000000ffffb77224 */ /* 0x000fe200078e0009 */
[----:B--2---:R-:W-:Y:S01]  /*15910*/  MOV R2, 0x1 ;  /* 0x0000000100027802 */ /* 0x004fe20000000f00 */
[----:B------:R-:W-:Y:S01]  /*15920*/  IMAD.MOV.U32 R184, RZ, RZ, 0x181f ;  /* 0x0000181fffb87424 */ /* 0x000fe200078e00ff */
[----:B------:R-:W-:-:S02]  /*15930*/  MOV R3, 0x15950 ;  /* 0x0001595000037802 */ /* 0x000fc40000000f00 */
[----:B-1-345:R-:W-:Y:S05]  /*15940*/  CALL.REL.NOINC `($__internal_9_$__cuda_sm70_shflsync_idx_p) ;  /* 0x00002a7000007944 */ /* 0x03afea0003c00000 */
[----:B------:R-:W-:Y:S01]  /*15950*/  IMAD.MOV.U32 R8, RZ, RZ, R184 ;  /* 0x000000ffff087224 */ /* 0x000fe200078e00b8 */
[----:B------:R-:W-:Y:S01]  /*15960*/  MOV R2, 0x1 ;  /* 0x0000000100027802 */ /* 0x000fe20000000f00 */
[----:B------:R-:W-:Y:S01]  /*15970*/  IMAD.MOV.U32 R183, RZ, RZ, R12 ;  /* 0x000000ffffb77224 */ /* 0x000fe200078e000c */
[----:B------:R-:W-:-:S02]  /*15980*/  MOV R184, 0x181f ;  /* 0x0000181f00b87802 */ /* 0x000fc40000000f00 */
[----:B------:R-:W-:Y:S02]  /*15990*/  MOV R3, 0x159b0 ;  /* 0x000159b000037802 */ /* 0x000fe40000000f00 */
[----:B------:R-:W-:Y:S05]  /*159a0*/  CALL.REL.NOINC `($__internal_9_$__cuda_sm70_shflsync_idx_p) ;  /* 0x00002a1000007944 */ /* 0x000fea0003c00000 */
[----:B------:R-:W-:Y:S01]  /*159b0*/  MOV R0, R184 ;  /* 0x000000b800007202 */ /* 0x000fe20000000f00 */
[----:B------:R-:W-:Y:S05]  /*159c0*/  BRA `(.L_x_628) ;  /* 0xfffed18000007947 */ /* 0x000fea000383ffff */
.L_x_477:
[----:B------:R-:W-:Y:S01]  /*159d0*/  IMAD.MOV.U32 R183, RZ, RZ, R9 ;  /* 0x000000ffffb77224 */ /* 0x000fe200078e0009 */
[----:B-1----:R-:W-:Y:S01]  /*159e0*/  MOV R2, 0x2 ;  /* 0x0000000200027802 */ /* 0x002fe20000000f00 */
[----:B------:R-:W-:Y:S01]  /*159f0*/  IMAD.MOV.U32 R184, RZ, RZ, 0x181f ;  /* 0x0000181fffb87424 */ /* 0x000fe200078e00ff */
[----:B------:R-:W-:Y:S02]  /*15a00*/  MOV R3, 0x15a20 ;  /* 0x00015a2000037802 */ /* 0x000fe40000000f00 */
[----:B--2345:R-:W-:Y:S05]  /*15a10*/  CALL.REL.NOINC `($__internal_9_$__cuda_sm70_shflsync_idx_p) ;  /* 0x000029a000007944 */ /* 0x03cfea0003c00000 */
[----:B------:R-:W-:Y:S01]  /*15a20*/  MOV R8, R184 ;  /* 0x000000b800087202 */ /* 0x000fe20000000f00 */
[----:B------:R-:W-:Y:S05]  /*15a30*/  BRA `(.L_x_629) ;  /* 0xfffed27000007947 */ /* 0x000fea000383ffff */
.L_x_478:
[----:B------:R-:W-:Y:S01]  /*15a40*/  IMAD.MOV.U32 R183, RZ, RZ, R12 ;  /* 0x000000ffffb77224 */ /* 0x000fe200078e000c */
[----:B------:R-:W-:Y:S01]  /*15a50*/  MOV R2, 0x2 ;  /* 0x0000000200027802 */ /* 0x000fe20000000f00 */
[----:B------:R-:W-:Y:S01]  /*15a60*/  IMAD.MOV.U32 R184, RZ, RZ, 0x181f ;  /* 0x0000181fffb87424 */ /* 0x000fe200078e00ff */
[----:B------:R-:W-:Y:S02]  /*15a70*/  MOV R3, 0x15a90 ;  /* 0x00015a9000037802 */ /* 0x000fe40000000f00 */
[----:B-12345:R-:W-:Y:S05]  /*15a80*/  CALL.REL.NOINC `($__internal_9_$__cuda_sm70_shflsync_idx_p) ;  /* 0x0000293000007944 */ /* 0x03efea0003c00000 */
[----:B------:R-:W-:Y:S01]  /*15a90*/  MOV R0, R184 ;  /* 0x000000b800007202 */ /* 0x000fe20000000f00 */
[----:B------:R-:W-:Y:S05]  /*15aa0*/  BRA `(.L_x_630) ;  /* 0xfffed22000007947 */ /* 0x000fea000383ffff */
.L_x_481:
[----:B------:R-:W-:Y:S01]  /*15ab0*/  IMAD.MOV.U32 R183, RZ, RZ, R9 ;  /* 0x000000ffffb77224 */ /* 0x000fe200078e0009 */
[----:B-1----:R-:W-:Y:S01]  /*15ac0*/  MOV R2, 0x3 ;  /* 0x0000000300027802 */ /* 0x002fe20000000f00 */
[----:B------:R-:W-:Y:S01]  /*15ad0*/  IMAD.MOV.U32 R184, RZ, RZ, 0x181f ;  /* 0x0000181fffb87424 */ /* 0x000fe200078e00ff */
[----:B------:R-:W-:-:S02]  /*15ae0*/  MOV R3, 0x15b00 ;  /* 0x00015b0000037802 */ /* 0x000fc40000000f00 */
[----:B--2345:R-:W-:Y:S05]  /*15af0*/  CALL.REL.NOINC `($__internal_9_$__cuda_sm70_shflsync_idx_p) ;  /* 0x000028c000007944 */ /* 0x03cfea0003c00000 */
        /* <DEDUP_REMOVED lines=8> */
.L_x_484:
[----:B------:R-:W-:Y:S01]  /*15b80*/  IMAD.MOV.U32 R183, RZ, RZ, R5 ;  /* 0x000000ffffb77224 */ /* 0x000fe200078e0005 */
[----:B------:R-:W-:Y:S01]  /*15b90*/  MOV R2, RZ ;  /* 0x000000ff00027202 */ /* 0x000fe20000000f00 */
[----:B------:R-:W-:Y:S01]  /*15ba0*/  IMAD.MOV.U32 R184, RZ, RZ, 0x181f ;  /* 0x0000181fffb87424 */ /* 0x000fe200078e00ff */
[----:B------:R-:W-:Y:S02]  /*15bb0*/  MOV R3, 0x15bd0 ;  /* 0x00015bd000037802 */ /* 0x000fe40000000f00 */
[----:B------:R-:W-:Y:S05]  /*15bc0*/  CALL.REL.NOINC `($__internal_9_$__cuda_sm70_shflsync_idx_p) ;  /* 0x000027f000007944 */ /* 0x000fea0003c00000 */
[----:B------:R-:W-:Y:S01]  /*15bd0*/  MOV R4, R184 ;  /* 0x000000b800047202 */ /* 0x000fe20000000f00 */
[----:B------:R-:W-:Y:S05]  /*15be0*/  BRA `(.L_x_632) ;  /* 0xfffee80000007947 */ /* 0x000fea000383ffff */
.L_x_485:
[----:B------:R-:W-:Y:S01]  /*15bf0*/  IMAD.MOV.U32 R183, RZ, RZ, R12 ;  /* 0x000000ffffb77224 */ /* 0x000fe200078e000c */
[----:B------:R-:W-:Y:S01]  /*15c00*/  MOV R2, RZ ;  /* 0x000000ff00027202 */ /* 0x000fe20000000f00 */
[----:B------:R-:W-:Y:S01]  /*15c10*/  IMAD.MOV.U32 R184, RZ, RZ, 0x181f ;  /* 0x0000181fffb87424 */ /* 0x000fe200078e00ff */
[----:B------:R-:W-:Y:S02]  /*15c20*/  MOV R3, 0x15c40 ;  /* 0x00015c4000037802 */ /* 0x000fe40000000f00 */
[----:B-12---:R-:W-:Y:S05]  /*15c30*/  CALL.REL.NOINC `($__internal_9_$__cuda_sm70_shflsync_idx_p) ;  /* 0x0000278000007944 */ /* 0x006fea0003c00000 */
[C---:B------:R-:W-:Y:S01]  /*15c40*/  IADD3 R6, P1, R184.reuse, R99, RZ ;  /* 0x00000063b8067210 */ /* 0x040fe20007f3e0ff */
[----:B------:R-:W-:Y:S01]  /*15c50*/  IMAD.MOV.U32 R183, RZ, RZ, R5 ;  /* 0x000000ffffb77224 */ /* 0x000fe200078e0005 */
[----:B------:R-:W-:-:S02]  /*15c60*/  IADD3 R8, P0, R184, R98, RZ ;  /* 0x00000062b8087210 */ /* 0x000fc40007f1e0ff */
[----:B------:R-:W-:Y:S01]  /*15c70*/  ISETP.GE.AND P2, PT, R182, c[0x0][0x1d4], PT ;  /* 0x00007500b6007a0c */ /* 0x000fe20003f46270 */
[C---:B------:R-:W-:Y:S01]  /*15c80*/  IMAD.X R7, R4.reuse, 0x1, R94, P1 ;  /* 0x0000000104077824 */ /* 0x040fe200008e065e */
[----:B------:R-:W-:Y:S01]  /*15c90*/  ISETP.GE.AND P1, PT, R191, c[0x0][0x1d4], PT ;  /* 0x00007500bf007a0c */ /* 0x000fe20003f26270 */
[----:B------:R-:W-:Y:S01]  /*15ca0*/  IMAD.X R9, R4, 0x1, R93, P0 ;  /* 0x0000000104097824 */ /* 0x000fe200000e065d */
[----:B------:R-:W-:Y:S02]  /*15cb0*/  ISETP.GE.AND P0, PT, R192, c[0x0][0x1d4], PT ;  /* 0x00007500c0007a0c */ /* 0x000fe40003f06270 */
[----:B------:R-:W-:Y:S01]  /*15cc0*/  IADD3 R2, P3, R184, R100, RZ ;  /* 0x00000064b8027210 */ /* 0x000fe20007f7e0ff */
[----:B------:R-:W-:Y:S01]  /*15cd0*/  IMAD.MOV.U32 R184, RZ, RZ, 0x181f ;  /* 0x0000181fffb87424 */ /* 0x000fe200078e00ff */
[----:B------:R-:W-:Y:S02]  /*15ce0*/  SEL R11, RZ, 0x10, P2 ;  /* 0x00000010ff0b7807 */ /* 0x000fe40001000000 */
[----:B------:R-:W-:Y:S01]  /*15cf0*/  SEL R10, RZ, 0x10, P1 ;  /* 0x00000010ff0a7807 */ /* 0x000fe20000800000 */
[----:B------:R-:W-:Y:S01]  /*15d00*/  IMAD.X R3, R4, 0x1, R95, P3 ;  /* 0x0000000104037824 */ /* 0x000fe200018e065f */
[----:B------:R-:W-:Y:S01]  /*15d10*/  SEL R5, RZ, 0x10, P0 ;  /* 0x00000010ff057807 */ /* 0x000fe20000000000 */
[----:B------:R-:W-:Y:S01]  /*15d20*/  @!PT LDS RZ, [RZ] ;  /* 0x00000000fffff984 */ /* 0x000fe20000000800 */
[----:B------:R-:W-:Y:S01]  /*15d30*/  @!PT LDS RZ, [RZ] ;  /* 0x00000000fffff984 */ /* 0x000fe20000000800 */
[----:B------:R-:W-:Y:S01]  /*15d40*/  @!PT LDS RZ, [RZ] ;  /* 0x00000000fffff984 */ /* 0x000fe20000000800 */
[----:B------:R1:W-:Y:S04]  /*15d50*/  LDGSTS.E.BYPASS.LTC128B.128 [R179+0x6100], [R8.64], !P2 ;  /* 0x0610000008b37fae */ /* 0x0003e8000d101d48 */
[----:B------:R1:W-:Y:S04]  /*15d60*/  LDGSTS.E.BYPASS.LTC128B.128 [R179+0x8100], [R6.64], !P1 ;  /* 0x0810000006b37fae */ /* 0x0003e8000c901d48 */
[----:B------:R2:W-:Y:S02]  /*15d70*/  LDGSTS.E.BYPASS.LTC128B.128 [R179+0xa100], [R2.64], !P0 ;  /* 0x0a10000002b37fae */ /* 0x0005e4000c101d48 */
[----:B--2---:R-:W-:Y:S01]  /*15d80*/  IMAD.MOV.U32 R2, RZ, RZ, 0x1 ;  /* 0x00000001ff027424 */ /* 0x004fe200078e00ff */
[----:B------:R-:W-:-:S02]  /*15d90*/  MOV R3, 0x15db0 ;  /* 0x00015db000037802 */ /* 0x000fc40000000f00 */
[----:B-1----:R-:W-:Y:S05]  /*15da0*/  CALL.REL.NOINC `($__internal_9_$__cuda_sm70_shflsync_idx_p) ;  /* 0x0000261000007944 */ /* 0x002fea0003c00000 */
        /* <DEDUP_REMOVED lines=8> */
.L_x_486:
[----:B------:R-:W-:Y:S01]  /*15e30*/  IMAD.MOV.U32 R183, RZ, RZ, R4 ;  /* 0x000000ffffb77224 */ /* 0x000fe200078e0004 */
[----:B------:R-:W-:Y:S01]  /*15e40*/  MOV R2, RZ ;  /* 0x000000ff00027202 */ /* 0x000fe20000000f00 */
[----:B------:R-:W-:Y:S01]  /*15e50*/  IMAD.MOV.U32 R184, RZ, RZ, 0x1c1f ;  /* 0x00001c1fffb87424 */ /* 0x000fe200078e00ff */
[----:B------:R-:W-:Y:S02]  /*15e60*/  MOV R3, 0x15e80 ;  /* 0x00015e8000037802 */ /* 0x000fe40000000f00 */
[----:B------:R-:W-:Y:S05]  /*15e70*/  CALL.REL.NOINC `($__internal_9_$__cuda_sm70_shflsync_idx_p) ;  /* 0x0000254000007944 */ /* 0x000fea0003c00000 */
[----:B------:R-:W-:Y:S01]  /*15e80*/  MOV R3, R184 ;  /* 0x000000b800037202 */ /* 0x000fe20000000f00 */
[----:B------:R-:W-:Y:S05]  /*15e90*/  BRA `(.L_x_634) ;  /* 0xfffee8f000007947 */ /* 0x000fea000383ffff */
.L_x_491:
[----:B------:R-:W-:Y:S01]  /*15ea0*/  IMAD.MOV.U32 R183, RZ, RZ, R4 ;  /* 0x000000ffffb77224 */ /* 0x000fe200078e0004 */
[----:B------:R-:W-:Y:S01]  /*15eb0*/  MOV R2, 0x1 ;  /* 0x0000000100027802 */ /* 0x000fe20000000f00 */
[----:B------:R-:W-:Y:S01]  /*15ec0*/  IMAD.MOV.U32 R184, RZ, RZ, 0x1c1f ;  /* 0x00001c1fffb87424 */ /* 0x000fe200078e00ff */
[----:B------:R-:W-:Y:S02]  /*15ed0*/  MOV R3, 0x15ef0 ;  /* 0x00015ef000037802 */ /* 0x000fe40000000f00 */
[----:B-1----:R-:W-:Y:S05]  /*15ee0*/  CALL.REL.NOINC `($__internal_9_$__cuda_sm70_shflsync_idx_p) ;  /* 0x000024d000007944 */ /* 0x002fea0003c00000 */
[----:B------:R-:W-:Y:S01]  /*15ef0*/  MOV R3, R184 ;  /* 0x000000b800037202 */ /* 0x000fe20000000f00 */
[----:B------:R-:W-:Y:S05]  /*15f00*/  BRA `(.L_x_635) ;  /* 0xfffeed6000007947 */ /* 0x000fea000383ffff */
.L_x_496:
[----:B------:R-:W-:Y:S01]  /*15f10*/  IMAD.MOV.U32 R128, RZ, RZ, R4 ;  /* 0x000000ffff807224 */ /* 0x000fe200078e0004 */
[----:B------:R-:W-:-:S02]  /*15f20*/  MOV R0, 0x2 ;  /* 0x0000000200007802 */ /* 0x000fc40000000f00 */
[----:B------:R-:W-:Y:S02]  /*15f30*/  MOV R2, 0x15f50 ;  /* 0x00015f5000027802 */ /* 0x000fe40000000f00 */
[----:B------:R-:W-:Y:S05]  /*15f40*/  CALL.REL.NOINC `($__internal_8_$__cuda_sm70_shflsync_bfly_p) ;  /* 0x0000241000007944 */ /* 0x000fea0003c00000 */
[----:B------:R-:W-:Y:S05]  /*15f50*/  BRA `(.L_x_636) ;  /* 0xfffef3c000007947 */ /* 0x000fea000383ffff */
.L_x_497:
[----:B------:R-:W-:Y:S01]  /*15f60*/  IMAD.MOV.U32 R128, RZ, RZ, R4 ;  /* 0x000000ffff807224 */ /* 0x000fe200078e0004 */
[----:B------:R-:W-:Y:S02]  /*15f70*/  MOV R0, 0x1 ;  /* 0x0000000100007802 */ /* 0x000fe40000000f00 */
[----:B------:R-:W-:Y:S02]  /*15f80*/  MOV R2, 0x15fa0 ;  /* 0x00015fa000027802 */ /* 0x000fe40000000f00 */
[----:B------:R-:W-:Y:S05]  /*15f90*/  CALL.REL.NOINC `($__internal_8_$__cuda_sm70_shflsync_bfly_p) ;  /* 0x000023c000007944 */ /* 0x000fea0003c00000 */
[----:B------:R-:W-:Y:S01]  /*15fa0*/  FMNMX.FTZ R129, R4, R0, !PT ;  /* 0x0000000004817209 */ /* 0x000fe20007810000 */
[----:B------:R-:W-:Y:S01]  /*15fb0*/  IMAD.MOV.U32 R128, RZ, RZ, R5 ;  /* 0x000000ffff807224 */ /* 0x000fe200078e0005 */
[----:B------:R-:W-:Y:S01]  /*15fc0*/  MOV R2, 0x15ff0 ;  /* 0x00015ff000027802 */ /* 0x000fe20000000f00 */
[----:B------:R-:W-:Y:S02]  /*15fd0*/  IMAD.MOV.U32 R0, RZ, RZ, 0x2 ;  /* 0x00000002ff007424 */ /* 0x000fe400078e00ff */
[----:B------:R-:W-:Y:S05]  /*15fe0*/  CALL.REL.NOINC `($__internal_8_$__cuda_sm70_shflsync_bfly_p) ;  /* 0x0000237000007944 */ /* 0x000fea0003c00000 */
[----:B------:R-:W-:Y:S01]  /*15ff0*/  FMNMX.FTZ R5, R5, R0, !PT ;  /* 0x0000000005057209 */ /* 0x000fe20007810000 */
[----:B------:R-:W-:Y:S01]  /*16000*/  IMAD.MOV.U32 R0, RZ, RZ, 0x1 ;  /* 0x00000001ff007424 */ /* 0x000fe200078e00ff */
[----:B------:R-:W-:-:S03]  /*16010*/  MOV R2, 0x16040 ;  /* 0x0001604000027802 */ /* 0x000fc60000000f00 */
[----:B------:R-:W-:Y:S02]  /*16020*/  IMAD.MOV.U32 R128, RZ, RZ, R5 ;  /* 0x000000ffff807224 */ /* 0x000fe400078e0005 */
[----:B------:R-:W-:Y:S05]  /*16030*/  CALL.REL.NOINC `($__internal_8_$__cuda_sm70_shflsync_bfly_p) ;  /* 0x0000232000007944 */ /* 0x000fea0003c00000 */
[----:B------:R-:W-:Y:S01]  /*16040*/  MOV R3, R0 ;  /* 0x0000000000037202 */ /* 0x000fe20000000f00 */
[----:B------:R-:W-:Y:S05]  /*16050*/  BRA `(.L_x_637) ;  /* 0xfffef33000007947 */ /* 0x000fea000383ffff */
.L_x_505:
[----:B------:R-:W-:Y:S01]  /*16060*/  MOV R2, RZ ;  /* 0x000000ff00027202 */ /* 0x000fe20000000f00 */
[----:B------:R-:W-:Y:S01]  /*16070*/  IMAD.MOV.U32 R183, RZ, RZ, R5 ;  /* 0x000000ffffb77224 */ /* 0x000fe200078e0005 */
[----:B------:R-:W-:Y:S01]  /*16080*/  MOV R3, 0x160b0 ;  /* 0x000160b000037802 */ /* 0x000fe20000000f00 */
[----:B------:R-:W-:Y:S02]  /*16090*/  IMAD.MOV.U32 R184, RZ, RZ, 0x181f ;  /* 0x0000181fffb87424 */ /* 0x000fe400078e00ff */
[----:B-1234-:R-:W-:Y:S05]  /*160a0*/  CALL.REL.NOINC `($__internal_9_$__cuda_sm70_shflsync_idx_p) ;  /* 0x0000231000007944 */ /* 0x01efea0003c00000 */
[----:B------:R-:W-:Y:S01]  /*160b0*/  MOV R4, R184 ;  /* 0x000000b800047202 */ /* 0x000fe20000000f00 */
[----:B------:R-:W-:-:S05]  /*160c0*/  BRA `(.L_x_638) ;  /* 0xffff081000007947 */ /* 0x000fca000383ffff */
.L_x_506:
[----:B------:R-:W-:Y:S01]  /*160d0*/  MOV R2, RZ ;  /* 0x000000ff00027202 */ /* 0x000fe20000000f00 */
[----:B------:R-:W-:Y:S01]  /*160e0*/  IMAD.MOV.U32 R183, RZ, RZ, R13 ;  /* 0x000000ffffb77224 */ /* 0x000fe200078e000d */
[----:B------:R-:W-:Y:S01]  /*160f0*/  MOV R3, 0x16120 ;  /* 0x0001612000037802 */ /* 0x000fe20000000f00 */
[----:B------:R-:W-:Y:S02]  /*16100*/  IMAD.MOV.U32 R184, RZ, RZ, 0x181f ;  /* 0x0000181fffb87424 */ /* 0x000fe400078e00ff */
[----:B-1234-:R-:W-:Y:S05]  /*16110*/  CALL.REL.NOINC `($__internal_9_$__cuda_sm70_shflsync_idx_p) ;  /* 0x000022a000007944 */ /* 0x01efea0003c00000 */
[----:B------:R-:W-:Y:S01]  /*16120*/  ISETP.GE.AND P2, PT, R182, c[0x0][0x1d4], PT ;  /* 0x00007500b6007a0c */ /* 0x000fe20003f46270 */
[----:B------:R-:W-:Y:S01]  /*16130*/  IMAD.MOV.U32 R183, RZ, RZ, R5 ;  /* 0x000000ffffb77224 */ /* 0x000fe200078e0005 */
[----:B------:R-:W-:Y:S02]  /*16140*/  IADD3 R2, P0, R184, R21, RZ ;  /* 0x00000015b8027210 */ /* 0x000fe40007f1e0ff */
[----:B------:R-:W-:Y:S02]  /*16150*/  ISETP.GE.AND P1, PT, R191, c[0x0][0x1d4], PT ;  /* 0x00007500bf007a0c */ /* 0x000fe40003f26270 */
[----:B------:R-:W-:Y:S01]  /*16160*/  SEL R5, RZ, 0x10, P2 ;  /* 0x00000010ff057807 */ /* 0x000fe20001000000 */
[----:B------:R-:W-:Y:S01]  /*16170*/  IMAD.X R3, R4, 0x1, R14, P0 ;  /* 0x0000000104037824 */ /* 0x000fe200000e060e */
[----:B------:R-:W-:Y:S05]  /*16180*/  IADD3 R6, P0, R184, R22, RZ ;  /* 0x00000016b8067210 */ /* 0x000fea0007f1e0ff */
[----:B------:R-:W-:Y:S01]  /*16190*/  @!PT LDS RZ, [RZ] ;  /* 0x00000000fffff984 */ /* 0x000fe20000000800 */
[----:B------:R-:W-:Y:S01]  /*161a0*/  @!PT LDS RZ, [RZ] ;  /* 0x00000000fffff984 */ /* 0x000fe20000000800 */
[----:B------:R-:W-:Y:S01]  /*161b0*/  @!PT LDS RZ, [RZ] ;  /* 0x00000000fffff984 */ /* 0x000fe20000000800 */
[----:B------:R1:W-:Y:S01]  /*161c0*/  LDGSTS.E.BYPASS.LTC128B.128 [R179+0x100], [R2.64], !P2 ;  /* 0x0010000002b37fae */ /* 0x0003e2000d101d48 */
[----:B------:R-:W-:Y:S05]  /*161d0*/  IMAD.X R7, R4, 0x1, R15, P0 ;  /* 0x0000000104077824 */ /* 0x000fea00000e060f */
[----:B------:R2:W-:Y:S01]  /*161e0*/  LDGSTS.E.BYPASS.LTC128B.128 [R179+0x2100], [R6.64], !P1 ;  /* 0x0210000006b37fae */ /* 0x0005e2000c901d48 */
[----:B-1----:R-:W-:Y:S01]  /*161f0*/  IADD3 R2, P0, R184, R23, RZ ;  /* 0x00000017b8027210 */ /* 0x002fe20007f1e0ff */
[----:B------:R-:W-:Y:S04]  /*16200*/  IMAD.MOV.U32 R184, RZ, RZ, 0x181f ;  /* 0x0000181fffb87424 */ /* 0x000fe800078e00ff */
[----:B------:R-:W-:Y:S01]  /*16210*/  IMAD.X R3, R4, 0x1, R20, P0 ;  /* 0x0000000104037824 */ /* 0x000fe200000e0614 */
[----:B------:R-:W-:Y:S02]  /*16220*/  ISETP.GE.AND P0, PT, R192, c[0x0][0x1d4], PT ;  /* 0x00007500c0007a0c */ /* 0x000fe40003f06270 */
[----:B--2---:R-:W-:Y:S02]  /*16230*/  SEL R6, RZ, 0x10, P1 ;  /* 0x00000010ff067807 */ /* 0x004fe40000800000 */
[----:B------:R-:W-:Y:S09]  /*16240*/  SEL R12, RZ, 0x10, P0 ;  /* 0x00000010ff0c7807 */ /* 0x000ff20000000000 */
[----:B------:R1:W-:Y:S02]  /*16250*/  LDGSTS.E.BYPASS.LTC128B.128 [R179+0x4100], [R2.64], !P0 ;  /* 0x0410000002b37fae */ /* 0x0003e4000c101d48 */
[----:B-1----:R-:W-:Y:S01]  /*16260*/  MOV R3, 0x16290 ;  /* 0x0001629000037802 */ /* 0x002fe20000000f00 */
[----:B------:R-:W-:Y:S02]  /*16270*/  IMAD.MOV.U32 R2, RZ, RZ, 0x1 ;  /* 0x00000001ff027424 */ /* 0x000fe400078e00ff */
[----:B------:R-:W-:Y:S05]  /*16280*/  CALL.REL.NOINC `($__internal_9_$__cuda_sm70_shflsync_idx_p) ;  /* 0x0000213000007944 */ /* 0x000fea0003c00000 */
[----:B------:R-:W-:Y:S01]  /*16290*/  MOV R2, 0x1 ;  /* 0x0000000100027802 */ /* 0x000fe20000000f00 */
[----:B------:R-:W-:Y:S01]  /*162a0*/  IMAD.MOV.U32 R4, RZ, RZ, R184 ;  /* 0x000000ffff047224 */ /* 0x000fe200078e00b8 */
[----:B------:R-:W-:Y:S01]  /*162b0*/  MOV R184, 0x181f ;  /* 0x0000181f00b87802 */ /* 0x000fe20000000f00 */
[----:B------:R-:W-:Y:S01]  /*162c0*/  IMAD.MOV.U32 R183, RZ, RZ, R13 ;  /* 0x000000ffffb77224 */ /* 0x000fe200078e000d */
[----:B------:R-:W-:Y:S02]  /*162d0*/  MOV R3, 0x162f0 ;  /* 0x000162f000037802 */ /* 0x000fe40000000f00 */
[----:B------:R-:W-:Y:S05]  /*162e0*/  CALL.REL.NOINC `($__internal_9_$__cuda_sm70_shflsync_idx_p) ;  /* 0x000020d000007944 */ /* 0x000fea0003c00000 */
[----:B------:R-:W-:Y:S01]  /*162f0*/  MOV R0, R184 ;  /* 0x000000b800007202 */ /* 0x000fe20000000f00 */
[----:B------:R-:W-:-:S05]  /*16300*/  BRA `(.L_x_639) ;  /* 0xffff072000007947 */ /* 0x000fca000383ffff */
.L_x_509:
[----:B------:R-:W-:Y:S01]  /*16310*/  MOV R2, RZ ;  /* 0x000000ff00027202 */ /* 0x000fe20000000f00 */
[----:B------:R-:W-:Y:S01]  /*16320*/  IMAD.MOV.U32 R183, RZ, RZ, R129 ;  /* 0x000000ffffb77224 */ /* 0x000fe200078e0081 */
[----:B------:R-:W-:Y:S01]  /*16330*/  MOV R3, 0x16360 ;  /* 0x0001636000037802 */ /* 0x000fe20000000f00 */
[----:B------:R-:W-:Y:S02]  /*16340*/  IMAD.MOV.U32 R184, RZ, RZ, 0x181f ;  /* 0x0000181fffb87424 */ /* 0x000fe400078e00ff */
[----:B------:R-:W-:Y:S05]  /*16350*/  CALL.REL.NOINC `($__internal_9_$__cuda_sm70_shflsync_idx_p) ;  /* 0x0000206000007944 */ /* 0x000fea0003c00000 */
[----:B------:R-:W-:Y:S01]  /*16360*/  MOV R128, R184 ;  /* 0x000000b800807202 */ /* 0x000fe20000000f00 */
[----:B------:R-:W-:-:S05]  /*16370*/  BRA `(.L_x_640) ;  /* 0xffff141000007947 */ /* 0x000fca000383ffff */
.L_x_510:
[----:B------:R-:W-:Y:S01]  /*16380*/  MOV R2, RZ ;  /* 0x000000ff00027202 */ /* 0x000fe20000000f00 */
[----:B------:R-:W-:Y:S01]  /*16390*/  IMAD.MOV.U32 R183, RZ, RZ, R139 ;  /* 0x000000ffffb77224 */ /* 0x000fe200078e008b */
[----:B------:R-:W-:Y:S01]  /*163a0*/  MOV R3, 0x163d0 ;  /* 0x000163d000037802 */ /* 0x000fe20000000f00 */
[----:B------:R-:W-:Y:S02]  /*163b0*/  IMAD.MOV.U32 R184, RZ, RZ, 0x181f ;  /* 0x0000181fffb87424 */ /* 0x000fe400078e00ff */
[----:B-12---:R-:W-:Y:S05]  /*163c0*/  CALL.REL.NOINC `($__internal_9_$__cuda_sm70_shflsync_idx_p) ;  /* 0x00001ff000007944 */ /* 0x006fea0003c00000 */
        /* <DEDUP_REMOVED lines=31> */
.L_x_511:
[----:B------:R-:W-:Y:S01]  /*165c0*/  MOV R2, RZ ;  /* 0x000000ff00027202 */ /* 0x000fe20000000f00 */
[----:B------:R-:W-:Y:S01]  /*165d0*/  IMAD.MOV.U32 R183, RZ, RZ, R128 ;  /* 0x000000ffffb77224 */ /* 0x000fe200078e0080 */
[----:B------:R-:W-:Y:S01]  /*165e0*/  MOV R3, 0x16610 ;  /* 0x0001661000037802 */ /* 0x000fe20000000f00 */
[----:B------:R-:W-:Y:S02]  /*165f0*/  IMAD.MOV.U32 R184, RZ, RZ, 0x1c1f ;  /* 0x00001c1fffb87424 */ /* 0x000fe400078e00ff */
[----:B------:R-:W-:Y:S05]  /*16600*/  CALL.REL.NOINC `($__internal_9_$__cuda_sm70_shflsync_idx_p) ;  /* 0x00001db000007944 */ /* 0x000fea0003c00000 */
[----:B------:R-:W-:Y:S01]  /*16610*/  MOV R3, R184 ;  /* 0x000000b800037202 */ /* 0x000fe20000000f00 */
[----:B------:R-:W-:-:S05]  /*16620*/  BRA `(.L_x_642) ;  /* 0xffff151000007947 */ /* 0x000fca000383ffff */
.L_x_516:
[----:B------:R-:W-:Y:S01]  /*16630*/  MOV R2, 0x1 ;  /* 0x0000000100027802 */ /* 0x000fe20000000f00 */
[----:B------:R-:W-:Y:S01]  /*16640*/  IMAD.MOV.U32 R183, RZ, RZ, R128 ;  /* 0x000000ffffb77224 */ /* 0x000fe200078e0080 */
[----:B------:R-:W-:Y:S01]  /*16650*/  MOV R3, 0x16680 ;  /* 0x0001668000037802 */ /* 0x000fe20000000f00 */
[----:B------:R-:W-:Y:S02]  /*16660*/  IMAD.MOV.U32 R184, RZ, RZ, 0x1c1f ;  /* 0x00001c1fffb87424 */ /* 0x000fe400078e00ff */
[----:B-1----:R-:W-:Y:S05]  /*16670*/  CALL.REL.NOINC `($__internal_9_$__cuda_sm70_shflsync_idx_p) ;  /* 0x00001d4000007944 */ /* 0x002fea0003c00000 */
[----:B------:R-:W-:Y:S01]  /*16680*/  MOV R3, R184 ;  /* 0x000000b800037202 */ /* 0x000fe20000000f00 */
[----:B------:R-:W-:-:S05]  /*16690*/  BRA `(.L_x_643) ;  /* 0xffff19b000007947 */ /* 0x000fca000383ffff */
.L_x_521:
[----:B------:R-:W-:Y:S02]  /*166a0*/  MOV R0, 0x2 ;  /* 0x0000000200007802 */ /* 0x000fe40000000f00 */
[----:B------:R-:W-:Y:S02]  /*166b0*/  MOV R2, 0x166d0 ;  /* 0x000166d000027802 */ /* 0x000fe40000000f00 */
[----:B------:R-:W-:Y:S05]  /*166c0*/  CALL.REL.NOINC `($__internal_8_$__cuda_sm70_shflsync_bfly_p) ;  /* 0x00001c9000007944 */ /* 0x000fea0003c00000 */
[----:B------:R-:W-:-:S05]  /*166d0*/  BRA `(.L_x_644) ;  /* 0xffff207000007947 */ /* 0x000fca000383ffff */
.L_x_522:
[----:B------:R-:W-:Y:S01]  /*166e0*/  MOV R0, 0x1 ;  /* 0x0000000100007802 */ /* 0x000fe20000000f00 */
[----:B-1----:R-:W-:Y:S01]  /*166f0*/  IMAD.MOV.U32 R128, RZ, RZ, R4 ;  /* 0x000000ffff807224 */ /* 0x002fe200078e0004 */
[----:B------:R-:W-:Y:S02]  /*16700*/  MOV R2, 0x16720 ;  /* 0x0001672000027802 */ /* 0x000fe40000000f00 */
[----:B------:R-:W-:Y:S05]  /*16710*/  CALL.REL.NOINC `($__internal_8_$__cuda_sm70_shflsync_bfly_p) ;  /* 0x00001c4000007944 */ /* 0x000fea0003c00000 */
[----:B------:R-:W-:Y:S01]  /*16720*/  IMAD.MOV.U32 R128, RZ, RZ, R5 ;  /* 0x000000ffff807224 */ /* 0x000fe200078e0005 */
[----:B------:R-:W-:Y:S01]  /*16730*/  FMNMX.FTZ R129, R4, R0, !PT ;  /* 0x0000000004817209 */ /* 0x000fe20007810000 */
[----:B------:R-:W-:Y:S01]  /*16740*/  IMAD.MOV.U32 R0, RZ, RZ, 0x2 ;  /* 0x00000002ff007424 */ /* 0x000fe200078e00ff */
[----:B------:R-:W-:Y:S02]  /*16750*/  MOV R2, 0x16770 ;  /* 0x0001677000027802 */ /* 0x000fe40000000f00 */
[----:B------:R-:W-:Y:S05]  /*16760*/  CALL.REL.NOINC `($__internal_8_$__cuda_sm70_shflsync_bfly_p) ;  /* 0x00001bf000007944 */ /* 0x000fea0003c00000 */
[----:B------:R-:W-:Y:S01]  /*16770*/  FMNMX.FTZ R128, R5, R0, !PT ;  /* 0x0000000005807209 */ /* 0x000fe20007810000 */
[----:B------:R-:W-:Y:S01]  /*16780*/  IMAD.MOV.U32 R0, RZ, RZ, 0x1 ;  /* 0x00000001ff007424 */ /* 0x000fe200078e00ff */
[----:B------:R-:W-:Y:S02]  /*16790*/  MOV R2, 0x167b0 ;  /* 0x000167b000027802 */ /* 0x000fe40000000f00 */
[----:B------:R-:W-:Y:S05]  /*167a0*/  CALL.REL.NOINC `($__internal_8_$__cuda_sm70_shflsync_bfly_p) ;  /* 0x00001bb000007944 */ /* 0x000fea0003c00000 */
[----:B------:R-:W-:-:S05]  /*167b0*/  BRA `(.L_x_645) ;  /* 0xffff200000007947 */ /* 0x000fca000383ffff */
.L_x_531:
[----:B------:R-:W-:Y:S01]  /*167c0*/  MOV R2, RZ ;  /* 0x000000ff00027202 */ /* 0x000fe20000000f00 */
[----:B------:R-:W-:Y:S01]  /*167d0*/  IMAD.MOV.U32 R183, RZ, RZ, R5 ;  /* 0x000000ffffb77224 */ /* 0x000fe200078e0005 */
[----:B------:R-:W-:Y:S01]  /*167e0*/  MOV R3, 0x16810 ;  /* 0x0001681000037802 */ /* 0x000fe20000000f00 */
[----:B------:R-:W-:Y:S02]  /*167f0*/  IMAD.MOV.U32 R184, RZ, RZ, 0x181f ;  /* 0x0000181fffb87424 */ /* 0x000fe400078e00ff */
[----:B-1234-:R-:W-:Y:S05]  /*16800*/  CALL.REL.NOINC `($__internal_9_$__cuda_sm70_shflsync_idx_p) ;  /* 0x00001bb000007944 */ /* 0x01efea0003c00000 */
[----:B------:R-:W-:Y:S01]  /*16810*/  MOV R4, R184 ;  /* 0x000000b800047202 */ /* 0x000fe20000000f00 */
[----:B------:R-:W-:-:S05]  /*16820*/  BRA `(.L_x_646) ;  /* 0xffff3bc000007947 */ /* 0x000fca000383ffff */
.L_x_532:
        /* <DEDUP_REMOVED lines=36> */
.L_x_535:
[----:B------:R-:W-:Y:S01]  /*16a70*/  MOV R2, RZ ;  /* 0x000000ff00027202 */ /* 0x000fe20000000f00 */
[----:B------:R-:W-:Y:S01]  /*16a80*/  IMAD.MOV.U32 R183, RZ, RZ, R129 ;  /* 0x000000ffffb77224 */ /* 0x000fe200078e0081 */
[----:B------:R-:W-:Y:S01]  /*16a90*/  MOV R3, 0x16ac0 ;  /* 0x00016ac000037802 */ /* 0x000fe20000000f00 */
[----:B------:R-:W-:Y:S02]  /*16aa0*/  IMAD.MOV.U32 R184, RZ, RZ, 0x181f ;  /* 0x0000181fffb87424 */ /* 0x000fe400078e00ff */
[----:B------:R-:W-:Y:S05]  /*16ab0*/  CALL.REL.NOINC `($__internal_9_$__cuda_sm70_shflsync_idx_p) ;  /* 0x0000190000007944 */ /* 0x000fea0003c00000 */
[----:B------:R-:W-:Y:S01]  /*16ac0*/  MOV R128, R184 ;  /* 0x000000b800807202 */ /* 0x000fe20000000f00 */
[----:B------:R-:W-:-:S05]  /*16ad0*/  BRA `(.L_x_648) ;  /* 0xffff47c000007947 */ /* 0x000fca000383ffff */
.L_x_536:
        /* <DEDUP_REMOVED lines=36> */
.L_x_537:
[----:B------:R-:W-:Y:S02]  /*16d20*/  MOV R0, 0x2 ;  /* 0x0000000200007802 */ /* 0x000fe40000000f00 */
[----:B------:R-:W-:Y:S02]  /*16d30*/  MOV R2, 0x16d50 ;  /* 0x00016d5000027802 */ /* 0x000fe40000000f00 */
[----:B------:R-:W-:Y:S05]  /*16d40*/  CALL.REL.NOINC `($__internal_8_$__cuda_sm70_shflsync_bfly_p) ;  /* 0x0000161000007944 */ /* 0x000fea0003c00000 */
[----:B------:R-:W-:-:S05]  /*16d50*/  BRA `(.L_x_650) ;  /* 0xffff4a3000007947 */ /* 0x000fca000383ffff */
.L_x_538:
        /* <DEDUP_REMOVED lines=14> */
.L_x_541:
[----:B------:R-:W-:Y:S01]  /*16e40*/  MOV R2, RZ ;  /* 0x000000ff00027202 */ /* 0x000fe20000000f00 */
[----:B------:R-:W-:Y:S01]  /*16e50*/  IMAD.MOV.U32 R183, RZ, RZ, R12 ;  /* 0x000000ffffb77224 */ /* 0x000fe200078e000c */
[----:B------:R-:W-:Y:S01]  /*16e60*/  MOV R3, 0x16e90 ;  /* 0x00016e9000037802 */ /* 0x000fe20000000f00 */
[----:B------:R-:W-:Y:S02]  /*16e70*/  IMAD.MOV.U32 R184, RZ, RZ, 0x181f ;  /* 0x0000181fffb87424 */ /* 0x000fe400078e00ff */
[----:B-1234-:R-:W-:Y:S05]  /*16e80*/  CALL.REL.NOINC `($__internal_9_$__cuda_sm70_shflsync_idx_p) ;  /* 0x0000153000007944 */ /* 0x01efea0003c00000 */
[----:B------:R-:W-:Y:S01]  /*16e90*/  MOV R2, R184 ;  /* 0x000000b800027202 */ /* 0x000fe20000000f00 */
[----:B------:R-:W-:-:S05]  /*16ea0*/  BRA `(.L_x_652) ;  /* 0xffff636000007947 */ /* 0x000fca000383ffff */
.L_x_544:
[----:B------:R-:W-:Y:S01]  /*16eb0*/  MOV R2, RZ ;  /* 0x000000ff00027202 */ /* 0x000fe20000000f00 */
[----:B------:R-:W-:Y:S01]  /*16ec0*/  IMAD.MOV.U32 R183, RZ, RZ, R129 ;  /* 0x000000ffffb77224 */ /* 0x000fe200078e0081 */
[----:B------:R-:W-:Y:S01]  /*16ed0*/  MOV R3, 0x16f00 ;  /* 0x00016f0000037802 */ /* 0x000fe20000000f00 */
[----:B------:R-:W-:Y:S02]  /*16ee0*/  IMAD.MOV.U32 R184, RZ, RZ, 0x181f ;  /* 0x0000181fffb87424 */ /* 0x000fe400078e00ff */
[----:B------:R-:W-:Y:S05]  /*16ef0*/  CALL.REL.NOINC `($__internal_9_$__cuda_sm70_shflsync_idx_p) ;  /* 0x000014c000007944 */ /* 0x000fea0003c00000 */
[----:B------:R-:W-:Y:S01]  /*16f00*/  MOV R128, R184 ;  /* 0x000000b800807202 */ /* 0x000fe20000000f00 */
[----:B------:R-:W-:-:S05]  /*16f10*/  BRA `(.L_x_653) ;  /* 0xffff713000007947 */ /* 0x000fca000383ffff */
.L_x_545:
[----:B------:R-:W-:Y:S01]  /*16f20*/  MOV R2, RZ ;  /* 0x000000ff00027202 */ /* 0x000fe20000000f00 */
[----:B------:R-:W-:Y:S01]  /*16f30*/  IMAD.MOV.U32 R183, RZ, RZ, R138 ;  /* 0x000000ffffb77224 */ /* 0x000fe200078e008a */
[----:B------:R-:W-:Y:S01]  /*16f40*/  MOV R3, 0x16f70 ;  /* 0x00016f7000037802 */ /* 0x000fe20000000f00 */
[----:B------:R-:W-:Y:S02]  /*16f50*/  IMAD.MOV.U32 R184, RZ, RZ, 0x181f ;  /* 0x0000181fffb87424 */ /* 0x000fe400078e00ff */
[----:B-12---:R-:W-:Y:S05]  /*16f60*/  CALL.REL.NOINC `($__internal_9_$__cuda_sm70_shflsync_idx_p) ;  /* 0x0000145000007944 */ /* 0x006fea0003c00000 */
[C---:B------:R-:W-:Y:S01]  /*16f70*/  IADD3 R2, -R177.reuse, 0x10, RZ ;  /* 0x00000010b1027810 */ /* 0x040fe20007ffe1ff */
[----:B------:R-:W-:Y:S03]  /*16f80*/  IMAD.MOV.U32 R183, RZ, RZ, R129 ;  /* 0x000000ffffb77224 */ /* 0x000fe600078e0081 */
[----:B------:R-:W-:Y:S04]  /*16f90*/  LOP3.LUT R2, R2, 0xf, RZ, 0xc0, !PT ;  /* 0x0000000f02027812 */ /* 0x000fe800078ec0ff */
[----:B------:R-:W-:Y:S04]  /*16fa0*/  IADD3 R2, P1, P0, R2, R184, R142 ;  /* 0x000000b802027210 */ /* 0x000fe8000783e08e */
[----:B------:R-:W-:Y:S02]  /*16fb0*/  IADD3.X R3, RZ, R128, R139, P1, P0 ;  /* 0x00000080ff037210 */ /* 0x000fe40000fe048b */
[----:B------:R-:W-:Y:S11]  /*16fc0*/  ISETP.NE.U32.AND P0, PT, R177, RZ, PT ;  /* 0x000000ffb100720c */ /* 0x000ff60003f05070 */
[----:B------:R-:W-:Y:S02]  /*16fd0*/  @!UPT UIADD3 URZ, URZ, URZ, URZ ;  /* 0x0000003f3f3ff290 */ /* 0x000fe4000fffe03f */
        /* <DEDUP_REMOVED lines=8> */
[----:B------:R-:W-:Y:S04]  /*17060*/  IMAD.MOV.U32 R184, RZ, RZ, 0x181f ;  /* 0x0000181fffb87424 */ /* 0x000fe800078e00ff */
[----:B------:R-:W-:Y:S05]  /*17070*/  IMAD.X R3, R128, 0x1, R141, P0 ;  /* 0x0000000180037824 */ /* 0x000fea00000e068d */
[----:B------:R1:W-:Y:S02]  /*17080*/  LDGSTS.E.BYPASS.LTC128B.128 [R179+0xa100], [R2.64], !P3 ;  /* 0x0a10000002b37fae */ /* 0x0003e4000d901d48 */
[----:B-1----:R-:W-:Y:S01]  /*17090*/  MOV R3, 0x170c0 ;  /* 0x000170c000037802 */ /* 0x002fe20000000f00 */
[----:B------:R-:W-:Y:S02]  /*170a0*/  IMAD.MOV.U32 R2, RZ, RZ, 0x1 ;  /* 0x00000001ff027424 */ /* 0x000fe400078e00ff */
[----:B--2---:R-:W-:Y:S05]  /*170b0*/  CALL.REL.NOINC `($__internal_9_$__cuda_sm70_shflsync_idx_p) ;  /* 0x0000130000007944 */ /* 0x004fea0003c00000 */
        /* <DEDUP_REMOVED lines=8> */
.L_x_546:
[----:B------:R-:W-:Y:S01]  /*17140*/  MOV R2, RZ ;  /* 0x000000ff00027202 */ /* 0x000fe20000000f00 */
[----:B------:R-:W-:Y:S01]  /*17150*/  IMAD.MOV.U32 R183, RZ, RZ, R128 ;  /* 0x000000ffffb77224 */ /* 0x000fe200078e0080 */
[----:B------:R-:W-:Y:S01]  /*17160*/  MOV R3, 0x17190 ;  /* 0x0001719000037802 */ /* 0x000fe20000000f00 */
[----:B------:R-:W-:Y:S02]  /*17170*/  IMAD.MOV.U32 R184, RZ, RZ, 0x1c1f ;  /* 0x00001c1fffb87424 */ /* 0x000fe400078e00ff */
[----:B------:R-:W-:Y:S05]  /*17180*/  CALL.REL.NOINC `($__internal_9_$__cuda_sm70_shflsync_idx_p) ;  /* 0x0000123000007944 */ /* 0x000fea0003c00000 */
[----:B------:R-:W-:Y:S01]  /*17190*/  MOV R3, R184 ;  /* 0x000000b800037202 */ /* 0x000fe20000000f00 */
[----:B------:R-:W-:-:S05]  /*171a0*/  BRA `(.L_x_655) ;  /* 0xffff71a000007947 */ /* 0x000fca000383ffff */
.L_x_551:
[----:B------:R-:W-:Y:S01]  /*171b0*/  MOV R2, 0x1 ;  /* 0x0000000100027802 */ /* 0x000fe20000000f00 */
[----:B------:R-:W-:Y:S01]  /*171c0*/  IMAD.MOV.U32 R183, RZ, RZ, R128 ;  /* 0x000000ffffb77224 */ /* 0x000fe200078e0080 */
[----:B------:R-:W-:Y:S01]  /*171d0*/  MOV R3, 0x17200 ;  /* 0x0001720000037802 */ /* 0x000fe20000000f00 */
[----:B------:R-:W-:Y:S02]  /*171e0*/  IMAD.MOV.U32 R184, RZ, RZ, 0x1c1f ;  /* 0x00001c1fffb87424 */ /* 0x000fe400078e00ff */
[----:B-1----:R-:W-:Y:S05]  /*171f0*/  CALL.REL.NOINC `($__internal_9_$__cuda_sm70_shflsync_idx_p) ;  /* 0x000011c000007944 */ /* 0x002fea0003c00000 */
[----:B------:R-:W-:Y:S01]  /*17200*/  MOV R3, R184 ;  /* 0x000000b800037202 */ /* 0x000fe20000000f00 */
[----:B------:R-:W-:-:S05]  /*17210*/  BRA `(.L_x_656) ;  /* 0xffff764000007947 */ /* 0x000fca000383ffff */
.L_x_556:
[----:B------:R-:W-:Y:S02]  /*17220*/  MOV R0, 0x2 ;  /* 0x0000000200007802 */ /* 0x000fe40000000f00 */
[----:B------:R-:W-:Y:S02]  /*17230*/  MOV R2, 0x17250 ;  /* 0x0001725000027802 */ /* 0x000fe40000000f00 */
[----:B------:R-:W-:Y:S05]  /*17240*/  CALL.REL.NOINC `($__internal_8_$__cuda_sm70_shflsync_bfly_p) ;  /* 0x0000111000007944 */ /* 0x000fea0003c00000 */
[----:B------:R-:W-:-:S05]  /*17250*/  BRA `(.L_x_657) ;  /* 0xffff7d0000007947 */ /* 0x000fca000383ffff */
.L_x_557:
        /* <DEDUP_REMOVED lines=10> */
[----:B------:R-:W-:Y:S03]  /*17300*/  MOV R2, 0x17330 ;  /* 0x0001733000027802 */ /* 0x000fe60000000f00 */
[----:B------:R-:W-:Y:S02]  /*17310*/  IMAD.MOV.U32 R128, RZ, RZ, R4 ;  /* 0x000000ffff807224 */ /* 0x000fe400078e0004 */
[----:B------:R-:W-:Y:S05]  /*17320*/  CALL.REL.NOINC `($__internal_8_$__cuda_sm70_shflsync_bfly_p) ;  /* 0x0000103000007944 */ /* 0x000fea0003c00000 */
[----:B------:R-:W-:-:S05]  /*17330*/  BRA `(.L_x_658) ;  /* 0xffff7c9000007947 */ /* 0x000fca000383ffff */
.L_x_559:
[----:B------:R-:W-:Y:S01]  /*17340*/  IMAD.MOV.U32 R128, RZ, RZ, R187 ;  /* 0x000000ffff807224 */ /* 0x000fe200078e00bb */
[----:B------:R-:W-:-:S02]  /*17350*/  MOV R0, 0x2 ;  /* 0x0000000200007802 */ /* 0x000fc40000000f00 */
[----:B------:R-:W-:Y:S02]  /*17360*/  MOV R2, 0x17380 ;  /* 0x0001738000027802 */ /* 0x000fe40000000f00 */
[----:B------:R-:W-:Y:S05]  /*17370*/  CALL.REL.NOINC `($__internal_8_$__cuda_sm70_shflsync_bfly_p) ;  /* 0x00000fe000007944 */ /* 0x000fea0003c00000 */
[----:B------:R-:W-:Y:S05]  /*17380*/  BRA `(.L_x_659) ;  /* 0xffff93e000007947 */ /* 0x000fea000383ffff */
.L_x_560:
[----:B------:R-:W-:Y:S01]  /*17390*/  IMAD.MOV.U32 R128, RZ, RZ, R4 ;  /* 0x000000ffff807224 */ /* 0x000fe200078e0004 */
[----:B------:R-:W-:Y:S02]  /*173a0*/  MOV R0, 0x1 ;  /* 0x0000000100007802 */ /* 0x000fe40000000f00 */
[----:B------:R-:W-:Y:S02]  /*173b0*/  MOV R2, 0x173d0 ;  /* 0x000173d000027802 */ /* 0x000fe40000000f00 */
[----:B-1----:R-:W-:Y:S05]  /*173c0*/  CALL.REL.NOINC `($__internal_8_$__cuda_sm70_shflsync_bfly_p) ;  /* 0x00000f9000007944 */ /* 0x002fea0003c00000 */
[----:B------:R-:W-:Y:S01]  /*173d0*/  FADD.FTZ R4, R4, R0 ;  /* 0x0000000004047221 */ /* 0x000fe20000010000 */
[----:B------:R-:W-:Y:S02]  /*173e0*/  MOV R128, R190 ;  /* 0x000000be00807202 */ /* 0x000fe40000000f00 */
[----:B------:R-:W-:Y:S02]  /*173f0*/  MOV R0, 0x2 ;  /* 0x0000000200007802 */ /* 0x000fe40000000f00 */
[----:B------:R-:W-:Y:S02]  /*17400*/  MOV R2, 0x17420 ;  /* 0x0001742000027802 */ /* 0x000fe40000000f00 */
[----:B------:R-:W-:Y:S05]  /*17410*/  CALL.REL.NOINC `($__internal_8_$__cuda_sm70_shflsync_bfly_p) ;  /* 0x00000f4000007944 */ /* 0x000fea0003c00000 */
[----:B------:R-:W-:Y:S01]  /*17420*/  FADD.FTZ R5, R190, R0 ;  /* 0x00000000be057221 */ /* 0x000fe20000010000 */
[----:B------:R-:W-:Y:S02]  /*17430*/  MOV R0, 0x1 ;  /* 0x0000000100007802 */ /* 0x000fe40000000f00 */
[----:B------:R-:W-:-:S02]  /*17440*/  MOV R2, 0x17470 ;  /* 0x0001747000027802 */ /* 0x000fc40000000f00 */
[----:B------:R-:W-:Y:S02]  /*17450*/  MOV R128, R5 ;  /* 0x0000000500807202 */ /* 0x000fe40000000f00 */
[----:B------:R-:W-:Y:S05]  /*17460*/  CALL.REL.NOINC `($__internal_8_$__cuda_sm70_shflsync_bfly_p) ;  /* 0x00000ef000007944 */ /* 0x000fea0003c00000 */
[----:B------:R-:W-:Y:S01]  /*17470*/  MOV R3, R0 ;  /* 0x0000000000037202 */ /* 0x000fe20000000f00 */
[----:B------:R-:W-:Y:S05]  /*17480*/  BRA `(.L_x_660) ;  /* 0xffff935000007947 */ /* 0x000fea000383ffff */
.L_x_567:
[----:B--234-:R-:W-:Y:S01]  /*17490*/  IMAD.MOV.U32 R183, RZ, RZ, R9 ;  /* 0x000000ffffb77224 */ /* 0x01cfe200078e0009 */
[----:B------:R-:W-:Y:S01]  /*174a0*/  MOV R2, RZ ;  /* 0x000000ff00027202 */ /* 0x000fe20000000f00 */
[----:B------:R-:W-:Y:S01]  /*174b0*/  IMAD.MOV.U32 R184, RZ, RZ, 0x181f ;  /* 0x0000181fffb87424 */ /* 0x000fe200078e00ff */
[----:B------:R-:W-:Y:S02]  /*174c0*/  MOV R3, 0x174e0 ;  /* 0x000174e000037802 */ /* 0x000fe40000000f00 */
[----:B-1----:R-:W-:Y:S05]  /*174d0*/  CALL.REL.NOINC `($__internal_9_$__cuda_sm70_shflsync_idx_p) ;  /* 0x00000ee000007944 */ /* 0x002fea0003c00000 */
[----:B------:R-:W-:Y:S01]  /*174e0*/  MOV R8, R184 ;  /* 0x000000b800087202 */ /* 0x000fe20000000f00 */
[----:B------:R-:W-:Y:S05]  /*174f0*/  BRA `(.L_x_661) ;  /* 0xffffaa5000007947 */ /* 0x000fea000383ffff */
.L_x_568:
[----:B------:R-:W-:Y:S01]  /*17500*/  IMAD.MOV.U32 R183, RZ, RZ, R11 ;  /* 0x000000ffffb77224 */ /* 0x000fe200078e000b */
[----:B------:R-:W-:Y:S01]  /*17510*/  MOV R2, RZ ;  /* 0x000000ff00027202 */ /* 0x000fe20000000f00 */
[----:B------:R-:W-:Y:S01]  /*17520*/  IMAD.MOV.U32 R184, RZ, RZ, 0x181f ;  /* 0x0000181fffb87424 */ /* 0x000fe200078e00ff */
[----:B------:R-:W-:Y:S02]  /*17530*/  MOV R3, 0x17550 ;  /* 0x0001755000037802 */ /* 0x000fe40000000f00 */
[----:B-123--:R-:W-:Y:S05]  /*17540*/  CALL.REL.NOINC `($__internal_9_$__cuda_sm70_shflsync_idx_p) ;  /* 0x00000e7000007944 */ /* 0x00efea0003c00000 */
[----:B------:R-:W-:Y:S01]  /*17550*/  MOV R0, R184 ;  /* 0x000000b800007202 */ /* 0x000fe20000000f00 */
[----:B------:R-:W-:Y:S05]  /*17560*/  BRA `(.L_x_662) ;  /* 0xffffaa0000007947 */ /* 0x000fea000383ffff */
.L_x_571:
[----:B------:R-:W-:Y:S01]  /*17570*/  IMAD.MOV.U32 R183, RZ, RZ, R9 ;  /* 0x000000ffffb77224 */ /* 0x000fe200078e0009 */
[----:B--2---:R-:W-:Y:S01]  /*17580*/  MOV R2, 0x1 ;  /* 0x0000000100027802 */ /* 0x004fe20000000f00 */
[----:B------:R-:W-:Y:S01]  /*17590*/  IMAD.MOV.U32 R184, RZ, RZ, 0x181f ;  /* 0x0000181fffb87424 */ /* 0x000fe200078e00ff */
[----:B------:R-:W-:-:S02]  /*175a0*/  MOV R3, 0x175c0 ;  /* 0x000175c000037802 */ /* 0x000fc40000000f00 */
[----:B-1-34-:R-:W-:Y:S05]  /*175b0*/  CALL.REL.NOINC `($__internal_9_$__cuda_sm70_shflsync_idx_p) ;  /* 0x00000e0000007944 */ /* 0x01afea0003c00000 */
        /* <DEDUP_REMOVED lines=8> */
.L_x_574:
[----:B------:R-:W-:Y:S01]  /*17640*/  IMAD.MOV.U32 R183, RZ, RZ, R9 ;  /* 0x000000ffffb77224 */ /* 0x000fe200078e0009 */
[----:B--2---:R-:W-:Y:S01]  /*17650*/  MOV R2, 0x2 ;  /* 0x0000000200027802 */ /* 0x004fe20000000f00 */
[----:B------:R-:W-:Y:S01]  /*17660*/  IMAD.MOV.U32 R184, RZ, RZ, 0x181f ;  /* 0x0000181fffb87424 */ /* 0x000fe200078e00ff */
[----:B------:R-:W-:Y:S02]  /*17670*/  MOV R3, 0x17690 ;  /* 0x0001769000037802 */ /* 0x000fe40000000f00 */
[----:B-1-34-:R-:W-:Y:S05]  /*17680*/  CALL.REL.NOINC `($__internal_9_$__cuda_sm70_shflsync_idx_p) ;  /* 0x00000d3000007944 */ /* 0x01afea0003c00000 */
[----:B------:R-:W-:Y:S01]  /*17690*/  MOV R8, R184 ;  /* 0x000000b800087202 */ /* 0x000fe20000000f00 */
[----:B------:R-:W-:Y:S05]  /*176a0*/  BRA `(.L_x_664) ;  /* 0xffffab9000007947 */ /* 0x000fea000383ffff */
.L_x_575:
[----:B------:R-:W-:Y:S01]  /*176b0*/  IMAD.MOV.U32 R183, RZ, RZ, R11 ;  /* 0x000000ffffb77224 */ /* 0x000fe200078e000b */
[----:B--2---:R-:W-:Y:S01]  /*176c0*/  MOV R2, 0x2 ;  /* 0x0000000200027802 */ /* 0x004fe20000000f00 */
[----:B------:R-:W-:Y:S01]  /*176d0*/  IMAD.MOV.U32 R184, RZ, RZ, 0x181f ;  /* 0x0000181fffb87424 */ /* 0x000fe200078e00ff */
[----:B------:R-:W-:Y:S02]  /*176e0*/  MOV R3, 0x17700 ;  /* 0x0001770000037802 */ /* 0x000fe40000000f00 */
[----:B-1-34-:R-:W-:Y:S05]  /*176f0*/  CALL.REL.NOINC `($__internal_9_$__cuda_sm70_shflsync_idx_p) ;  /* 0x00000cc000007944 */ /* 0x01afea0003c00000 */
[----:B------:R-:W-:Y:S01]  /*17700*/  MOV R0, R184 ;  /* 0x000000b800007202 */ /* 0x000fe20000000f00 */
[----:B------:R-:W-:Y:S05]  /*17710*/  BRA `(.L_x_665) ;  /* 0xffffab4000007947 */ /* 0x000fea000383ffff */
.L_x_578:
[----:B------:R-:W-:Y:S01]  /*17720*/  IMAD.MOV.U32 R183, RZ, RZ, R9 ;  /* 0x000000ffffb77224 */ /* 0x000fe200078e0009 */
[----:B---3--:R-:W-:Y:S01]  /*17730*/  MOV R2, 0x3 ;  /* 0x0000000300027802 */ /* 0x008fe20000000f00 */
        /* <DEDUP_REMOVED lines=11> */
.L_x_580:
[----:B------:R-:W-:Y:S01]  /*177f0*/  IMAD.MOV.U32 R183, RZ, RZ, R5 ;  /* 0x000000ffffb77224 */ /* 0x000fe200078e0005 */
[----:B------:R-:W-:Y:S01]  /*17800*/  MOV R2, RZ ;  /* 0x000000ff00027202 */ /* 0x000fe20000000f00 */
[----:B------:R-:W-:Y:S01]  /*17810*/  IMAD.MOV.U32 R184, RZ, RZ, 0x1c1f ;  /* 0x00001c1fffb87424 */ /* 0x000fe200078e00ff */
[----:B------:R-:W-:Y:S02]  /*17820*/  MOV R3, 0x17840 ;  /* 0x0001784000037802 */ /* 0x000fe40000000f00 */
[----:B------:R-:W-:Y:S05]  /*17830*/  CALL.REL.NOINC `($__internal_9_$__cuda_sm70_shflsync_idx_p) ;  /* 0x00000b8000007944 */ /* 0x000fea0003c00000 */
[----:B------:R-:W-:Y:S01]  /*17840*/  MOV R4, R184 ;  /* 0x000000b800047202 */ /* 0x000fe20000000f00 */
[----:B------:R-:W-:Y:S05]  /*17850*/  BRA `(.L_x_667) ;  /* 0xffffaeb000007947 */ /* 0x000fea000383ffff */
.L_x_581:
[----:B------:R-:W-:Y:S01]  /*17860*/  IMAD.MOV.U32 R183, RZ, RZ, R12 ;  /* 0x000000ffffb77224 */ /* 0x000fe200078e000c */
[----:B------:R-:W-:Y:S01]  /*17870*/  MOV R2, RZ ;  /* 0x000000ff00027202 */ /* 0x000fe20000000f00 */
[----:B------:R-:W-:Y:S01]  /*17880*/  IMAD.MOV.U32 R184, RZ, RZ, 0x1c1f ;  /* 0x00001c1fffb87424 */ /* 0x000fe200078e00ff */
[----:B------:R-:W-:Y:S02]  /*17890*/  MOV R3, 0x178b0 ;  /* 0x000178b000037802 */ /* 0x000fe40000000f00 */
[----:B-12---:R-:W-:Y:S05]  /*178a0*/  CALL.REL.NOINC `($__internal_9_$__cuda_sm70_shflsync_idx_p) ;  /* 0x00000b1000007944 */ /* 0x006fea0003c00000 */
[----:B------:R-:W-:Y:S01]  /*178b0*/  MOV R0, R184 ;  /* 0x000000b800007202 */ /* 0x000fe20000000f00 */
[----:B------:R-:W-:Y:S05]  /*178c0*/  BRA `(.L_x_668) ;  /* 0xffffae6000007947 */ /* 0x000fea000383ffff */
.L_x_584:
[----:B------:R-:W-:Y:S01]  /*178d0*/  IMAD.MOV.U32 R183, RZ, RZ, R5 ;  /* 0x000000ffffb77224 */ /* 0x000fe200078e0005 */
[----:B----4-:R-:W-:Y:S01]  /*178e0*/  MOV R2, 0x1 ;  /* 0x0000000100027802 */ /* 0x010fe20000000f00 */
[----:B------:R-:W-:Y:S01]  /*178f0*/  IMAD.MOV.U32 R184, RZ, RZ, 0x1c1f ;  /* 0x00001c1fffb87424 */ /* 0x000fe200078e00ff */
[----:B------:R-:W-:-:S02]  /*17900*/  MOV R3, 0x17920 ;  /* 0x0001792000037802 */ /* 0x000fc40000000f00 */
[----:B-123--:R-:W-:Y:S05]  /*17910*/  CALL.REL.NOINC `($__internal_9_$__cuda_sm70_shflsync_idx_p) ;  /* 0x00000aa000007944 */ /* 0x00efea0003c00000 */
        /* <DEDUP_REMOVED lines=8> */
.L_x_588:
[----:B------:R-:W-:Y:S01]  /*179a0*/  IMAD.MOV.U32 R183, RZ, RZ, R9 ;  /* 0x000000ffffb77224 */ /* 0x000fe200078e0009 */
[----:B------:R-:W-:Y:S01]  /*179b0*/  MOV R2, RZ ;  /* 0x000000ff00027202 */ /* 0x000fe20000000f00 */
[----:B------:R-:W-:Y:S01]  /*179c0*/  IMAD.MOV.U32 R184, RZ, RZ, 0x181f ;  /* 0x0000181fffb87424 */ /* 0x000fe200078e00ff */
[----:B------:R-:W-:Y:S02]  /*179d0*/  MOV R3, 0x179f0 ;  /* 0x000179f000037802 */ /* 0x000fe40000000f00 */
[----:B------:R-:W-:Y:S05]  /*179e0*/  CALL.REL.NOINC `($__internal_9_$__cuda_sm70_shflsync_idx_p) ;  /* 0x000009d000007944 */ /* 0x000fea0003c00000 */
[----:B------:R-:W-:Y:S01]  /*179f0*/  MOV R8, R184 ;  /* 0x000000b800087202 */ /* 0x000fe20000000f00 */
[----:B------:R-:W-:Y:S05]  /*17a00*/  BRA `(.L_x_670) ;  /* 0xffffc49000007947 */ /* 0x000fea000383ffff */
.L_x_589:
[----:B------:R-:W-:Y:S01]  /*17a10*/  IMAD.MOV.U32 R183, RZ, RZ, R12 ;  /* 0x000000ffffb77224 */ /* 0x000fe200078e000c */
[----:B------:R-:W-:Y:S01]  /*17a20*/  MOV R2, RZ ;  /* 0x000000ff00027202 */ /* 0x000fe20000000f00 */
[----:B------:R-:W-:Y:S01]  /*17a30*/  IMAD.MOV.U32 R184, RZ, RZ, 0x181f ;  /* 0x0000181fffb87424 */ /* 0x000fe200078e00ff */
[----:B------:R-:W-:Y:S02]  /*17a40*/  MOV R3, 0x17a60 ;  /* 0x00017a6000037802 */ /* 0x000fe40000000f00 */
[----:B-12---:R-:W-:Y:S05]  /*17a50*/  CALL.REL.NOINC `($__internal_9_$__cuda_sm70_shflsync_idx_p) ;  /* 0x0000096000007944 */ /* 0x006fea0003c00000 */
[----:B------:R-:W-:Y:S01]  /*17a60*/  MOV R0, R184 ;  /* 0x000000b800007202 */ /* 0x000fe20000000f00 */
[----:B------:R-:W-:Y:S05]  /*17a70*/  BRA `(.L_x_671) ;  /* 0xffffc44000007947 */ /* 0x000fea000383ffff */
.L_x_592:
        /* <DEDUP_REMOVED lines=13> */
.L_x_595:
[----:B------:R-:W-:Y:S01]  /*17b50*/  IMAD.MOV.U32 R183, RZ, RZ, R9 ;  /* 0x000000ffffb77224 */ /* 0x000fe200078e0009 */
[----:B-1----:R-:W-:Y:S01]  /*17b60*/  MOV R2, 0x2 ;  /* 0x0000000200027802 */ /* 0x002fe20000000f00 */
[----:B------:R-:W-:Y:S01]  /*17b70*/  IMAD.MOV.U32 R184, RZ, RZ, 0x181f ;  /* 0x0000181fffb87424 */ /* 0x000fe200078e00ff */
[----:B------:R-:W-:Y:S02]  /*17b80*/  MOV R3, 0x17ba0 ;  /* 0x00017ba000037802 */ /* 0x000fe40000000f00 */
[----:B--234-:R-:W-:Y:S05]  /*17b90*/  CALL.REL.NOINC `($__internal_9_$__cuda_sm70_shflsync_idx_p) ;  /* 0x0000082000007944 */ /* 0x01cfea0003c00000 */
[----:B------:R-:W-:Y:S01]  /*17ba0*/  MOV R8, R184 ;  /* 0x000000b800087202 */ /* 0x000fe20000000f00 */
[----:B------:R-:W-:Y:S05]  /*17bb0*/  BRA `(.L_x_673) ;  /* 0xffffc5e000007947 */ /* 0x000fea000383ffff */
.L_x_596:
[----:B------:R-:W-:Y:S01]  /*17bc0*/  IMAD.MOV.U32 R183, RZ, RZ, R12 ;  /* 0x000000ffffb77224 */ /* 0x000fe200078e000c */
[----:B------:R-:W-:Y:S01]  /*17bd0*/  MOV R2, 0x2 ;  /* 0x0000000200027802 */ /* 0x000fe20000000f00 */
[----:B------:R-:W-:Y:S01]  /*17be0*/  IMAD.MOV.U32 R184, RZ, RZ, 0x181f ;  /* 0x0000181fffb87424 */ /* 0x000fe200078e00ff */
[----:B------:R-:W-:Y:S02]  /*17bf0*/  MOV R3, 0x17c10 ;  /* 0x00017c1000037802 */ /* 0x000fe40000000f00 */
[----:B-1234-:R-:W-:Y:S05]  /*17c00*/  CALL.REL.NOINC `($__internal_9_$__cuda_sm70_shflsync_idx_p) ;  /* 0x000007b000007944 */ /* 0x01efea0003c00000 */
[----:B------:R-:W-:Y:S01]  /*17c10*/  MOV R0, R184 ;  /* 0x000000b800007202 */ /* 0x000fe20000000f00 */
[----:B------:R-:W-:Y:S05]  /*17c20*/  BRA `(.L_x_674) ;  /* 0xffffc59000007947 */ /* 0x000fea000383ffff */
.L_x_599:
[----:B------:R-:W-:Y:S01]  /*17c30*/  IMAD.MOV.U32 R183, RZ, RZ, R9 ;  /* 0x000000ffffb77224 */ /* 0x000fe200078e0009 */
[----:B-1----:R-:W-:Y:S01]  /*17c40*/  MOV R2, 0x3 ;  /* 0x0000000300027802 */ /* 0x002fe20000000f00 */
[----:B------:R-:W-:Y:S01]  /*17c50*/  IMAD.MOV.U32 R184, RZ, RZ, 0x181f ;  /* 0x0000181fffb87424 */ /* 0x000fe200078e00ff */
[----:B------:R-:W-:-:S02]  /*17c60*/  MOV R3, 0x17c80 ;  /* 0x00017c8000037802 */ /* 0x000fc40000000f00 */
[----:B--234-:R-:W-:Y:S05]  /*17c70*/  CALL.REL.NOINC `($__internal_9_$__cuda_sm70_shflsync_idx_p) ;  /* 0x0000074000007944 */ /* 0x01cfea0003c00000 */
        /* <DEDUP_REMOVED lines=8> */
.L_x_601:
[----:B------:R-:W-:Y:S01]  /*17d00*/  IMAD.MOV.U32 R183, RZ, RZ, R82 ;  /* 0x000000ffffb77224 */ /* 0x000fe200078e0052 */
[----:B------:R-:W-:Y:S01]  /*17d10*/  MOV R2, RZ ;  /* 0x000000ff00027202 */ /* 0x000fe20000000f00 */
[----:B------:R-:W-:Y:S01]  /*17d20*/  IMAD.MOV.U32 R184, RZ, RZ, 0x1f ;  /* 0x0000001fffb87424 */ /* 0x000fe200078e00ff */
[----:B------:R-:W-:Y:S02]  /*17d30*/  MOV R3, 0x17d50 ;  /* 0x00017d5000037802 */ /* 0x000fe40000000f00 */
[----:B------:R-:W-:Y:S05]  /*17d40*/  CALL.REL.NOINC `($__internal_9_$__cuda_sm70_shflsync_idx_p) ;  /* 0x0000067000007944 */ /* 0x000fea0003c00000 */
[----:B------:R-:W-:Y:S01]  /*17d50*/  MOV R9, R184 ;  /* 0x000000b800097202 */ /* 0x000fe20000000f00 */
[----:B------:R-:W-:Y:S05]  /*17d60*/  BRA `(.L_x_676) ;  /* 0xffffc7b000007947 */ /* 0x000fea000383ffff */
.L_x_602:
[----:B------:R-:W-:Y:S01]  /*17d70*/  IMAD.MOV.U32 R183, RZ, RZ, R82 ;  /* 0x000000ffffb77224 */ /* 0x000fe200078e0052 */
[----:B------:R-:W-:Y:S01]  /*17d80*/  MOV R2, 0x1 ;  /* 0x0000000100027802 */ /* 0x000fe20000000f00 */
[----:B------:R-:W-:Y:S01]  /*17d90*/  IMAD.MOV.U32 R184, RZ, RZ, 0x1f ;  /* 0x0000001fffb87424 */ /* 0x000fe200078e00ff */
[----:B------:R-:W-:Y:S02]  /*17da0*/  MOV R3, 0x17dc0 ;  /* 0x00017dc000037802 */ /* 0x000fe40000000f00 */
[----:B-12---:R-:W-:Y:S05]  /*17db0*/  CALL.REL.NOINC `($__internal_9_$__cuda_sm70_shflsync_idx_p) ;  /* 0x0000060000007944 */ /* 0x006fea0003c00000 */
[----:B------:R-:W-:Y:S01]  /*17dc0*/  MOV R8, R184 ;  /* 0x000000b800087202 */ /* 0x000fe20000000f00 */
[----:B------:R-:W-:Y:S05]  /*17dd0*/  BRA `(.L_x_677) ;  /* 0xffffc76000007947 */ /* 0x000fea000383ffff */
.L_x_603:
[----:B------:R-:W-:Y:S02]  /*17de0*/  MOV R2, 0x1 ;  /* 0x0000000100027802 */ /* 0x000fe40000000f00 */
[----:B------:R-:W-:-:S02]  /*17df0*/  MOV R3, 0x17e10 ;  /* 0x00017e1000037802 */ /* 0x000fc40000000f00 */
[----:B-1234-:R-:W-:Y:S05]  /*17e00*/  CALL.REL.NOINC `($__internal_10_$__cuda_sm70_shflsync_up_p) ;  /* 0x0000061000007944 */ /* 0x01efea0003c00000 */
[----:B------:R-:W-:Y:S05]  /*17e10*/  BRA `(.L_x_678) ;  /* 0xffffc84000007947 */ /* 0x000fea000383ffff */
.L_x_604:
[----:B------:R-:W-:Y:S02]  /*17e20*/  MOV R2, 0x2 ;  /* 0x0000000200027802 */ /* 0x000fe40000000f00 */
[----:B------:R-:W-:-:S02]  /*17e30*/  MOV R3, 0x17e50 ;  /* 0x00017e5000037802 */ /* 0x000fc40000000f00 */
[----:B--2-4-:R-:W-:Y:S05]  /*17e40*/  CALL.REL.NOINC `($__internal_10_$__cuda_sm70_shflsync_up_p) ;  /* 0x000005d000007944 */ /* 0x014fea0003c00000 */
        /* <DEDUP_REMOVED lines=24> */
.L_x_608:
[----:B------:R-:W-:Y:S02]  /*17fd0*/  MOV R2, 0x1 ;  /* 0x0000000100027802 */ /* 0x000fe40000000f00 */
[----:B------:R-:W-:Y:S02]  /*17fe0*/  MOV R3, 0x18000 ;  /* 0x0001800000037802 */ /* 0x000fe40000000f00 */
[----:B------:R-:W-:Y:S05]  /*17ff0*/  CALL.REL.NOINC `($__internal_10_$__cuda_sm70_shflsync_up_p) ;  /* 0x0000042000007944 */ /* 0x000fea0003c00000 */
[----:B------:R-:W-:Y:S01]  /*18000*/  MOV R2, R4 ;  /* 0x0000000400027202 */ /* 0x000fe20000000f00 */
[----:B------:R-:W-:Y:S05]  /*18010*/  BRA `(.L_x_680) ;  /* 0xffffc89000007947 */ /* 0x000fea000383ffff */
.L_x_609:
[----:B------:R-:W-:Y:S02]  /*18020*/  MOV R2, 0x2 ;  /* 0x0000000200027802 */ /* 0x000fe40000000f00 */
[----:B------:R-:W-:Y:S02]  /*18030*/  MOV R3, 0x18050 ;  /* 0x0001805000037802 */ /* 0x000fe40000000f00 */
        /* <DEDUP_REMOVED lines=25> */
.L_x_611:
[----:B------:R-:W-:Y:S02]  /*181d0*/  SEL R0, RZ, 0x1, P0 ;  /* 0x00000001ff007807 */ /* 0x000fe40000000000 */
[----:B------:R-:W-:Y:S02]  /*181e0*/  MOV R2, 0x18200 ;  /* 0x0001820000027802 */ /* 0x000fe40000000f00 */
[----:B-1----:R-:W-:Y:S05]  /*181f0*/  CALL.REL.NOINC `($__internal_11_$__cuda_sm70_votesync_ballot) ;  /* 0x0000029000007944 */ /* 0x002fea0003c00000 */
[----:B------:R-:W-:Y:S01]  /*18200*/  MOV R5, R0 ;  /* 0x0000000000057202 */ /* 0x000fe20000000f00 */
[----:B------:R-:W-:Y:S05]  /*18210*/  BRA `(.L_x_682) ;  /* 0xffffc82000007947 */ /* 0x000fea000383ffff */
.L_x_612:
[----:B------:R-:W-:Y:S01]  /*18220*/  IMAD.MOV.U32 R183, RZ, RZ, R6 ;  /* 0x000000ffffb77224 */ /* 0x000fe200078e0006 */
[----:B------:R-:W-:Y:S01]  /*18230*/  MOV R2, R0 ;  /* 0x0000000000027202 */ /* 0x000fe20000000f00 */
[----:B------:R-:W-:Y:S01]  /*18240*/  IMAD.MOV.U32 R184, RZ, RZ, 0x1f ;  /* 0x0000001fffb87424 */ /* 0x000fe200078e00ff */
[----:B------:R-:W-:Y:S02]  /*18250*/  MOV R3, 0x18270 ;  /* 0x0001827000037802 */ /* 0x000fe40000000f00 */
[----:B-1----:R-:W-:Y:S05]  /*18260*/  CALL.REL.NOINC `($__internal_9_$__cuda_sm70_shflsync_idx_p) ;  /* 0x0000015000007944 */ /* 0x002fea0003c00000 */
[----:B------:R-:W-:Y:S01]  /*18270*/  IMAD.MOV.U32 R10, RZ, RZ, R184 ;  /* 0x000000ffff0a7224 */ /* 0x000fe200078e00b8 */
[----:B------:R-:W-:Y:S01]  /*18280*/  MOV R2, R0 ;  /* 0x0000000000027202 */ /* 0x000fe20000000f00 */
[----:B------:R-:W-:Y:S01]  /*18290*/  IMAD.MOV.U32 R183, RZ, RZ, R7 ;  /* 0x000000ffffb77224 */ /* 0x000fe200078e0007 */
[----:B------:R-:W-:-:S02]  /*182a0*/  MOV R184, 0x1f ;  /* 0x0000001f00b87802 */ /* 0x000fc40000000f00 */
[----:B------:R-:W-:Y:S02]  /*182b0*/  MOV R3, 0x182d0 ;  /* 0x000182d000037802 */ /* 0x000fe40000000f00 */
[----:B------:R-:W-:Y:S05]  /*182c0*/  CALL.REL.NOINC `($__internal_9_$__cuda_sm70_shflsync_idx_p) ;  /* 0x000000f000007944 */ /* 0x000fea0003c00000 */
[----:B------:R-:W-:Y:S01]  /*182d0*/  MOV R7, R184 ;  /* 0x000000b800077202 */ /* 0x000fe20000000f00 */
[----:B------:R-:W-:Y:S05]  /*182e0*/  BRA `(.L_x_683) ;  /* 0xffffc7a000007947 */ /* 0x000fea000383ffff */
.L_x_615:
[----:B------:R-:W-:Y:S01]  /*182f0*/  IMAD.MOV.U32 R183, RZ, RZ, R4 ;  /* 0x000000ffffb77224 */ /* 0x000fe200078e0004 */
[----:B------:R-:W-:Y:S01]  /*18300*/  MOV R2, R0 ;  /* 0x0000000000027202 */ /* 0x000fe20000000f00 */
[----:B------:R-:W-:Y:S01]  /*18310*/  IMAD.MOV.U32 R184, RZ, RZ, 0x1f ;  /* 0x0000001fffb87424 */ /* 0x000fe200078e00ff */
[----:B------:R-:W-:Y:S02]  /*18320*/  MOV R3, 0x18340 ;  /* 0x0001834000037802 */ /* 0x000fe40000000f00 */
[----:B-1-34-:R-:W-:Y:S05]  /*18330*/  CALL.REL.NOINC `($__internal_9_$__cuda_sm70_shflsync_idx_p) ;  /* 0x0000008000007944 */ /* 0x01afea0003c00000 */
[----:B------:R-:W-:Y:S01]  /*18340*/  MOV R11, R184 ;  /* 0x000000b8000b7202 */ /* 0x000fe20000000f00 */
[----:B------:R-:W-:Y:S05]  /*18350*/  BRA `(.L_x_614) ;  /* 0xffffc79000007947 */ /* 0x000fea000383ffff */
        .weak           $__internal_8_$__cuda_sm70_shflsync_bfly_p
        .type           $__internal_8_$__cuda_sm70_shflsync_bfly_p,@function
        .size           $__internal_8_$__cuda_sm70_shflsync_bfly_p,($__internal_9_$__cuda_sm70_shflsync_idx_p - $__internal_8_$__cuda_sm70_shflsync_bfly_p)
$__internal_8_$__cuda_sm70_shflsync_bfly_p:
[----:B------:R-:W-:Y:S02]  /*18360*/  MOV R137, 0xffffffff ;  /* 0xffffffff00897802 */ /* 0x000fe40000000f00 */
[----:B------:R-:W-:Y:S02]  /*18370*/  MOV R3, 0x1f ;  /* 0x0000001f00037802 */ /* 0x000fe40000000f00 */
[----:B------:R-:W-:Y:S04]  /*18380*/  WARPSYNC R137 ;  /* 0x0000008900007348 */ /* 0x000fe80003800000 */
[----:B------:R1:W2:Y:S02]  /*18390*/  SHFL.BFLY PT, R0, R128, R0, R3 ;  /* 0x0c00000080007389 */ /* 0x0002a400000e0003 */
[----:B-1----:R-:W-:-:S04]  /*183a0*/  MOV R3, 0x0 ;  /* 0x0000000000037802 */ /* 0x002fc80000000f00 */
[----:B--2---:R-:W-:Y:S05]  /*183b0*/  RET.REL.NODEC R2 `(_ZN7cutlass13device_kernelIN5flash19enable_sm80_to_sm89INS1_16FlashAttnFwdSm80INS1_25CollectiveMainloopFwdSm80ILi8ELi1ELb0EN4cute5tupleIJNS5_1CILi128EEENS7_ILi64EEENS7_ILi192EEEEEELi192ENS_6half_tEfNS_4arch4Sm80ELb0ELb1ELb0ELb1ELb1ELb0ELb1ELb1EEENS1_21CollectiveEpilogueFwdINS6_IJS8_SA_S9_EEENS6_IJNS7_ILi1EEESI_SI_EEESC_SE_Li256ELb1ELb1ELb1ELb0EEENS1_36VarlenDynamicPersistentTileSchedulerILi128ELi64ELi256ELi256ELb1ELb1ELb0ELb1ELb0ELb1EEEEEEEEEvNT_6ParamsE) ;  /* 0xfffe7c4002007950 */ /* 0x004fea0003c3ffff */
        .weak           $__internal_9_$__cuda_sm70_shflsync_idx_p
        .type           $__internal_9_$__cuda_sm70_shflsync_idx_p,@function
        .size           $__internal_9_$__cuda_sm70_shflsync_idx_p,($__internal_10_$__cuda_sm70_shflsync_up_p - $__internal_9_$__cuda_sm70_shflsync_idx_p)
$__internal_9_$__cuda_sm70_shflsync_idx_p:
[----:B------:R-:W-:-:S04]  /*183c0*/  MOV R185, 0xffffffff ;  /* 0xffffffff00b97802 */ /* 0x000fc80000000f00 */
[----:B------:R-:W-:Y:S04]  /*183d0*/  WARPSYNC R185 ;  /* 0x000000b900007348 */ /* 0x000fe80003800000 */
[----:B------:R1:W2:Y:S02]  /*183e0*/  SHFL.IDX PT, R184, R183, R2, R184 ;  /* 0x00000002b7b87389 */ /* 0x0002a400000e00b8 */
[----:B-1----:R-:W-:Y:S02]  /*183f0*/  MOV R2, R3 ;  /* 0x0000000300027202 */ /* 0x002fe40000000f00 */
[----:B------:R-:W-:-:S04]  /*18400*/  MOV R3, 0x0 ;  /* 0x0000000000037802 */ /* 0x000fc80000000f00 */
[----:B--2---:R-:W-:Y:S05]  /*18410*/  RET.REL.NODEC R2 `(_ZN7cutlass13device_kernelIN5flash19enable_sm80_to_sm89INS1_16FlashAttnFwdSm80INS1_25CollectiveMainloopFwdSm80ILi8ELi1ELb0EN4cute5tupleIJNS5_1CILi128EEENS7_ILi64EEENS7_ILi192EEEEEELi192ENS_6half_tEfNS_4arch4Sm80ELb0ELb1ELb0ELb1ELb1ELb0ELb1ELb1EEENS1_21CollectiveEpilogueFwdINS6_IJS8_SA_S9_EEENS6_IJNS7_ILi1EEESI_SI_EEESC_SE_Li256ELb1ELb1ELb1ELb0EEENS1_36VarlenDynamicPersistentTileSchedulerILi128ELi64ELi256ELi256ELb1ELb1ELb0ELb1ELb0ELb1EEEEEEEEEvNT_6ParamsE) ;  /* 0xfffe7be002007950 */ /* 0x004fea0003c3ffff */
        .weak           $__internal_10_$__cuda_sm70_shflsync_up_p
        .type           $__internal_10_$__cuda_sm70_shflsync_up_p,@function
        .size           $__internal_10_$__cuda_sm70_shflsync_up_p,($__internal_11_$__cuda_sm70_votesync_ballot - $__internal_10_$__cuda_sm70_shflsync_up_p)
$__internal_10_$__cuda_sm70_shflsync_up_p:
[----:B------:R-:W-:Y:S02]  /*18420*/  IMAD.MOV.U32 R4, RZ, RZ, RZ ;  /* 0x000000ffff047224 */ /* 0x000fe400078e00ff */
[----:B------:R-:W-:-:S04]  /*18430*/  IMAD.MOV.U32 R10, RZ, RZ, -0x1 ;  /* 0xffffffffff0a7424 */ /* 0x000fc800078e00ff */
[----:B------:R-:W-:Y:S04]  /*18440*/  WARPSYNC R10 ;  /* 0x0000000a00007348 */ /* 0x000fe80003800000 */
[----:B------:R1:W2:Y:S02]  /*18450*/  SHFL.UP PT, R4, R0, R2, R4 ;  /* 0x0400000200047389 */ /* 0x0002a400000e0004 */
[----:B-1----:R-:W-:Y:S02]  /*18460*/  MOV R2, R3 ;  /* 0x0000000300027202 */ /* 0x002fe40000000f00 */
[----:B------:R-:W-:-:S04]  /*18470*/  MOV R3, 0x0 ;  /* 0x0000000000037802 */ /* 0x000fc80000000f00 */
[----:B--2---:R-:W-:Y:S05]  /*18480*/  RET.REL.NODEC R2 `(_ZN7cutlass13device_kernelIN5flash19enable_sm80_to_sm89INS1_16FlashAttnFwdSm80INS1_25CollectiveMainloopFwdSm80ILi8ELi1ELb0EN4cute5tupleIJNS5_1CILi128EEENS7_ILi64EEENS7_ILi192EEEEEELi192ENS_6half_tEfNS_4arch4Sm80ELb0ELb1ELb0ELb1ELb1ELb0ELb1ELb1EEENS1_21CollectiveEpilogueFwdINS6_IJS8_SA_S9_EEENS6_IJNS7_ILi1EEESI_SI_EEESC_SE_Li256ELb1ELb1ELb1ELb0EEENS1_36VarlenDynamicPersistentTileSchedulerILi128ELi64ELi256ELi256ELb1ELb1ELb0ELb1ELb0ELb1EEEEEEEEEvNT_6ParamsE) ;  /* 0xfffe7b7002007950 */ /* 0x004fea0003c3ffff */
        .weak           $__internal_11_$__cuda_sm70_votesync_ballot
        .type           $__internal_11_$__cuda_sm70_votesync_ballot,@function
        .size           $__internal_11_$__cuda_sm70_votesync_ballot,(.L_x_3097 - $__internal_11_$__cuda_sm70_votesync_ballot)
$__internal_11_$__cuda_sm70_votesync_ballot:
[----:B------:R-:W-:Y:S01]  /*18490*/  ISETP.NE.U32.AND P0, PT, R0, 0x1, PT ;  /* 0x000000010000780c */ /* 0x000fe20003f05070 */
[----:B------:R-:W-:-:S04]  /*184a0*/  IMAD.MOV.U32 R3, RZ, RZ, -0x1 ;  /* 0xffffffffff037424 */ /* 0x000fc800078e00ff */
[----:B------:R-:W-:Y:S08]  /*184b0*/  WARPSYNC R3 ;  /* 0x0000000300007348 */ /* 0x000ff00003800000 */
[----:B------:R-:W-:-:S04]  /*184c0*/  VOTE.ANY R0, PT, !P0 ;  /* 0x0000000000007806 */ /* 0x000fc800040e0100 */
[----:B------:R-:W-:Y:S01]  /*184d0*/  LOP3.LUT R0, R0, R3, RZ, 0xc0, !PT ;  /* 0x0000000300007212 */ /* 0x000fe200078ec0ff */
[----:B------:R-:W-:-:S04]  /*184e0*/  IMAD.MOV.U32 R3, RZ, RZ, 0x0 ;  /* 0x00000000ff037424 */ /* 0x000fc800078e00ff */
[----:B------:R-:W-:Y:S05]  /*184f0*/  RET.REL.NODEC R2 `(_ZN7cutlass13device_kernelIN5flash19enable_sm80_to_sm89INS1_16FlashAttnFwdSm80INS1_25CollectiveMainloopFwdSm80ILi8ELi1ELb0EN4cute5tupleIJNS5_1CILi128EEENS7_ILi64EEENS7_ILi192EEEEEELi192ENS_6half_tEfNS_4arch4Sm80ELb0ELb1ELb0ELb1ELb1ELb0ELb1ELb1EEENS1_21CollectiveEpilogueFwdINS6_IJS8_SA_S9_EEENS6_IJNS7_ILi1EEESI_SI_EEESC_SE_Li256ELb1ELb1ELb1ELb0EEENS1_36VarlenDynamicPersistentTileSchedulerILi128ELi64ELi256ELi256ELb1ELb1ELb0ELb1ELb0ELb1EEEEEEEEEvNT_6ParamsE) ;  /* 0xfffe7b0002007950 */ /* 0x000fea0003c3ffff */
.L_x_684:
        /* <DEDUP_REMOVED lines=16> */
.L_x_3097:


//--------------------- .text._ZN7cutlass13device_kernelIN5flash19enable_sm80_to_sm89INS1_16FlashAttnFwdSm80INS1_25CollectiveMainloopFwdSm80ILi8ELi1ELb0EN4cute5tupleIJNS5_1CILi128EEENS7_ILi64EEENS7_ILi192EEEEEELi192ENS_6half_tEfNS_4arch4Sm80ELb0ELb1ELb0ELb1ELb1ELb1ELb1ELb1EEENS1_21CollectiveEpilogueFwdINS6_IJS8_SA_S9_EEENS6_IJNS7_ILi1EEESI_SI_EEESC_SE_Li256ELb1ELb1ELb1ELb0EEENS1_36VarlenDynamicPersistentTileSchedulerILi128ELi64ELi256ELi256ELb1ELb1ELb0ELb1ELb0ELb1EEEEEEEEEvNT_6ParamsE --------------------------
	.section	.text._ZN7cutlass13device_kernelIN5flash19enable_sm80_to_sm89INS1_16FlashAttnFwdSm80INS1_25CollectiveMainloopFwdSm80ILi8ELi1ELb0EN4cute5tupleIJNS5_1CILi128EEENS7_ILi64EEENS7_ILi192EEEEEELi192ENS_6half_tEfNS_4arch4Sm80ELb0ELb1ELb0ELb1ELb1ELb1ELb1ELb1EEENS1_21CollectiveEpilogueFwdINS6_IJS8_SA_S9_EEENS6_IJNS7_ILi1EEESI_SI_EEESC_SE_Li256ELb1ELb1ELb1ELb0EEENS1_36VarlenDynamicPersistentTileSchedulerILi128ELi64ELi256ELi256ELb1ELb1ELb0ELb1ELb0ELb1EEEEEEEEEvNT_6ParamsE,"ax",@progbits
	.sectioninfo	@"SHI_REGISTERS=255"
	.align	128
.text._ZN7cutlass13device_kernelIN5flash19enable_sm80_to_sm89INS1_16FlashAttnFwdSm80INS1_25CollectiveMainloopFwdSm80ILi8ELi1ELb0EN4cute5tupleIJNS5_1CILi128EEENS7_ILi64EEENS7_ILi192EEEEEELi192ENS_6half_tEfNS_4arch4Sm80ELb0ELb1ELb0ELb1ELb1ELb1ELb1ELb1EEENS1_21CollectiveEpilogueFwdINS6_IJS8_SA_S9_EEENS6_IJNS7_ILi1EEESI_SI_EEESC_SE_Li256ELb1ELb1ELb1ELb0EEENS1_36VarlenDynamicPersistentTileSchedulerILi128ELi64ELi256ELi256ELb1ELb1ELb0ELb1ELb0ELb1EEEEEEEEEvNT_6ParamsE:
        .type           _ZN7cutlass13device_kernelIN5flash19enable_sm80_to_sm89INS1_16FlashAttnFwdSm80INS1_25CollectiveMainloopFwdSm80ILi8ELi1ELb0EN4cute5tupleIJNS5_1CILi128EEENS7_ILi64EEENS7_ILi192EEEEEELi192ENS_6half_tEfNS_4arch4Sm80ELb0ELb1ELb0ELb1ELb1ELb1ELb1ELb1EEENS1_21CollectiveEpilogueFwdINS6_IJS8_SA_S9_EEENS6_IJNS7_ILi1EEESI_SI_EEESC_SE_Li256ELb1ELb1ELb1ELb0EEENS1_36VarlenDynamicPersistentTileSchedulerILi128ELi64ELi256ELi256ELb1ELb1ELb0ELb1ELb0ELb1EEEEEEEEEvNT_6ParamsE,@function
        .size           _ZN7cutlass13device_kernelIN5flash19enable_sm80_to_sm89INS1_16FlashAttnFwdSm80INS1_25CollectiveMainloopFwdSm80ILi8ELi1ELb0EN4cute5tupleIJNS5_1CILi128EEENS7_ILi64EEENS7_ILi192EEEEEELi192ENS_6half_tEfNS_4arch4Sm80ELb0ELb1ELb0ELb1ELb1ELb1ELb1ELb1EEENS1_21CollectiveEpilogueFwdINS6_IJS8_SA_S9_EEENS6_IJNS7_ILi1EEESI_SI_EEESC_SE_Li256ELb1ELb1ELb1ELb0EEENS1_36VarlenDynamicPersistentTileSchedulerILi128ELi64ELi256ELi256ELb1ELb1ELb0ELb1ELb0ELb1EEEEEEEEEvNT_6ParamsE,(.L_x_3102 - _ZN7cutlass13device_kernelIN5flash19enable_sm80_to_sm89INS1_16FlashAttnFwdSm80INS1_25CollectiveMainloopFwdSm80ILi8ELi1ELb0EN4cute5tupleIJNS5_1CILi128EEENS7_ILi64EEENS7_ILi192EEEEEELi192ENS_6half_tEfNS_4arch4Sm80ELb0ELb1ELb0ELb1ELb1ELb1ELb1ELb1EEENS1_21CollectiveEpilogueFwdINS6_IJS8_SA_S9_EEENS6_IJNS7_ILi1EEESI_SI_EEESC_SE_Li256ELb1ELb1ELb1ELb0EEENS1_36VarlenDynamicPersistentTileSchedulerILi128ELi64ELi256ELi256ELb1ELb1ELb0ELb1ELb0ELb1EEEEEEEEEvNT_6ParamsE)
        .other          _ZN7cutlass13device_kernelIN5flash19enable_sm80_to_sm89INS1_16FlashAttnFwdSm80INS1_25CollectiveMainloopFwdSm80ILi8ELi1ELb0EN4cute5tupleIJNS5_1CILi128EEENS7_ILi64EEENS7_ILi192EEEEEELi192ENS_6half_tEfNS_4arch4Sm80ELb0ELb1ELb0ELb1ELb1ELb1ELb1ELb1EEENS1_21CollectiveEpilogueFwdINS6_IJS8_SA_S9_EEENS6_IJNS7_ILi1EEESI_SI_EEESC_SE_Li256ELb1ELb1ELb1ELb0EEENS1_36VarlenDynamicPersistentTileSchedulerILi128ELi64ELi256ELi256ELb1ELb1ELb0ELb1ELb0ELb1EEEEEEEEEvNT_6ParamsE,@"STO_CUDA_ENTRY STV_DEFAULT"
_ZN7cutlass13device_kernelIN5flash19enable_sm80_to_sm89INS1_16FlashAttnFwdSm80INS1_25CollectiveMainloopFwdSm80ILi8ELi1ELb0EN4cute5tupleIJNS5_1CILi128EEENS7_ILi64EEENS7_ILi192EEEEEELi192ENS_6half_tEfNS_4arch4Sm80ELb0ELb1ELb0ELb1ELb1ELb1ELb1ELb1EEENS1_21CollectiveEpilogueFwdINS6_IJS8_SA_S9_EEENS6_IJNS7_ILi1EEESI_SI_EEESC_SE_Li256ELb1ELb1ELb1ELb0EEENS1_36VarlenDynamicPersistentTileSchedulerILi128ELi64ELi256ELi256ELb1ELb1ELb0ELb1ELb0ELb1EEEEEEEEEvNT_6ParamsE:
        /* <DEDUP_REMOVED lines=13> */
[----:B------:R-:W-:-:S03]  /*00d0*/  CS2R R8, SRZ ;  /* 0x0000000000087805 */ /* 0x000fc6000001ff00 */
        /* <DEDUP_REMOVED lines=10> */
[C---:B------:R-:W-:Y:S01]  /*0180*/  ISETP.GE.U32.AND P4, PT, R13.reuse, 0x2, PT ;  /* 0x000000020d00780c */ /* 0x040fe20003f86070 */
[----:B------:R-:W-:Y:S01]  /*0190*/  IMAD.MOV.U32 R7, RZ, RZ, RZ ;  /* 0x000000ffff077224 */ /* 0x000fe200078e00ff */
        /* <DEDUP_REMOVED lines=26> */
.L_x_690:
        /* <DEDUP_REMOVED lines=11> */
[----:B------:R-:W3:Y:S04]  /*03f0*/  @!P0 LDG.E R9, [R4.64] ;  /* 0x0000000804098981 */ /* 0x000ee8000c1e1900 */
[----:B------:R-:W3:Y:S02]  /*0400*/  @!P0 LDG.E R8, [R2.64] ;  /* 0x0000000802088981 */ /* 0x000ee4000c1e1900 */
[----:B---3--:R-:W-:Y:S01]  /*0410*/  IMAD R5, R9, R8, RZ ;  /* 0x0000000809057224 */ /* 0x008fe200078e02ff */
[----:B------:R-:W-:Y:S05]  /*0420*/  BRA.DIV ~URZ, `(.L_x_688) ;  /* 0x000219b27f007947 */ /* 0x000fea000b800000 */
[----:B------:R1:W3:Y:S02]  /*0430*/  SHFL.UP PT, R0, R5, 0x1, RZ ;  /* 0x0420000005007989 */ /* 0x0002e400000e00ff */
.L_x_946:
        /* <DEDUP_REMOVED lines=16> */
.L_x_947:
[----:B---3--:R-:W-:-:S05]  /*0540*/  IMAD R0, R0, c[0x0][0x538], RZ ;  /* 0x00014e0000007a24 */ /* 0x008fca00078e02ff */
[----:B------:R-:W-:-:S04]  /*0550*/  IADD3 R6, R0, R6, RZ ;  /* 0x0000000600067210 */ /* 0x000fc80007ffe0ff */
[----:B------:R-:W-:-:S13]  /*0560*/  ISETP.GT.AND P0, PT, R6, UR4, PT ;  /* 0x0000000406007c0c */ /* 0x000fda000bf04270 */
[----:B-12---:R-:W-:Y:S05]  /*0570*/  @!P0 BRA `(.L_x_690) ;  /* 0xfffffdc000008947 */ /* 0x006fea000383ffff */
.L_x_686:
[----:B------:R-:W-:-:S05]  /*0580*/  IADD3 R11, -R0, R6, RZ ;  /* 0x00000006000b7210 */ /* 0x000fca0007ffe1ff */
[----:B------:R-:W-:-:S05]  /*0590*/  IMAD R0, R4, c[0x0][0x538], R11 ;  /* 0x00014e0004007a24 */ /* 0x000fca00078e020b */
[----:B------:R-:W-:Y:S01]  /*05a0*/  ISETP.GT.AND P0, PT, R0, UR4, PT ;  /* 0x0000000400007c0c */ /* 0x000fe2000bf04270 */
[----:B------:R-:W-:-:S12]  /*05b0*/  BRA.DIV ~URZ, `(.L_x_691) ;  /* 0x00021a327f007947 */ /* 0x000fd8000b800000 */
[----:B------:R-:W-:-:S04]  /*05c0*/  VOTE.ANY R10, PT, !P0 ;  /* 0x00000000000a7806 */ /* 0x000fc800040e0100 */
.L_x_948:
[----:B------:R-:W1:Y:S02]  /*05d0*/  POPC R5, R10 ;  /* 0x0000000a00057309 */ /* 0x000e640000000000 */
[----:B-12---:R-:W-:Y:S01]  /*05e0*/  IADD3 R247, R5, R7, RZ ;  /* 0x0000000705f77210 */ /* 0x006fe20007ffe0ff */
[----:B------:R-:W-:Y:S05]  /*05f0*/  BRA.DIV ~URZ, `(.L_x_692) ;  /* 0x00021a427f007947 */ /* 0x000fea000b800000 */
[----:B------:R1:W2:Y:S01]  /*0600*/  SHFL.IDX PT, R12, R9, R5, 0x1f ;  /* 0x00001f05090c7589 */ /* 0x0002a200000e0000 */
[----:B------:R-:W-:-:S03]  /*0610*/  MOV R6, RZ ;  /* 0x000000ff00067202 */ /* 0x000fc60000000f00 */
[----:B------:R1:W3:Y:S04]  /*0620*/  SHFL.IDX PT, R9, R8, R5, 0x1f ;  /* 0x00001f0508097589 */ /* 0x0002e800000e0000 */
.L_x_949:
[----:B------:R-:W-:Y:S01]  /*0630*/  ISETP.NE.AND P0, PT, R10, RZ, PT ;  /* 0x000000ff0a00720c */ /* 0x000fe20003f05270 */
[----:B------:R-:W-:-:S12]  /*0640*/  BSSY B0, `(.L_x_693) ;  /* 0x0000005000007945 */ /* 0x000fd80003800000 */
[----:B------:R-:W-:Y:S05]  /*0650*/  @!P0 BRA `(.L_x_694) ;  /* 0x0000003000008947 */ /* 0x000fea0003800000 */
[----:B------:R-:W-:Y:S01]  /*0660*/  IADD3 R0, R5, -0x1, RZ ;  /* 0xffffffff05007810 */ /* 0x000fe20007ffe0ff */
[----:B------:R-:W-:Y:S05]  /*0670*/  BRA.DIV ~URZ, `(.L_x_695) ;  /* 0x00021aa27f007947 */ /* 0x000fea000b800000 */
[----:B------:R4:W1:Y:S02]  /*0680*/  SHFL.IDX PT, R6, R4, R0, 0x1f ;  /* 0x00001f0004067589 */ /* 0x00086400000e0000 */
.L_x_694:
[----:B------:R-:W-:Y:S05]  /*0690*/  BSYNC B0 ;  /* 0x0000000000007941 */ /* 0x000fea0003800000 */
.L_x_693:
[----:B---3--:R-:W-:Y:S01]  /*06a0*/  ISETP.NE.AND P0, PT, R9, 0x1, PT ;  /* 0x000000010900780c */ /* 0x008fe20003f05270 */
[----:B-1----:R-:W-:Y:S01]  /*06b0*/  IMAD R244, R6, c[0x0][0x538], R11 ;  /* 0x00014e0006f47a24 */ /* 0x002fe200078e020b */
[----:B------:R-:W-:Y:S04]  /*06c0*/  BSSY B0, `(.L_x_696) ;  /* 0x0000085000007945 */ /* 0x000fe80003800000 */
[----:B------:R-:W-:-:S07]  /*06d0*/  IADD3 R11, -R244, UR4, RZ ;  /* 0x00000004f40b7c10 */ /* 0x000fce000fffe1ff */
[----:B------:R-:W-:Y:S05]  /*06e0*/  @!P0 BRA `(.L_x_697) ;  /* 0x000003e000008947 */ /* 0x000fea0003800000 */
[-C--:B--2-4-:R-:W-:Y:S02]  /*06f0*/  IABS R0, R12.reuse ;  /* 0x0000000c00007213 */ /* 0x094fe40000000000 */
        /* <DEDUP_REMOVED lines=61> */
.L_x_697:
[----:B------:R-:W-:-:S04]  /*0ad0*/  IMAD.MOV.U32 R2, RZ, RZ, 0x4 ;  /* 0x00000004ff027424 */ /* 0x000fc800078e00ff */
[----:B------:R-:W-:-:S05]  /*0ae0*/  IMAD.WIDE R2, R247, R2, c[0x0][0x590] ;  /* 0x00016400f7027625 */ /* 0x000fca00078e0202 */
[----:B------:R-:W3:Y:S02]  /*0af0*/  LDG.E R7, [R2.64] ;  /* 0x0000000802077981 */ /* 0x000ee4000c1e1900 */
[----:B--23--:R-:W-:-:S05]  /*0b00*/  IMAD R9, R7, R12, RZ ;  /* 0x0000000c07097224 */ /* 0x00cfca00078e02ff */
[-C--:B----4-:R-:W-:Y:S02]  /*0b10*/  IABS R0, R9.reuse ;  /* 0x0000000900007213 */ /* 0x090fe40000000000 */
        /* <DEDUP_REMOVED lines=63> */
.L_x_698:
[----:B------:R-:W-:Y:S05]  /*0f10*/  BSYNC B0 ;  /* 0x0000000000007941 */ /* 0x000fea0003800000 */
.L_x_696:
[----:B------:R-:W-:-:S04]  /*0f20*/  LOP3.LUT R0, RZ, R0, RZ, 0x33, !PT ;  /* 0x00000000ff007212 */ /* 0x000fc800078e33ff */
[----:B------:R-:W-:Y:S01]  /*0f30*/  IADD3 R245, R0, R12, RZ ;  /* 0x0000000c00f57210 */ /* 0x000fe20007ffe0ff */
[----:B------:R-:W-:Y:S05]  /*0f40*/  BRA `(.L_x_699) ;  /* 0x0000004000007947 */ /* 0x000fea0003800000 */
.L_x_687:
[----:B--2---:R-:W-:Y:S01]  /*0f50*/  IMAD.MOV.U32 R245, RZ, RZ, RZ ;  /* 0x000000fffff57224 */ /* 0x004fe200078e00ff */
[----:B------:R-:W-:Y:S01]  /*0f60*/  MOV R246, RZ ;  /* 0x000000ff00f67202 */ /* 0x000fe20000000f00 */
[----:B------:R-:W-:Y:S01]  /*0f70*/  IMAD.U32 R244, RZ, RZ, UR4 ;  /* 0x00000004fff47e24 */ /* 0x000fe2000f8e00ff */
[----:B------:R-:W-:Y:S02]  /*0f80*/  MOV R247, c[0x0][0x53c] ;  /* 0x00014f0000f77a02 */ /* 0x000fe40000000f00 */
.L_x_699:
[----:B------:R-:W-:Y:S01]  /*0f90*/  ISETP.NE.AND P0, PT, R13, RZ, PT ;  /* 0x000000ff0d00720c */ /* 0x000fe20003f05270 */
[----:B------:R-:W-:-:S12]  /*0fa0*/  WARPSYNC 0xffffffff ;  /* 0xffffffff00007948 */ /* 0x000fd80003800000 */
[----:B------:R1:W-:Y:S04]  /*0fb0*/  @!P0 STS.128 [0x18100], R244 ;  /* 0x018100f4ff008388 */ /* 0x0003e80000000c00 */
[----:B------:R-:W-:Y:S06]  /*0fc0*/  BAR.ARV 0x5, 0x100 ;  /* 0x0144000000007b1d */ /* 0x000fec0000002000 */
.L_x_685:
[----:B-12---:R-:W-:-:S13]  /*0fd0*/  ISETP.GE.AND P0, PT, R247, c[0x0][0x53c], PT ;  /* 0x00014f00f7007a0c */ /* 0x006fda0003f06270 */
        /* <DEDUP_REMOVED lines=10> */
[----:B------:R-:W-:Y:S02]  /*1080*/  SHF.R.S32.HI R251, RZ, 0x3, R6 ;  /* 0x00000003fffb7819 */ /* 0x000fe40000011406 */
[----:B------:R-:W-:Y:S02]  /*1090*/  LOP3.LUT R3, R6, 0xfffffff8, RZ, 0xc0, !PT ;  /* 0xfffffff806037812 */ /* 0x000fe400078ec0ff */
[C---:B------:R-:W-:Y:S01]  /*10a0*/  LOP3.LUT R0, R2.reuse, 0xfffffff0, RZ, 0xc0, !PT ;  /* 0xfffffff002007812 */ /* 0x040fe200078ec0ff */
[----:B------:R-:W-:Y:S01]  /*10b0*/  IMAD.SHL.U32 R5, R251, 0x40, RZ ;  /* 0x00000040fb057824 */ /* 0x000fe200078e00ff */
[----:B------:R-:W-:Y:S01]  /*10c0*/  LEA.HI R2, R2, R4, RZ, 0x1 ;  /* 0x0000000402027211 */ /* 0x000fe200078f08ff */
[----:B------:R-:W-:Y:S01]  /*10d0*/  IMAD.IADD R8, R14, 0x1, -R3 ;  /* 0x000000010e087824 */ /* 0x000fe200078e0a03 */
[----:B------:R-:W-:Y:S01]  /*10e0*/  LEA.HI R12, R10, R14, RZ, 0x2 ;  /* 0x0000000e0a0c7211 */ /* 0x000fe200078f10ff */
[----:B------:R-:W-:Y:S01]  /*10f0*/  IMAD.IADD R0, R14, 0x1, -R0 ;  /* 0x000000010e007824 */ /* 0x000fe200078e0a00 */
[----:B------:R-:W-:Y:S01]  /*1100*/  LOP3.LUT R3, R2, 0xfffffffe, RZ, 0xc0, !PT ;  /* 0xfffffffe02037812 */ /* 0x000fe200078ec0ff */
[C---:B------:R-:W-:Y:S01]  /*1110*/  IMAD.SHL.U32 R200, R8.reuse, 0x8, RZ ;  /* 0x0000000808c87824 */ /* 0x040fe200078e00ff */
[----:B------:R-:W-:Y:S01]  /*1120*/  LOP3.LUT R2, R5, 0x1c0, RZ, 0xc0, !PT ;  /* 0x000001c005027812 */ /* 0x000fe200078ec0ff */
[----:B------:R-:W-:Y:S01]  /*1130*/  IMAD R210, R8, 0x20, R251 ;  /* 0x0000002008d27824 */ /* 0x000fe200078e02fb */
[----:B------:R-:W-:Y:S01]  /*1140*/  SHF.R.S32.HI R5, RZ, 0x1f, R0 ;  /* 0x0000001fff057819 */ /* 0x000fe20000011400 */
[----:B------:R-:W-:Y:S01]  /*1150*/  IMAD.IADD R9, R4, 0x1, -R3 ;  /* 0x0000000104097824 */ /* 0x000fe200078e0a03 */
[----:B------:R-:W-:Y:S01]  /*1160*/  LOP3.LUT R3, R2, 0x38, R200, 0xf8, !PT ;  /* 0x0000003802037812 */ /* 0x000fe200078ef8c8 */
[----:B------:R-:W-:Y:S01]  /*1170*/  IMAD.SHL.U32 R4, R8, 0x40, RZ ;  /* 0x0000004008047824 */ /* 0x000fe200078e00ff */
[----:B------:R-:W-:-:S02]  /*1180*/  SHF.R.U32.HI R2, RZ, 0x3, R2 ;  /* 0x00000003ff027819 */ /* 0x000fc40000011602 */
[----:B------:R-:W-:Y:S02]  /*1190*/  LEA.HI R13, R5, R0, RZ, 0x3 ;  /* 0x00000000050d7211 */ /* 0x000fe400078f18ff */
[----:B------:R-:W-:Y:S02]  /*11a0*/  LOP3.LUT R7, R3, R2, RZ, 0x3c, !PT ;  /* 0x0000000203077212 */ /* 0x000fe400078e3cff */
[----:B------:R-:W-:Y:S02]  /*11b0*/  LOP3.LUT R2, R4, 0x1c0, RZ, 0xc0, !PT ;  /* 0x000001c004027812 */ /* 0x000fe400078ec0ff */
[C---:B------:R-:W-:Y:S01]  /*11c0*/  LOP3.LUT R3, R13.reuse, 0xfffffff8, RZ, 0xc0, !PT ;  /* 0xfffffff80d037812 */ /* 0x040fe200078ec0ff */
[----:B------:R-:W-:Y:S01]  /*11d0*/  IMAD.SHL.U32 R13, R13, 0x40, RZ ;  /* 0x000000400d0d7824 */ /* 0x000fe200078e00ff */
[--C-:B------:R-:W-:Y:S02]  /*11e0*/  SHF.R.S32.HI R223, RZ, 0x2, R12.reuse ;  /* 0x00000002ffdf7819 */ /* 0x100fe4000001140c */
[----:B------:R-:W-:-:S02]  /*11f0*/  SHF.R.S32.HI R5, RZ, 0x1f, R12 ;  /* 0x0000001fff057819 */ /* 0x000fc4000001140c */
[----:B------:R-:W-:Y:S01]  /*1200*/  LOP3.LUT R4, R2, 0x8, R6, 0xf8, !PT ;  /* 0x0000000802047812 */ /* 0x000fe200078ef806 */
[----:B------:R-:W-:Y:S01]  /*1210*/  IMAD.IADD R6, R0, 0x1, -R3 ;  /* 0x0000000100067824 */ /* 0x000fe200078e0a03 */
[----:B------:R-:W-:Y:S02]  /*1220*/  SHF.R.U32.HI R2, RZ, 0x3, R2 ;  /* 0x00000003ff027819 */ /* 0x000fe40000011602 */
[----:B------:R-:W-:Y:S02]  /*1230*/  LEA.HI R3, R10, R14, RZ, 0x5 ;  /* 0x0000000e0a037211 */ /* 0x000fe400078f28ff */
[----:B------:R-:W-:Y:S02]  /*1240*/  LEA.HI R0, R5, R223, RZ, 0x3 ;  /* 0x000000df05007211 */ /* 0x000fe400078f18ff */
[----:B------:R-:W-:Y:S02]  /*1250*/  LOP3.LUT R11, R4, R2, RZ, 0x3c, !PT ;  /* 0x00000002040b7212 */ /* 0x000fe400078e3cff */
[----:B------:R-:W-:-:S02]  /*1260*/  LOP3.LUT R2, R3, 0xffffffe0, RZ, 0xc0, !PT ;  /* 0xffffffe003027812 */ /* 0x000fc400078ec0ff */
[----:B------:R-:W-:Y:S02]  /*1270*/  LOP3.LUT R0, R0, 0xfffffff8, RZ, 0xc0, !PT ;  /* 0xfffffff800007812 */ /* 0x000fe400078ec0ff */
[--C-:B------:R-:W-:Y:S01]  /*1280*/  SHF.R.S32.HI R5, RZ, 0x5, R3.reuse ;  /* 0x00000005ff057819 */ /* 0x100fe20000011403 */
[----:B------:R-:W-:Y:S01]  /*1290*/  IMAD.IADD R23, R14, 0x1, -R2 ;  /* 0x000000010e177824 */ /* 0x000fe200078e0a02 */
[----:B------:R-:W-:Y:S01]  /*12a0*/  SHF.R.S32.HI R3, RZ, 0x1f, R3 ;  /* 0x0000001fff037819 */ /* 0x000fe20000011403 */
[----:B------:R-:W-:Y:S01]  /*12b0*/  IMAD.IADD R0, R223, 0x1, -R0 ;  /* 0x00000001df007824 */ /* 0x000fe200078e0a00 */
[----:B------:R-:W-:Y:S01]  /*12c0*/  LEA.HI R4, R10, R14, RZ, 0x6 ;  /* 0x0000000e0a047211 */ /* 0x000fe200078f30ff */
[----:B------:R-:W-:Y:S01]  /*12d0*/  IMAD.SHL.U32 R240, R5, 0x200, RZ ;  /* 0x0000020005f07824 */ /* 0x000fe200078e00ff */
[----:B------:R-:W-:Y:S02]  /*12e0*/  LEA.HI R2, R3, R5, RZ, 0x3 ;  /* 0x0000000503027211 */ /* 0x000fe400078f18ff */
[----:B------:R-:W-:Y:S01]  /*12f0*/  SHF.R.S32.HI R10, RZ, 0x1f, R23 ;  /* 0x0000001fff0a7819 */ /* 0x000fe20000011417 */
[----:B------:R-:W-:Y:S01]  /*1300*/  IMAD.SHL.U32 R4, R4, 0x8, RZ ;  /* 0x0000000804047824 */ /* 0x000fe200078e00ff */
[----:B------:R-:W-:-:S02]  /*1310*/  LOP3.LUT R3, R0, 0x1, RZ, 0xc0, !PT ;  /* 0x0000000100037812 */ /* 0x000fc400078ec0ff */
[----:B------:R-:W-:Y:S02]  /*1320*/  LOP3.LUT R2, R2, 0xffffff8, RZ, 0xc0, !PT ;  /* 0x0ffffff802027812 */ /* 0x000fe400078ec0ff */
[C---:B------:R-:W-:Y:S02]  /*1330*/  LOP3.LUT P2, RZ, R0.reuse, 0x4, RZ, 0xc0, !PT ;  /* 0x0000000400ff7812 */ /* 0x040fe4000784c0ff */
[C---:B------:R-:W-:Y:S01]  /*1340*/  LOP3.LUT P0, RZ, R0.reuse, 0x2, RZ, 0xc0, !PT ;  /* 0x0000000200ff7812 */ /* 0x040fe2000780c0ff */
[----:B------:R-:W-:Y:S01]  /*1350*/  IMAD.SHL.U32 R0, R0, 0x40, RZ ;  /* 0x0000004000007824 */ /* 0x000fe200078e00ff */
[----:B------:R-:W-:Y:S02]  /*1360*/  LEA.HI R15, R10, R23, RZ, 0x2 ;  /* 0x000000170a0f7211 */ /* 0x000fe400078f10ff */
[----:B------:R-:W-:Y:S01]  /*1370*/  ISETP.NE.U32.AND P1, PT, R3, 0x1, PT ;  /* 0x000000010300780c */ /* 0x000fe20003f25070 */
[----:B------:R-:W-:Y:S01]  /*1380*/  IMAD.IADD R3, R5, 0x1, -R2 ;  /* 0x0000000105037824 */ /* 0x000fe200078e0a02 */
[----:B------:R-:W-:-:S02]  /*1390*/  SHF.R.S32.HI R2, RZ, 0x2, R15 ;  /* 0x00000002ff027819 */ /* 0x000fc4000001140f */
[----:B------:R-:W-:Y:S01]  /*13a0*/  LOP3.LUT R238, R0, 0x1c0, RZ, 0xc0, !PT ;  /* 0x000001c000ee7812 */ /* 0x000fe200078ec0ff */
[----:B------:R-:W-:Y:S01]  /*13b0*/  IMAD.SHL.U32 R0, R6, 0x40, RZ ;  /* 0x0000004006007824 */ /* 0x000fe200078e00ff */
[----:B------:R-:W-:Y:S01]  /*13c0*/  LOP3.LUT R194, R7, 0x7ffffe00, R4, 0xf8, !PT ;  /* 0x7ffffe0007c27812 */ /* 0x000fe200078ef804 */
[----:B------:R-:W-:Y:S01]  /*13d0*/  IMAD R22, R3, 0x10, R2 ;  /* 0x0000001003167824 */ /* 0x000fe200078e0202 */
[----:B------:R-:W-:Y:S01]  /*13e0*/  LOP3.LUT R4, R12, 0xfffffffc, RZ, 0xc0, !PT ;  /* 0xfffffffc0c047812 */ /* 0x000fe200078ec0ff */
[----:B------:R-:W-:Y:S01]  /*13f0*/  IMAD.SHL.U32 R2, R9, 0x8, RZ ;  /* 0x0000000809027824 */ /* 0x000fe200078e00ff */
[----:B------:R-:W-:Y:S01]  /*1400*/  LOP3.LUT R0, R0, 0x1c0, RZ, 0xc0, !PT ;  /* 0x000001c000007812 */ /* 0x000fe200078ec0ff */
[----:B------:R-:W-:Y:S01]  /*1410*/  IMAD.SHL.U32 R194, R194, 0x2, RZ ;  /* 0x00000002c2c27824 */ /* 0x000fe200078e00ff */
[----:B------:R-:W-:Y:S01]  /*1420*/  IADD3 R10, R223, 0x40, RZ ;  /* 0x00000040df0a7810 */ /* 0x000fe20007ffe0ff */
[----:B------:R-:W-:Y:S01]  /*1430*/  IMAD.IADD R249, R14, 0x1, -R4 ;  /* 0x000000010ef97824 */ /* 0x000fe200078e0a04 */
[----:B------:R-:W-:Y:S01]  /*1440*/  LOP3.LUT R3, R0, 0x8, R2, 0xf8, !PT ;  /* 0x0000000800037812 */ /* 0x000fe200078ef802 */
[----:B------:R-:W-:Y:S01]  /*1450*/  IMAD.SHL.U32 R14, R5, 0x400, RZ ;  /* 0x00000400050e7824 */ /* 0x000fe200078e00ff */
[----:B------:R-:W-:Y:S01]  /*1460*/  SHF.R.U32.HI R0, RZ, 0x3, R0 ;  /* 0x00000003ff007819 */ /* 0x000fe20000011600 */
[----:B------:R-:W-:Y:S01]  /*1470*/  IMAD.SHL.U32 R140, R249, 0x4, RZ ;  /* 0x00000004f98c7824 */ /* 0x000fe200078e00ff */
[----:B------:R-:W-:Y:S01]  /*1480*/  SHF.R.U32.HI R239, RZ, 0x3, R238 ;  /* 0x00000003ffef7819 */ /* 0x000fe200000116ee */
[----:B------:R-:W-:Y:S01]  /*1490*/  IMAD R2, R9, 0x200, R11 ;  /* 0x0000020009027824 */ /* 0x000fe200078e020b */
[----:B------:R-:W-:Y:S01]  /*14a0*/  LOP3.LUT R7, R3, R0, RZ, 0x3c, !PT ;  /* 0x0000000003077212 */ /* 0x000fe200078e3cff */
[----:B------:R-:W-:Y:S01]  /*14b0*/  IMAD.SHL.U32 R3, R10, 0x40, RZ ;  /* 0x000000400a037824 */ /* 0x000fe200078e00ff */
[----:B------:R-:W-:Y:S01]  /*14c0*/  SHF.R.S32.HI R0, RZ, 0x1f, R10 ;  /* 0x0000001fff007819 */ /* 0x000fe2000001140a */
[----:B------:R-:W-:Y:S01]  /*14d0*/  STL [R1+0x50], R22 ;  /* 0x0000501601007387 */ /* 0x000fe20000100800 */
[----:B------:R-:W-:Y:S01]  /*14e0*/  IADD3 R143, R140, 0x20, RZ ;  /* 0x000000208c8f7810 */ /* 0x000fe20007ffe0ff */
[----:B------:R-:W-:Y:S01]  /*14f0*/  IMAD.SHL.U32 R104, R249, 0x8, RZ ;  /* 0x00000008f9687824 */ /* 0x000fe200078e00ff */
[----:B------:R-:W-:-:S02]  /*1500*/  LOP3.LUT P6, RZ, R6, 0x2, RZ, 0xc0, !PT ;  /* 0x0000000206ff7812 */ /* 0x000fc400078cc0ff */
[----:B------:R-:W-:Y:S01]  /*1510*/  LOP3.LUT P5, RZ, R6, 0x4, RZ, 0xc0, !PT ;  /* 0x0000000406ff7812 */ /* 0x000fe200078ac0ff */
[----:B------:R-:W-:Y:S01]  /*1520*/  IMAD R6, R249, 0x2, R14 ;  /* 0x00000002f9067824 */ /* 0x000fe200078e020e */
[----:B------:R-:W-:Y:S01]  /*1530*/  LOP3.LUT R4, R239, R238, RZ, 0xfc, !PT ;  /* 0x000000eeef047212 */ /* 0x000fe200078efcff */
[----:B------:R-:W-:Y:S01]  /*1540*/  IMAD.IADD R107, R140, 0x1, R143 ;  /* 0x000000018c6b7824 */ /* 0x000fe200078e028f */
[----:B------:R-:W-:Y:S02]  /*1550*/  LEA.HI R0, R0, R10, RZ, 0x3 ;  /* 0x0000000a00007211 */ /* 0x000fe400078f18ff */
[----:B------:R-:W-:Y:S01]  /*1560*/  IADD3 R142, R140, 0x40, RZ ;  /* 0x000000408c8e7810 */ /* 0x000fe20007ffe0ff */
[----:B------:R-:W-:Y:S01]  /*1570*/  IMAD.IADD R18, R6, 0x1, R4 ;  /* 0x0000000106127824 */ /* 0x000fe200078e0204 */
[----:B------:R-:W-:Y:S01]  /*1580*/  LOP3.LUT R24, R3, 0x1c0, RZ, 0xc0, !PT ;  /* 0x000001c003187812 */ /* 0x000fe200078ec0ff */
[----:B------:R-:W-:Y:S01]  /*1590*/  IMAD.SHL.U32 R4, R0, 0x40, RZ ;  /* 0x0000004000047824 */ /* 0x000fe200078e00ff */
[----:B------:R-:W-:Y:S01]  /*15a0*/  SHF.R.S32.HI R3, RZ, 0x1f, R107 ;  /* 0x0000001fff037819 */ /* 0x000fe2000001146b */
[----:B------:R-:W-:Y:S01]  /*15b0*/  IMAD.IADD R106, R140, 0x1, R142 ;  /* 0x000000018c6a7824 */ /* 0x000fe200078e028e */
[----:B------:R-:W-:-:S02]  /*15c0*/  SHF.R.U32.HI R21, RZ, 0x3, R24 ;  /* 0x00000003ff157819 */ /* 0x000fc40000011618 */
[----:B------:R-:W-:Y:S02]  /*15d0*/  LOP3.LUT R20, R4, 0xfffffe00, RZ, 0xc0, !PT ;  /* 0xfffffe0004147812 */ /* 0x000fe400078ec0ff */
[----:B------:R-:W-:Y:S02]  /*15e0*/  SHF.R.S32.HI R0, RZ, 0x1f, R106 ;  /* 0x0000001fff007819 */ /* 0x000fe4000001146a */
[CC--:B------:R-:W-:Y:S01]  /*15f0*/  LEA.HI R4, R3.reuse, R107.reuse, RZ, 0x6 ;  /* 0x0000006b03047211 */ /* 0x0c0fe200078f30ff */
[----:B------:R-:W-:Y:S01]  /*1600*/  STL [R1+0x1c], R20 ;  /* 0x00001c1401007387 */ /* 0x000fe20000100800 */
[----:B------:R-:W-:Y:S02]  /*1610*/  LEA.HI R12, R3, R107, RZ, 0x3 ;  /* 0x0000006b030c7211 */ /* 0x000fe400078f18ff */
[-C--:B------:R-:W-:Y:S01]  /*1620*/  LEA.HI R5, R0, R106.reuse, RZ, 0x6 ;  /* 0x0000006a00057211 */ /* 0x080fe200078f30ff */
[----:B------:R-:W-:Y:S01]  /*1630*/  IMAD.SHL.U32 R3, R4, 0x80, RZ ;  /* 0x0000008004037824 */ /* 0x000fe200078e00ff */
[----:B------:R-:W-:-:S02]  /*1640*/  LEA.HI R11, R0, R106, RZ, 0x3 ;  /* 0x0000006a000b7211 */ /* 0x000fc400078f18ff */
[--C-:B------:R-:W-:Y:S01]  /*1650*/  LOP3.LUT R4, R238, 0x38, R12.reuse, 0xf8, !PT ;  /* 0x00000038ee047812 */ /* 0x100fe200078ef80c */
[----:B------:R-:W-:Y:S01]  /*1660*/  IMAD.SHL.U32 R5, R5, 0x80, RZ ;  /* 0x0000008005057824 */ /* 0x000fe200078e00ff */
[----:B------:R-:W-:Y:S02]  /*1670*/  LOP3.LUT R0, R24, 0x38, R12, 0xf8, !PT ;  /* 0x0000003818007812 */ /* 0x000fe400078ef80c */
[----:B------:R-:W-:Y:S02]  /*1680*/  LOP3.LUT R6, R238, 0x38, R11, 0xf8, !PT ;  /* 0x00000038ee067812 */ /* 0x000fe400078ef80b */
[----:B------:R-:W-:Y:S02]  /*1690*/  LOP3.LUT R3, R3, 0xffffe000, RZ, 0xc0, !PT ;  /* 0xffffe00003037812 */ /* 0x000fe400078ec0ff */
[----:B------:R-:W-:Y:S02]  /*16a0*/  LOP3.LUT R9, R4, R239, RZ, 0x3c, !PT ;  /* 0x000000ef04097212 */ /* 0x000fe400078e3cff */
[----:B------:R-:W-:-:S02]  /*16b0*/  IADD3 R146, R140, 0x10, RZ ;  /* 0x000000108c927810 */ /* 0x000fc40007ffe0ff */
[----:B------:R-:W-:Y:S02]  /*16c0*/  LOP3.LUT R4, R0, R21, RZ, 0x3c, !PT ;  /* 0x0000001500047212 */ /* 0x000fe400078e3cff */
[----:B------:R-:W-:Y:S02]  /*16d0*/  LOP3.LUT R10, R24, 0x38, R11, 0xf8, !PT ;  /* 0x00000038180a7812 */ /* 0x000fe400078ef80b */
[----:B------:R-:W-:Y:S02]  /*16e0*/  LOP3.LUT R0, R5, 0xffffe000, RZ, 0xc0, !PT ;  /* 0xffffe00005007812 */ /* 0x000fe400078ec0ff */
[----:B------:R-:W-:Y:S02]  /*16f0*/  LOP3.LUT R6, R6, R239, RZ, 0x3c, !PT ;  /* 0x000000ef06067212 */ /* 0x000fe400078e3cff */
[----:B------:R-:W-:Y:S02]  /*1700*/  IADD3 R17, R9, R3, R240 ;  /* 0x0000000309117210 */ /* 0x000fe40007ffe0f0 */
[----:B------:R-:W-:-:S02]  /*1710*/  SHF.R.S32.HI R9, RZ, 0x1f, R146 ;  /* 0x0000001fff097819 */ /* 0x000fc40000011492 */
[----:B------:R-:W-:Y:S02]  /*1720*/  IADD3 R16, R4, R3, R20 ;  /* 0x0000000304107210 */ /* 0x000fe40007ffe014 */
[----:B------:R-:W-:Y:S01]  /*1730*/  IADD3 R145, R140, 0x30, RZ ;  /* 0x000000308c917810 */ /* 0x000fe20007ffe0ff */
[----:B------:R1:W-:Y:S01]  /*1740*/  STL [R1+0x30], R9 ;  /* 0x0000300901007387 */ /* 0x0003e20000100800 */
[----:B------:R-:W-:Y:S02]  /*1750*/  LOP3.LUT R5, R10, R21, RZ, 0x3c, !PT ;  /* 0x000000150a057212 */ /* 0x000fe400078e3cff */
[----:B------:R-:W-:Y:S02]  /*1760*/  LOP3.LUT R3, R13, 0xfffffe00, RZ, 0xc0, !PT ;  /* 0xfffffe000d037812 */ /* 0x000fe400078ec0ff */
[----:B------:R-:W-:Y:S02]  /*1770*/  IADD3 R13, R6, R0, R240 ;  /* 0x00000000060d7210 */ /* 0x000fe40007ffe0f0 */
[----:B------:R-:W-:-:S02]  /*1780*/  LOP3.LUT P4, RZ, R8, 0x2, RZ, 0xc0, !PT ;  /* 0x0000000208ff7812 */ /* 0x000fc4000788c0ff */
[----:B------:R-:W-:Y:S02]  /*1790*/  LOP3.LUT P3, RZ, R8, 0x4, RZ, 0xc0, !PT ;  /* 0x0000000408ff7812 */ /* 0x000fe4000786c0ff */
[----:B------:R-:W-:Y:S02]  /*17a0*/  LOP3.LUT R6, R15, 0x7ffffffc, RZ, 0xc0, !PT ;  /* 0x7ffffffc0f067812 */ /* 0x000fe400078ec0ff */
[----:B------:R-:W-:Y:S02]  /*17b0*/  SHF.R.S32.HI R8, RZ, 0x1f, R143 ;  /* 0x0000001fff087819 */ /* 0x000fe4000001148f */
[----:B------:R-:W-:Y:S01]  /*17c0*/  SHF.R.S32.HI R15, RZ, 0x1f, R145 ;  /* 0x0000001fff0f7819 */ /* 0x000fe20000011491 */
[----:B------:R-:W-:Y:S01]  /*17d0*/  IMAD.IADD R221, R23, 0x1, -R6 ;  /* 0x0000000117dd7824 */ /* 0x000fe200078e0a06 */
[----:B------:R-:W-:Y:S01]  /*17e0*/  IADD3 R10, R5, R0, R20 ;  /* 0x00000000050a7210 */ /* 0x000fe20007ffe014 */
[----:B------:R2:W-:Y:S01]  /*17f0*/  STL [R1+0x2c], R8 ;  /* 0x00002c0801007387 */ /* 0x0005e20000100800 */
[-C--:B------:R-:W-:Y:S01]  /*1800*/  IADD3 R4, R7, R3.reuse, R14 ;  /* 0x0000000307047210 */ /* 0x080fe20007ffe00e */
[----:B------:R-:W-:Y:S01]  /*1810*/  IMAD.SHL.U32 R221, R221, 0x2, RZ ;  /* 0x00000002dddd7824 */ /* 0x000fe200078e00ff */
[----:B------:R-:W-:Y:S01]  /*1820*/  LOP3.LUT R5, R7, R3, RZ, 0xfc, !PT ;  /* 0x0000000307057212 */ /* 0x000fe200078efcff */
[----:B------:R-:W-:Y:S01]  /*1830*/  STL [R1+0x28], R15 ;  /* 0x0000280f01007387 */ /* 0x000fe20000100800 */
[----:B------:R-:W-:Y:S01]  /*1840*/  LOP3.LUT R7, R24, 0x38, R104, 0xf8, !PT ;  /* 0x0000003818077812 */ /* 0x000fe200078ef868 */
[----:B------:R-:W-:Y:S01]  /*1850*/  IMAD.MOV.U32 R14, RZ, RZ, 0x40 ;  /* 0x00000040ff0e7424 */ /* 0x000fe200078e00ff */
[----:B-1----:R-:W-:-:S02]  /*1860*/  SHF.R.S32.HI R9, RZ, 0x1f, R142 ;  /* 0x0000001fff097819 */ /* 0x002fc4000001148e */
[----:B------:R-:W-:Y:S02]  /*1870*/  IADD3 R144, R140, 0x50, RZ ;  /* 0x000000508c907810 */ /* 0x000fe40007ffe0ff */
[----:B------:R-:W-:Y:S01]  /*1880*/  SHF.R.S32.HI R236, RZ, 0x3, R11 ;  /* 0x00000003ffec7819 */ /* 0x000fe2000001140b */
[----:B------:R1:W-:Y:S01]  /*1890*/  STL [R1+0x24], R9 ;  /* 0x0000240901007387 */ /* 0x0003e20000100800 */
[----:B------:R-:W-:Y:S02]  /*18a0*/  LEA.HI R0, R249, R249, RZ, 0x1 ;  /* 0x000000f9f9007211 */ /* 0x000fe400078f08ff */
[C---:B------:R-:W-:Y:S02]  /*18b0*/  IADD3 R35, R221.reuse, 0x10, RZ ;  /* 0x00000010dd237810 */ /* 0x040fe40007ffe0ff */
[C---:B------:R-:W-:Y:S02]  /*18c0*/  IADD3 R32, R221.reuse, 0x28, RZ ;  /* 0x00000028dd207810 */ /* 0x040fe40007ffe0ff */
[----:B------:R-:W-:-:S02]  /*18d0*/  IADD3 R29, R221, 0x40, RZ ;  /* 0x00000040dd1d7810 */ /* 0x000fc40007ffe0ff */
[----:B------:R-:W-:Y:S02]  /*18e0*/  IADD3 R26, R221, 0x58, RZ ;  /* 0x00000058dd1a7810 */ /* 0x000fe40007ffe0ff */
[----:B------:R-:W-:Y:S02]  /*18f0*/  LOP3.LUT R3, R0, 0x1ffffffe, RZ, 0xc0, !PT ;  /* 0x1ffffffe00037812 */ /* 0x000fe400078ec0ff */
[----:B--2---:R-:W-:Y:S02]  /*1900*/  SHF.R.S32.HI R8, RZ, 0x1f, R144 ;  /* 0x0000001fff087819 */ /* 0x004fe40000011490 */
[----:B------:R-:W-:Y:S01]  /*1910*/  LEA R147, R2, 0x6100, 0x1 ;  /* 0x0000610002937811 */ /* 0x000fe200078e08ff */
[----:B------:R-:W-:Y:S01]  /*1920*/  IMAD.IADD R3, R249, 0x1, -R3 ;  /* 0x00000001f9037824 */ /* 0x000fe200078e0a03 */
[----:B------:R-:W-:Y:S01]  /*1930*/  IADD3 R23, R221, 0x70, RZ ;  /* 0x00000070dd177810 */ /* 0x000fe20007ffe0ff */
[----:B------:R2:W-:Y:S01]  /*1940*/  STL [R1+0x20], R8 ;  /* 0x0000200801007387 */ /* 0x0005e20000100800 */
[C---:B------:R-:W-:Y:S01]  /*1950*/  SEL R0, R14.reuse, 0xffffffc0, !P3 ;  /* 0xffffffc00e007807 */ /* 0x040fe20005800000 */
[----:B------:R-:W-:Y:S01]  /*1960*/  IMAD R248, R3, 0x8, R22 ;  /* 0x0000000803f87824 */ /* 0x000fe200078e0216 */
[----:B------:R-:W-:-:S02]  /*1970*/  SEL R6, R14, 0xffffffc0, !P2 ;  /* 0xffffffc00e067807 */ /* 0x000fc40005000000 */
[----:B------:R-:W-:Y:S01]  /*1980*/  SEL R2, R14, 0xffffffc0, !P5 ;  /* 0xffffffc00e027807 */ /* 0x000fe20006800000 */
[----:B------:R-:W-:Y:S01]  /*1990*/  IMAD.IADD R177, R147, 0x1, R0 ;  /* 0x0000000193b17824 */ /* 0x000fe200078e0200 */
[----:B-1----:R-:W-:Y:S02]  /*19a0*/  LOP3.LUT R9, R20, R7, R21, 0xf6, !PT ;  /* 0x0000000714097212 */ /* 0x002fe400078ef615 */
[----:B------:R-:W-:Y:S02]  /*19b0*/  LOP3.LUT R7, R238, 0x38, R104, 0xf8, !PT ;  /* 0x00000038ee077812 */ /* 0x000fe400078ef868 */
[----:B------:R-:W-:Y:S02]  /*19c0*/  LEA R11, R9, 0xc100, 0x1 ;  /* 0x0000c100090b7811 */ /* 0x000fe400078e08ff */
[----:B------:R-:W-:Y:S02]  /*19d0*/  LOP3.LUT R7, R240, R7, R239, 0xf6, !PT ;  /* 0x00000007f0077212 */ /* 0x000fe400078ef6ef */
[----:B------:R-:W-:Y:S01]  /*19e0*/  IADD3 R20, R221, 0x88, RZ ;  /* 0x00000088dd147810 */ /* 0x000fe20007ffe0ff */
[----:B------:R1:W-:Y:S01]  /*19f0*/  STL [R1+0x48], R11 ;  /* 0x0000480b01007387 */ /* 0x0003e20000100800 */
[----:B------:R-:W-:-:S02]  /*1a00*/  LEA R7, R7, 0xc100, 0x1 ;  /* 0x0000c10007077811 */ /* 0x000fc400078e08ff */
[----:B------:R-:W-:Y:S02]  /*1a10*/  SHF.R.S32.HI R9, RZ, 0x1f, R221 ;  /* 0x0000001fff097819 */ /* 0x000fe400000114dd */
[C---:B------:R-:W-:Y:S01]  /*1a20*/  IADD3 R14, R221.reuse, 0xa0, RZ ;  /* 0x000000a0dd0e7810 */ /* 0x040fe20007ffe0ff */
[----:B------:R3:W-:Y:S01]  /*1a30*/  STL [R1+0x44], R7 ;  /* 0x0000440701007387 */ /* 0x0007e20000100800 */
[----:B------:R-:W-:Y:S02]  /*1a40*/  IADD3 R9, R221, 0xb8, RZ ;  /* 0x000000b8dd097810 */ /* 0x000fe40007ffe0ff */
[C---:B------:R-:W-:Y:S02]  /*1a50*/  IADD3 R182, R147.reuse, 0x20, RZ ;  /* 0x0000002093b67810 */ /* 0x040fe40007ffe0ff */
[----:B------:R-:W-:Y:S02]  /*1a60*/  @P4 IADD3 R182, R147, -0x20, RZ ;  /* 0xffffffe093b64810 */ /* 0x000fe40007ffe0ff */
[----:B------:R-:W-:-:S02]  /*1a70*/  LEA R252, R18, 0x80, 0x1 ;  /* 0x0000008012fc7811 */ /* 0x000fc400078e08ff */
[C---:B--2---:R-:W-:Y:S01]  /*1a80*/  SEL R8, R19.reuse, 0xffffffe0, !P0 ;  /* 0xffffffe013087807 */ /* 0x044fe20004000000 */
[----:B------:R-:W-:Y:S01]  /*1a90*/  IMAD.IADD R174, R0, 0x1, R182 ;  /* 0x0000000100ae7824 */ /* 0x000fe200078e02b6 */
[----:B------:R-:W-:Y:S01]  /*1aa0*/  SEL R3, R19, 0xffffffe0, !P6 ;  /* 0xffffffe013037807 */ /* 0x000fe20007000000 */
[----:B------:R-:W-:Y:S01]  /*1ab0*/  IMAD.IADD R0, R252, 0x1, R6 ;  /* 0x00000001fc007824 */ /* 0x000fe200078e0206 */
[----:B------:R-:W-:Y:S02]  /*1ac0*/  LEA R178, R4, 0xc100, 0x1 ;  /* 0x0000c10004b27811 */ /* 0x000fe400078e08ff */
[----:B------:R-:W-:Y:S02]  /*1ad0*/  LEA R172, R5, 0x100, 0x1 ;  /* 0x0000010005ac7811 */ /* 0x000fe400078e08ff */
[----:B------:R-:W-:Y:S01]  /*1ae0*/  LOP3.LUT R211, R238, 0x18, R104, 0xf8, !PT ;  /* 0x00000018eed37812 */ /* 0x000fe200078ef868 */
[----:B------:R-:W-:Y:S01]  /*1af0*/  IMAD.IADD R179, R178, 0x1, R3 ;  /* 0x00000001b2b37824 */ /* 0x000fe200078e0203 */
[----:B-1----:R-:W-:Y:S01]  /*1b00*/  IADD3 R11, R221, 0xb0, RZ ;  /* 0x000000b0dd0b7810 */ /* 0x002fe20007ffe0ff */
[----:B------:R-:W-:Y:S01]  /*1b10*/  IMAD.IADD R173, R3, 0x1, R172 ;  /* 0x0000000103ad7824 */ /* 0x000fe200078e02ac */
[----:B------:R-:W-:Y:S01]  /*1b20*/  LOP3.LUT R211, R240, R211, R239, 0xf6, !PT ;  /* 0x000000d3f0d37212 */ /* 0x000fe200078ef6ef */
[----:B------:R-:W-:Y:S01]  /*1b30*/  IMAD.IADD R181, R178, 0x1, R2 ;  /* 0x00000001b2b57824 */ /* 0x000fe200078e0202 */
[----:B------:R-:W-:Y:S01]  /*1b40*/  SHF.R.S32.HI R11, RZ, 0x1f, R11 ;  /* 0x0000001fff0b7819 */ /* 0x000fe2000001140b */
[C---:B------:R-:W-:Y:S01]  /*1b50*/  IMAD.IADD R176, R2.reuse, 0x1, R172 ;  /* 0x0000000102b07824 */ /* 0x040fe200078e02ac */
[----:B---3--:R-:W-:Y:S01]  /*1b60*/  SHF.R.S32.HI R7, RZ, 0x1f, R35 ;  /* 0x0000001fff077819 */ /* 0x008fe20000011423 */
        /* <DEDUP_REMOVED lines=8> */
[----:B------:R-:W-:Y:S02]  /*1bf0*/  SHF.R.S32.HI R7, RZ, 0x1f, R9 ;  /* 0x0000001fff077819 */ /* 0x000fe40000011409 */
[----:B------:R-:W-:-:S02]  /*1c00*/  LEA R9, R17, 0xc100, 0x1 ;  /* 0x0000c10011097811 */ /* 0x000fc400078e08ff */
[----:B------:R-:W-:Y:S02]  /*1c10*/  LEA R11, R16, 0xc100, 0x1 ;  /* 0x0000c100100b7811 */ /* 0x000fe400078e08ff */
[----:B------:R-:W-:Y:S01]  /*1c20*/  LEA R7, R13, 0xc100, 0x1 ;  /* 0x0000c1000d077811 */ /* 0x000fe200078e08ff */
[----:B------:R1:W-:Y:S01]  /*1c30*/  STL [R1+0x40], R9 ;  /* 0x0000400901007387 */ /* 0x0003e20000100800 */
[----:B------:R-:W-:Y:S02]  /*1c40*/  SHF.R.S32.HI R237, RZ, 0x3, R12 ;  /* 0x00000003ffed7819 */ /* 0x000fe4000001140c */
[----:B------:R-:W-:Y:S01]  /*1c50*/  LEA R211, R211, 0x100, 0x1 ;  /* 0x00000100d3d37811 */ /* 0x000fe200078e08ff */
[----:B------:R-:W-:Y:S01]  /*1c60*/  STL [R1+0x3c], R11 ;  /* 0x00003c0b01007387 */ /* 0x000fe20000100800 */
[C---:B------:R-:W-:Y:S02]  /*1c70*/  IADD3 R199, R200.reuse, 0x40, RZ ;  /* 0x00000040c8c77810 */ /* 0x040fe40007ffe0ff */
[----:B------:R-:W-:Y:S01]  /*1c80*/  IADD3 R202, R200, 0x80, RZ ;  /* 0x00000080c8ca7810 */ /* 0x000fe20007ffe0ff */
[----:B------:R2:W-:Y:S01]  /*1c90*/  STL [R1+0x38], R7 ;  /* 0x0000380701007387 */ /* 0x0005e20000100800 */
[C---:B------:R-:W-:Y:S01]  /*1ca0*/  IADD3 R215, R104.reuse, 0x60, RZ ;  /* 0x0000006068d77810 */ /* 0x040fe20007ffe0ff */
[----:B------:R-:W-:Y:S01]  /*1cb0*/  IMAD.IADD R212, R211, 0x1, R6 ;  /* 0x00000001d3d47824 */ /* 0x000fe200078e0206 */
[----:B------:R-:W-:-:S02]  /*1cc0*/  IADD3 R214, R104, 0x80, RZ ;  /* 0x0000008068d67810 */ /* 0x000fc40007ffe0ff */
[----:B------:R-:W-:Y:S02]  /*1cd0*/  IADD3 R213, R104, 0xa0, RZ ;  /* 0x000000a068d57810 */ /* 0x000fe40007ffe0ff */
[C---:B------:R-:W-:Y:S02]  /*1ce0*/  IADD3 R36, R221.reuse, 0x8, RZ ;  /* 0x00000008dd247810 */ /* 0x040fe40007ffe0ff */
[C---:B------:R-:W-:Y:S02]  /*1cf0*/  IADD3 R34, R221.reuse, 0x18, RZ ;  /* 0x00000018dd227810 */ /* 0x040fe40007ffe0ff */
[C---:B------:R-:W-:Y:S02]  /*1d00*/  IADD3 R33, R221.reuse, 0x20, RZ ;  /* 0x00000020dd217810 */ /* 0x040fe40007ffe0ff */
[C---:B------:R-:W-:Y:S02]  /*1d10*/  IADD3 R31, R221.reuse, 0x30, RZ ;  /* 0x00000030dd1f7810 */ /* 0x040fe40007ffe0ff */
[----:B------:R-:W-:-:S02]  /*1d20*/  IADD3 R30, R221, 0x38, RZ ;  /* 0x00000038dd1e7810 */ /* 0x000fc40007ffe0ff */
[----:B-1----:R-:W-:Y:S02]  /*1d30*/  LEA R9, R10, 0xc100, 0x1 ;  /* 0x0000c1000a097811 */ /* 0x002fe400078e08ff */
[C---:B------:R-:W-:Y:S02]  /*1d40*/  IADD3 R28, R221.reuse, 0x48, RZ ;  /* 0x00000048dd1c7810 */ /* 0x040fe40007ffe0ff */
[C---:B------:R-:W-:Y:S01]  /*1d50*/  IADD3 R27, R221.reuse, 0x50, RZ ;  /* 0x00000050dd1b7810 */ /* 0x040fe20007ffe0ff */
[----:B------:R1:W-:Y:S01]  /*1d60*/  STL [R1+0x34], R9 ;  /* 0x0000340901007387 */ /* 0x0003e20000100800 */
[----:B------:R-:W-:Y:S02]  /*1d70*/  IADD3 R25, R221, 0x60, RZ ;  /* 0x00000060dd197810 */ /* 0x000fe40007ffe0ff */
[C---:B--2---:R-:W-:Y:S01]  /*1d80*/  IADD3 R7, R252.reuse, -0x10, RZ ;  /* 0xfffffff0fc077810 */ /* 0x044fe20007ffe0ff */
[----:B------:R2:W-:Y:S01]  /*1d90*/  STL [R1+0x18], R0 ;  /* 0x0000180001007387 */ /* 0x0005e20000100800 */
[----:B------:R-:W-:-:S02]  /*1da0*/  @P1 IADD3 R7, R252, 0x10, RZ ;  /* 0x00000010fc071810 */ /* 0x000fc40007ffe0ff */
[C---:B------:R-:W-:Y:S02]  /*1db0*/  IADD3 R24, R221.reuse, 0x68, RZ ;  /* 0x00000068dd187810 */ /* 0x040fe40007ffe0ff */
[C---:B------:R-:W-:Y:S01]  /*1dc0*/  IADD3 R22, R221.reuse, 0x78, RZ ;  /* 0x00000078dd167810 */ /* 0x040fe20007ffe0ff */
[----:B------:R-:W-:Y:S01]  /*1dd0*/  IMAD.IADD R3, R6, 0x1, R7 ;  /* 0x0000000106037824 */ /* 0x000fe200078e0207 */
[C---:B------:R-:W-:Y:S02]  /*1de0*/  IADD3 R21, R221.reuse, 0x80, RZ ;  /* 0x00000080dd157810 */ /* 0x040fe40007ffe0ff */
[C---:B------:R-:W-:Y:S02]  /*1df0*/  IADD3 R19, R221.reuse, 0x90, RZ ;  /* 0x00000090dd137810 */ /* 0x040fe40007ffe0ff */
[C---:B------:R-:W-:Y:S02]  /*1e00*/  IADD3 R15, R221.reuse, 0x98, RZ ;  /* 0x00000098dd0f7810 */ /* 0x040fe40007ffe0ff */
[----:B------:R-:W-:-:S02]  /*1e10*/  IADD3 R12, R221, 0xa8, RZ ;  /* 0x000000a8dd0c7810 */ /* 0x000fc40007ffe0ff */
[----:B------:R-:W-:Y:S02]  /*1e20*/  SHF.R.S32.HI R201, RZ, 0x1f, R200 ;  /* 0x0000001fffc97819 */ /* 0x000fe400000114c8 */
[----:B------:R-:W-:Y:S02]  /*1e30*/  SHF.R.S32.HI R105, RZ, 0x1f, R104 ;  /* 0x0000001fff697819 */ /* 0x000fe40000011468 */
[----:B------:R-:W-:Y:S01]  /*1e40*/  SHF.R.S32.HI R243, RZ, 0x1f, R215 ;  /* 0x0000001ffff37819 */ /* 0x000fe200000114d7 */
[----:B-1----:R-:W-:Y:S01]  /*1e50*/  IMAD.IADD R9, R252, 0x1, R8 ;  /* 0x00000001fc097824 */ /* 0x002fe200078e0208 */
[----:B------:R-:W-:Y:S02]  /*1e60*/  SHF.R.S32.HI R242, RZ, 0x1f, R214 ;  /* 0x0000001ffff27819 */ /* 0x000fe400000114d6 */
[----:B------:R-:W-:Y:S01]  /*1e70*/  SHF.R.S32.HI R241, RZ, 0x1f, R213 ;  /* 0x0000001ffff17819 */ /* 0x000fe200000114d5 */
[----:B--2---:R-:W-:Y:S01]  /*1e80*/  IMAD.IADD R0, R6, 0x1, R9 ;  /* 0x0000000106007824 */ /* 0x004fe200078e0209 */
[----:B------:R-:W-:Y:S01]  /*1e90*/  STL [R1+0x8], R9 ;  /* 0x0000080901007387 */ /* 0x000fe20000100800 */
[----:B------:R-:W-:-:S02]  /*1ea0*/  SHF.R.S32.HI R220, RZ, 0x1f, R199 ;  /* 0x0000001fffdc7819 */ /* 0x000fc400000114c7 */
[----:B------:R-:W-:Y:S01]  /*1eb0*/  SHF.R.S32.HI R219, RZ, 0x1f, R202 ;  /* 0x0000001fffdb7819 */ /* 0x000fe200000114ca */
[----:B------:R1:W-:Y:S01]  /*1ec0*/  STL [R1+0x14], R0 ;  /* 0x0000140001007387 */ /* 0x0003e20000100800 */
[----:B------:R-:W-:Y:S02]  /*1ed0*/  SHF.R.S32.HI R36, RZ, 0x1f, R36 ;  /* 0x0000001fff247819 */ /* 0x000fe40000011424 */
[----:B------:R-:W-:Y:S01]  /*1ee0*/  SHF.R.S32.HI R34, RZ, 0x1f, R34 ;  /* 0x0000001fff227819 */ /* 0x000fe20000011422 */
[----:B------:R-:W-:Y:S01]  /*1ef0*/  STL [R1], R7 ;  /* 0x0000000701007387 */ /* 0x000fe20000100800 */
[----:B------:R-:W-:Y:S02]  /*1f00*/  SHF.R.S32.HI R33, RZ, 0x1f, R33 ;  /* 0x0000001fff217819 */ /* 0x000fe40000011421 */
[----:B------:R-:W-:Y:S02]  /*1f10*/  SHF.R.S32.HI R31, RZ, 0x1f, R31 ;  /* 0x0000001fff1f7819 */ /* 0x000fe4000001141f */
[----:B------:R-:W-:-:S02]  /*1f20*/  SHF.R.S32.HI R30, RZ, 0x1f, R30 ;  /* 0x0000001fff1e7819 */ /* 0x000fc4000001141e */
[----:B------:R-:W-:Y:S02]  /*1f30*/  SHF.R.S32.HI R28, RZ, 0x1f, R28 ;  /* 0x0000001fff1c7819 */ /* 0x000fe4000001141c */
[----:B------:R-:W-:Y:S02]  /*1f40*/  SHF.R.S32.HI R27, RZ, 0x1f, R27 ;  /* 0x0000001fff1b7819 */ /* 0x000fe4000001141b */
[----:B------:R-:W-:Y:S02]  /*1f50*/  SHF.R.S32.HI R25, RZ, 0x1f, R25 ;  /* 0x0000001fff197819 */ /* 0x000fe40000011419 */
[----:B------:R-:W-:Y:S02]  /*1f60*/  SHF.R.S32.HI R24, RZ, 0x1f, R24 ;  /* 0x0000001fff187819 */ /* 0x000fe40000011418 */
[----:B------:R-:W-:Y:S02]  /*1f70*/  SHF.R.S32.HI R22, RZ, 0x1f, R22 ;  /* 0x0000001fff167819 */ /* 0x000fe40000011416 */
[----:B------:R-:W-:-:S02]  /*1f80*/  SHF.R.S32.HI R21, RZ, 0x1f, R21 ;  /* 0x0000001fff157819 */ /* 0x000fc40000011415 */
[----:B------:R-:W-:Y:S01]  /*1f90*/  SHF.R.S32.HI R19, RZ, 0x1f, R19 ;  /* 0x0000001fff137819 */ /* 0x000fe20000011413 */
[----:B-1----:R-:W-:Y:S01]  /*1fa0*/  IMAD.IADD R0, R8, 0x1, R7 ;  /* 0x0000000108007824 */ /* 0x002fe200078e0207 */
[----:B------:R-:W-:Y:S02]  /*1fb0*/  SHF.R.S32.HI R15, RZ, 0x1f, R15 ;  /* 0x0000001fff0f7819 */ /* 0x000fe4000001140f */
[----:B------:R-:W-:Y:S02]  /*1fc0*/  SHF.R.S32.HI R12, RZ, 0x1f, R12 ;  /* 0x0000001fff0c7819 */ /* 0x000fe4000001140c */
[----:B------:R1:W-:Y:S01]  /*1fd0*/  STL [R1+0x4], R0 ;  /* 0x0000040001007387 */ /* 0x0003e20000100800 */
[C---:B------:R-:W-:Y:S02]  /*1fe0*/  IADD3 R193, R182.reuse, 0x800, RZ ;  /* 0x00000800b6c17810 */ /* 0x040fe40007ffe0ff */
[C---:B------:R-:W-:Y:S01]  /*1ff0*/  IADD3 R192, R182.reuse, 0x1000, RZ ;  /* 0x00001000b6c07810 */ /* 0x040fe20007ffe0ff */
[----:B------:R2:W-:Y:S01]  /*2000*/  STL [R1+0x10], R3 ;  /* 0x0000100301007387 */ /* 0x0005e20000100800 */
[----:B------:R-:W-:-:S02]  /*2010*/  IADD3 R191, R182, 0x1800, RZ ;  /* 0x00001800b6bf7810 */ /* 0x000fc40007ffe0ff */
[C---:B------:R-:W-:Y:S02]  /*2020*/  IADD3 R190, R182.reuse, 0x2000, RZ ;  /* 0x00002000b6be7810 */ /* 0x040fe40007ffe0ff */
[C---:B------:R-:W-:Y:S02]  /*2030*/  IADD3 R189, R182.reuse, 0x2800, RZ ;  /* 0x00002800b6bd7810 */ /* 0x040fe40007ffe0ff */
[C---:B------:R-:W-:Y:S02]  /*2040*/  IADD3 R188, R182.reuse, 0x3000, RZ ;  /* 0x00003000b6bc7810 */ /* 0x040fe40007ffe0ff */
[C---:B------:R-:W-:Y:S02]  /*2050*/  IADD3 R187, R182.reuse, 0x3800, RZ ;  /* 0x00003800b6bb7810 */ /* 0x040fe40007ffe0ff */
[C---:B------:R-:W-:Y:S02]  /*2060*/  IADD3 R186, R182.reuse, 0x4000, RZ ;  /* 0x00004000b6ba7810 */ /* 0x040fe40007ffe0ff */
[----:B------:R-:W-:-:S02]  /*2070*/  IADD3 R185, R182, 0x4800, RZ ;  /* 0x00004800b6b97810 */ /* 0x000fc40007ffe0ff */
[C---:B------:R-:W-:Y:S02]  /*2080*/  IADD3 R184, R182.reuse, 0x5000, RZ ;  /* 0x00005000b6b87810 */ /* 0x040fe40007ffe0ff */
[----:B------:R-:W-:Y:S01]  /*2090*/  IADD3 R183, R182, 0x5800, RZ ;  /* 0x00005800b6b77810 */ /* 0x000fe20007ffe0ff */
[----:B-1----:R-:W-:-:S05]  /*20a0*/  IMAD.IADD R0, R6, 0x1, R0 ;  /* 0x0000000106007824 */ /* 0x002fca00078e0200 */
[----:B------:R2:W-:Y:S02]  /*20b0*/  STL [R1+0xc], R0 ;  /* 0x00000c0001007387 */ /* 0x0005e40000100800 */
.L_x_945:
[----:B------:R-:W-:Y:S01]  /*20c0*/  ISETP.NE.U32.AND P0, PT, RZ, c[0x0][0x370], PT ;  /* 0x0000dc00ff007a0c */ /* 0x000fe20003f05070 */
[----:B------:R-:W-:Y:S01]  /*20d0*/  IMAD.MOV.U32 R15, RZ, RZ, 0x4 ;  /* 0x00000004ff0f7424 */ /* 0x000fe200078e00ff */
[----:B------:R-:W-:Y:S01]  /*20e0*/  ISETP.NE.U32.AND P1, PT, RZ, c[0x0][0x360], PT ;  /* 0x0000d800ff007a0c */ /* 0x000fe20003f25070 */
[----:B------:R-:W-:Y:S01]  /*20f0*/  IMAD.MOV.U32 R235, RZ, RZ, RZ ;  /* 0x000000ffffeb7224 */ /* 0x000fe200078e00ff */
[----:B------:R-:W-:Y:S01]  /*2100*/  ISETP.NE.AND.EX P2, PT, RZ, c[0x0][0x374], PT, P0 ;  /* 0x0000dd00ff007a0c */ /* 0x000fe20003f45300 */
[----:B------:R-:W-:Y:S01]  /*2110*/  IMAD.MOV.U32 R129, RZ, RZ, RZ ;  /* 0x000000ffff817224 */ /* 0x000fe200078e00ff */
[----:B------:R-:W-:Y:S01]  /*2120*/  ISETP.NE.AND.EX P0, PT, RZ, c[0x0][0x364], PT, P1 ;  /* 0x0000d900ff007a0c */ /* 0x000fe20003f05310 */
[----:B------:R-:W-:Y:S01]  /*2130*/  IMAD.MOV.U32 R14, RZ, RZ, RZ ;  /* 0x000000ffff0e7224 */ /* 0x000fe200078e00ff */
[----:B------:R-:W-:Y:S01]  /*2140*/  ISETP.NE.U32.AND P1, PT, RZ, c[0x0][0x348], PT ;  /* 0x0000d200ff007a0c */ /* 0x000fe20003f25070 */
[----:B------:R-:W-:Y:S01]  /*2150*/  IMAD.MOV.U32 R13, RZ, RZ, RZ ;  /* 0x000000ffff0d7224 */ /* 0x000fe200078e00ff */
[----:B------:R-:W-:Y:S01]  /*2160*/  ISETP.NE.U32.AND P3, PT, RZ, c[0x0][0x350], PT ;  /* 0x0000d400ff007a0c */ /* 0x000fe20003f65070 */
[----:B------:R-:W-:Y:S01]  /*2170*/  IMAD.WIDE R6, R247, R15, c[0x0][0x348] ;  /* 0x0000d200f7067625 */ /* 0x000fe200078e020f */
[----:B------:R-:W-:-:S02]  /*2180*/  ISETP.NE.U32.AND P4, PT, RZ, c[0x0][0x358], PT ;  /* 0x0000d600ff007a0c */ /* 0x000fc40003f85070 */
[----:B------:R-:W-:Y:S01]  /*2190*/  ISETP.NE.AND.EX P1, PT, RZ, c[0x0][0x34c], PT, P1 ;  /* 0x0000d300ff007a0c */ /* 0x000fe20003f25310 */
[CC--:B------:R-:W-:Y:S01]  /*21a0*/  IMAD.WIDE R4, R247.reuse, R15.reuse, c[0x0][0x350] ;  /* 0x0000d400f7047625 */ /* 0x0c0fe200078e020f */
[----:B------:R-:W-:Y:S02]  /*21b0*/  ISETP.NE.AND.EX P3, PT, RZ, c[0x0][0x354], PT, P3 ;  /* 0x0000d500ff007a0c */ /* 0x000fe40003f65330 */
[----:B------:R-:W-:Y:S01]  /*21c0*/  ISETP.NE.AND.EX P4, PT, RZ, c[0x0][0x35c], PT, P4 ;  /* 0x0000d700ff007a0c */ /* 0x000fe20003f85340 */
[----:B------:R-:W-:-:S04]  /*21d0*/  @P2 IMAD.WIDE R10, R247, R15, c[0x0][0x370] ;  /* 0x0000dc00f70a2625 */ /* 0x000fc800078e020f */
[CC--:B------:R-:W-:Y:S01]  /*21e0*/  @P0 IMAD.WIDE R8, R247.reuse, R15.reuse, c[0x0][0x360] ;  /* 0x0000d800f7080625 */ /* 0x0c0fe200078e020f */
[----:B------:R1:W5:Y:S03]  /*21f0*/  @P2 LDG.E R235, [R10.64] ;  /* 0x000000080aeb2981 */ /* 0x000366000c1e1900 */
[----:B--2---:R-:W-:Y:S01]  /*2200*/  IMAD.WIDE R2, R247, R15, c[0x0][0x358] ;  /* 0x0000d600f7027625 */ /* 0x004fe200078e020f */
[----:B------:R1:W5:Y:S04]  /*2210*/  @P0 LDG.E R218, [R8.64] ;  /* 0x0000000808da0981 */ /* 0x000368000c1e1900 */
[----:B------:R1:W5:Y:S04]  /*2220*/  @P1 LDG.E R129, [R6.64] ;  /* 0x0000000806811981 */ /* 0x000368000c1e1900 */
[----:B------:R1:W5:Y:S04]  /*2230*/  @P3 LDG.E R14, [R4.64] ;  /* 0x00000008040e3981 */ /* 0x000368000c1e1900 */
[----:B------:R1:W5:Y:S01]  /*2240*/  @P4 LDG.E R13, [R2.64] ;  /* 0x00000008020d4981 */ /* 0x000362000c1e1900 */
[----:B------:R-:W-:Y:S01]  /*2250*/  YIELD ;  /* 0x0000000000007946 */ /* 0x000fe20003800000 */
[----:B------:R-:W-:Y:S05]  /*2260*/  @P0 BRA `(.L_x_700) ;  /* 0x0000005000000947 */ /* 0x000fea0003800000 */
[----:B-----5:R-:W-:Y:S01]  /*2270*/  MOV R218, c[0x0][0x168] ;  /* 0x00005a0000da7a02 */ /* 0x020fe20000000f00 */
[----:B------:R-:W-:Y:S05]  /*2280*/  @!P1 BRA `(.L_x_700) ;  /* 0x0000003000009947 */ /* 0x000fea0003800000 */
[----:B-1----:R-:W2:Y:S04]  /*2290*/  LDG.E R8, [R6.64] ;  /* 0x0000000806087981 */ /* 0x002ea8000c1e1900 */
[----:B------:R-:W2:Y:S02]  /*22a0*/  LDG.E R0, [R6.64+0x4] ;  /* 0x0000040806007981 */ /* 0x000ea4000c1e1900 */
[----:B--2---:R-:W-:-:S02]  /*22b0*/  IADD3 R218, -R8, R0, RZ ;  /* 0x0000000008da7210 */ /* 0x004fc40007ffe1ff */
.L_x_700:
[----:B------:R-:W-:-:S04]  /*22c0*/  ISETP.NE.U32.AND P0, PT, RZ, c[0x0][0x368], PT ;  /* 0x0000da00ff007a0c */ /* 0x000fc80003f05070 */
[----:B------:R-:W-:-:S13]  /*22d0*/  ISETP.NE.AND.EX P0, PT, RZ, c[0x0][0x36c], PT, P0 ;  /* 0x0000db00ff007a0c */ /* 0x000fda0003f05300 */
[----:B------:R-:W-:Y:S05]  /*22e0*/  @!P0 BRA `(.L_x_701) ;  /* 0x0000003000008947 */ /* 0x000fea0003800000 */
[----:B-1----:R-:W-:-:S05]  /*22f0*/  IMAD.WIDE R4, R247, R15, c[0x0][0x368] ;  /* 0x0000da00f7047625 */ /* 0x002fca00078e020f */
[----:B------:R1:W5:Y:S01]  /*2300*/  LDG.E R11, [R4.64] ;  /* 0x00000008040b7981 */ /* 0x000362000c1e1900 */
[----:B------:R-:W-:Y:S05]  /*2310*/  BRA `(.L_x_702) ;  /* 0x0000005000007947 */ /* 0x000fea0003800000 */
.L_x_701:
[----:B-1----:R-:W-:Y:S01]  /*2320*/  MOV R11, UR6 ;  /* 0x00000006000b7c02 */ /* 0x002fe20008000f00 */
[----:B------:R-:W-:Y:S05]  /*2330*/  @!P3 BRA `(.L_x_702) ;  /* 0x000000300000b947 */ /* 0x000fea0003800000 */
[----:B------:R-:W2:Y:S04]  /*2340*/  LDG.E R6, [R4.64] ;  /* 0x0000000804067981 */ /* 0x000ea8000c1e1900 */
[----:B------:R-:W2:Y:S02]  /*2350*/  LDG.E R0, [R4.64+0x4] ;  /* 0x0000040804007981 */ /* 0x000ea4000c1e1900 */
[----:B--2---:R-:W-:Y:S02]  /*2360*/  IADD3 R11, -R6, R0, RZ ;  /* 0x00000000060b7210 */ /* 0x004fe40007ffe1ff */
.L_x_702:
[----:B-1----:R1:W2:Y:S04]  /*2370*/  @P4 LDG.E R5, [R2.64] ;  /* 0x0000000802054981 */ /* 0x0022a8000c1e1900 */
[----:B------:R1:W2:Y:S01]  /*2380*/  @P4 LDG.E R4, [R2.64+0x4] ;  /* 0x0000040802044981 */ /* 0x0002a2000c1e1900 */
[----:B------:R-:W-:Y:S01]  /*2390*/  ISETP.NE.U32.AND P0, PT, RZ, c[0x0][0x378], PT ;  /* 0x0000de00ff007a0c */ /* 0x000fe20003f05070 */
[----:B------:R-:W-:-:S02]  /*23a0*/  IMAD.MOV.U32 R0, RZ, RZ, c[0x0][0x2c4] ;  /* 0x0000b100ff007624 */ /* 0x000fc400078e00ff */
[----:B-----5:R-:W-:Y:S01]  /*23b0*/  IMAD.MOV.U32 R128, RZ, RZ, R11 ;  /* 0x000000ffff807224 */ /* 0x020fe200078e000b */
[----:B------:R-:W-:Y:S02]  /*23c0*/  ISETP.NE.AND.EX P0, PT, RZ, c[0x0][0x37c], PT, P0 ;  /* 0x0000df00ff007a0c */ /* 0x000fe40003f05300 */
[----:B------:R-:W-:Y:S01]  /*23d0*/  ISETP.NE.AND P2, PT, R0, 0x1, PT ;  /* 0x000000010000780c */ /* 0x000fe20003f45270 */
[----:B------:R-:W-:Y:S02]  /*23e0*/  IMAD.SHL.U32 R234, R245, 0x80, RZ ;  /* 0x00000080f5ea7824 */ /* 0x000fe400078e00ff */
[----:B------:R-:W-:Y:S02]  /*23f0*/  IMAD.MOV.U32 R67, RZ, RZ, c[0x0][0x228] ;  /* 0x00008a00ff437624 */ /* 0x000fe400078e00ff */
[----:B------:R-:W-:Y:S01]  /*2400*/  IMAD.IADD R9, R11, 0x1, -R235 ;  /* 0x000000010b097824 */ /* 0x000fe200078e0aeb */
[----:B------:R-:W-:Y:S01]  /*2410*/  IADD3 R0, R234, 0x7f, RZ ;  /* 0x0000007fea007810 */ /* 0x000fe20007ffe0ff */
[----:B------:R-:W-:Y:S01]  /*2420*/  IMAD.MOV.U32 R6, RZ, RZ, c[0x0][0x32c] ;  /* 0x0000cb00ff067624 */ /* 0x000fe200078e00ff */
[----:B------:R-:W-:-:S04]  /*2430*/  LOP3.LUT R227, R227, 0xffffffdf, RZ, 0xc0, !PT ;  /* 0xffffffdfe3e37812 */ /* 0x000fc800078ec0ff */
[----:B------:R-:W-:Y:S01]  /*2440*/  ISETP.GE.AND P1, PT, R6, 0x1, PT ;  /* 0x000000010600780c */ /* 0x000fe20003f26270 */
[----:B-1----:R-:W-:-:S05]  /*2450*/  @P0 IMAD.WIDE R2, R247, R15, c[0x0][0x378] ;  /* 0x0000de00f7020625 */ /* 0x002fca00078e020f */
[----:B------:R1:W5:Y:S01]  /*2460*/  @P0 LDG.E R128, [R2.64] ;  /* 0x0000000802800981 */ /* 0x000362000c1e1900 */
[----:B------:R-:W-:-:S04]  /*2470*/  @P2 LOP3.LUT R227, R227, 0x20, RZ, 0xfc, !PT ;  /* 0x00000020e3e32812 */ /* 0x000fc800078efcff */
[----:B------:R-:W-:-:S04]  /*2480*/  LOP3.LUT R227, R227, 0xffffffbf, RZ, 0xc0, !PT ;  /* 0xffffffbfe3e37812 */ /* 0x000fc800078ec0ff */
[----:B------:R-:W-:Y:S01]  /*2490*/  @P1 LOP3.LUT R227, R227, 0x40, RZ, 0xfc, !PT ;  /* 0x00000040e3e31812 */ /* 0x000fe200078efcff */
[----:B-1----:R-:W-:-:S05]  /*24a0*/  @P2 IMAD.HI.U32 R3, R0, c[0x0][0x2c8], RZ ;  /* 0x0000b20000032a27 */ /* 0x002fca00078e00ff */
[----:B------:R-:W-:Y:S01]  /*24b0*/  @P2 SHF.R.U32.HI R0, RZ, c[0x0][0x2cc], R3 ;  /* 0x0000b300ff002a19 */ /* 0x000fe20000011603 */
[----:B--2---:R-:W-:-:S04]  /*24c0*/  @P4 IMAD.IADD R67, R4, 0x1, -R5 ;  /* 0x0000000104434824 */ /* 0x004fc800078e0a05 */
[----:B------:R-:W-:-:S05]  /*24d0*/  IMAD.IADD R217, R9, 0x1, R67 ;  /* 0x0000000109d97824 */ /* 0x000fca00078e0243 */
[C---:B------:R-:W-:Y:S02]  /*24e0*/  IADD3 R2, R217.reuse, 0x3f, RZ ;  /* 0x0000003fd9027810 */ /* 0x040fe40007ffe0ff */
[----:B------:R-:W-:Y:S02]  /*24f0*/  IADD3 R120, R217, 0x1, -R218 ;  /* 0x00000001d9787810 */ /* 0x000fe40007ffe8da */
[----:B------:R-:W-:-:S03]  /*2500*/  SHF.R.S32.HI R3, RZ, 0x1f, R2 ;  /* 0x0000001fff037819 */ /* 0x000fc60000011402 */
[----:B------:R-:W-:Y:S01]  /*2510*/  IMAD.IADD R0, R120, 0x1, R0 ;  /* 0x0000000178007824 */ /* 0x000fe200078e0200 */
[----:B------:R-:W-:-:S04]  /*2520*/  LEA.HI R2, R3, R2, RZ, 0x6 ;  /* 0x0000000203027211 */ /* 0x000fc800078f30ff */
[----:B------:R-:W-:Y:S02]  /*2530*/  IADD3 R3, R0, c[0x0][0x328], RZ ;  /* 0x0000ca0000037a10 */ /* 0x000fe40007ffe0ff */
[----:B------:R-:W-:Y:S01]  /*2540*/  SHF.R.S32.HI R121, RZ, 0x6, R2 ;  /* 0x00000006ff797819 */ /* 0x000fe20000011402 */
        /* <DEDUP_REMOVED lines=11> */
.L_x_705:
[----:B------:R-:W-:-:S13]  /*2600*/  ISETP.NE.AND P0, PT, R6, 0x1, PT ;  /* 0x000000010600780c */ /* 0x000fda0003f05270 */
[----:B------:R-:W-:-:S05]  /*2610*/  @P0 IMAD.HI.U32 R0, R2, c[0x0][0x330], RZ ;  /* 0x0000cc0002000a27 */ /* 0x000fca00078e00ff */
[----:B------:R-:W-:Y:S02]  /*2620*/  @P0 SHF.R.U32.HI R2, RZ, c[0x0][0x334], R0 ;  /* 0x0000cd00ff020a19 */ /* 0x000fe40000011600 */
.L_x_706:
[----:B------:R-:W-:Y:S05]  /*2630*/  BSYNC B0 ;  /* 0x0000000000007941 */ /* 0x000fea0003800000 */
.L_x_704:
[----:B------:R-:W-:-:S05]  /*2640*/  IMAD R2, R2, R6, c[0x0][0x32c] ;  /* 0x0000cb0002027624 */ /* 0x000fca00078e0206 */
[----:B------:R-:W-:-:S04]  /*2650*/  IMNMX R3, R3, R2, PT ;  /* 0x0000000203037217 */ /* 0x000fc80003800200 */
.L_x_703:
[----:B------:R-:W-:Y:S01]  /*2660*/  IADD3 R3, R3, 0x3f, RZ ;  /* 0x0000003f03037810 */ /* 0x000fe20007ffe0ff */
[----:B------:R-:W-:-:S03]  /*2670*/  @P2 IMAD.HI.U32 R2, R234, c[0x0][0x2c8], RZ ;  /* 0x0000b200ea022a27 */ /* 0x000fc600078e00ff */
[----:B------:R-:W-:Y:S01]  /*2680*/  SHF.R.S32.HI R4, RZ, 0x1f, R3 ;  /* 0x0000001fff047819 */ /* 0x000fe20000011403 */
[----:B------:R-:W-:Y:S01]  /*2690*/  IMAD.MOV.U32 R0, RZ, RZ, R234 ;  /* 0x000000ffff007224 */ /* 0x000fe200078e00ea */
[----:B------:R-:W-:Y:S01]  /*26a0*/  @P2 SHF.R.U32.HI R0, RZ, c[0x0][0x2cc], R2 ;  /* 0x0000b300ff002a19 */ /* 0x000fe20000011602 */
[----:B------:R-:W-:Y:S01]  /*26b0*/  IMAD.IADD R168, R217, 0x1, -R218 ;  /* 0x00000001d9a87824 */ /* 0x000fe200078e0ada */
[----:B------:R-:W-:-:S03]  /*26c0*/  LEA.HI R3, R4, R3, RZ, 0x6 ;  /* 0x0000000304037211 */ /* 0x000fc600078f30ff */
[----:B------:R-:W-:Y:S01]  /*26d0*/  IMAD.IADD R0, R168, 0x1, R0 ;  /* 0x00000001a8007824 */ /* 0x000fe200078e0200 */
[----:B------:R-:W-:-:S04]  /*26e0*/  SHF.R.S32.HI R3, RZ, 0x6, R3 ;  /* 0x00000006ff037819 */ /* 0x000fc80000011403 */
        /* <DEDUP_REMOVED lines=12> */
.L_x_709:
[----:B------:R-:W-:-:S13]  /*27b0*/  ISETP.NE.AND P0, PT, R6, 0x1, PT ;  /* 0x000000010600780c */ /* 0x000fda0003f05270 */
[----:B------:R-:W-:-:S05]  /*27c0*/  @P0 IMAD.HI.U32 R3, R0, c[0x0][0x330], RZ ;  /* 0x0000cc0000030a27 */ /* 0x000fca00078e00ff */
[----:B------:R-:W-:Y:S02]  /*27d0*/  @P0 SHF.R.U32.HI R0, RZ, c[0x0][0x334], R3 ;  /* 0x0000cd00ff000a19 */ /* 0x000fe40000011603 */
.L_x_710:
[----:B------:R-:W-:Y:S05]  /*27e0*/  BSYNC B0 ;  /* 0x0000000000007941 */ /* 0x000fea0003800000 */
.L_x_708:
[----:B------:R-:W-:-:S05]  /*27f0*/  IMAD R0, R0, c[0x0][0x32c], RZ ;  /* 0x0000cb0000007a24 */ /* 0x000fca00078e02ff */
[----:B------:R-:W-:-:S04]  /*2800*/  IMNMX R2, R2, R0, !PT ;  /* 0x0000000002027217 */ /* 0x000fc80007800200 */
.L_x_707:
[----:B------:R-:W-:Y:S01]  /*2810*/  SHF.R.S32.HI R0, RZ, 0x1f, R2 ;  /* 0x0000001fff007819 */ /* 0x000fe20000011402 */
[----:B------:R-:W-:Y:S01]  /*2820*/  BSSY B0, `(.L_x_711) ;  /* 0x000002c000007945 */ /* 0x000fe20003800000 */
[----:B------:R-:W-:Y:S02]  /*2830*/  LOP3.LUT R3, R246, 0xff000000, RZ, 0xc0, !PT ;  /* 0xff000000f6037812 */ /* 0x000fe400078ec0ff */
[----:B------:R-:W-:Y:S02]  /*2840*/  LEA.HI R2, R0, R2, RZ, 0x6 ;  /* 0x0000000200027211 */ /* 0x000fe400078f30ff */
[----:B------:R-:W-:Y:S02]  /*2850*/  LOP3.LUT R4, R246, 0xff0000, RZ, 0xc0, !PT ;  /* 0x00ff0000f6047812 */ /* 0x000fe400078ec0ff */
[----:B------:R-:W-:Y:S02]  /*2860*/  SHF.R.S32.HI R0, RZ, 0x6, R2 ;  /* 0x00000006ff007819 */ /* 0x000fe40000011402 */
[----:B------:R-:W-:-:S02]  /*2870*/  SHF.R.U32.HI R3, RZ, 0x8, R3 ;  /* 0x00000008ff037819 */ /* 0x000fc40000011603 */
[----:B------:R-:W-:Y:S01]  /*2880*/  IMNMX R6, RZ, R0, !PT ;  /* 0x00000000ff067217 */ /* 0x000fe20007800200 */
[----:B------:R-:W-:Y:S01]  /*2890*/  IMAD.MOV.U32 R0, RZ, RZ, RZ ;  /* 0x000000ffff007224 */ /* 0x000fe200078e00ff */
[----:B------:R-:W-:Y:S02]  /*28a0*/  LEA.HI R2, R4, R3, RZ, 0x10 ;  /* 0x0000000304027211 */ /* 0x000fe400078f80ff */
[----:B------:R-:W-:Y:S02]  /*28b0*/  ISETP.GT.AND P0, PT, R7, R6, PT ;  /* 0x000000060700720c */ /* 0x000fe40003f04270 */
[----:B------:R-:W-:Y:S02]  /*28c0*/  SHF.R.U32.HI R245, RZ, 0x10, R2 ;  /* 0x00000010fff57819 */ /* 0x000fe40000011602 */
[----:B------:R-:W-:Y:S02]  /*28d0*/  LOP3.LUT R250, R2, 0xff, RZ, 0xc0, !PT ;  /* 0x000000ff02fa7812 */ /* 0x000fe400078ec0ff */
[----:B------:R-:W-:-:S04]  /*28e0*/  ISETP.NE.AND P1, PT, R245, RZ, PT ;  /* 0x000000fff500720c */ /* 0x000fc80003f25270 */
[----:B------:R-:W-:-:S03]  /*28f0*/  SEL R118, R245, c[0x0][0x338], P1 ;  /* 0x0000ce00f5767a07 */ /* 0x000fc60000800000 */
[----:B------:R-:W-:Y:S05]  /*2900*/  @!P0 BRA `(.L_x_712) ;  /* 0x000001d000008947 */ /* 0x000fea0003800000 */
        /* <DEDUP_REMOVED lines=29> */
.L_x_712:
[----:B------:R-:W-:Y:S05]  /*2ae0*/  BSYNC B0 ;  /* 0x0000000000007941 */ /* 0x000fea0003800000 */
.L_x_711:
[----:B------:R-:W-:-:S04]  /*2af0*/  IMAD R2, R250, R0, R6 ;  /* 0x00000000fa027224 */ /* 0x000fc800078e0206 */
        /* <DEDUP_REMOVED lines=23> */
[----:B------:R-:W-:Y:S02]  /*2c70*/  SHF.R.S32.HI R6, RZ, 0x1f, R247 ;  /* 0x0000001fff067819 */ /* 0x000fe400000114f7 */
[----:B------:R-:W-:Y:S01]  /*2c80*/  IADD3 R57, R0, -0x1, RZ ;  /* 0xffffffff00397810 */ /* 0x000fe20007ffe0ff */
[----:B------:R-:W-:Y:S01]  /*2c90*/  IMAD R4, R69, c[0x0][0x238], RZ ;  /* 0x00008e0045047a24 */ /* 0x000fe200078e02ff */
[----:B------:R-:W-:Y:S01]  /*2ca0*/  SEL R8, R6, RZ, !P4 ;  /* 0x000000ff06087207 */ /* 0x000fe20006000000 */
[----:B------:R-:W-:Y:S01]  /*2cb0*/  IMAD.SHL.U32 R126, R7, 0x40, RZ ;  /* 0x00000040077e7824 */ /* 0x000fe200078e00ff */
[----:B------:R-:W-:Y:S01]  /*2cc0*/  SEL R10, R247, RZ, !P4 ;  /* 0x000000fff70a7207 */ /* 0x000fe20006000000 */
[----:B------:R-:W-:Y:S01]  /*2cd0*/  IMAD R4, R68, c[0x0][0x23c], R4 ;  /* 0x00008f0044047a24 */ /* 0x000fe200078e0204 */
[----:B------:R-:W-:Y:S01]  /*2ce0*/  SHF.L.U64.HI R125, R7, R123, c[0x0][0x23c] ;  /* 0x00008f00077d7619 */ /* 0x000fe2000001027b */
[----:B------:R-:W-:Y:S01]  /*2cf0*/  IMAD R0, R57, -0x40, R115 ;  /* 0xffffffc039007824 */ /* 0x000fe200078e0273 */
[----:B------:R-:W-:Y:S01]  /*2d00*/  ISETP.GE.AND P6, PT, R200, c[0x0][0x1d4], PT ;  /* 0x00007500c8007a0c */ /* 0x000fe20003fc6270 */
[----:B------:R-:W-:Y:S01]  /*2d10*/  IMAD.IADD R3, R3, 0x1, R4 ;  /* 0x0000000103037824 */ /* 0x000fe200078e0204 */
[----:B------:R-:W-:Y:S01]  /*2d20*/  ISETP.GE.AND P5, PT, R199, c[0x0][0x1d4], PT ;  /* 0x00007500c7007a0c */ /* 0x000fe20003fa6270 */
[----:B------:R-:W-:Y:S01]  /*2d30*/  IMAD R4, R8, c[0x0][0x248], RZ ;  /* 0x0000920008047a24 */ /* 0x000fe200078e02ff */
[----:B------:R-:W-:Y:S01]  /*2d40*/  ISETP.GE.AND P1, PT, R0, 0x1, PT ;  /* 0x000000010000780c */ /* 0x000fe20003f26270 */
[----:B------:R-:W-:Y:S01]  /*2d50*/  IMAD.WIDE.U32 R2, R22, c[0x0][0x240], R2 ;  /* 0x0000900016027a25 */ /* 0x000fe200078e0002 */
[----:B------:R-:W-:-:S03]  /*2d60*/  ISETP.GE.AND P4, PT, R202, c[0x0][0x1d4], PT ;  /* 0x00007500ca007a0c */ /* 0x000fc60003f86270 */
[----:B------:R-:W-:Y:S02]  /*2d70*/  IMAD R3, R22, c[0x0][0x244], R3 ;  /* 0x0000910016037a24 */ /* 0x000fe400078e0203 */
[C---:B------:R-:W-:Y:S02]  /*2d80*/  IMAD R4, R10.reuse, c[0x0][0x24c], R4 ;  /* 0x000093000a047a24 */ /* 0x040fe400078e0204 */
[----:B------:R-:W-:Y:S01]  /*2d90*/  IMAD.WIDE.U32 R78, R10, c[0x0][0x248], R2 ;  /* 0x000092000a4e7a25 */ /* 0x000fe200078e0002 */
[----:B------:R-:W-:-:S03]  /*2da0*/  SHF.R.S32.HI R3, RZ, 0x1f, R57 ;  /* 0x0000001fff037819 */ /* 0x000fc60000011439 */
[----:B------:R-:W-:Y:S02]  /*2db0*/  IMAD R2, R125, R57, RZ ;  /* 0x000000397d027224 */ /* 0x000fe400078e02ff */
[----:B------:R-:W-:Y:S02]  /*2dc0*/  IMAD.IADD R77, R79, 0x1, R4 ;  /* 0x000000014f4d7824 */ /* 0x000fe400078e0204 */
[----:B------:R-:W-:Y:S02]  /*2dd0*/  IMAD.MOV.U32 R76, RZ, RZ, R78 ;  /* 0x000000ffff4c7224 */ /* 0x000fe400078e004e */
[-C--:B------:R-:W-:Y:S02]  /*2de0*/  IMAD R2, R3, R126.reuse, R2 ;  /* 0x0000007e03027224 */ /* 0x080fe400078e0202 */
[----:B------:R-:W-:-:S04]  /*2df0*/  IMAD.WIDE.U32 R4, R57, R126, R76 ;  /* 0x0000007e39047225 */ /* 0x000fc800078e004c */
[----:B------:R-:W-:Y:S01]  /*2e00*/  IMAD.IADD R5, R5, 0x1, R2 ;  /* 0x0000000105057824 */ /* 0x000fe200078e0202 */
[C---:B------:R-:W-:Y:S01]  /*2e10*/  @P1 LEA R2, P0, R4.reuse, c[0x0][0x220], 0x1 ;  /* 0x0000880004021a11 */ /* 0x040fe200078008ff */
[----:B------:R-:W-:Y:S02]  /*2e20*/  IMAD.MOV.U32 R124, RZ, RZ, 0x5 ;  /* 0x00000005ff7c7424 */ /* 0x000fe400078e00ff */
[C---:B------:R-:W-:Y:S01]  /*2e30*/  IMAD.SHL.U32 R131, R7.reuse, 0x20, RZ ;  /* 0x0000002007837824 */ /* 0x040fe200078e00ff */
[----:B------:R-:W-:Y:S02]  /*2e40*/  @P1 LEA.HI.X R3, R4, c[0x0][0x224], R5, 0x1, P0 ;  /* 0x0000890004031a11 */ /* 0x000fe400000f0c05 */
[----:B------:R-:W-:Y:S02]  /*2e50*/  ISETP.GT.AND P0, PT, R0, 0x20, PT ;  /* 0x000000200000780c */ /* 0x000fe40003f04270 */
[----:B------:R-:W-:Y:S01]  /*2e60*/  SHF.L.U64.HI R124, R7, R124, c[0x0][0x23c] ;  /* 0x00008f00077c7619 */ /* 0x000fe2000001027c */
[----:B------:R-:W-:Y:S01]  /*2e70*/  @!PT LDS RZ, [RZ] ;  /* 0x00000000fffff984 */ /* 0x000fe20000000800 */
[----:B------:R-:W-:Y:S01]  /*2e80*/  @!PT LDS RZ, [RZ] ;  /* 0x00000000fffff984 */ /* 0x000fe20000000800 */
[----:B------:R-:W-:Y:S01]  /*2e90*/  @!PT LDS RZ, [RZ] ;  /* 0x00000000fffff984 */ /* 0x000fe20000000800 */
[----:B------:R1:W-:Y:S04]  /*2ea0*/  @P1 LDGSTS.E.BYPASS.LTC128B.128 [R194+0x6100], [R2.64], !P6 ;  /* 0x0610000002c21fae */ /* 0x0003e8000f101d48 */
[----:B------:R1:W-:Y:S04]  /*2eb0*/  @P1 LDGSTS.E.BYPASS.LTC128B.128 [R194+0x8100], [R2.64+0x80], !P5 ;  /* 0x0810008002c21fae */ /* 0x0003e8000e901d48 */
[----:B------:R1:W-:Y:S02]  /*2ec0*/  @P1 LDGSTS.E.BYPASS.LTC128B.128 [R194+0xa100], [R2.64+0x100], !P4 ;  /* 0x0a10010002c21fae */ /* 0x0003e4000e101d48 */
[----:B------:R-:W-:-:S05]  /*2ed0*/  @P0 IADD3 R0, P1, R131, R4, RZ ;  /* 0x0000000483000210 */ /* 0x000fca0007f3e0ff */
[----:B-1----:R-:W-:Y:S01]  /*2ee0*/  @P0 IMAD.X R3, R5, 0x1, R124, P1 ;  /* 0x0000000105030824 */ /* 0x002fe200008e067c */
[----:B------:R-:W-:-:S04]  /*2ef0*/  @P0 LEA R2, P1, R0, c[0x0][0x220], 0x1 ;  /* 0x0000880000020a11 */ /* 0x000fc800078208ff */
[----:B------:R-:W-:Y:S02]  /*2f00*/  @P0 LEA.HI.X R3, R0, c[0x0][0x224], R3, 0x1, P1 ;  /* 0x0000890000030a11 */ /* 0x000fe400008f0c03 */
[----:B------:R-:W-:-:S03]  /*2f10*/  ISETP.NE.U32.AND P1, PT, RZ, c[0x0][0x340], PT ;  /* 0x0000d000ff007a0c */ /* 0x000fc60003f25070 */
[----:B------:R1:W-:Y:S01]  /*2f20*/  @P0 LDGSTS.E.BYPASS.LTC128B.128 [R194+0x7100], [R2.64], !P6 ;  /* 0x0710000002c20fae */ /* 0x0003e2000f101d48 */
[----:B------:R-:W-:-:S03]  /*2f30*/  ISETP.NE.AND.EX P1, PT, RZ, c[0x0][0x344], PT, P1 ;  /* 0x0000d100ff007a0c */ /* 0x000fc60003f25310 */
[----:B------:R1:W-:Y:S04]  /*2f40*/  @P0 LDGSTS.E.BYPASS.LTC128B.128 [R194+0x9100], [R2.64+0x80], !P5 ;  /* 0x0910008002c20fae */ /* 0x0003e8000e901d48 */
[----:B------:R1:W-:Y:S01]  /*2f50*/  @P0 LDGSTS.E.BYPASS.LTC128B.128 [R194+0xb100], [R2.64+0x100], !P4 ;  /* 0x0b10010002c20fae */ /* 0x0003e2000e101d48 */
[----:B------:R-:W-:Y:S01]  /*2f60*/  ISETP.GE.AND P2, PT, R104, c[0x0][0x27c], PT ;  /* 0x00009f0068007a0c */ /* 0x000fe20003f46270 */
[----:B------:R-:W-:Y:S01]  /*2f70*/  IMAD.MOV.U32 R119, RZ, RZ, c[0x0][0x27c] ;  /* 0x00009f00ff777624 */ /* 0x000fe200078e00ff */
[----:B------:R-:W-:Y:S01]  /*2f80*/  LOP3.LUT R227, R227, 0xfffffffd, RZ, 0xc0, !PT ;  /* 0xfffffffde3e37812 */ /* 0x000fe200078ec0ff */
[----:B------:R-:W0:Y:S02]  /*2f90*/  LDGDEPBAR ;  /* 0x00000000000079af */ /* 0x000e240000000000 */
[----:B------:R-:W-:-:S05]  /*2fa0*/  @P1 IMAD.WIDE R4, R247, R15, c[0x0][0x340] ;  /* 0x0000d000f7041625 */ /* 0x000fca00078e020f */
[----:B-1----:R-:W2:Y:S01]  /*2fb0*/  @P1 LDG.E R2, [R4.64] ;  /* 0x0000000804021981 */ /* 0x002ea2000c1e1900 */
[----:B------:R-:W-:Y:S01]  /*2fc0*/  WARPSYNC 0xffffffff ;  /* 0xffffffff00007948 */ /* 0x000fe20003800000 */
[----:B------:R-:W-:Y:S01]  /*2fd0*/  SHF.R.S32.HI R141, RZ, 0x1f, R140 ;  /* 0x0000001fff8d7819 */ /* 0x000fe2000001148c */
[----:B------:R-:W-:Y:S01]  /*2fe0*/  IMAD.SHL.U32 R119, R119, 0x2, RZ ;  /* 0x0000000277777824 */ /* 0x000fe200078e00ff */
[----:B------:R-:W-:Y:S02]  /*2ff0*/  SHF.R.S32.HI R9, RZ, 0x1f, R223 ;  /* 0x0000001fff097819 */ /* 0x000fe400000114df */
[----:B------:R-:W-:Y:S02]  /*3000*/  @P2 LOP3.LUT R227, R227, 0x2, RZ, 0xfc, !PT ;  /* 0x00000002e3e32812 */ /* 0x000fe400078efcff */
[----:B-----5:R-:W-:Y:S02]  /*3010*/  SHF.R.S32.HI R20, RZ, 0x1f, R128 ;  /* 0x0000001fff147819 */ /* 0x020fe40000011480 */
[----:B--2---:R-:W-:Y:S01]  /*3020*/  @P1 SHF.R.S32.HI R3, RZ, 0x1f, R2 ;  /* 0x0000001fff031819 */ /* 0x004fe20000011402 */
[----:B------:R-:W-:-:S02]  /*3030*/  @!P1 IMAD.MOV.U32 R2, RZ, RZ, R247 ;  /* 0x000000ffff029224 */ /* 0x000fc400078e00f7 */
[----:B------:R-:W-:Y:S02]  /*3040*/  @!P1 IMAD.MOV.U32 R3, RZ, RZ, R6 ;  /* 0x000000ffff039224 */ /* 0x000fe400078e0006 */
[----:B------:R-:W-:Y:S01]  /*3050*/  IMAD R0, R9, c[0x0][0x280], RZ ;  /* 0x0000a00009007a24 */ /* 0x000fe200078e02ff */
[----:B------:R-:W-:Y:S01]  /*3060*/  ISETP.GE.AND P0, PT, R107, c[0x0][0x27c], PT ;  /* 0x00009f006b007a0c */ /* 0x000fe20003f06270 */
[----:B------:R-:W-:Y:S01]  /*3070*/  IMAD.WIDE.U32 R4, R22, c[0x0][0x260], R200 ;  /* 0x0000980016047a25 */ /* 0x000fe200078e00c8 */
[----:B------:R-:W-:Y:S01]  /*3080*/  LOP3.LUT R227, R227, 0xfffffffe, RZ, 0xc0, !PT ;  /* 0xfffffffee3e37812 */ /* 0x000fe200078ec0ff */
[----:B------:R-:W-:Y:S01]  /*3090*/  BAR.SYNC.DEFER_BLOCKING 0x0 ;  /* 0x0000000000007b1d */ /* 0x000fe20000010000 */
[----:B------:R-:W-:Y:S01]  /*30a0*/  MOV R130, c[0x0][0x290] ;  /* 0x0000a40000827a02 */ /* 0x000fe20000000f00 */
[C---:B------:R-:W-:Y:S02]  /*30b0*/  IMAD R0, R223.reuse, c[0x0][0x284], R0 ;  /* 0x0000a100df007a24 */ /* 0x040fe400078e0200 */
[----:B------:R-:W-:Y:S02]  /*30c0*/  IMAD.WIDE.U32 R6, R223, c[0x0][0x280], R140 ;  /* 0x0000a000df067a25 */ /* 0x000fe400078e008c */
[----:B------:R-:W-:-:S02]  /*30d0*/  ULDC.U8 UR5, c[0x0][0x298] ;  /* 0x0000a60000057ab9 */ /* 0x000fc40000000000 */
[----:B------:R-:W-:Y:S02]  /*30e0*/  IMAD.WIDE.U32 R12, R223, c[0x0][0x280], R104 ;  /* 0x0000a000df0c7a25 */ /* 0x000fe400078e0068 */
[----:B------:R-:W-:Y:S02]  /*30f0*/  @P0 LOP3.LUT R227, R227, 0x1, RZ, 0xfc, !PT ;  /* 0x00000001e3e30812 */ /* 0x000fe400078efcff */
[----:B------:R-:W-:Y:S02]  /*3100*/  IMAD.IADD R116, R11, 0x1, R14 ;  /* 0x000000010b747824 */ /* 0x000fe400078e020e */
[----:B------:R-:W-:Y:S01]  /*3110*/  IMAD R5, R22, c[0x0][0x264], R5 ;  /* 0x0000990016057a24 */ /* 0x000fe200078e0205 */
[----:B------:R-:W-:Y:S01]  /*3120*/  LOP3.LUT R227, R227, 0xfffffffb, RZ, 0xc0, !PT ;  /* 0xfffffffbe3e37812 */ /* 0x000fe200078ec0ff */
[----:B------:R-:W-:Y:S02]  /*3130*/  IMAD R15, R8, c[0x0][0x268], RZ ;  /* 0x00009a00080f7a24 */ /* 0x000fe400078e02ff */
[----:B------:R-:W-:Y:S01]  /*3140*/  IMAD.IADD R11, R7, 0x1, R0 ;  /* 0x00000001070b7824 */ /* 0x000fe200078e0200 */
[----:B------:R-:W-:Y:S01]  /*3150*/  IADD3 R7, R0, R13, RZ ;  /* 0x0000000d00077210 */ /* 0x000fe20007ffe0ff */
[----:B------:R-:W-:Y:S01]  /*3160*/  IMAD R14, R9, c[0x0][0x290], RZ ;  /* 0x0000a400090e7a24 */ /* 0x000fe200078e02ff */
[----:B------:R-:W-:Y:S01]  /*3170*/  SEL R0, RZ, c[0x0][0x27c], !P2 ;  /* 0x00009f00ff007a07 */ /* 0x000fe20005000000 */
[----:B------:R-:W-:-:S02]  /*3180*/  IMAD R23, R10, c[0x0][0x26c], R15 ;  /* 0x00009b000a177a24 */ /* 0x000fc400078e020f */
[----:B------:R-:W-:-:S04]  /*3190*/  IMAD.WIDE.U32 R70, R10, c[0x0][0x268], R4 ;  /* 0x00009a000a467a25 */ /* 0x000fc800078e0004 */
[----:B------:R-:W-:Y:S02]  /*31a0*/  IMAD.MOV.U32 R10, RZ, RZ, R6 ;  /* 0x000000ffff0a7224 */ /* 0x000fe400078e0006 */
[----:B------:R-:W-:Y:S02]  /*31b0*/  IMAD.MOV.U32 R6, RZ, RZ, R12 ;  /* 0x000000ffff067224 */ /* 0x000fe400078e000c */
[----:B------:R-:W-:Y:S01]  /*31c0*/  IMAD.IADD R12, R104, 0x1, R0 ;  /* 0x00000001680c7824 */ /* 0x000fe200078e0200 */
[----:B------:R-:W-:Y:S01]  /*31d0*/  SEL R0, RZ, c[0x0][0x27c], !P0 ;  /* 0x00009f00ff007a07 */ /* 0x000fe20004000000 */
[C---:B------:R-:W-:Y:S01]  /*31e0*/  IMAD.WIDE.U32 R8, R223.reuse, c[0x0][0x290], R140 ;  /* 0x0000a400df087a25 */ /* 0x040fe200078e008c */
[----:B------:R-:W-:Y:S02]  /*31f0*/  ISETP.GE.AND P0, PT, R106, c[0x0][0x27c], PT ;  /* 0x00009f006a007a0c */ /* 0x000fe40003f06270 */
[----:B------:R-:W-:Y:S01]  /*3200*/  SHF.R.S32.HI R15, RZ, 0x1f, R12 ;  /* 0x0000001fff0f7819 */ /* 0x000fe2000001140c */
[----:B------:R-:W-:-:S02]  /*3210*/  IMAD R14, R223, c[0x0][0x294], R14 ;  /* 0x0000a500df0e7a24 */ /* 0x000fc400078e020e */
[----:B------:R-:W-:Y:S01]  /*3220*/  IMAD.WIDE.U32 R4, R223, c[0x0][0x290], R104 ;  /* 0x0000a400df047a25 */ /* 0x000fe200078e0068 */
[CC--:B------:R-:W-:Y:S02]  /*3230*/  LEA.HI R17, R15.reuse, R12.reuse, RZ, 0x6 ;  /* 0x0000000c0f117211 */ /* 0x0c0fe400078f30ff */
[----:B------:R-:W-:Y:S01]  /*3240*/  LEA.HI R13, R15, R12, RZ, 0x3 ;  /* 0x0000000c0f0d7211 */ /* 0x000fe200078f18ff */
[----:B------:R-:W-:Y:S02]  /*3250*/  IMAD.IADD R9, R9, 0x1, R14 ;  /* 0x0000000109097824 */ /* 0x000fe400078e020e */
[----:B------:R-:W-:Y:S01]  /*3260*/  IMAD.IADD R5, R14, 0x1, R5 ;  /* 0x000000010e057824 */ /* 0x000fe200078e0205 */
[----:B------:R-:W-:Y:S01]  /*3270*/  SEL R14, RZ, c[0x0][0x27c], !P0 ;  /* 0x00009f00ff0e7a07 */ /* 0x000fe20004000000 */
[----:B------:R-:W-:Y:S01]  /*3280*/  IMAD.IADD R0, R107, 0x1, R0 ;  /* 0x000000016b007824 */ /* 0x000fe200078e0200 */
[----:B------:R-:W-:Y:S01]  /*3290*/  @P0 LOP3.LUT R227, R227, 0x4, RZ, 0xfc, !PT ;  /* 0x00000004e3e30812 */ /* 0x000fe200078efcff */
[----:B------:R-:W-:Y:S01]  /*32a0*/  IMAD.MOV.U32 R134, RZ, RZ, c[0x0][0x2b8] ;  /* 0x0000ae00ff867624 */ /* 0x000fe200078e00ff */
[----:B------:R-:W-:Y:S01]  /*32b0*/  IADD3 R14, R106, R14, RZ ;  /* 0x0000000e6a0e7210 */ /* 0x000fe20007ffe0ff */
[----:B------:R-:W-:Y:S01]  /*32c0*/  IMAD.MOV.U32 R133, RZ, RZ, c[0x0][0x27c] ;  /* 0x00009f00ff857624 */ /* 0x000fe200078e00ff */
[----:B------:R-:W-:Y:S01]  /*32d0*/  SHF.R.S32.HI R16, RZ, 0x1f, R0 ;  /* 0x0000001fff107819 */ /* 0x000fe20000011400 */
[----:B------:R-:W-:Y:S01]  /*32e0*/  IMAD R3, R3, c[0x0][0x2b0], RZ ;  /* 0x0000ac0003037a24 */ /* 0x000fe200078e02ff */
[----:B------:R-:W-:Y:S01]  /*32f0*/  SHF.R.S32.HI R15, RZ, 0x1f, R14 ;  /* 0x0000001fff0f7819 */ /* 0x000fe2000001140e */
[----:B------:R-:W-:Y:S01]  /*3300*/  IMAD.WIDE.U32 R92, R2, c[0x0][0x2b0], RZ ;  /* 0x0000ac00025c7a25 */ /* 0x000fe200078e00ff */
[----:B------:R-:W-:-:S02]  /*3310*/  LEA.HI R12, R16, R0, RZ, 0x3 ;  /* 0x00000000100c7211 */ /* 0x000fc400078f18ff */
[----:B------:R-:W-:Y:S01]  /*3320*/  LEA.HI R18, R16, R0, RZ, 0x6 ;  /* 0x0000000010127211 */ /* 0x000fe200078f30ff */
[----:B------:R-:W-:Y:S01]  /*3330*/  IMAD.SHL.U32 R16, R17, 0x40, RZ ;  /* 0x0000004011107824 */ /* 0x000fe200078e00ff */
[CC--:B------:R-:W-:Y:S01]  /*3340*/  LEA.HI R0, R15.reuse, R14.reuse, RZ, 0x3 ;  /* 0x0000000e0f007211 */ /* 0x0c0fe200078f18ff */
[----:B------:R-:W-:Y:S01]  /*3350*/  IMAD.MOV.U32 R127, RZ, RZ, c[0x0][0x280] ;  /* 0x0000a000ff7f7624 */ /* 0x000fe200078e00ff */
[----:B------:R-:W-:Y:S01]  /*3360*/  LEA.HI R14, R15, R14, RZ, 0x6 ;  /* 0x0000000e0f0e7211 */ /* 0x000fe200078f30ff */
[----:B------:R-:W-:Y:S01]  /*3370*/  IMAD.WIDE.U32 R84, R128, c[0x0][0x290], R8 ;  /* 0x0000a40080547a25 */ /* 0x000fe200078e0008 */
[----:B------:R-:W-:Y:S02]  /*3380*/  LOP3.LUT R21, R16, 0x7ffff000, RZ, 0xc0, !PT ;  /* 0x7ffff00010157812 */ /* 0x000fe400078ec0ff */
[----:B------:R-:W-:Y:S01]  /*3390*/  LOP3.LUT R15, R238, 0x38, R0, 0xf8, !PT ;  /* 0x00000038ee0f7812 */ /* 0x000fe200078ef800 */
[----:B------:R-:W-:Y:S01]  /*33a0*/  IMAD.SHL.U32 R16, R18, 0x40, RZ ;  /* 0x0000004012107824 */ /* 0x000fe200078e00ff */
[----:B------:R-:W-:Y:S01]  /*33b0*/  LOP3.LUT R17, R238, 0x38, R13, 0xf8, !PT ;  /* 0x00000038ee117812 */ /* 0x000fe200078ef80d */
[----:B------:R-:W-:Y:S01]  /*33c0*/  IMAD.SHL.U32 R14, R14, 0x40, RZ ;  /* 0x000000400e0e7824 */ /* 0x000fe200078e00ff */
[----:B------:R-:W-:Y:S01]  /*33d0*/  ISETP.NE.AND P1, PT, R134, 0x1, PT ;  /* 0x000000018600780c */ /* 0x000fe20003f25270 */
[----:B------:R-:W-:Y:S01]  /*33e0*/  IMAD.WIDE.U32 R90, R22, c[0x0][0x1e8], RZ ;  /* 0x00007a00165a7a25 */ /* 0x000fe200078e00ff */
[----:B------:R-:W-:-:S02]  /*33f0*/  LOP3.LUT R18, R16, 0x7ffff000, RZ, 0xc0, !PT ;  /* 0x7ffff00010127812 */ /* 0x000fc400078ec0ff */
[----:B------:R-:W-:Y:S01]  /*3400*/  LOP3.LUT R16, R14, 0x7ffff000, RZ, 0xc0, !PT ;  /* 0x7ffff0000e107812 */ /* 0x000fe200078ec0ff */
[----:B------:R-:W-:Y:S01]  /*3410*/  IMAD.WIDE.U32 R88, R22, c[0x0][0x210], RZ ;  /* 0x0000840016587a25 */ /* 0x000fe200078e00ff */
[-C--:B------:R-:W-:Y:S02]  /*3420*/  LOP3.LUT R14, R15, R239.reuse, RZ, 0x3c, !PT ;  /* 0x000000ef0f0e7212 */ /* 0x080fe400078e3cff */
[----:B------:R-:W-:Y:S01]  /*3430*/  LOP3.LUT R19, R17, R239, RZ, 0x3c, !PT ;  /* 0x000000ef11137212 */ /* 0x000fe200078e3cff */
[----:B------:R-:W-:Y:S01]  /*3440*/  IMAD.WIDE.U32 R86, R128, c[0x0][0x280], R10 ;  /* 0x0000a00080567a25 */ /* 0x000fe200078e000a */
[----:B------:R-:W-:Y:S02]  /*3450*/  LOP3.LUT R17, R238, 0x38, R12, 0xf8, !PT ;  /* 0x00000038ee117812 */ /* 0x000fe400078ef80c */
[----:B------:R-:W-:Y:S01]  /*3460*/  ISETP.GE.AND P0, PT, R133, 0x1, PT ;  /* 0x000000018500780c */ /* 0x000fe20003f06270 */
[----:B------:R-:W-:Y:S01]  /*3470*/  IMAD.WIDE.U32 R82, R128, c[0x0][0x280], R6 ;  /* 0x0000a00080527a25 */ /* 0x000fe200078e0006 */
[----:B------:R-:W-:-:S02]  /*3480*/  LOP3.LUT R227, R227, 0xffffffef, RZ, 0xc0, !PT ;  /* 0xffffffefe3e37812 */ /* 0x000fc400078ec0ff */
[--C-:B------:R-:W-:Y:S01]  /*3490*/  IADD3 R15, R14, R16, R240.reuse ;  /* 0x000000100e0f7210 */ /* 0x100fe20007ffe0f0 */
[----:B------:R-:W-:Y:S01]  /*34a0*/  IMAD R14, R2, c[0x0][0x2b4], R3 ;  /* 0x0000ad00020e7a24 */ /* 0x000fe200078e0203 */
[----:B------:R-:W-:Y:S01]  /*34b0*/  LOP3.LUT R17, R17, R239, RZ, 0x3c, !PT ;  /* 0x000000ef11117212 */ /* 0x000fe200078e3cff */
[C---:B------:R-:W-:Y:S01]  /*34c0*/  IMAD R2, R20.reuse, c[0x0][0x290], RZ ;  /* 0x0000a40014027a24 */ /* 0x040fe200078e02ff */
[----:B------:R-:W-:Y:S01]  /*34d0*/  LOP3.LUT R227, R227, 0xfffffff7, RZ, 0xc0, !PT ;  /* 0xfffffff7e3e37812 */ /* 0x000fe200078ec0ff */
[----:B------:R-:W-:Y:S01]  /*34e0*/  IMAD R3, R20, c[0x0][0x280], RZ ;  /* 0x0000a00014037a24 */ /* 0x000fe200078e02ff */
[----:B------:R-:W-:Y:S01]  /*34f0*/  IADD3 R19, R19, R21, R240 ;  /* 0x0000001513137210 */ /* 0x000fe20007ffe0f0 */
[C---:B------:R-:W-:Y:S01]  /*3500*/  IMAD R2, R128.reuse, c[0x0][0x294], R2 ;  /* 0x0000a50080027a24 */ /* 0x040fe200078e0202 */
[----:B------:R-:W-:Y:S01]  /*3510*/  IADD3 R17, R17, R18, R240 ;  /* 0x0000001211117210 */ /* 0x000fe20007ffe0f0 */
[C---:B------:R-:W-:Y:S01]  /*3520*/  IMAD R3, R128.reuse, c[0x0][0x284], R3 ;  /* 0x0000a10080037a24 */ /* 0x040fe200078e0203 */
[----:B------:R-:W-:Y:S01]  /*3530*/  LOP3.LUT R75, R13, 0xfffffff8, RZ, 0xc0, !PT ;  /* 0xfffffff80d4b7812 */ /* 0x000fe200078ec0ff */
[----:B------:R-:W-:Y:S01]  /*3540*/  IMAD.WIDE.U32 R80, R128, c[0x0][0x290], R4 ;  /* 0x0000a40080507a25 */ /* 0x000fe200078e0004 */
[----:B------:R-:W-:-:S02]  /*3550*/  LOP3.LUT R74, R12, 0xfffffff8, RZ, 0xc0, !PT ;  /* 0xfffffff80c4a7812 */ /* 0x000fc400078ec0ff */
[----:B------:R-:W-:Y:S01]  /*3560*/  LOP3.LUT R73, R0, 0xfffffff8, RZ, 0xc0, !PT ;  /* 0xfffffff800497812 */ /* 0x000fe200078ec0ff */
[----:B------:R-:W-:Y:S01]  /*3570*/  IMAD R132, R249, 0x40, R223 ;  /* 0x00000040f9847824 */ /* 0x000fe200078e02df */
[----:B------:R-:W-:Y:S01]  /*3580*/  @P1 LOP3.LUT R227, R227, 0x8, RZ, 0xfc, !PT ;  /* 0x00000008e3e31812 */ /* 0x000fe200078efcff */
[----:B------:R-:W-:Y:S01]  /*3590*/  IMAD R114, R22, c[0x0][0x1ec], R91 ;  /* 0x00007b0016727a24 */ /* 0x000fe200078e025b */
[CC--:B------:R-:W-:Y:S01]  /*35a0*/  SHF.L.U64.HI R122, R127.reuse, R123.reuse, c[0x0][0x284] ;  /* 0x0000a1007f7a7619 */ /* 0x0c0fe2000001027b */
[----:B------:R-:W-:Y:S01]  /*35b0*/  IMAD.SHL.U32 R127, R127, 0x40, RZ ;  /* 0x000000407f7f7824 */ /* 0x000fe200078e00ff */
[C---:B------:R-:W-:Y:S01]  /*35c0*/  SHF.L.U64.HI R123, R130.reuse, R123, c[0x0][0x294] ;  /* 0x0000a500827b7619 */ /* 0x040fe2000001027b */
[----:B------:R-:W-:Y:S01]  /*35d0*/  IMAD.SHL.U32 R130, R130, 0x40, RZ ;  /* 0x0000004082827824 */ /* 0x000fe200078e00ff */
[----:B------:R-:W-:Y:S01]  /*35e0*/  IADD3 R112, R93, R14, RZ ;  /* 0x0000000e5d707210 */ /* 0x000fe20007ffe0ff */
[----:B------:R-:W-:Y:S01]  /*35f0*/  IMAD R113, R22, c[0x0][0x214], R89 ;  /* 0x0000850016717a24 */ /* 0x000fe200078e0259 */
[----:B------:R-:W-:Y:S01]  /*3600*/  SHF.R.S32.HI R111, RZ, 0x3, R13 ;  /* 0x00000003ff6f7819 */ /* 0x000fe2000001140d */
[----:B------:R-:W-:Y:S01]  /*3610*/  IMAD.IADD R72, R71, 0x1, R23 ;  /* 0x0000000147487824 */ /* 0x000fe200078e0217 */
[----:B------:R-:W-:Y:S01]  /*3620*/  SHF.R.S32.HI R110, RZ, 0x3, R12 ;  /* 0x00000003ff6e7819 */ /* 0x000fe2000001140c */
[----:B------:R-:W-:Y:S01]  /*3630*/  IMAD.IADD R108, R87, 0x1, R3 ;  /* 0x00000001576c7824 */ /* 0x000fe200078e0203 */
[----:B------:R-:W-:Y:S01]  /*3640*/  SHF.R.S32.HI R109, RZ, 0x3, R0 ;  /* 0x00000003ff6d7819 */ /* 0x000fe20000011400 */
[----:B------:R-:W-:Y:S01]  /*3650*/  IMAD.IADD R102, R3, 0x1, R83 ;  /* 0x0000000103667824 */ /* 0x000fe200078e0253 */
[----:B------:R-:W-:Y:S01]  /*3660*/  IADD3 R103, R85, R2, RZ ;  /* 0x0000000255677210 */ /* 0x000fe20007ffe0ff */
[----:B------:R-:W-:Y:S01]  /*3670*/  IMAD.IADD R98, R2, 0x1, R81 ;  /* 0x0000000102627824 */ /* 0x000fe200078e0251 */
[----:B------:R-:W-:Y:S01]  /*3680*/  SHF.R.S32.HI R101, RZ, 0x1f, R75 ;  /* 0x0000001fff657819 */ /* 0x000fe2000001144b */
[----:B------:R-:W-:Y:S01]  /*3690*/  IMAD.SHL.U32 R97, R19, 0x2, RZ ;  /* 0x0000000213617824 */ /* 0x000fe200078e00ff */
[----:B------:R-:W-:Y:S01]  /*36a0*/  SHF.R.S32.HI R100, RZ, 0x1f, R74 ;  /* 0x0000001fff647819 */ /* 0x000fe2000001144a */
[----:B------:R-:W-:Y:S01]  /*36b0*/  IMAD.SHL.U32 R96, R17, 0x2, RZ ;  /* 0x0000000211607824 */ /* 0x000fe200078e00ff */
[----:B------:R-:W-:-:S02]  /*36c0*/  SHF.R.S32.HI R99, RZ, 0x1f, R73 ;  /* 0x0000001fff637819 */ /* 0x000fc40000011449 */
[----:B------:R-:W-:Y:S02]  /*36d0*/  SHF.L.U32 R95, R15, 0x1, RZ ;  /* 0x000000010f5f7819 */ /* 0x000fe400000006ff */
[----:B------:R-:W-:Y:S02]  /*36e0*/  @P0 LOP3.LUT R227, R227, 0x10, RZ, 0xfc, !PT ;  /* 0x00000010e3e30812 */ /* 0x000fe400078efcff */
.L_x_738:
[----:B------:R-:W-:Y:S01]  /*36f0*/  IMAD.SHL.U32 R64, R57, 0x40, RZ ;  /* 0x0000004039407824 */ /* 0x000fe200078e00ff */
[----:B------:R-:W-:Y:S04]  /*3700*/  DEPBAR.LE SB0, 0x0 ;  /* 0x000080000000791a */ /* 0x000fe80000000000 */
[----:B------:R-:W-:Y:S01]  /*3710*/  IMAD.IADD R0, R132, 0x1, R64 ;  /* 0x0000000184007824 */ /* 0x000fe200078e0240 */
[----:B------:R-:W-:Y:S01]  /*3720*/  ISETP.NE.AND P1, PT, R134, 0x1, PT ;  /* 0x000000018600780c */ /* 0x000fe20003f25270 */
[----:B------:R-:W-:Y:S01]  /*3730*/  IMAD.MOV.U32 R61, RZ, RZ, RZ ;  /* 0x000000ffff3d7224 */ /* 0x000fe200078e00ff */
[----:B------:R-:W-:Y:S01]  /*3740*/  WARPSYNC 0xffffffff ;  /* 0xffffffff00007948 */ /* 0x000fe20003800000 */
[----:B-1----:R-:W-:Y:S01]  /*3750*/  IMAD.IADD R2, R116, 0x1, R0 ;  /* 0x0000000174027824 */ /* 0x002fe200078e0200 */
        /* <DEDUP_REMOVED lines=31> */
[-C--:B------:R-:W-:Y:S01]  /*3950*/  IMAD R2, R123, R57.reuse, RZ ;  /* 0x000000397b027224 */ /* 0x080fe200078e02ff */
[----:B------:R-:W-:Y:S01]  /*3960*/  SHF.R.S32.HI R0, RZ, 0x1f, R57 ;  /* 0x0000001fff007819 */ /* 0x000fe20000011439 */
[----:B------:R-:W-:Y:S01]  /*3970*/  IMAD.WIDE.U32 R8, R130, R57, RZ ;  /* 0x0000003982087225 */ /* 0x000fe200078e00ff */
[----:B------:R-:W-:Y:S03]  /*3980*/  IADD3 R5, -R64, R67, RZ ;  /* 0x0000004340057210 */ /* 0x000fe60007ffe1ff */
[C---:B------:R-:W-:Y:S01]  /*3990*/  IMAD R4, R0.reuse, R127, R3 ;  /* 0x0000007f00047224 */ /* 0x040fe200078e0203 */
[----:B------:R-:W-:Y:S01]  /*39a0*/  IMNMX R63, R5, 0x40, PT ;  /* 0x00000040053f7817 */ /* 0x000fe20003800200 */
[----:B------:R-:W-:Y:S02]  /*39b0*/  IMAD R0, R0, R130, R2 ;  /* 0x0000008200007224 */ /* 0x000fe400078e0202 */
[----:B------:R-:W-:Y:S03]  /*39c0*/  IMAD.WIDE.U32 R2, R127, R57, RZ ;  /* 0x000000397f027225 */ /* 0x000fe600078e00ff */
        /* <DEDUP_REMOVED lines=62> */
.L_x_718:
[----:B------:R-:W-:Y:S05]  /*3db0*/  BSYNC B0 ;  /* 0x0000000000007941 */ /* 0x000fea0003800000 */
.L_x_717:
        /* <DEDUP_REMOVED lines=29> */
[----:B------:R-:W-:Y:S04]  /*3f90*/  PRMT R26, R6, 0x5410, R3 ;  /* 0x00005410061a7816 */ /* 0x000fe80000000003 */
[----:B------:R-:W-:Y:S01]  /*3fa0*/  PRMT R23, R0, 0x7610, R23 ;  /* 0x0000761000177816 */ /* 0x000fe20000000017 */
[----:B------:R-:W-:Y:S05]  /*3fb0*/  IMAD.MOV.U32 R0, RZ, RZ, R15 ;  /* 0x000000ffff007224 */ /* 0x000fea00078e000f */
[----:B------:R-:W-:Y:S02]  /*3fc0*/  PRMT R23, R23, 0x5410, R0 ;  /* 0x0000541017177816 */ /* 0x000fe40000000000 */
[----:B------:R-:W-:Y:S04]  /*3fd0*/  MOV R0, R12 ;  /* 0x0000000c00007202 */ /* 0x000fe80000000f00 */
        /* <DEDUP_REMOVED lines=61> */
.L_x_721:
[----:B------:R-:W-:Y:S05]  /*43b0*/  BSYNC B0 ;  /* 0x0000000000007941 */ /* 0x000fea0003800000 */
.L_x_720:
        /* <DEDUP_REMOVED lines=59> */
.L_x_723:
[----:B------:R-:W-:Y:S05]  /*4770*/  BSYNC B0 ;  /* 0x0000000000007941 */ /* 0x000fea0003800000 */
.L_x_722:
[----:B------:R-:W-:Y:S01]  /*4780*/  ISETP.GE.AND P0, PT, R106, c[0x0][0x1d4], PT ;  /* 0x000075006a007a0c */ /* 0x000fe20003f06270 */
[----:B------:R-:W-:Y:S01]  /*4790*/  @!UPT UIADD3 URZ, URZ, URZ, URZ ;  /* 0x0000003f3f3ff290 */ /* 0x000fe2000fffe03f */
[----:B------:R-:W-:Y:S11]  /*47a0*/  BSSY B0, `(.L_x_724) ;  /* 0x000003b000007945 */ /* 0x000ff60003800000 */
[----:B------:R-:W-:-:S05]  /*47b0*/  @P0 BRA `(.L_x_725) ;  /* 0x0000039000000947 */ /* 0x000fca0003800000 */
[----:B-12---:R-:W1:Y:S01]  /*47c0*/  LDS.128 R8, [R211+0x8000] ;  /* 0x00800000d3087984 */ /* 0x006e620000000c00 */
[----:B------:R-:W-:Y:S11]  /*47d0*/  ISETP.GE.AND P0, PT, R143, c[0x0][0x27c], PT ;  /* 0x00009f008f007a0c */ /* 0x000ff60003f06270 */
[----:B------:R-:W-:Y:S02]  /*47e0*/  @!UPT UIADD3 URZ, URZ, URZ, URZ ;  /* 0x0000003f3f3ff290 */ /* 0x000fe4000fffe03f */
[----:B------:R-:W-:Y:S01]  /*47f0*/  @!P0 HADD2.F32 R0, -RZ, R23.H0_H0 ;  /* 0x20000017ff008230 */ /* 0x000fe20000004100 */
[----:B------:R-:W-:Y:S01]  /*4800*/  @!P0 SHF.R.U64 R4, R14, 0x10, R15 ;  /* 0x000000100e048819 */ /* 0x000fe2000000120f */
[----:B------:R-:W-:Y:S01]  /*4810*/  @!P0 HADD2.F32 R6, -RZ, R40.H0_H0 ;  /* 0x20000028ff068230 */ /* 0x000fe20000004100 */
[--C-:B------:R-:W-:Y:S02]  /*4820*/  @!P0 SHF.R.U64 R7, R32, 0x10, R33.reuse ;  /* 0x0000001020078819 */ /* 0x100fe40000001221 */
[----:B------:R-:W-:Y:S03]  /*4830*/  @!P0 SHF.R.U32.HI R12, RZ, 0x10, R33 ;  /* 0x00000010ff0c8819 */ /* 0x000fe60000011621 */
[----:B------:R-:W-:Y:S02]  /*4840*/  @!P0 HADD2.F32 R7, -RZ, R7.H0_H0 ;  /* 0x20000007ff078230 */ /* 0x000fe40000004100 */
[----:B------:R-:W-:Y:S01]  /*4850*/  @!P0 HADD2.F32 R12, -RZ, R12.H0_H0 ;  /* 0x2000000cff0c8230 */ /* 0x000fe20000004100 */
[----:B-1----:R-:W-:Y:S05]  /*4860*/  @!P0 MOV R2, R8 ;  /* 0x0000000800028202 */ /* 0x002fea0000000f00 */
[--C-:B------:R-:W-:Y:S02]  /*4870*/  @!P0 HADD2.F32 R5, -RZ, R2.reuse.H1_H1 ;  /* 0x30000002ff058230 */ /* 0x100fe40000004100 */
[----:B------:R-:W-:Y:S03]  /*4880*/  @!P0 HADD2.F32 R2, -RZ, R2.H0_H0 ;  /* 0x20000002ff028230 */ /* 0x000fe60000004100 */
[CC--:B------:R-:W-:Y:S02]  /*4890*/  @!P0 FMUL.FTZ R3, R5.reuse, R0.reuse ;  /* 0x0000000005038220 */ /* 0x0c0fe40000410000 */
[C---:B------:R-:W-:Y:S02]  /*48a0*/  @!P0 FMUL.FTZ R0, R2.reuse, R0 ;  /* 0x0000000002008220 */ /* 0x040fe40000410000 */
[-C--:B------:R-:W-:Y:S01]  /*48b0*/  @!P0 FFMA.FTZ R22, R2, R6.reuse, -R3 ;  /* 0x0000000602168223 */ /* 0x080fe20000010803 */
[----:B------:R-:W-:Y:S01]  /*48c0*/  @!P0 MOV R3, R9 ;  /* 0x0000000900038202 */ /* 0x000fe20000000f00 */
[----:B------:R-:W-:Y:S01]  /*48d0*/  @!P0 FFMA.FTZ R0, R5, R6, R0 ;  /* 0x0000000605008223 */ /* 0x000fe20000010000 */
[----:B------:R-:W-:Y:S01]  /*48e0*/  @!P0 HADD2.F32 R2, -RZ, R4.H0_H0 ;  /* 0x20000004ff028230 */ /* 0x000fe20000004100 */
[----:B------:R-:W-:Y:S02]  /*48f0*/  @!P0 SHF.R.U32.HI R6, RZ, 0x10, R15 ;  /* 0x00000010ff068819 */ /* 0x000fe4000001160f */
[--C-:B------:R-:W-:Y:S02]  /*4900*/  @!P0 HADD2.F32 R5, -RZ, R3.reuse.H1_H1 ;  /* 0x30000003ff058230 */ /* 0x100fe40000004100 */
[----:B------:R-:W-:Y:S02]  /*4910*/  @!P0 HADD2.F32 R3, -RZ, R3.H0_H0 ;  /* 0x20000003ff038230 */ /* 0x000fe40000004100 */
[----:B------:R-:W-:Y:S01]  /*4920*/  @!P0 HADD2.F32 R6, -RZ, R6.H0_H0 ;  /* 0x20000006ff068230 */ /* 0x000fe20000004100 */
[-C--:B------:R-:W-:Y:S02]  /*4930*/  @!P0 FMUL.FTZ R4, R5, R2.reuse ;  /* 0x0000000205048220 */ /* 0x080fe40000410000 */
[C---:B------:R-:W-:Y:S02]  /*4940*/  @!P0 FMUL.FTZ R2, R3.reuse, R2 ;  /* 0x0000000203028220 */ /* 0x040fe40000410000 */
[-C--:B------:R-:W-:Y:S01]  /*4950*/  @!P0 FFMA.FTZ R15, R3, R7.reuse, -R4 ;  /* 0x00000007030f8223 */ /* 0x080fe20000010804 */
[----:B------:R-:W-:Y:S01]  /*4960*/  @!P0 HADD2.F32 R3, -RZ, R23.H1_H1 ;  /* 0x30000017ff038230 */ /* 0x000fe20000004100 */
[----:B------:R-:W-:Y:S02]  /*4970*/  @!P0 IMAD.MOV.U32 R4, RZ, RZ, R10 ;  /* 0x000000ffff048224 */ /* 0x000fe400078e000a */
[----:B------:R-:W-:Y:S01]  /*4980*/  @!P0 FFMA.FTZ R2, R5, R7, R2 ;  /* 0x0000000705028223 */ /* 0x000fe20000010002 */
[----:B------:R-:W-:Y:S02]  /*4990*/  @!P0 HADD2.F32 R7, -RZ, R40.H1_H1 ;  /* 0x30000028ff078230 */ /* 0x000fe40000004100 */
[--C-:B------:R-:W-:Y:S02]  /*49a0*/  @!P0 HADD2.F32 R5, -RZ, R4.reuse.H1_H1 ;  /* 0x30000004ff058230 */ /* 0x100fe40000004100 */
[----:B------:R-:W-:Y:S01]  /*49b0*/  @!P0 F2FP.PACK_AB R2, R2, R15 ;  /* 0x0000000f0202823e */ /* 0x000fe200000000ff */
[----:B------:R-:W-:Y:S02]  /*49c0*/  @!P0 HADD2.F32 R4, -RZ, R4.H0_H0 ;  /* 0x20000004ff048230 */ /* 0x000fe40000004100 */
[CC--:B------:R-:W-:Y:S02]  /*49d0*/  @!P0 FMUL.FTZ R13, R5.reuse, R3.reuse ;  /* 0x00000003050d8220 */ /* 0x0c0fe40000410000 */
[----:B------:R-:W-:Y:S02]  /*49e0*/  @!P0 IMAD.MOV.U32 R9, RZ, RZ, R2 ;  /* 0x000000ffff098224 */ /* 0x000fe400078e0002 */
[C---:B------:R-:W-:Y:S02]  /*49f0*/  @!P0 FMUL.FTZ R3, R4.reuse, R3 ;  /* 0x0000000304038220 */ /* 0x040fe40000410000 */
[----:B------:R-:W-:Y:S01]  /*4a00*/  @!P0 FFMA.FTZ R14, R4, R7, -R13 ;  /* 0x00000007040e8223 */ /* 0x000fe2000001080d */
[----:B------:R-:W-:Y:S01]  /*4a10*/  @!P0 MOV R4, R11 ;  /* 0x0000000b00048202 */ /* 0x000fe20000000f00 */
[----:B------:R-:W-:Y:S04]  /*4a20*/  @!P0 FFMA.FTZ R3, R5, R7, R3 ;  /* 0x0000000705038223 */ /* 0x000fe80000010003 */
[--C-:B------:R-:W-:Y:S01]  /*4a30*/  @!P0 HADD2.F32 R7, -RZ, R4.reuse.H1_H1 ;  /* 0x30000004ff078230 */ /* 0x100fe20000004100 */
[----:B------:R-:W-:Y:S01]  /*4a40*/  @!P0 F2FP.PACK_AB R3, R3, R14 ;  /* 0x0000000e0303823e */ /* 0x000fe200000000ff */
[----:B------:R-:W-:Y:S03]  /*4a50*/  @!P0 HADD2.F32 R5, -RZ, R4.H0_H0 ;  /* 0x20000004ff058230 */ /* 0x000fe60000004100 */
[----:B------:R-:W-:Y:S01]  /*4a60*/  @!P0 MOV R10, R3 ;  /* 0x00000003000a8202 */ /* 0x000fe20000000f00 */
[-C--:B------:R-:W-:Y:S02]  /*4a70*/  @!P0 FMUL.FTZ R13, R7, R6.reuse ;  /* 0x00000006070d8220 */ /* 0x080fe40000410000 */
[C---:B------:R-:W-:Y:S02]  /*4a80*/  @!P0 FMUL.FTZ R4, R5.reuse, R6 ;  /* 0x0000000605048220 */ /* 0x040fe40000410000 */
[----:B----4-:R-:W-:Y:S02]  /*4a90*/  IMAD.MOV.U32 R6, RZ, RZ, R44 ;  /* 0x000000ffff067224 */ /* 0x010fe400078e002c */
[-C--:B------:R-:W-:Y:S01]  /*4aa0*/  @!P0 FFMA.FTZ R13, R5, R12.reuse, -R13 ;  /* 0x0000000c050d8223 */ /* 0x080fe2000001080d */
[----:B------:R-:W-:Y:S01]  /*4ab0*/  SHF.L.U32 R5, R236, 0x3, RZ ;  /* 0x00000003ec057819 */ /* 0x000fe200000006ff */
[----:B------:R-:W-:Y:S01]  /*4ac0*/  @!P0 FFMA.FTZ R4, R7, R12, R4 ;  /* 0x0000000c07048223 */ /* 0x000fe20000010004 */
[----:B---3--:R-:W-:Y:S02]  /*4ad0*/  MOV R7, R45 ;  /* 0x0000002d00077202 */ /* 0x008fe40000000f00 */
[C---:B------:R-:W-:Y:S04]  /*4ae0*/  LEA R6, P1, R5.reuse, R6, 0x1 ;  /* 0x0000000605067211 */ /* 0x040fe800078208ff */
[----:B------:R-:W-:Y:S02]  /*4af0*/  LEA.HI.X.SX32 R7, R5, R7, 0x1, P1 ;  /* 0x0000000705077211 */ /* 0x000fe400008f0eff */
[----:B------:R-:W-:Y:S02]  /*4b00*/  @!P0 F2FP.PACK_AB R5, R0, R22 ;  /* 0x000000160005823e */ /* 0x000fe400000000ff */
[----:B------:R-:W-:Y:S02]  /*4b10*/  @!P0 F2FP.PACK_AB R0, R4, R13 ;  /* 0x0000000d0400823e */ /* 0x000fe400000000ff */
[----:B------:R-:W-:Y:S02]  /*4b20*/  @!P0 MOV R8, R5 ;  /* 0x0000000500088202 */ /* 0x000fe40000000f00 */
[----:B------:R-:W-:Y:S05]  /*4b30*/  @!P0 MOV R11, R0 ;  /* 0x00000000000b8202 */ /* 0x000fea0000000f00 */
[----:B------:R1:W-:Y:S02]  /*4b40*/  ST.E.128 [R6.64], R8 ;  /* 0x0000000806007985 */ /* 0x0003e4000c101d08 */
.L_x_725:
[----:B------:R-:W-:Y:S05]  /*4b50*/  BSYNC B0 ;  /* 0x0000000000007941 */ /* 0x000fea0003800000 */
.L_x_724:
        /* <DEDUP_REMOVED lines=14> */
[----:B------:R-:W-:Y:S02]  /*4c40*/  @!P0 SHF.R.U32.HI R7, RZ, 0x10, R17 ;  /* 0x00000010ff078819 */ /* 0x000fe40000011611 */
[----:B------:R-:W-:Y:S01]  /*4c50*/  @!P0 SHF.R.U32.HI R16, RZ, 0x10, R35 ;  /* 0x00000010ff108819 */ /* 0x000fe20000011623 */
[----:B------:R-:W-:Y:S04]  /*4c60*/  @!P0 HADD2.F32 R13, -RZ, R13.H0_H0 ;  /* 0x2000000dff0d8230 */ /* 0x000fe80000004100 */
[----:B------:R-:W-:Y:S01]  /*4c70*/  @!P0 HADD2.F32 R16, -RZ, R16.H0_H0 ;  /* 0x20000010ff108230 */ /* 0x000fe20000004100 */
[----:B-1----:R-:W-:Y:S02]  /*4c80*/  @!P0 MOV R2, R8 ;  /* 0x0000000800028202 */ /* 0x002fe40000000f00 */
[----:B------:R-:W-:Y:S03]  /*4c90*/  @!P0 MOV R3, R9 ;  /* 0x0000000900038202 */ /* 0x000fe60000000f00 */
[--C-:B------:R-:W-:Y:S02]  /*4ca0*/  @!P0 HADD2.F32 R5, -RZ, R2.reuse.H1_H1 ;  /* 0x30000002ff058230 */ /* 0x100fe40000004100 */
[----:B------:R-:W-:Y:S03]  /*4cb0*/  @!P0 HADD2.F32 R2, -RZ, R2.H0_H0 ;  /* 0x20000002ff028230 */ /* 0x000fe60000004100 */
[CC--:B------:R-:W-:Y:S02]  /*4cc0*/  @!P0 FMUL.FTZ R12, R5.reuse, R0.reuse ;  /* 0x00000000050c8220 */ /* 0x0c0fe40000410000 */
[C---:B------:R-:W-:Y:S02]  /*4cd0*/  @!P0 FMUL.FTZ R0, R2.reuse, R0 ;  /* 0x0000000002008220 */ /* 0x040fe40000410000 */
[-C--:B------:R-:W-:Y:S01]  /*4ce0*/  @!P0 FFMA.FTZ R28, R2, R6.reuse, -R12 ;  /* 0x00000006021c8223 */ /* 0x080fe2000001080c */
[----:B------:R-:W-:Y:S01]  /*4cf0*/  @!P0 HADD2.F32 R2, -RZ, R4.H0_H0 ;  /* 0x20000004ff028230 */ /* 0x000fe20000004100 */
[----:B------:R-:W-:Y:S01]  /*4d00*/  @!P0 FFMA.FTZ R0, R5, R6, R0 ;  /* 0x0000000605008223 */ /* 0x000fe20000010000 */
[--C-:B------:R-:W-:Y:S01]  /*4d10*/  @!P0 HADD2.F32 R12, -RZ, R3.reuse.H1_H1 ;  /* 0x30000003ff0c8230 */ /* 0x100fe20000004100 */
[----:B------:R-:W-:Y:S01]  /*4d20*/  @!P0 MOV R6, R10 ;  /* 0x0000000a00068202 */ /* 0x000fe20000000f00 */
[----:B------:R-:W-:Y:S02]  /*4d30*/  @!P0 HADD2.F32 R4, -RZ, R3.H0_H0 ;  /* 0x20000003ff048230 */ /* 0x000fe40000004100 */
[----:B------:R-:W-:Y:S01]  /*4d40*/  @!P0 HADD2.F32 R3, -RZ, R24.H1_H1 ;  /* 0x30000018ff038230 */ /* 0x000fe20000004100 */
[-C--:B------:R-:W-:Y:S01]  /*4d50*/  @!P0 FMUL.FTZ R5, R12, R2.reuse ;  /* 0x000000020c058220 */ /* 0x080fe20000410000 */
[--C-:B------:R-:W-:Y:S01]  /*4d60*/  @!P0 HADD2.F32 R14, -RZ, R6.reuse.H1_H1 ;  /* 0x30000006ff0e8230 */ /* 0x100fe20000004100 */
[C---:B------:R-:W-:Y:S02]  /*4d70*/  @!P0 FMUL.FTZ R2, R4.reuse, R2 ;  /* 0x0000000204028220 */ /* 0x040fe40000410000 */
[----:B------:R-:W-:Y:S01]  /*4d80*/  @!P0 FFMA.FTZ R27, R4, R13, -R5 ;  /* 0x0000000d041b8223 */ /* 0x000fe20000010805 */
[----:B------:R-:W-:Y:S01]  /*4d90*/  @!P0 MOV R5, R11 ;  /* 0x0000000b00058202 */ /* 0x000fe20000000f00 */
[----:B------:R-:W-:Y:S01]  /*4da0*/  @!P0 FMUL.FTZ R17, R14, R3 ;  /* 0x000000030e118220 */ /* 0x000fe20000410000 */
[----:B------:R-:W-:Y:S01]  /*4db0*/  @!P0 HADD2.F32 R4, -RZ, R6.H0_H0 ;  /* 0x20000006ff048230 */ /* 0x000fe20000004100 */
[----:B------:R-:W-:Y:S01]  /*4dc0*/  @!P0 FFMA.FTZ R2, R12, R13, R2 ;  /* 0x0000000d0c028223 */ /* 0x000fe20000010002 */
[----:B------:R-:W-:Y:S02]  /*4dd0*/  @!P0 HADD2.F32 R6, -RZ, R7.H0_H0 ;  /* 0x20000007ff068230 */ /* 0x000fe40000004100 */
[--C-:B------:R-:W-:Y:S01]  /*4de0*/  @!P0 HADD2.F32 R7, -RZ, R5.reuse.H1_H1 ;  /* 0x30000005ff078230 */ /* 0x100fe20000004100 */
[----:B------:R-:W-:Y:S01]  /*4df0*/  @!P0 FMUL.FTZ R3, R4, R3 ;  /* 0x0000000304038220 */ /* 0x000fe20000410000 */
[----:B------:R-:W-:Y:S01]  /*4e00*/  @!P0 F2FP.PACK_AB R2, R2, R27 ;  /* 0x0000001b0202823e */ /* 0x000fe200000000ff */
[----:B------:R-:W-:Y:S01]  /*4e10*/  @!P0 HADD2.F32 R5, -RZ, R5.H0_H0 ;  /* 0x20000005ff058230 */ /* 0x000fe20000004100 */
[-C--:B------:R-:W-:Y:S02]  /*4e20*/  @!P0 FFMA.FTZ R24, R4, R15.reuse, -R17 ;  /* 0x0000000f04188223 */ /* 0x080fe40000010811 */
[----:B------:R-:W-:Y:S01]  /*4e30*/  @!P0 MOV R9, R2 ;  /* 0x0000000200098202 */ /* 0x000fe20000000f00 */
[-C--:B------:R-:W-:Y:S02]  /*4e40*/  @!P0 FMUL.FTZ R17, R7, R6.reuse ;  /* 0x0000000607118220 */ /* 0x080fe40000410000 */
[C---:B------:R-:W-:Y:S02]  /*4e50*/  @!P0 FMUL.FTZ R4, R5.reuse, R6 ;  /* 0x0000000605048220 */ /* 0x040fe40000410000 */
[----:B------:R-:W-:Y:S02]  /*4e60*/  @!P0 FFMA.FTZ R3, R14, R15, R3 ;  /* 0x0000000f0e038223 */ /* 0x000fe40000010003 */
[----:B------:R-:W-:Y:S01]  /*4e70*/  @!P0 FFMA.FTZ R17, R5, R16, -R17 ;  /* 0x0000001005118223 */ /* 0x000fe20000010811 */
        /* <DEDUP_REMOVED lines=8> */
.L_x_727:
[----:B------:R-:W-:Y:S05]  /*4f00*/  BSYNC B0 ;  /* 0x0000000000007941 */ /* 0x000fea0003800000 */
.L_x_726:
        /* <DEDUP_REMOVED lines=58> */
.L_x_729:
[----:B------:R-:W-:Y:S05]  /*52b0*/  BSYNC B0 ;  /* 0x0000000000007941 */ /* 0x000fea0003800000 */
.L_x_728:
        /* <DEDUP_REMOVED lines=58> */
.L_x_716:
        /* <DEDUP_REMOVED lines=47> */
.L_x_731:
[----:B------:R-:W-:Y:S05]  /*5950*/  BSYNC B0 ;  /* 0x0000000000007941 */ /* 0x000fea0003800000 */
.L_x_730:
        /* <DEDUP_REMOVED lines=29> */
[----:B--2---:R-:W-:Y:S01]  /*5b30*/  PRMT R11, R2, 0x5410, R0 ;  /* 0x00005410020b7816 */ /* 0x004fe20000000000 */
[----:B------:R-:W-:-:S05]  /*5b40*/  @P0 BRA `(.L_x_733) ;  /* 0x000007f000000947 */ /* 0x000fca0003800000 */
[--C-:B------:R-:W-:Y:S01]  /*5b50*/  IMAD.MOV.U32 R9, RZ, RZ, R5.reuse ;  /* 0x000000ffff097224 */ /* 0x100fe200078e0005 */
[----:B------:R-:W-:Y:S01]  /*5b60*/  LOP3.LUT P2, RZ, R227, 0x2, RZ, 0xc0, !PT ;  /* 0x00000002e3ff7812 */ /* 0x000fe2000784c0ff */
[----:B------:R-:W1:Y:S01]  /*5b70*/  LDS.128 R12, [R97+0x6100] ;  /* 0x00610000610c7984 */ /* 0x000e620000000c00 */
[----:B------:R-:W-:Y:S02]  /*5b80*/  ISETP.GE.AND P0, PT, R104, c[0x0][0x27c], PT ;  /* 0x00009f0068007a0c */ /* 0x000fe40003f06270 */
[----:B------:R-:W-:Y:S02]  /*5b90*/  SEL R0, R119, R117, !P2 ;  /* 0x0000007577007207 */ /* 0x000fe40005000000 */
[----:B------:R-:W-:Y:S02]  /*5ba0*/  MOV R10, R32 ;  /* 0x00000020000a7202 */ /* 0x000fe40000000f00 */
[----:B------:R-:W-:Y:S04]  /*5bb0*/  SHF.R.S32.HI R2, RZ, 0x1f, R0 ;  /* 0x0000001fff027819 */ /* 0x000fe80000011400 */
        /* <DEDUP_REMOVED lines=25> */
[----:B------:R-:W-:Y:S01]  /*5d50*/  @!P0 IMAD.MOV.U32 R32, RZ, RZ, R37 ;  /* 0x000000ffff208224 */ /* 0x000fe200078e0025 */
[----:B------:R-:W-:Y:S01]  /*5d60*/  @!P0 HADD2.F32 R5, -RZ, R9.H0_H0 ;  /* 0x20000009ff058230 */ /* 0x000fe20000004100 */
[----:B------:R-:W-:Y:S01]  /*5d70*/  @!P0 FFMA.FTZ R60, R3, R28, -R30 ;  /* 0x0000001c033c8223 */ /* 0x000fe2000001081e */
[----:B------:R-:W-:Y:S01]  /*5d80*/  @!P0 HADD2.F32 R2, -RZ, R2.H0_H0 ;  /* 0x20000002ff028230 */ /* 0x000fe20000004100 */
[----:B------:R-:W-:Y:S01]  /*5d90*/  @!P0 MOV R9, R13 ;  /* 0x0000000d00098202 */ /* 0x000fe20000000f00 */
[----:B------:R-:W-:Y:S01]  /*5da0*/  @!P0 HADD2.F32 R27, -RZ, R29.H1_H1 ;  /* 0x3000001dff1b8230 */ /* 0x000fe20000004100 */
[----:B------:R-:W-:Y:S01]  /*5db0*/  MOV R30, R33 ;  /* 0x00000021001e7202 */ /* 0x000fe20000000f00 */
[----:B------:R-:W-:Y:S01]  /*5dc0*/  @!P0 HADD2.F32 R3, -RZ, R8.H1_H1 ;  /* 0x30000008ff038230 */ /* 0x000fe20000004100 */
[----:B------:R-:W-:Y:S01]  /*5dd0*/  @!P0 SHF.R.U32.HI R33, RZ, 0x10, R33 ;  /* 0x00000010ff218819 */ /* 0x000fe20000011621 */
[----:B------:R-:W-:Y:S01]  /*5de0*/  @!P0 HADD2.F32 R8, -RZ, R4.H0_H0 ;  /* 0x20000004ff088230 */ /* 0x000fe20000004100 */
[-C--:B------:R-:W-:Y:S01]  /*5df0*/  @!P0 FMUL.FTZ R29, R27, R2.reuse ;  /* 0x000000021b1d8220 */ /* 0x080fe20000410000 */
[----:B------:R-:W-:Y:S01]  /*5e00*/  @!P0 HADD2.F32 R28, -RZ, R32.H0_H0 ;  /* 0x20000020ff1c8230 */ /* 0x000fe20000004100 */
[C---:B------:R-:W-:Y:S01]  /*5e10*/  @!P0 FMUL.FTZ R2, R3.reuse, R2 ;  /* 0x0000000203028220 */ /* 0x040fe20000410000 */
[----:B------:R-:W-:Y:S01]  /*5e20*/  @!P0 HADD2.F32 R4, -RZ, R9.H0_H0 ;  /* 0x20000009ff048230 */ /* 0x000fe20000004100 */
[-C--:B------:R-:W-:Y:S01]  /*5e30*/  @!P0 FFMA.FTZ R59, R3, R8.reuse, -R29 ;  /* 0x00000008033b8223 */ /* 0x080fe2000001081d */
[----:B------:R-:W-:Y:S01]  /*5e40*/  @!P0 HADD2.F32 R29, -RZ, R30.H0_H0 ;  /* 0x2000001eff1d8230 */ /* 0x000fe20000004100 */
[-C--:B------:R-:W-:Y:S02]  /*5e50*/  @!P0 FMUL.FTZ R30, R28, R5.reuse ;  /* 0x000000051c1e8220 */ /* 0x080fe40000410000 */
        /* <DEDUP_REMOVED lines=18> */
[--C-:B------:R-:W-:Y:S02]  /*5f80*/  @!P0 SHF.R.U64 R4, R34, 0x10, R35.reuse ;  /* 0x0000001022048819 */ /* 0x100fe40000001223 */
[----:B------:R-:W-:Y:S01]  /*5f90*/  @!P0 SHF.R.U32.HI R34, RZ, 0x10, R35 ;  /* 0x00000010ff228819 */ /* 0x000fe20000011623 */
        /* <DEDUP_REMOVED lines=9> */
[----:B------:R-:W-:Y:S02]  /*6030*/  @!P0 FMUL.FTZ R9, R10, R8 ;  /* 0x000000080a098220 */ /* 0x000fe40000410000 */
[----:B------:R-:W-:Y:S01]  /*6040*/  IMAD.MOV.U32 R33, RZ, RZ, R35 ;  /* 0x000000ffff217224 */ /* 0x000fe200078e0023 */
[----:B------:R-:W-:Y:S01]  /*6050*/  @!P0 F2FP.PACK_AB R35, R59, R60 ;  /* 0x0000003c3b23823e */ /* 0x000fe200000000ff */
        /* <DEDUP_REMOVED lines=46> */
.L_x_733:
[----:B------:R-:W-:Y:S05]  /*6340*/  BSYNC B0 ;  /* 0x0000000000007941 */ /* 0x000fea0003800000 */
.L_x_732:
        /* <DEDUP_REMOVED lines=123> */
.L_x_735:
[----:B------:R-:W-:Y:S05]  /*6b00*/  BSYNC B0 ;  /* 0x0000000000007941 */ /* 0x000fea0003800000 */
.L_x_734:
[----:B------:R-:W-:Y:S11]  /*6b10*/  ISETP.GE.AND P0, PT, R106, c[0x0][0x1d4], PT ;  /* 0x000075006a007a0c */ /* 0x000ff60003f06270 */
[----:B------:R-:W-:Y:S02]  /*6b20*/  @!UPT UIADD3 URZ, URZ, URZ, URZ ;  /* 0x0000003f3f3ff290 */ /* 0x000fe4000fffe03f */
[----:B------:R-:W-:-:S05]  /*6b30*/  @P0 BRA `(.L_x_719) ;  /* 0x00000a2000000947 */ /* 0x000fca0003800000 */
[----:B------:R-:W-:Y:S01]  /*6b40*/  LOP3.LUT P1, RZ, R227, 0x4, RZ, 0xc0, !PT ;  /* 0x00000004e3ff7812 */ /* 0x000fe2000782c0ff */
[----:B-1----:R-:W-:Y:S01]  /*6b50*/  LDS.128 R12, [R95+0x6100] ;  /* 0x006100005f0c7984 */ /* 0x002fe20000000c00 */
[----:B------:R-:W-:Y:S02]  /*6b60*/  ISETP.GE.AND P0, PT, R106, c[0x0][0x27c], PT ;  /* 0x00009f006a007a0c */ /* 0x000fe40003f06270 */
[----:B------:R-:W-:Y:S04]  /*6b70*/  SEL R0, R119, R117, !P1 ;  /* 0x0000007577007207 */ /* 0x000fe80004800000 */
[----:B------:R-:W-:Y:S04]  /*6b80*/  SHF.R.S32.HI R2, RZ, 0x1f, R0 ;  /* 0x0000001fff027819 */ /* 0x000fe80000011400 */
[----:B------:R-:W-:Y:S03]  /*6b90*/  LEA.HI R0, R2, R0, RZ, 0x4 ;  /* 0x0000000002007211 */ /* 0x000fe600078f20ff */
[----:B------:R-:W-:Y:S01]  /*6ba0*/  @!P0 HADD2.F32 R4, -RZ, R25.H0_H0 ;  /* 0x20000019ff048230 */ /* 0x000fe20000004100 */
[----:B------:R-:W-:Y:S01]  /*6bb0*/  LEA.HI.SX32 R0, R0, R109, 0x1c ;  /* 0x0000006d00007211 */ /* 0x000fe200078fe2ff */
[----:B------:R-:W-:Y:S01]  /*6bc0*/  @!P0 HADD2.F32 R8, -RZ, R50.H0_H0 ;  /* 0x20000032ff088230 */ /* 0x000fe20000004100 */
[--C-:B------:R-:W-:Y:S01]  /*6bd0*/  @!P0 SHF.R.U64 R10, R44, 0x10, R45.reuse ;  /* 0x000000102c0a8819 */ /* 0x100fe2000000122d */
[----:B------:R-:W-:Y:S01]  /*6be0*/  @!P0 HADD2.F32 R19, -RZ, R51.H0_H0 ;  /* 0x20000033ff138230 */ /* 0x000fe20000004100 */
[----:B------:R-:W-:Y:S02]  /*6bf0*/  SHF.R.S32.HI R2, RZ, 0x1f, R0 ;  /* 0x0000001fff027819 */ /* 0x000fe40000011400 */
[----:B------:R-:W-:Y:S01]  /*6c00*/  SHF.L.U32 R32, R0, 0x3, RZ ;  /* 0x0000000300207819 */ /* 0x000fe200000006ff */
[----:B------:R-:W-:Y:S01]  /*6c10*/  @!P0 HADD2.F32 R10, -RZ, R10.H0_H0 ;  /* 0x2000000aff0a8230 */ /* 0x000fe20000004100 */
[----:B------:R-:W-:Y:S02]  /*6c20*/  LEA.HI R0, R2, R0, RZ, 0x3 ;  /* 0x0000000002007211 */ /* 0x000fe400078f18ff */
[----:B------:R-:W-:Y:S02]  /*6c30*/  LOP3.LUT R2, R238, 0x38, R32, 0xf8, !PT ;  /* 0x00000038ee027812 */ /* 0x000fe400078ef820 */
[----:B------:R-:W-:Y:S02]  /*6c40*/  SHF.L.U32 R0, R0, 0x9, RZ ;  /* 0x0000000900007819 */ /* 0x000fe400000006ff */
[----:B------:R-:W-:Y:S02]  /*6c50*/  LOP3.LUT R2, R2, R239, RZ, 0x3c, !PT ;  /* 0x000000ef02027212 */ /* 0x000fe400078e3cff */
[----:B------:R-:W-:Y:S02]  /*6c60*/  LOP3.LUT R0, R0, 0x7ffff000, RZ, 0xc0, !PT ;  /* 0x7ffff00000007812 */ /* 0x000fe400078ec0ff */
[----:B------:R-:W-:Y:S02]  /*6c70*/  @!P0 SHF.R.U32.HI R11, RZ, 0x10, R45 ;  /* 0x00000010ff0b8819 */ /* 0x000fe4000001162d */
[----:B------:R-:W-:Y:S02]  /*6c80*/  IADD3 R0, R2, R0, R240 ;  /* 0x0000000002007210 */ /* 0x000fe40007ffe0f0 */
[----:B------:R-:W-:Y:S01]  /*6c90*/  @!P0 SHF.R.U64 R2, R20, 0x10, R21 ;  /* 0x0000001014028819 */ /* 0x000fe20000001215 */
[----:B------:R-:W-:Y:S01]  /*6ca0*/  @!P0 HADD2.F32 R17, -RZ, R11.H0_H0 ;  /* 0x2000000bff118230 */ /* 0x000fe20000004100 */
[----:B------:R-:W-:Y:S01]  /*6cb0*/  @!P0 SHF.R.U64 R11, R22, 0x10, R23 ;  /* 0x00000010160b8819 */ /* 0x000fe20000001217 */
[----:B------:R-:W-:Y:S01]  /*6cc0*/  IMAD.SHL.U32 R0, R0, 0x2, RZ ;  /* 0x0000000200007824 */ /* 0x000fe200078e00ff */
[----:B------:R-:W-:Y:S01]  /*6cd0*/  @!P0 SHF.R.U32.HI R7, RZ, 0x10, R21 ;  /* 0x00000010ff078819 */ /* 0x000fe20000011615 */
[----:B------:R-:W-:Y:S01]  /*6ce0*/  @!P0 HADD2.F32 R2, -RZ, R2.H0_H0 ;  /* 0x20000002ff028230 */ /* 0x000fe20000004100 */
[----:B------:R-:W-:Y:S02]  /*6cf0*/  @!P0 SHF.R.U64 R27, R46, 0x10, R47 ;  /* 0x000000102e1b8819 */ /* 0x000fe4000000122f */
[----:B------:R-:W1:Y:S01]  /*6d00*/  LDS.128 R28, [R0+0x6100] ;  /* 0x00610000001c7984 */ /* 0x000e620000000c00 */
[----:B------:R-:W-:Y:S01]  /*6d10*/  @!P0 HADD2.F32 R7, -RZ, R7.H0_H0 ;  /* 0x20000007ff078230 */ /* 0x000fe20000004100 */
[----:B-1----:R-:W-:Y:S01]  /*6d20*/  @!P0 IMAD.MOV.U32 R3, RZ, RZ, R28 ;  /* 0x000000ffff038224 */ /* 0x002fe200078e001c */
[----:B------:R-:W-:Y:S02]  /*6d30*/  @!P0 MOV R0, R12 ;  /* 0x0000000c00008202 */ /* 0x000fe40000000f00 */
[----:B------:R-:W-:Y:S02]  /*6d40*/  @!P0 MOV R24, R30 ;  /* 0x0000001e00188202 */ /* 0x000fe40000000f00 */
[--C-:B------:R-:W-:Y:S01]  /*6d50*/  @!P0 HADD2.F32 R6, -RZ, R3.reuse.H0_H0 ;  /* 0x20000003ff068230 */ /* 0x100fe20000004100 */
[----:B------:R-:W-:Y:S01]  /*6d60*/  @!P0 MOV R21, R31 ;  /* 0x0000001f00158202 */ /* 0x000fe20000000f00 */
[--C-:B------:R-:W-:Y:S02]  /*6d70*/  @!P0 HADD2.F32 R5, -RZ, R0.reuse.H0_H0 ;  /* 0x20000000ff058230 */ /* 0x100fe40000004100 */
[----:B------:R-:W-:Y:S01]  /*6d80*/  @!P0 HADD2.F32 R9, -RZ, R3.H1_H1 ;  /* 0x30000003ff098230 */ /* 0x000fe20000004100 */
[CC--:B------:R-:W-:Y:S01]  /*6d90*/  @!P0 FMUL.FTZ R16, R6.reuse, R4.reuse ;  /* 0x0000000406108220 */ /* 0x0c0fe20000410000 */
[----:B------:R-:W-:Y:S01]  /*6da0*/  @!P0 HADD2.F32 R3, -RZ, R0.H1_H1 ;  /* 0x30000000ff038230 */ /* 0x000fe20000004100 */
[----:B------:R-:W-:Y:S01]  /*6db0*/  @!P0 FMUL.FTZ R0, R5, R4 ;  /* 0x0000000405008220 */ /* 0x000fe20000410000 */
[----:B------:R-:W-:Y:S01]  /*6dc0*/  @!P0 HADD2.F32 R18, -RZ, R24.H0_H0 ;  /* 0x20000018ff128230 */ /* 0x000fe20000004100 */
[----:B------:R-:W-:Y:S02]  /*6dd0*/  @!P0 FMUL.FTZ R4, R9, R2 ;  /* 0x0000000209048220 */ /* 0x000fe40000410000 */
[----:B------:R-:W-:Y:S01]  /*6de0*/  @!P0 FFMA.FTZ R36, R5, R8, -R16 ;  /* 0x0000000805248223 */ /* 0x000fe20000010810 */
[----:B------:R-:W-:Y:S01]  /*6df0*/  @!P0 MOV R5, R29 ;  /* 0x0000001d00058202 */ /* 0x000fe20000000f00 */
[C---:B------:R-:W-:Y:S02]  /*6e00*/  @!P0 FFMA.FTZ R34, R3.reuse, R10, -R4 ;  /* 0x0000000a03228223 */ /* 0x040fe40000010804 */
[----:B------:R-:W-:Y:S02]  /*6e10*/  @!P0 IMAD.MOV.U32 R4, RZ, RZ, R13 ;  /* 0x000000ffff048224 */ /* 0x000fe400078e000d */
[----:B------:R-:W-:Y:S01]  /*6e20*/  @!P0 FFMA.FTZ R0, R6, R8, R0 ;  /* 0x0000000806008223 */ /* 0x000fe20000010000 */
[----:B------:R-:W-:Y:S01]  /*6e30*/  @!P0 HADD2.F32 R16, -RZ, R5.H1_H1 ;  /* 0x30000005ff108230 */ /* 0x000fe20000004100 */
[----:B------:R-:W-:Y:S01]  /*6e40*/  @!P0 FMUL.FTZ R2, R3, R2 ;  /* 0x0000000203028220 */ /* 0x000fe20000410000 */
[----:B------:R-:W-:Y:S01]  /*6e50*/  @!P0 HADD2.F32 R3, -RZ, R25.H1_H1 ;  /* 0x30000019ff038230 */ /* 0x000fe20000004100 */
[----:B------:R-:W-:Y:S01]  /*6e60*/  @!P0 SHF.R.U32.HI R25, RZ, 0x10, R47 ;  /* 0x00000010ff198819 */ /* 0x000fe2000001162f */
[----:B------:R-:W-:Y:S01]  /*6e70*/  @!P0 HADD2.F32 R8, -RZ, R5.H0_H0 ;  /* 0x20000005ff088230 */ /* 0x000fe20000004100 */
[----:B------:R-:W-:Y:S01]  /*6e80*/  @!P0 FFMA.FTZ R2, R9, R10, R2 ;  /* 0x0000000a09028223 */ /* 0x000fe20000010002 */
[----:B------:R-:W-:Y:S01]  /*6e90*/  @!P0 HADD2.F32 R5, -RZ, R4.H1_H1 ;  /* 0x30000004ff058230 */ /* 0x000fe20000004100 */
[----:B------:R-:W-:Y:S01]  /*6ea0*/  @!P0 FMUL.FTZ R9, R16, R7 ;  /* 0x0000000710098220 */ /* 0x000fe20000410000 */
[----:B------:R-:W-:Y:S02]  /*6eb0*/  @!P0 HADD2.F32 R10, -RZ, R50.H1_H1 ;  /* 0x30000032ff0a8230 */ /* 0x000fe40000004100 */
[----:B------:R-:W-:Y:S01]  /*6ec0*/  @!P0 HADD2.F32 R6, -RZ, R4.H0_H0 ;  /* 0x20000004ff068230 */ /* 0x000fe20000004100 */
[----:B------:R-:W-:Y:S02]  /*6ed0*/  @!P0 FMUL.FTZ R4, R8, R3 ;  /* 0x0000000308048220 */ /* 0x000fe40000410000 */
[C---:B------:R-:W-:Y:S02]  /*6ee0*/  @!P0 FFMA.FTZ R20, R5.reuse, R17, -R9 ;  /* 0x0000001105148223 */ /* 0x040fe40000010809 */
[----:B------:R-:W-:Y:S02]  /*6ef0*/  @!P0 IMAD.MOV.U32 R9, RZ, RZ, R14 ;  /* 0x000000ffff098224 */ /* 0x000fe400078e000e */
[CC--:B------:R-:W-:Y:S02]  /*6f00*/  @!P0 FFMA.FTZ R33, R6.reuse, R10.reuse, -R4 ;  /* 0x0000000a06218223 */ /* 0x0c0fe40000010804 */
[----:B------:R-:W-:Y:S01]  /*6f10*/  @!P0 FMUL.FTZ R4, R5, R7 ;  /* 0x0000000705048220 */ /* 0x000fe20000410000 */
[--C-:B------:R-:W-:Y:S01]  /*6f20*/  @!P0 HADD2.F32 R5, -RZ, R26.reuse.H0_H0 ;  /* 0x2000001aff058230 */ /* 0x100fe20000004100 */
[----:B------:R-:W-:Y:S01]  /*6f30*/  @!P0 FMUL.FTZ R3, R6, R3 ;  /* 0x0000000306038220 */ /* 0x000fe20000410000 */
[----:B------:R-:W-:Y:S01]  /*6f40*/  @!P0 HADD2.F32 R6, -RZ, R9.H0_H0 ;  /* 0x20000009ff068230 */ /* 0x000fe20000004100 */
[----:B------:R-:W-:Y:S01]  /*6f50*/  @!P0 F2FP.PACK_AB R33, R20, R33 ;  /* 0x000000211421823e */ /* 0x000fe200000000ff */
[----:B------:R-:W-:Y:S01]  /*6f60*/  @!P0 HADD2.F32 R20, -RZ, R51.H1_H1 ;  /* 0x30000033ff148230 */ /* 0x000fe20000004100 */
[----:B------:R-:W-:Y:S02]  /*6f70*/  @!P0 FMUL.FTZ R7, R18, R5 ;  /* 0x0000000512078220 */ /* 0x000fe40000410000 */
[----:B------:R-:W-:Y:S01]  /*6f80*/  @!P0 FFMA.FTZ R3, R8, R10, R3 ;  /* 0x0000000a08038223 */ /* 0x000fe20000010003 */
[----:B------:R-:W-:Y:S01]  /*6f90*/  @!P0 SHF.R.U32.HI R10, RZ, 0x10, R23 ;  /* 0x00000010ff0a8819 */ /* 0x000fe20000011617 */
[----:B------:R-:W-:Y:S02]  /*6fa0*/  @!P0 IMAD.MOV.U32 R8, RZ, RZ, R15 ;  /* 0x000000ffff088224 */ /* 0x000fe400078e000f */
[----:B------:R-:W-:Y:S01]  /*6fb0*/  @!P0 FFMA.FTZ R35, R6, R19, -R7 ;  /* 0x0000001306238223 */ /* 0x000fe20000010807 */
[----:B------:R-:W-:Y:S01]  /*6fc0*/  @!P0 HADD2.F32 R7, -RZ, R26.H1_H1 ;  /* 0x3000001aff078230 */ /* 0x000fe20000004100 */
[----:B------:R-:W-:Y:S01]  /*6fd0*/  @!P0 FFMA.FTZ R4, R16, R17, R4 ;  /* 0x0000001110048223 */ /* 0x000fe20000010004 */
[--C-:B------:R-:W-:Y:S01]  /*6fe0*/  @!P0 HADD2.F32 R17, -RZ, R21.reuse.H0_H0 ;  /* 0x20000015ff118230 */ /* 0x100fe20000004100 */
[----:B------:R-:W-:Y:S01]  /*6ff0*/  @!P0 FMUL.FTZ R5, R6, R5 ;  /* 0x0000000506058220 */ /* 0x000fe20000410000 */
[----:B------:R-:W-:Y:S01]  /*7000*/  @!P0 HADD2.F32 R6, -RZ, R8.H0_H0 ;  /* 0x20000008ff068230 */ /* 0x000fe20000004100 */
[----:B------:R-:W-:Y:S01]  /*7010*/  @!P0 IMAD.MOV.U32 R13, RZ, RZ, R33 ;  /* 0x000000ffff0d8224 */ /* 0x000fe200078e0021 */
[----:B------:R-:W-:Y:S01]  /*7020*/  @!P0 F2FP.PACK_AB R26, R34, R36 ;  /* 0x00000024221a823e */ /* 0x000fe200000000ff */
[-C--:B------:R-:W-:Y:S01]  /*7030*/  @!P0 FMUL.FTZ R22, R17, R7.reuse ;  /* 0x0000000711168220 */ /* 0x080fe20000410000 */
[----:B------:R-:W-:Y:S01]  /*7040*/  @!P0 HADD2.F32 R16, -RZ, R10.H0_H0 ;  /* 0x2000000aff108230 */ /* 0x000fe20000004100 */
[C---:B------:R-:W-:Y:S01]  /*7050*/  @!P0 FMUL.FTZ R7, R6.reuse, R7 ;  /* 0x0000000706078220 */ /* 0x040fe20000410000 */
[----:B------:R-:W-:Y:S01]  /*7060*/  @!P0 HADD2.F32 R21, -RZ, R21.H1_H1 ;  /* 0x30000015ff158230 */ /* 0x000fe20000004100 */
[----:B------:R-:W-:Y:S01]  /*7070*/  @!P0 FFMA.FTZ R34, R6, R20, -R22 ;  /* 0x0000001406228223 */ /* 0x000fe20000010816 */
[----:B------:R-:W-:Y:S01]  /*7080*/  @!P0 MOV R12, R26 ;  /* 0x0000001a000c8202 */ /* 0x000fe20000000f00 */
[----:B------:R-:W-:Y:S01]  /*7090*/  @!P0 FFMA.FTZ R5, R18, R19, R5 ;  /* 0x0000001312058223 */ /* 0x000fe20000010005 */
[----:B------:R-:W-:Y:S01]  /*70a0*/  @!P0 F2FP.PACK_AB R3, R4, R3 ;  /* 0x000000030403823e */ /* 0x000fe200000000ff */
[----:B------:R-:W-:Y:S02]  /*70b0*/  @!P0 HADD2.F32 R22, -RZ, R25.H0_H0 ;  /* 0x20000019ff168230 */ /* 0x000fe40000004100 */
[----:B------:R-:W-:Y:S01]  /*70c0*/  @!P0 HADD2.F32 R6, -RZ, R8.H1_H1 ;  /* 0x30000008ff068230 */ /* 0x000fe20000004100 */
[----:B------:R-:W-:Y:S01]  /*70d0*/  @!P0 FMUL.FTZ R8, R21, R16 ;  /* 0x0000001015088220 */ /* 0x000fe20000410000 */
[----:B------:R-:W-:Y:S01]  /*70e0*/  @!P0 HADD2.F32 R10, -RZ, R11.H0_H0 ;  /* 0x2000000bff0a8230 */ /* 0x000fe20000004100 */
[----:B------:R-:W-:Y:S01]  /*70f0*/  @!P0 IMAD.MOV.U32 R29, RZ, RZ, R3 ;  /* 0x000000ffff1d8224 */ /* 0x000fe200078e0003 */
[----:B------:R-:W-:Y:S01]  /*7100*/  @!P0 HADD2.F32 R11, -RZ, R24.H1_H1 ;  /* 0x30000018ff0b8230 */ /* 0x000fe20000004100 */
[C---:B----4-:R-:W-:Y:S01]  /*7110*/  LEA R24, P1, R73.reuse, R52, 0x1 ;  /* 0x0000003449187211 */ /* 0x050fe200078208ff */
[C---:B------:R-:W-:Y:S02]  /*7120*/  @!P0 FFMA.FTZ R23, R6.reuse, R22, -R8 ;  /* 0x0000001606178223 */ /* 0x040fe40000010808 */
[----:B------:R-:W-:Y:S01]  /*7130*/  @!P0 FMUL.FTZ R8, R6, R16 ;  /* 0x0000001006088220 */ /* 0x000fe20000410000 */
[----:B---3--:R-:W-:Y:S01]  /*7140*/  LEA.HI.X R25, R73, R53, R99, 0x1, P1 ;  /* 0x0000003549197211 */ /* 0x008fe200008f0c63 */
[----:B------:R-:W-:Y:S01]  /*7150*/  @!P0 HADD2.F32 R16, -RZ, R27.H0_H0 ;  /* 0x2000001bff108230 */ /* 0x000fe20000004100 */
[----:B------:R-:W-:Y:S01]  /*7160*/  @!P0 F2FP.PACK_AB R23, R23, R34 ;  /* 0x000000221717823e */ /* 0x000fe200000000ff */
[----:B------:R-:W-:Y:S01]  /*7170*/  @!P0 HADD2.F32 R6, -RZ, R9.H1_H1 ;  /* 0x30000009ff068230 */ /* 0x000fe20000004100 */
[----:B------:R-:W-:Y:S03]  /*7180*/  @!P0 FMUL.FTZ R9, R11, R10 ;  /* 0x0000000a0b098220 */ /* 0x000fe60000410000 */
[----:B------:R-:W-:Y:S02]  /*7190*/  @!P0 IMAD.MOV.U32 R15, RZ, RZ, R23 ;  /* 0x000000ffff0f8224 */ /* 0x000fe400078e0017 */
        /* <DEDUP_REMOVED lines=21> */
.L_x_715:
        /* <DEDUP_REMOVED lines=8> */
[C---:B------:R-:W-:Y:S02]  /*7370*/  ISETP.GE.AND P3, PT, R215.reuse, c[0x0][0x1d4], PT ;  /* 0x00007500d7007a0c */ /* 0x040fe40003f66270 */
[----:B------:R-:W-:Y:S09]  /*7380*/  ISETP.GE.AND P2, PT, R214, c[0x0][0x1d4], PT ;  /* 0x00007500d6007a0c */ /* 0x000ff20003f46270 */
        /* <DEDUP_REMOVED lines=29> */
.L_x_719:
[----:B------:R-:W-:Y:S05]  /*7560*/  BSYNC B1 ;  /* 0x0000000000017941 */ /* 0x000fea0003800000 */
.L_x_714:
        /* <DEDUP_REMOVED lines=19> */
[----:B------:R-:W-:Y:S02]  /*76a0*/  @P1 IMAD R0, R3, c[0x0][0x258], RZ ;  /* 0x0000960003001a24 */ /* 0x000fe400078e02ff */
[----:B------:R-:W-:Y:S04]  /*76b0*/  @P1 IMAD.MOV.U32 R7, RZ, RZ, R72 ;  /* 0x000000ffff071224 */ /* 0x000fe800078e0048 */
[C---:B------:R-:W-:Y:S04]  /*76c0*/  @P1 IMAD.WIDE.U32 R6, R2.reuse, c[0x0][0x258], R6 ;  /* 0x0000960002061a25 */ /* 0x040fe800078e0006 */
[----:B------:R-:W-:Y:S01]  /*76d0*/  @P1 IMAD R2, R2, c[0x0][0x25c], R0 ;  /* 0x0000970002021a24 */ /* 0x000fe200078e0200 */
[----:B------:R-:W-:Y:S01]  /*76e0*/  @P1 LEA R4, P2, R6, c[0x0][0x250], 0x1 ;  /* 0x0000940006041a11 */ /* 0x000fe200078408ff */
[----:B------:R-:W-:Y:S03]  /*76f0*/  @P0 IMAD R0, R12, c[0x0][0x258], RZ ;  /* 0x000096000c000a24 */ /* 0x000fe600078e02ff */
[----:B------:R-:W-:Y:S01]  /*7700*/  @P1 IADD3 R2, R7, R2, RZ ;  /* 0x0000000207021210 */ /* 0x000fe20007ffe0ff */
[C---:B------:R-:W-:Y:S01]  /*7710*/  @P0 IMAD R0, R9.reuse, c[0x0][0x25c], R0 ;  /* 0x0000970009000a24 */ /* 0x040fe200078e0200 */
[----:B------:R-:W-:Y:S02]  /*7720*/  @P0 MOV R7, R72 ;  /* 0x0000004800070202 */ /* 0x000fe40000000f00 */
        /* <DEDUP_REMOVED lines=13> */
[----:B------:R-:W-:Y:S05]  /*7800*/  @P0 LEA.HI.X R3, R6, c[0x0][0x254], R0, 0x1, P2 ;  /* 0x0000950006030a11 */ /* 0x000fea00010f0c00 */
[----:B------:R2:W-:Y:S04]  /*7810*/  @P0 LDGSTS.E.BYPASS.LTC128B.128 [R194+0x1100], [R2.64], !P6 ;  /* 0x0110000002c20fae */ /* 0x0005e8000f101d48 */
[----:B------:R2:W-:Y:S04]  /*7820*/  @P0 LDGSTS.E.BYPASS.LTC128B.128 [R194+0x3100], [R2.64+0x80], !P5 ;  /* 0x0310008002c20fae */ /* 0x0005e8000e901d48 */
[----:B------:R2:W-:Y:S01]  /*7830*/  @P0 LDGSTS.E.BYPASS.LTC128B.128 [R194+0x5100], [R2.64+0x100], !P4 ;  /* 0x0510010002c20fae */ /* 0x0005e2000e101d48 */
[----:B------:R-:W-:Y:S03]  /*7840*/  ISETP.GT.AND P0, PT, R63, R223, PT ;  /* 0x000000df3f00720c */ /* 0x000fe60003f04270 */
[----:B------:R-:W0:Y:S04]  /*7850*/  LDGDEPBAR ;  /* 0x00000000000079af */ /* 0x000e280000000000 */
[----:B--2---:R1:W2:Y:S01]  /*7860*/  SHFL.IDX PT, R2, R10, RZ, 0x1c1f ;  /* 0x001c1fff0a027589 */ /* 0x0042a200000e0000 */
[----:B------:R-:W-:Y:S04]  /*7870*/  DEPBAR.LE SB0, 0x0 ;  /* 0x000080000000791a */ /* 0x000fe80000000000 */
[----:B------:R1:W3:Y:S04]  /*7880*/  SHFL.IDX PT, R3, R11, RZ, 0x1c1f ;  /* 0x001c1fff0b037589 */ /* 0x0002e800000e0000 */
[----:B------:R-:W-:Y:S06]  /*7890*/  BAR.SYNC.DEFER_BLOCKING 0x0 ;  /* 0x0000000000007b1d */ /* 0x000fec0000010000 */
[----:B------:R-:W-:-:S05]  /*78a0*/  @!P0 BRA `(.L_x_737) ;  /* 0x0000020000008947 */ /* 0x000fca0003800000 */
[----:B------:R-:W-:Y:S02]  /*78b0*/  ISETP.GE.AND P1, PT, R104, c[0x0][0x1d4], PT ;  /* 0x0000750068007a0c */ /* 0x000fe40003f26270 */
[C---:B------:R-:W-:Y:S02]  /*78c0*/  ISETP.GE.AND P3, PT, R215.reuse, c[0x0][0x1d4], PT ;  /* 0x00007500d7007a0c */ /* 0x040fe40003f66270 */
[----:B------:R-:W-:Y:S09]  /*78d0*/  ISETP.GE.AND P2, PT, R214, c[0x0][0x1d4], PT ;  /* 0x00007500d6007a0c */ /* 0x000ff20003f46270 */
[----:B------:R-:W5:Y:S01]  /*78e0*/  @!P1 LDS.128 R12, [R211] ;  /* 0x00000000d30c9984 */ /* 0x000f620000000c00 */
[CC--:B-12---:R-:W-:Y:S04]  /*78f0*/  @!P1 LEA R4, P0, R104.reuse, R2.reuse, 0x1 ;  /* 0x0000000268049211 */ /* 0x0c6fe800078008ff */
[-C--:B---3--:R-:W-:Y:S02]  /*7900*/  @!P1 LEA.HI.X R5, R104, R3.reuse, R105, 0x1, P0 ;  /* 0x0000000368059211 */ /* 0x088fe400000f0c69 */
[CC--:B------:R-:W-:Y:S04]  /*7910*/  @!P3 LEA R8, P0, R215.reuse, R2.reuse, 0x1 ;  /* 0x00000002d708b211 */ /* 0x0c0fe800078008ff */
[-C--:B------:R-:W-:Y:S02]  /*7920*/  @!P3 LEA.HI.X R9, R215, R3.reuse, R243, 0x1, P0 ;  /* 0x00000003d709b211 */ /* 0x080fe400000f0cf3 */
[CC--:B------:R-:W-:Y:S04]  /*7930*/  @!P2 LEA R6, P0, R214.reuse, R2.reuse, 0x1 ;  /* 0x00000002d606a211 */ /* 0x0c0fe800078008ff */
[-C--:B------:R-:W-:Y:S02]  /*7940*/  @!P2 LEA.HI.X R7, R214, R3.reuse, R242, 0x1, P0 ;  /* 0x00000003d607a211 */ /* 0x080fe400000f0cf2 */
[----:B------:R-:W-:Y:S11]  /*7950*/  ISETP.GE.AND P0, PT, R107, c[0x0][0x1d4], PT ;  /* 0x000075006b007a0c */ /* 0x000ff60003f06270 */
[----:B------:R-:W-:Y:S02]  /*7960*/  @!UPT UIADD3 URZ, URZ, URZ, URZ ;  /* 0x0000003f3f3ff290 */ /* 0x000fe4000fffe03f */
[----:B------:R-:W-:Y:S01]  /*7970*/  @!P0 IMAD.SHL.U32 R0, R237, 0x8, RZ ;  /* 0x00000008ed008824 */ /* 0x000fe200078e00ff */
[----:B-----5:R1:W-:Y:S04]  /*7980*/  @!P1 ST.E.128 [R4.64], R12 ;  /* 0x0000000c04009985 */ /* 0x0203e8000c101d08 */
        /* <DEDUP_REMOVED lines=18> */
.L_x_737:
[----:B------:R-:W-:Y:S05]  /*7ab0*/  BSYNC B0 ;  /* 0x0000000000007941 */ /* 0x000fea0003800000 */
.L_x_736:
[C---:B------:R-:W-:Y:S02]  /*7ac0*/  ISETP.GT.AND P0, PT, R57.reuse, R94, PT ;  /* 0x0000005e3900720c */ /* 0x040fe40003f04270 */
[----:B------:R-:W-:Y:S11]  /*7ad0*/  IADD3 R57, R57, -0x1, RZ ;  /* 0xffffffff39397810 */ /* 0x000ff60007ffe0ff */
[----:B-12---:R-:W-:Y:S01]  /*7ae0*/  @P0 SHF.R.S32.HI R2, RZ, 0x1f, R57 ;  /* 0x0000001fff020819 */ /* 0x006fe20000011439 */
[----:B------:R-:W-:Y:S02]  /*7af0*/  @P0 IMAD R0, R125, R57, RZ ;  /* 0x000000397d000224 */ /* 0x000fe400078e02ff */
[----:B------:R-:W-:Y:S02]  /*7b00*/  @P0 IMAD.MOV.U32 R4, RZ, RZ, R78 ;  /* 0x000000ffff040224 */ /* 0x000fe400078e004e */
[----:B------:R-:W-:Y:S02]  /*7b10*/  @P0 IMAD.MOV.U32 R5, RZ, RZ, R77 ;  /* 0x000000ffff050224 */ /* 0x000fe400078e004d */
[-C--:B------:R-:W-:Y:S02]  /*7b20*/  @P0 IMAD R0, R2, R126.reuse, R0 ;  /* 0x0000007e02000224 */ /* 0x080fe400078e0200 */
[----:B------:R-:W-:Y:S04]  /*7b30*/  @P0 IMAD.WIDE.U32 R4, R57, R126, R4 ;  /* 0x0000007e39040225 */ /* 0x000fe800078e0004 */
[----:B------:R-:W-:Y:S01]  /*7b40*/  @P0 IMAD.IADD R0, R5, 0x1, R0 ;  /* 0x0000000105000824 */ /* 0x000fe200078e0200 */
[C---:B------:R-:W-:Y:S04]  /*7b50*/  @P0 LEA R2, P1, R4.reuse, c[0x0][0x220], 0x1 ;  /* 0x0000880004020a11 */ /* 0x040fe800078208ff */
[----:B---3--:R-:W-:Y:S02]  /*7b60*/  @P0 LEA.HI.X R3, R4, c[0x0][0x224], R0, 0x1, P1 ;  /* 0x0000890004030a11 */ /* 0x008fe400008f0c00 */
        /* <DEDUP_REMOVED lines=15> */
.L_x_713:
[----:B------:R-:W-:Y:S02]  /*7c60*/  IMAD.MOV.U32 R0, RZ, RZ, c[0x0][0x2c4] ;  /* 0x0000b100ff007624 */ /* 0x000fe400078e00ff */
[----:B-1----:R-:W-:-:S03]  /*7c70*/  IMAD.MOV.U32 R3, RZ, RZ, c[0x0][0x32c] ;  /* 0x0000cb00ff037624 */ /* 0x002fc600078e00ff */
[----:B------:R-:W-:Y:S02]  /*7c80*/  ISETP.NE.AND P3, PT, R0, 0x1, PT ;  /* 0x000000010000780c */ /* 0x000fe40003f65270 */
[----:B------:R-:W-:Y:S02]  /*7c90*/  IADD3 R0, R234, 0x7f, RZ ;  /* 0x0000007fea007810 */ /* 0x000fe40007ffe0ff */
[----:B------:R-:W-:-:S09]  /*7ca0*/  ISETP.GE.AND P1, PT, R3, 0x1, PT ;  /* 0x000000010300780c */ /* 0x000fd20003f26270 */
[----:B------:R-:W-:-:S05]  /*7cb0*/  @P3 IMAD.HI.U32 R2, R0, c[0x0][0x2c8], RZ ;  /* 0x0000b20000023a27 */ /* 0x000fca00078e00ff */
[----:B------:R-:W-:-:S05]  /*7cc0*/  @P3 SHF.R.U32.HI R0, RZ, c[0x0][0x2cc], R2 ;  /* 0x0000b300ff003a19 */ /* 0x000fca0000011602 */
[----:B------:R-:W-:-:S05]  /*7cd0*/  IMAD.IADD R0, R120, 0x1, R0 ;  /* 0x0000000178007824 */ /* 0x000fca00078e0200 */
[----:B------:R-:W-:Y:S01]  /*7ce0*/  IADD3 R3, R0, c[0x0][0x328], RZ ;  /* 0x0000ca0000037a10 */ /* 0x000fe20007ffe0ff */
[----:B------:R-:W-:Y:S05]  /*7cf0*/  @!P1 BRA `(.L_x_739) ;  /* 0x0000011000009947 */ /* 0x000fea0003800000 */
[C---:B------:R-:W-:Y:S01]  /*7d00*/  ISETP.GT.AND P0, PT, R0.reuse, RZ, PT ;  /* 0x000000ff0000720c */ /* 0x040fe20003f04270 */
[----:B------:R-:W-:Y:S01]  /*7d10*/  BSSY B0, `(.L_x_740) ;  /* 0x000000d000007945 */ /* 0x000fe20003800000 */
[----:B------:R-:W-:Y:S01]  /*7d20*/  IADD3 R2, R0, -0x1, RZ ;  /* 0xffffffff00027810 */ /* 0x000fe20007ffe0ff */
[----:B------:R-:W-:-:S10]  /*7d30*/  IMAD.MOV.U32 R4, RZ, RZ, c[0x0][0x32c] ;  /* 0x0000cb00ff047624 */ /* 0x000fd400078e00ff */
[----:B------:R-:W-:Y:S05]  /*7d40*/  @P0 BRA `(.L_x_741) ;  /* 0x0000006000000947 */ /* 0x000fea0003800000 */
[----:B------:R-:W-:Y:S01]  /*7d50*/  ISETP.NE.AND P0, PT, R4, 0x1, PT ;  /* 0x000000010400780c */ /* 0x000fe20003f05270 */
[----:B------:R-:W-:-:S12]  /*7d60*/  IMAD.MOV R0, RZ, RZ, -R0 ;  /* 0x000000ffff007224 */ /* 0x000fd800078e0a00 */
[----:B------:R-:W-:-:S05]  /*7d70*/  @P0 IMAD.HI.U32 R2, R0, c[0x0][0x330], RZ ;  /* 0x0000cc0000020a27 */ /* 0x000fca00078e00ff */
[----:B------:R-:W-:-:S04]  /*7d80*/  @P0 SHF.R.U32.HI R0, RZ, c[0x0][0x334], R2 ;  /* 0x0000cd00ff000a19 */ /* 0x000fc80000011602 */
[----:B------:R-:W-:Y:S01]  /*7d90*/  LOP3.LUT R2, RZ, R0, RZ, 0x33, !PT ;  /* 0x00000000ff027212 */ /* 0x000fe200078e33ff */
[----:B------:R-:W-:Y:S05]  /*7da0*/  BRA `(.L_x_742) ;  /* 0x0000003000007947 */ /* 0x000fea0003800000 */
.L_x_741:
[----:B------:R-:W-:-:S13]  /*7db0*/  ISETP.NE.AND P0, PT, R4, 0x1, PT ;  /* 0x000000010400780c */ /* 0x000fda0003f05270 */
[----:B------:R-:W-:-:S05]  /*7dc0*/  @P0 IMAD.HI.U32 R0, R2, c[0x0][0x330], RZ ;  /* 0x0000cc0002000a27 */ /* 0x000fca00078e00ff */
[----:B------:R-:W-:Y:S02]  /*7dd0*/  @P0 SHF.R.U32.HI R2, RZ, c[0x0][0x334], R0 ;  /* 0x0000cd00ff020a19 */ /* 0x000fe40000011600 */
.L_x_742:
[----:B------:R-:W-:Y:S05]  /*7de0*/  BSYNC B0 ;  /* 0x0000000000007941 */ /* 0x000fea0003800000 */
.L_x_740:
[----:B------:R-:W-:-:S05]  /*7df0*/  IMAD R2, R2, R4, c[0x0][0x32c] ;  /* 0x0000cb0002027624 */ /* 0x000fca00078e0204 */
[----:B------:R-:W-:-:S04]  /*7e00*/  IMNMX R3, R3, R2, PT ;  /* 0x0000000203037217 */ /* 0x000fc80003800200 */
.L_x_739:
[----:B------:R-:W-:Y:S01]  /*7e10*/  IADD3 R3, R3, 0x3f, RZ ;  /* 0x0000003f03037810 */ /* 0x000fe20007ffe0ff */
[----:B------:R-:W-:-:S03]  /*7e20*/  @P3 IMAD.HI.U32 R2, R234, c[0x0][0x2c8], RZ ;  /* 0x0000b200ea023a27 */ /* 0x000fc600078e00ff */
[----:B------:R-:W-:Y:S01]  /*7e30*/  SHF.R.S32.HI R4, RZ, 0x1f, R3 ;  /* 0x0000001fff047819 */ /* 0x000fe20000011403 */
[----:B------:R-:W-:Y:S01]  /*7e40*/  IMAD.MOV.U32 R0, RZ, RZ, R234 ;  /* 0x000000ffff007224 */ /* 0x000fe200078e00ea */
[----:B------:R-:W-:Y:S02]  /*7e50*/  @P3 SHF.R.U32.HI R0, RZ, c[0x0][0x2cc], R2 ;  /* 0x0000b300ff003a19 */ /* 0x000fe40000011602 */
        /* <DEDUP_REMOVED lines=16> */
.L_x_745:
[----:B------:R-:W-:-:S04]  /*7f60*/  MOV R3, c[0x0][0x32c] ;  /* 0x0000cb0000037a02 */ /* 0x000fc80000000f00 */
[----:B------:R-:W-:-:S13]  /*7f70*/  ISETP.NE.AND P0, PT, R3, 0x1, PT ;  /* 0x000000010300780c */ /* 0x000fda0003f05270 */
[----:B------:R-:W-:-:S05]  /*7f80*/  @P0 IMAD.HI.U32 R3, R0, c[0x0][0x330], RZ ;  /* 0x0000cc0000030a27 */ /* 0x000fca00078e00ff */
[----:B------:R-:W-:Y:S02]  /*7f90*/  @P0 SHF.R.U32.HI R0, RZ, c[0x0][0x334], R3 ;  /* 0x0000cd00ff000a19 */ /* 0x000fe40000011603 */
.L_x_746:
[----:B------:R-:W-:Y:S05]  /*7fa0*/  BSYNC B0 ;  /* 0x0000000000007941 */ /* 0x000fea0003800000 */
.L_x_744:
[----:B------:R-:W-:-:S05]  /*7fb0*/  IMAD R0, R0, c[0x0][0x32c], RZ ;  /* 0x0000cb0000007a24 */ /* 0x000fca00078e02ff */
[----:B------:R-:W-:-:S04]  /*7fc0*/  IMNMX R2, R2, R0, !PT ;  /* 0x0000000002027217 */ /* 0x000fc80007800200 */
.L_x_743:
[----:B------:R-:W-:Y:S01]  /*7fd0*/  SHF.R.S32.HI R0, RZ, 0x1f, R2 ;  /* 0x0000001fff007819 */ /* 0x000fe20000011402 */
[----:B------:R-:W-:Y:S03]  /*7fe0*/  BSSY B0, `(.L_x_747) ;  /* 0x0000024000007945 */ /* 0x000fe60003800000 */
[----:B------:R-:W-:-:S04]  /*7ff0*/  LEA.HI R0, R0, R2, RZ, 0x6 ;  /* 0x0000000200007211 */ /* 0x000fc800078f30ff */
[----:B------:R-:W-:-:S04]  /*8000*/  SHF.R.S32.HI R0, RZ, 0x6, R0 ;  /* 0x00000006ff007819 */ /* 0x000fc80000011400 */
[----:B------:R-:W-:Y:S01]  /*8010*/  IMNMX R6, RZ, R0, !PT ;  /* 0x00000000ff067217 */ /* 0x000fe20007800200 */
[----:B------:R-:W-:-:S03]  /*8020*/  IMAD.MOV.U32 R0, RZ, RZ, RZ ;  /* 0x000000ffff007224 */ /* 0x000fc600078e00ff */
[----:B------:R-:W-:-:S13]  /*8030*/  ISETP.GT.AND P0, PT, R7, R6, PT ;  /* 0x000000060700720c */ /* 0x000fda0003f04270 */
        /* <DEDUP_REMOVED lines=30> */
.L_x_748:
[----:B------:R-:W-:Y:S05]  /*8220*/  BSYNC B0 ;  /* 0x0000000000007941 */ /* 0x000fea0003800000 */
.L_x_747:
[----:B------:R-:W-:Y:S01]  /*8230*/  IMAD R216, R250, R0, R6 ;  /* 0x00000000fad87224 */ /* 0x000fe200078e0206 */
[----:B------:R-:W-:Y:S01]  /*8240*/  MOV R18, RZ ;  /* 0x000000ff00127202 */ /* 0x000fe20000000f00 */
[----:B------:R-:W-:Y:S01]  /*8250*/  IMAD.MOV.U32 R15, RZ, RZ, RZ ;  /* 0x000000ffff0f7224 */ /* 0x000fe200078e00ff */
[----:B------:R-:W-:Y:S01]  /*8260*/  CS2R R50, SRZ ;  /* 0x0000000000327805 */ /* 0x000fe2000001ff00 */
[--C-:B------:R-:W-:Y:S01]  /*8270*/  IMAD.IADD R2, R216, 0x1, R0.reuse ;  /* 0x00000001d8027824 */ /* 0x100fe200078e0200 */
        /* <DEDUP_REMOVED lines=53> */
[----:B------:R-:W-:-:S04]  /*85d0*/  @P1 IMAD.MOV.U32 R2, RZ, RZ, 0x4 ;  /* 0x00000004ff021424 */ /* 0x000fc800078e00ff */
[----:B------:R-:W-:-:S05]  /*85e0*/  @P1 IMAD.WIDE R2, R247, R2, c[0x0][0x340] ;  /* 0x0000d000f7021625 */ /* 0x000fca00078e0202 */
[----:B------:R1:W5:Y:S01]  /*85f0*/  @P1 LDG.E R12, [R2.64] ;  /* 0x00000008020c1981 */ /* 0x000362000c1e1900 */
[----:B------:R-:W-:Y:S02]  /*8600*/  SHF.R.S32.HI R0, RZ, 0x1f, R129 ;  /* 0x0000001fff007819 */ /* 0x000fe40000011481 */
[----:B------:R-:W-:Y:S02]  /*8610*/  ISETP.NE.U32.AND P0, PT, RZ, c[0x0][0x348], PT ;  /* 0x0000d200ff007a0c */ /* 0x000fe40003f05070 */
[----:B------:R-:W-:Y:S01]  /*8620*/  LOP3.LUT R85, R246, 0xffff, RZ, 0xc0, !PT ;  /* 0x0000fffff6557812 */ /* 0x000fe200078ec0ff */
[----:B------:R-:W-:Y:S01]  /*8630*/  IMAD R0, R0, c[0x0][0x178], RZ ;  /* 0x00005e0000007a24 */ /* 0x000fe200078e02ff */
[----:B------:R-:W-:Y:S02]  /*8640*/  ISETP.NE.AND.EX P0, PT, RZ, c[0x0][0x34c], PT, P0 ;  /* 0x0000d300ff007a0c */ /* 0x000fe40003f05300 */
[----:B------:R-:W-:Y:S01]  /*8650*/  IADD3 R4, R210, R234, RZ ;  /* 0x000000ead2047210 */ /* 0x000fe20007ffe0ff */
[----:B------:R-:W-:Y:S01]  /*8660*/  IMAD R0, R129, c[0x0][0x17c], R0 ;  /* 0x00005f0081007a24 */ /* 0x000fe200078e0200 */
[----:B------:R-:W-:-:S02]  /*8670*/  SEL R5, R247, RZ, !P0 ;  /* 0x000000fff7057207 */ /* 0x000fc40004000000 */
[----:B------:R-:W-:Y:S01]  /*8680*/  ISETP.GE.AND P4, PT, R200, c[0x0][0x198], PT ;  /* 0x00006600c8007a0c */ /* 0x000fe20003f86270 */
[----:B------:R-:W-:Y:S01]  /*8690*/  @P3 IMAD.HI.U32 R7, R4, c[0x0][0x2c8], RZ ;  /* 0x0000b20004073a27 */ /* 0x000fe200078e00ff */
[----:B------:R-:W-:Y:S02]  /*86a0*/  ISETP.GE.AND P2, PT, R202, c[0x0][0x198], PT ;  /* 0x00006600ca007a0c */ /* 0x000fe40003f46270 */
[----:B------:R-:W-:Y:S01]  /*86b0*/  IADD3 R100, R196, -0x1, RZ ;  /* 0xffffffffc4647810 */ /* 0x000fe20007ffe0ff */
[----:B-1----:R-:W-:-:S04]  /*86c0*/  IMAD.WIDE.U32 R2, R129, c[0x0][0x178], RZ ;  /* 0x00005e0081027a25 */ /* 0x002fc800078e00ff */
[----:B------:R-:W-:Y:S01]  /*86d0*/  IMAD.IADD R3, R3, 0x1, R0 ;  /* 0x0000000103037824 */ /* 0x000fe200078e0200 */
[----:B------:R-:W-:-:S03]  /*86e0*/  SHF.R.S32.HI R0, RZ, 0x1f, R247 ;  /* 0x0000001fff007819 */ /* 0x000fc600000114f7 */
[----:B------:R-:W-:Y:S01]  /*86f0*/  IMAD.WIDE.U32 R2, R85, c[0x0][0x1b8], R2 ;  /* 0x00006e0055027a25 */ /* 0x000fe200078e0002 */
[----:B------:R-:W-:-:S03]  /*8700*/  SEL R6, R0, RZ, !P0 ;  /* 0x000000ff00067207 */ /* 0x000fc60004000000 */
[----:B------:R-:W-:Y:S01]  /*8710*/  IMAD.MOV.U32 R0, RZ, RZ, R4 ;  /* 0x000000ffff007224 */ /* 0x000fe200078e0004 */
[----:B------:R-:W-:Y:S01]  /*8720*/  @P3 SHF.R.U32.HI R0, RZ, c[0x0][0x2cc], R7 ;  /* 0x0000b300ff003a19 */ /* 0x000fe20000011607 */
[----:B------:R-:W-:Y:S01]  /*8730*/  IMAD R3, R85, c[0x0][0x1bc], R3 ;  /* 0x00006f0055037a24 */ /* 0x000fe200078e0203 */
[----:B------:R-:W-:Y:S01]  /*8740*/  ISETP.GE.AND P3, PT, R199, c[0x0][0x198], PT ;  /* 0x00006600c7007a0c */ /* 0x000fe20003f66270 */
[----:B------:R-:W-:Y:S01]  /*8750*/  IMAD R6, R6, c[0x0][0x1c0], RZ ;  /* 0x0000700006067a24 */ /* 0x000fe200078e02ff */
[----:B------:R-:W-:Y:S01]  /*8760*/  SHF.R.S32.HI R7, RZ, 0x1f, R0 ;  /* 0x0000001fff077819 */ /* 0x000fe20000011400 */
[----:B------:R-:W-:-:S04]  /*8770*/  IMAD.WIDE.U32 R2, R5, c[0x0][0x1c0], R2 ;  /* 0x0000700005027a25 */ /* 0x000fc800078e0002 */
[----:B------:R-:W-:Y:S01]  /*8780*/  IMAD R6, R5, c[0x0][0x1c4], R6 ;  /* 0x0000710005067a24 */ /* 0x000fe200078e0206 */
[----:B------:R-:W-:-:S03]  /*8790*/  IADD3 R5, -R0, RZ, RZ ;  /* 0x000000ff00057210 */ /* 0x000fc60007ffe1ff */
[----:B------:R-:W-:Y:S02]  /*87a0*/  IMAD.IADD R3, R3, 0x1, R6 ;  /* 0x0000000103037824 */ /* 0x000fe400078e0206 */
[----:B------:R-:W-:Y:S02]  /*87b0*/  IMAD R4, R5, c[0x0][0x2c4], R4 ;  /* 0x0000b10005047a24 */ /* 0x000fe400078e0204 */
[----:B------:R-:W-:Y:S02]  /*87c0*/  IMAD R5, R7, c[0x0][0x1b0], RZ ;  /* 0x00006c0007057a24 */ /* 0x000fe400078e02ff */
[----:B------:R-:W-:-:S04]  /*87d0*/  IMAD.WIDE.U32 R2, R0, c[0x0][0x1b0], R2 ;  /* 0x00006c0000027a25 */ /* 0x000fc800078e0002 */
[----:B------:R-:W-:Y:S01]  /*87e0*/  IMAD R6, R0, c[0x0][0x1b4], R5 ;  /* 0x00006d0000067a24 */ /* 0x000fe200078e0205 */
[----:B------:R-:W-:-:S04]  /*87f0*/  SHF.R.S32.HI R5, RZ, 0x1f, R4 ;  /* 0x0000001fff057819 */ /* 0x000fc80000011404 */
[----:B------:R-:W-:Y:S01]  /*8800*/  IADD3 R3, R3, R6, RZ ;  /* 0x0000000603037210 */ /* 0x000fe20007ffe0ff */
[----:B------:R-:W-:-:S04]  /*8810*/  IMAD R0, R5, c[0x0][0x1a8], RZ ;  /* 0x00006a0005007a24 */ /* 0x000fc800078e02ff */
[C---:B------:R-:W-:Y:S02]  /*8820*/  IMAD R0, R4.reuse, c[0x0][0x1ac], R0 ;  /* 0x00006b0004007a24 */ /* 0x040fe400078e0200 */
[----:B------:R-:W-:Y:S01]  /*8830*/  IMAD.WIDE.U32 R2, R4, c[0x0][0x1a8], R2 ;  /* 0x00006a0004027a25 */ /* 0x000fe200078e0002 */
[----:B------:R-:W-:-:S03]  /*8840*/  IADD3 R4, R251, R234, RZ ;  /* 0x000000eafb047210 */ /* 0x000fc60007ffe0ff */
[----:B------:R-:W-:Y:S01]  /*8850*/  IMAD.IADD R0, R3, 0x1, R0 ;  /* 0x0000000103007824 */ /* 0x000fe200078e0200 */
[----:B------:R-:W-:-:S04]  /*8860*/  LEA R6, P0, R2, c[0x0][0x160], 0x1 ;  /* 0x0000580002067a11 */ /* 0x000fc800078008ff */
[----:B------:R-:W-:Y:S02]  /*8870*/  LEA.HI.X R5, R2, c[0x0][0x164], R0, 0x1, P0 ;  /* 0x0000590002057a11 */ /* 0x000fe400000f0c00 */
[----:B------:R-:W-:Y:S01]  /*8880*/  @!P1 MOV R12, R247 ;  /* 0x000000f7000c9202 */ /* 0x000fe20000000f00 */
[----:B------:R-:W-:Y:S05]  /*8890*/  BRA.DIV ~URZ, `(.L_x_750) ;  /* 0x000198e27f007947 */ /* 0x000fea000b800000 */
[----:B------:R1:W2:Y:S02]  /*88a0*/  SHFL.IDX PT, R7, R5, RZ, 0x181f ;  /* 0x00181fff05077589 */ /* 0x0002a400000e0000 */
.L_x_950:
[----:B------:R-:W-:Y:S05]  /*88b0*/  BRA.DIV ~URZ, `(.L_x_751) ;  /* 0x000199327f007947 */ /* 0x000fea000b800000 */
[----:B------:R3:W4:Y:S02]  /*88c0*/  SHFL.IDX PT, R0, R6, RZ, 0x181f ;  /* 0x00181fff06007589 */ /* 0x00072400000e0000 */
.L_x_951:
[----:B------:R-:W-:Y:S01]  /*88d0*/  IMAD R32, R218, c[0x0][0x2c4], RZ ;  /* 0x0000b100da207a24 */ /* 0x000fe200078e02ff */
[----:B------:R-:W-:Y:S04]  /*88e0*/  BSSY B0, `(.L_x_752) ;  /* 0x000000f000007945 */ /* 0x000fe80003800000 */
[----:B------:R-:W-:-:S13]  /*88f0*/  ISETP.GE.AND P0, PT, R4, R32, PT ;  /* 0x000000200400720c */ /* 0x000fda0003f06270 */
[----:B------:R-:W-:Y:S05]  /*8900*/  @P0 BRA `(.L_x_753) ;  /* 0x000000c000000947 */ /* 0x000fea0003800000 */
[CC--:B----4-:R-:W-:Y:S02]  /*8910*/  LEA R10, P0, R200.reuse, R0.reuse, 0x1 ;  /* 0x00000000c80a7211 */ /* 0x0d0fe400078008ff */
[CC--:B------:R-:W-:Y:S02]  /*8920*/  LEA R8, P1, R199.reuse, R0.reuse, 0x1 ;  /* 0x00000000c7087211 */ /* 0x0c0fe400078208ff */
[-C--:B--2---:R-:W-:Y:S02]  /*8930*/  LEA.HI.X R11, R200, R7.reuse, R201, 0x1, P0 ;  /* 0x00000007c80b7211 */ /* 0x084fe400000f0cc9 */
[C---:B------:R-:W-:Y:S02]  /*8940*/  LEA R2, P0, R202.reuse, R0, 0x1 ;  /* 0x00000000ca027211 */ /* 0x040fe400078008ff */
[-C--:B------:R-:W-:Y:S01]  /*8950*/  LEA.HI.X R9, R199, R7.reuse, R220, 0x1, P1 ;  /* 0x00000007c7097211 */ /* 0x080fe200008f0cdc */
[----:B------:R-:W-:Y:S01]  /*8960*/  @!PT LDS RZ, [RZ] ;  /* 0x00000000fffff984 */ /* 0x000fe20000000800 */
[----:B------:R-:W-:Y:S01]  /*8970*/  @!PT LDS RZ, [RZ] ;  /* 0x00000000fffff984 */ /* 0x000fe20000000800 */
[----:B------:R-:W-:Y:S01]  /*8980*/  @!PT LDS RZ, [RZ] ;  /* 0x00000000fffff984 */ /* 0x000fe20000000800 */
[----:B------:R2:W-:Y:S01]  /*8990*/  LDGSTS.E.BYPASS.LTC128B.128 [R194+0xc100], [R10.64], !P4 ;  /* 0x0c1000000ac27fae */ /* 0x0005e2000e101d48 */
[----:B------:R-:W-:-:S03]  /*89a0*/  LEA.HI.X R3, R202, R7, R219, 0x1, P0 ;  /* 0x00000007ca037211 */ /* 0x000fc600000f0cdb */
[----:B------:R2:W-:Y:S04]  /*89b0*/  LDGSTS.E.BYPASS.LTC128B.128 [R194+0x10100], [R8.64], !P3 ;  /* 0x1010000008c27fae */ /* 0x0005e8000d901d48 */
[----:B------:R2:W-:Y:S02]  /*89c0*/  LDGSTS.E.BYPASS.LTC128B.128 [R194+0x14100], [R2.64], !P2 ;  /* 0x1410000002c27fae */ /* 0x0005e4000d101d48 */
.L_x_753:
[----:B------:R-:W-:Y:S05]  /*89d0*/  BSYNC B0 ;  /* 0x0000000000007941 */ /* 0x000fea0003800000 */
.L_x_752:
[----:B------:R-:W-:Y:S05]  /*89e0*/  BRA.DIV ~URZ, `(.L_x_754) ;  /* 0x000198627f007947 */ /* 0x000fea000b800000 */
[----:B--2---:R2:W1:Y:S04]  /*89f0*/  SHFL.IDX PT, R7, R5, 0x1, 0x181f ;  /* 0x00381f0005077f89 */ /* 0x00446800000e0000 */
[----:B----4-:R2:W4:Y:S02]  /*8a00*/  SHFL.IDX PT, R0, R6, 0x1, 0x181f ;  /* 0x00381f0006007f89 */ /* 0x01052400000e0000 */
.L_x_952:
[----:B------:R-:W-:Y:S01]  /*8a10*/  IADD3 R2, R4, 0x20, RZ ;  /* 0x0000002004027810 */ /* 0x000fe20007ffe0ff */
[----:B------:R-:W-:Y:S03]  /*8a20*/  BSSY B0, `(.L_x_755) ;  /* 0x000000f000007945 */ /* 0x000fe60003800000 */
[----:B------:R-:W-:-:S13]  /*8a30*/  ISETP.GE.AND P0, PT, R2, R32, PT ;  /* 0x000000200200720c */ /* 0x000fda0003f06270 */
[----:B------:R-:W-:Y:S05]  /*8a40*/  @P0 BRA `(.L_x_756) ;  /* 0x000000c000000947 */ /* 0x000fea0003800000 */
[CC--:B----4-:R-:W-:Y:S02]  /*8a50*/  LEA R10, P0, R200.reuse, R0.reuse, 0x1 ;  /* 0x00000000c80a7211 */ /* 0x0d0fe400078008ff */
[CC--:B------:R-:W-:Y:S02]  /*8a60*/  LEA R8, P1, R199.reuse, R0.reuse, 0x1 ;  /* 0x00000000c7087211 */ /* 0x0c0fe400078208ff */
[-C--:B-1----:R-:W-:Y:S02]  /*8a70*/  LEA.HI.X R11, R200, R7.reuse, R201, 0x1, P0 ;  /* 0x00000007c80b7211 */ /* 0x082fe400000f0cc9 */
        /* <DEDUP_REMOVED lines=9> */
.L_x_756:
[----:B------:R-:W-:Y:S05]  /*8b10*/  BSYNC B0 ;  /* 0x0000000000007941 */ /* 0x000fea0003800000 */
.L_x_755:
[----:B------:R-:W-:Y:S05]  /*8b20*/  BRA.DIV ~URZ, `(.L_x_757) ;  /* 0x000197e27f007947 */ /* 0x000fea000b800000 */
[----:B-1----:R1:W2:Y:S02]  /*8b30*/  SHFL.IDX PT, R7, R5, 0x2, 0x181f ;  /* 0x00581f0005077f89 */ /* 0x0022a400000e0000 */
.L_x_953:
[----:B------:R-:W-:Y:S05]  /*8b40*/  BRA.DIV ~URZ, `(.L_x_758) ;  /* 0x000198327f007947 */ /* 0x000fea000b800000 */
[----:B----4-:R4:W1:Y:S02]  /*8b50*/  SHFL.IDX PT, R0, R6, 0x2, 0x181f ;  /* 0x00581f0006007f89 */ /* 0x01086400000e0000 */
.L_x_954:
[----:B------:R-:W-:Y:S01]  /*8b60*/  IADD3 R2, R4, 0x40, RZ ;  /* 0x0000004004027810 */ /* 0x000fe20007ffe0ff */
[----:B------:R-:W-:Y:S03]  /*8b70*/  BSSY B0, `(.L_x_759) ;  /* 0x000000f000007945 */ /* 0x000fe60003800000 */
[----:B------:R-:W-:-:S13]  /*8b80*/  ISETP.GE.AND P0, PT, R2, R32, PT ;  /* 0x000000200200720c */ /* 0x000fda0003f06270 */
[----:B------:R-:W-:Y:S05]  /*8b90*/  @P0 BRA `(.L_x_760) ;  /* 0x000000c000000947 */ /* 0x000fea0003800000 */
[CC--:B-1----:R-:W-:Y:S02]  /*8ba0*/  LEA R10, P0, R200.reuse, R0.reuse, 0x1 ;  /* 0x00000000c80a7211 */ /* 0x0c2fe400078008ff */
        /* <DEDUP_REMOVED lines=11> */
.L_x_760:
[----:B------:R-:W-:Y:S05]  /*8c60*/  BSYNC B0 ;  /* 0x0000000000007941 */ /* 0x000fea0003800000 */
.L_x_759:
[----:B------:R-:W-:Y:S05]  /*8c70*/  BRA.DIV ~URZ, `(.L_x_761) ;  /* 0x000197627f007947 */ /* 0x000fea000b800000 */
[----:B-12---:R-:W1:Y:S04]  /*8c80*/  SHFL.IDX PT, R5, R5, 0x3, 0x181f ;  /* 0x00781f0005057f89 */ /* 0x006e6800000e0000 */
[----:B------:R2:W3:Y:S02]  /*8c90*/  SHFL.IDX PT, R0, R6, 0x3, 0x181f ;  /* 0x00781f0006007f89 */ /* 0x0004e400000e0000 */
.L_x_955:
[----:B------:R-:W-:Y:S01]  /*8ca0*/  IADD3 R2, R4, 0x60, RZ ;  /* 0x0000006004027810 */ /* 0x000fe20007ffe0ff */
[----:B-----5:R-:W-:-:S03]  /*8cb0*/  IMAD.WIDE.U32 R230, R12, c[0x0][0x2b0], RZ ;  /* 0x0000ac000ce67a25 */ /* 0x020fc600078e00ff */
[----:B------:R-:W-:-:S13]  /*8cc0*/  ISETP.GE.AND P0, PT, R2, R32, PT ;  /* 0x000000200200720c */ /* 0x000fda0003f06270 */
[----:B---3--:R-:W-:-:S04]  /*8cd0*/  @!P0 LEA R8, P1, R200, R0, 0x1 ;  /* 0x00000000c8088211 */ /* 0x008fc800078208ff */
[----:B-1----:R-:W-:Y:S02]  /*8ce0*/  @!P0 LEA.HI.X R9, R200, R5, R201, 0x1, P1 ;  /* 0x00000005c8098211 */ /* 0x002fe400008f0cc9 */
[----:B--2-4-:R-:W-:-:S03]  /*8cf0*/  @!P0 LEA R6, P1, R199, R0, 0x1 ;  /* 0x00000000c7068211 */ /* 0x014fc600078208ff */
[----:B------:R-:W-:Y:S01]  /*8d00*/  @!PT LDS RZ, [RZ] ;  /* 0x00000000fffff984 */ /* 0x000fe20000000800 */
[----:B------:R-:W-:Y:S01]  /*8d10*/  @!PT LDS RZ, [RZ] ;  /* 0x00000000fffff984 */ /* 0x000fe20000000800 */
[----:B------:R-:W-:Y:S01]  /*8d20*/  @!PT LDS RZ, [RZ] ;  /* 0x00000000fffff984 */ /* 0x000fe20000000800 */
[----:B------:R1:W-:Y:S01]  /*8d30*/  @!P0 LDGSTS.E.BYPASS.LTC128B.128 [R194+0xf100], [R8.64], !P4 ;  /* 0x0f10000008c28fae */ /* 0x0003e2000e101d48 */
[-C--:B------:R-:W-:Y:S02]  /*8d40*/  @!P0 LEA.HI.X R7, R199, R5.reuse, R220, 0x1, P1 ;  /* 0x00000005c7078211 */ /* 0x080fe400008f0cdc */
        /* <DEDUP_REMOVED lines=26> */
[----:B------:R-:W2:Y:S01]  /*8ef0*/  @!P0 LDG.E R197, [R4.64] ;  /* 0x0000000804c58981 */ /* 0x000ea2000c1e1900 */
[----:B------:R-:W-:Y:S01]  /*8f00*/  IMAD.MOV R0, RZ, RZ, -R0 ;  /* 0x000000ffff007224 */ /* 0x000fe200078e0a00 */
[----:B------:R-:W-:Y:S01]  /*8f10*/  ISETP.GT.AND P5, PT, R210, 0x3f, PT ;  /* 0x0000003fd200780c */ /* 0x000fe20003fa4270 */
[----:B------:R-:W-:-:S04]  /*8f20*/  IMAD.WIDE.U32 R228, R85, c[0x0][0x1e8], RZ ;  /* 0x00007a0055e47a25 */ /* 0x000fc800078e00ff */
[----:B------:R-:W-:Y:S02]  /*8f30*/  IMAD R198, R0, c[0x0][0x2b8], R2 ;  /* 0x0000ae0000c67a24 */ /* 0x000fe400078e0202 */
[----:B------:R-:W-:Y:S02]  /*8f40*/  IMAD R232, R85, c[0x0][0x1ec], R229 ;  /* 0x00007b0055e87a24 */ /* 0x000fe400078e02e5 */
[----:B------:R-:W-:Y:S01]  /*8f50*/  IMAD.WIDE.U32 R2, R198, c[0x0][0x1e0], RZ ;  /* 0x00007800c6027a25 */ /* 0x000fe200078e00ff */
[----:B------:R-:W-:-:S03]  /*8f60*/  SHF.R.S32.HI R96, RZ, 0x1f, R198 ;  /* 0x0000001fff607819 */ /* 0x000fc600000114c6 */
[----:B------:R-:W-:Y:S02]  /*8f70*/  IMAD.IADD R99, R217, 0x1, -R98 ;  /* 0x00000001d9637824 */ /* 0x000fe400078e0a62 */
[----:B------:R-:W-:Y:S02]  /*8f80*/  IMAD R0, R96, c[0x0][0x1e0], RZ ;  /* 0x0000780060007a24 */ /* 0x000fe400078e02ff */
[----:B------:R-:W-:Y:S02]  /*8f90*/  IMAD.IADD R80, R99, 0x1, -R251 ;  /* 0x0000000163507824 */ /* 0x000fe400078e0afb */
[----:B------:R-:W-:-:S03]  /*8fa0*/  IMAD R0, R198, c[0x0][0x1e4], R0 ;  /* 0x00007900c6007a24 */ /* 0x000fc600078e0200 */
[----:B------:R-:W-:Y:S01]  /*8fb0*/  ISETP.GE.AND P1, PT, R80, 0x1, PT ;  /* 0x000000015000780c */ /* 0x000fe20003f26270 */
[----:B------:R-:W-:-:S12]  /*8fc0*/  IMAD.IADD R3, R3, 0x1, R0 ;  /* 0x0000000103037824 */ /* 0x000fd800078e0200 */
[----:B------:R-:W-:Y:S02]  /*8fd0*/  @P1 ISETP.GE.AND P2, PT, R200, c[0x0][0x1d4], PT ;  /* 0x00007500c8001a0c */ /* 0x000fe40003f46270 */
[----:B------:R-:W-:Y:S02]  /*8fe0*/  @P1 ISETP.GE.AND P3, PT, R199, c[0x0][0x1d4], PT ;  /* 0x00007500c7001a0c */ /* 0x000fe40003f66270 */
        /* <DEDUP_REMOVED lines=14> */
[----:B------:R-:W-:-:S03]  /*90d0*/  ISETP.GE.AND P0, PT, R80, 0x21, PT ;  /* 0x000000215000780c */ /* 0x000fc60003f06270 */
[----:B------:R1:W-:Y:S01]  /*90e0*/  @P1 LDGSTS.E.BYPASS.LTC128B.128 [R194+0x6100], [R6.64], !P2 ;  /* 0x0610000006c21fae */ /* 0x0003e2000d101d48 */
[----:B------:R-:W-:-:S04]  /*90f0*/  @P1 LEA R8, P2, R199, R3, 0x1 ;  /* 0x00000003c7081211 */ /* 0x000fc800078408ff */
[----:B------:R-:W-:-:S05]  /*9100*/  @P1 LEA.HI.X R9, R199, R4, R220, 0x1, P2 ;  /* 0x00000004c7091211 */ /* 0x000fca00010f0cdc */
[----:B------:R3:W-:Y:S01]  /*9110*/  @P1 LDGSTS.E.BYPASS.LTC128B.128 [R194+0x8100], [R8.64], !P3 ;  /* 0x0810000008c21fae */ /* 0x0007e2000d901d48 */
[----:B------:R-:W-:Y:S02]  /*9120*/  @P0 ISETP.GE.AND P4, PT, R200, c[0x0][0x1d4], PT ;  /* 0x00007500c8000a0c */ /* 0x000fe40003f86270 */
[----:B-1----:R-:W-:-:S04]  /*9130*/  @P1 LEA R6, P2, R202, R3, 0x1 ;  /* 0x00000003ca061211 */ /* 0x002fc800078408ff */
[C---:B------:R-:W-:Y:S02]  /*9140*/  @P1 LEA.HI.X R7, R202.reuse, R4, R219, 0x1, P2 ;  /* 0x00000004ca071211 */ /* 0x040fe400010f0cdb */
[----:B------:R-:W-:Y:S02]  /*9150*/  @P1 ISETP.GE.AND P2, PT, R202, c[0x0][0x1d4], PT ;  /* 0x00007500ca001a0c */ /* 0x000fe40003f46270 */
[----:B---3--:R-:W-:-:S04]  /*9160*/  @P0 LEA R8, P3, R200, R0, 0x1 ;  /* 0x00000000c8080211 */ /* 0x008fc800078608ff */
[----:B----4-:R-:W-:Y:S02]  /*9170*/  @P0 LEA.HI.X R9, R200, R2, R201, 0x1, P3 ;  /* 0x00000002c8090211 */ /* 0x010fe400018f0cc9 */
[----:B------:R-:W-:-:S05]  /*9180*/  @P0 ISETP.GE.AND P3, PT, R199, c[0x0][0x1d4], PT ;  /* 0x00007500c7000a0c */ /* 0x000fca0003f66270 */
[----:B------:R1:W-:Y:S01]  /*9190*/  @P1 LDGSTS.E.BYPASS.LTC128B.128 [R194+0xa100], [R6.64], !P2 ;  /* 0x0a10000006c21fae */ /* 0x0003e2000d101d48 */
[----:B------:R-:W-:-:S03]  /*91a0*/  @P0 ISETP.GE.AND P2, PT, R202, c[0x0][0x1d4], PT ;  /* 0x00007500ca000a0c */ /* 0x000fc60003f46270 */
[----:B------:R2:W-:Y:S01]  /*91b0*/  @P0 LDGSTS.E.BYPASS.LTC128B.128 [R194+0x7100], [R8.64], !P4 ;  /* 0x0710000008c20fae */ /* 0x0005e2000e101d48 */
[----:B-1----:R-:W-:-:S04]  /*91c0*/  @P0 LEA R6, P1, R199, R0, 0x1 ;  /* 0x00000000c7060211 */ /* 0x002fc800078208ff */
[----:B------:R-:W-:Y:S02]  /*91d0*/  @P0 LEA.HI.X R7, R199, R2, R220, 0x1, P1 ;  /* 0x00000002c7070211 */ /* 0x000fe400008f0cdc */
[----:B------:R-:W-:-:S03]  /*91e0*/  @P0 LEA R4, P1, R202, R0, 0x1 ;  /* 0x00000000ca040211 */ /* 0x000fc600078208ff */
[----:B------:R2:W-:Y:S01]  /*91f0*/  @P0 LDGSTS.E.BYPASS.LTC128B.128 [R194+0x9100], [R6.64], !P3 ;  /* 0x0910000006c20fae */ /* 0x0005e2000d901d48 */
[----:B------:R-:W-:-:S05]  /*9200*/  @P0 LEA.HI.X R5, R202, R2, R219, 0x1, P1 ;  /* 0x00000002ca050211 */ /* 0x000fca00008f0cdb */
[----:B------:R2:W-:Y:S01]  /*9210*/  @P0 LDGSTS.E.BYPASS.LTC128B.128 [R194+0xb100], [R4.64], !P2 ;  /* 0x0b10000004c20fae */ /* 0x0005e2000d101d48 */
[----:B------:R-:W-:-:S03]  /*9220*/  ISETP.LT.AND P0, PT, RZ, c[0x0][0x27c], PT ;  /* 0x00009f00ff007a0c */ /* 0x000fc60003f01270 */
[----:B------:R-:W0:Y:S10]  /*9230*/  LDGDEPBAR ;  /* 0x00000000000079af */ /* 0x000e340000000000 */
[----:B------:R-:W-:Y:S05]  /*9240*/  @P0 BRA `(.L_x_762) ;  /* 0x0000002000000947 */ /* 0x000fea0003800000 */
[----:B------:R-:W-:-:S04]  /*9250*/  DEPBAR.LE SB0, 0x1 ;  /* 0x000080400000791a */ /* 0x000fc80000000000 */
[----:B------:R-:W-:Y:S05]  /*9260*/  BRA `(.L_x_763) ;  /* 0x0000684000007947 */ /* 0x000fea0003800000 */
.L_x_762:
[----:B------:R-:W-:Y:S01]  /*9270*/  ULDC.U8 UR4, c[0x0][0x298] ;  /* 0x0000a60000047ab9 */ /* 0x000fe20000000000 */
[----:B------:R-:W-:Y:S01]  /*9280*/  SHF.R.S32.HI R0, RZ, 0x1f, R128 ;  /* 0x0000001fff007819 */ /* 0x000fe20000011480 */
[----:B--2---:R-:W-:Y:S01]  /*9290*/  IMAD.WIDE.U32 R4, R128, c[0x0][0x280], RZ ;  /* 0x0000a00080047a25 */ /* 0x004fe200078e00ff */
[----:B------:R-:W-:Y:S01]  /*92a0*/  ISETP.NE.AND P0, PT, RZ, UR4, PT ;  /* 0x00000004ff007c0c */ /* 0x000fe2000bf05270 */
[----:B------:R-:W-:Y:S01]  /*92b0*/  BSSY B2, `(.L_x_763) ;  /* 0x000067f000027945 */ /* 0x000fe20003800000 */
[----:B------:R-:W-:Y:S01]  /*92c0*/  IADD3 R18, R223, R234, RZ ;  /* 0x000000eadf127210 */ /* 0x000fe20007ffe0ff */
[C---:B------:R-:W-:Y:S02]  /*92d0*/  IMAD R2, R0.reuse, c[0x0][0x280], RZ ;  /* 0x0000a00000027a24 */ /* 0x040fe400078e02ff */
[----:B------:R-:W-:Y:S02]  /*92e0*/  IMAD R0, R0, c[0x0][0x290], RZ ;  /* 0x0000a40000007a24 */ /* 0x000fe400078e02ff */
[----:B------:R-:W-:-:S02]  /*92f0*/  IMAD R7, R128, c[0x0][0x284], R2 ;  /* 0x0000a10080077a24 */ /* 0x000fc400078e0202 */
[C---:B------:R-:W-:Y:S01]  /*9300*/  IMAD R6, R128.reuse, c[0x0][0x294], R0 ;  /* 0x0000a50080067a24 */ /* 0x040fe200078e0200 */
[----:B------:R-:W-:Y:S01]  /*9310*/  LEA R0, R249, R18, 0x6 ;  /* 0x00000012f9007211 */ /* 0x000fe200078e30ff */
[----:B------:R-:W-:Y:S01]  /*9320*/  IMAD.WIDE.U32 R2, R128, c[0x0][0x290], RZ ;  /* 0x0000a40080027a25 */ /* 0x000fe200078e00ff */
[----:B------:R-:W-:-:S04]  /*9330*/  IADD3 R7, R7, R5, RZ ;  /* 0x0000000507077210 */ /* 0x000fc80007ffe0ff */
[----:B------:R-:W-:Y:S01]  /*9340*/  IADD3 R6, R6, R3, RZ ;  /* 0x0000000306067210 */ /* 0x000fe20007ffe0ff */
[----:B------:R-:W-:Y:S05]  /*9350*/  @!P0 BRA `(.L_x_764) ;  /* 0x0000338000008947 */ /* 0x000fea0003800000 */
[----:B------:R1:W5:Y:S01]  /*9360*/  LDL R81, [R1+0x30] ;  /* 0x0000300001517983 */ /* 0x0003620000100800 */
[----:B------:R-:W-:-:S03]  /*9370*/  IMAD.MOV.U32 R8, RZ, RZ, c[0x0][0x2c4] ;  /* 0x0000b100ff087624 */ /* 0x000fc600078e00ff */
[----:B------:R1:W5:Y:S02]  /*9380*/  LDL R79, [R1+0x2c] ;  /* 0x00002c00014f7983 */ /* 0x0003640000100800 */
[----:B------:R-:W-:Y:S02]  /*9390*/  ISETP.NE.AND P1, PT, R8, 0x1, PT ;  /* 0x000000010800780c */ /* 0x000fe40003f25270 */
[----:B------:R1:W5:Y:S04]  /*93a0*/  LDL R78, [R1+0x28] ;  /* 0x00002800014e7983 */ /* 0x0003680000100800 */
[----:B------:R1:W5:Y:S04]  /*93b0*/  LDL R77, [R1+0x24] ;  /* 0x00002400014d7983 */ /* 0x0003680000100800 */
[----:B------:R1:W5:Y:S03]  /*93c0*/  LDL R73, [R1+0x20] ;  /* 0x0000200001497983 */ /* 0x0003660000100800 */
[----:B------:R-:W-:-:S05]  /*93d0*/  @P1 IMAD.HI.U32 R3, R0, c[0x0][0x2c8], RZ ;  /* 0x0000b20000031a27 */ /* 0x000fca00078e00ff */
[----:B------:R-:W-:Y:S01]  /*93e0*/  @P1 SHF.R.U32.HI R0, RZ, c[0x0][0x2cc], R3 ;  /* 0x0000b300ff001a19 */ /* 0x000fe20000011603 */
[----:B------:R-:W-:-:S03]  /*93f0*/  IMAD.MOV.U32 R5, RZ, RZ, R7 ;  /* 0x000000ffff057224 */ /* 0x000fc600078e0007 */
[----:B------:R-:W-:Y:S02]  /*9400*/  SHF.R.S32.HI R3, RZ, 0x1f, R0 ;  /* 0x0000001fff037819 */ /* 0x000fe40000011400 */
[----:B------:R-:W-:Y:S01]  /*9410*/  MOV R7, R6 ;  /* 0x0000000600077202 */ /* 0x000fe20000000f00 */
[----:B------:R-:W-:Y:S02]  /*9420*/  IMAD.MOV.U32 R6, RZ, RZ, R2 ;  /* 0x000000ffff067224 */ /* 0x000fe400078e0002 */
[C---:B------:R-:W-:Y:S02]  /*9430*/  IMAD R9, R3.reuse, c[0x0][0x280], RZ ;  /* 0x0000a00003097a24 */ /* 0x040fe400078e02ff */
[----:B------:R-:W-:Y:S02]  /*9440*/  IMAD R8, R3, c[0x0][0x290], RZ ;  /* 0x0000a40003087a24 */ /* 0x000fe400078e02ff */
[----:B------:R-:W-:-:S04]  /*9450*/  IMAD.WIDE.U32 R2, R0, c[0x0][0x290], R6 ;  /* 0x0000a40000027a25 */ /* 0x000fc800078e0006 */
[----:B------:R-:W-:-:S04]  /*9460*/  IMAD.WIDE.U32 R4, R0, c[0x0][0x280], R4 ;  /* 0x0000a00000047a25 */ /* 0x000fc800078e0004 */
[C---:B------:R-:W-:Y:S02]  /*9470*/  IMAD R6, R0.reuse, c[0x0][0x284], R9 ;  /* 0x0000a10000067a24 */ /* 0x040fe400078e0209 */
[----:B------:R-:W-:Y:S01]  /*9480*/  IMAD R0, R0, c[0x0][0x294], R8 ;  /* 0x0000a50000007a24 */ /* 0x000fe200078e0208 */
[----:B------:R-:W-:-:S04]  /*9490*/  LEA R38, P0, R2, c[0x0][0x288], 0x1 ;  /* 0x0000a20002267a11 */ /* 0x000fc800078008ff */
[----:B------:R-:W-:-:S04]  /*94a0*/  IADD3 R0, R3, R0, RZ ;  /* 0x0000000003007210 */ /* 0x000fc80007ffe0ff */
[----:B------:R-:W-:Y:S02]  /*94b0*/  LEA.HI.X R33, R2, c[0x0][0x28c], R0, 0x1, P0 ;  /* 0x0000a30002217a11 */ /* 0x000fe400000f0c00 */
[----:B------:R-:W-:Y:S02]  /*94c0*/  ISETP.GE.AND P0, PT, R18, R32, PT ;  /* 0x000000201200720c */ /* 0x000fe40003f06270 */
[----:B------:R-:W-:Y:S02]  /*94d0*/  LEA R37, P1, R4, c[0x0][0x270], 0x1 ;  /* 0x00009c0004257a11 */ /* 0x000fe400078208ff */
[----:B------:R-:W-:-:S04]  /*94e0*/  IADD3 R6, R5, R6, RZ ;  /* 0x0000000605067210 */ /* 0x000fc80007ffe0ff */
[----:B------:R-:W-:Y:S01]  /*94f0*/  LEA.HI.X R36, R4, c[0x0][0x274], R6, 0x1, P1 ;  /* 0x00009d0004247a11 */ /* 0x000fe200008f0c06 */
[----:B------:R1:W2:Y:S01]  /*9500*/  SHFL.IDX PT, R2, R38, RZ, 0x1c1f ;  /* 0x001c1fff26027589 */ /* 0x0002a200000e0000 */
[----:B------:R-:W-:Y:S03]  /*9510*/  BSSY B0, `(.L_x_765) ;  /* 0x0000050000007945 */ /* 0x000fe60003800000 */
[----:B------:R1:W3:Y:S01]  /*9520*/  SHFL.IDX PT, R4, R37, RZ, 0x1c1f ;  /* 0x001c1fff25047589 */ /* 0x0002e200000e0000 */
[----:B------:R-:W-:-:S03]  /*9530*/  CS2R R62, SRZ ;  /* 0x00000000003e7805 */ /* 0x000fc6000001ff00 */
[----:B------:R1:W4:Y:S01]  /*9540*/  SHFL.IDX PT, R5, R36, RZ, 0x1c1f ;  /* 0x001c1fff24057589 */ /* 0x00032200000e0000 */
[----:B------:R-:W-:-:S03]  /*9550*/  CS2R R40, SRZ ;  /* 0x0000000000287805 */ /* 0x000fc6000001ff00 */
[----:B------:R1:W1:Y:S01]  /*9560*/  SHFL.IDX PT, R3, R33, RZ, 0x1c1f ;  /* 0x001c1fff21037589 */ /* 0x00026200000e0000 */
        /* <DEDUP_REMOVED lines=11> */
[----:B------:R-:W-:Y:S05]  /*9620*/  @P0 BRA `(.L_x_766) ;  /* 0x000003e000000947 */ /* 0x000fea0003800000 */
[----:B--2---:R-:W-:Y:S01]  /*9630*/  ISETP.GE.AND P0, PT, R146, c[0x0][0x27c], PT ;  /* 0x00009f0092007a0c */ /* 0x004fe20003f06270 */
[----:B------:R-:W-:Y:S01]  /*9640*/  CS2R R12, SRZ ;  /* 0x00000000000c7805 */ /* 0x000fe2000001ff00 */
[----:B------:R-:W-:Y:S01]  /*9650*/  ISETP.GE.AND P1, PT, R143, c[0x0][0x27c], PT ;  /* 0x00009f008f007a0c */ /* 0x000fe20003f26270 */
[----:B------:R-:W-:-:S10]  /*9660*/  CS2R R8, SRZ ;  /* 0x0000000000087805 */ /* 0x000fd4000001ff00 */
[C---:B------:R-:W-:Y:S01]  /*9670*/  @!P0 IMAD.SHL.U32 R0, R146.reuse, 0x2, RZ ;  /* 0x0000000292008824 */ /* 0x040fe200078e00ff */
[----:B-----5:R-:W-:-:S04]  /*9680*/  @!P0 SHF.L.U64.HI R7, R146, 0x1, R81 ;  /* 0x0000000192078819 */ /* 0x020fc80000010251 */
[----:B---3--:R-:W-:-:S05]  /*9690*/  @!P0 IADD3 R10, P2, R4, R0, RZ ;  /* 0x00000000040a8210 */ /* 0x008fca0007f5e0ff */
[----:B----4-:R-:W-:Y:S01]  /*96a0*/  @!P0 IMAD.X R11, R5, 0x1, R7, P2 ;  /* 0x00000001050b8824 */ /* 0x010fe200010e0607 */
[----:B------:R-:W-:Y:S01]  /*96b0*/  @!P0 IADD3 R6, P2, R2, R0, RZ ;  /* 0x0000000002068210 */ /* 0x000fe20007f5e0ff */
[----:B------:R-:W-:-:S03]  /*96c0*/  @!P1 IMAD.SHL.U32 R14, R143, 0x2, RZ ;  /* 0x000000028f0e9824 */ /* 0x000fc600078e00ff */
[----:B------:R2:W5:Y:S01]  /*96d0*/  @!P0 LD.E.64 R12, [R10.64] ;  /* 0x000000080a0c8980 */ /* 0x000562000c101b00 */
[----:B-1----:R-:W-:Y:S01]  /*96e0*/  @!P0 IMAD.X R7, R3, 0x1, R7, P2 ;  /* 0x0000000103078824 */ /* 0x002fe200010e0607 */
[----:B------:R-:W-:-:S04]  /*96f0*/  @!P1 SHF.L.U64.HI R0, R143, 0x1, R79 ;  /* 0x000000018f009819 */ /* 0x000fc8000001024f */
[----:B------:R1:W5:Y:S01]  /*9700*/  @!P0 LD.E.64 R8, [R6.64] ;  /* 0x0000000806088980 */ /* 0x000362000c101b00 */
[----:B------:R-:W-:Y:S01]  /*9710*/  ISETP.GE.AND P0, PT, R145, c[0x0][0x27c], PT ;  /* 0x00009f0091007a0c */ /* 0x000fe20003f06270 */
[----:B------:R-:W-:Y:S01]  /*9720*/  CS2R R26, SRZ ;  /* 0x00000000001a7805 */ /* 0x000fe2000001ff00 */
[----:B------:R-:W-:Y:S01]  /*9730*/  CS2R R24, SRZ ;  /* 0x0000000000187805 */ /* 0x000fe2000001ff00 */
[----:B--2---:R-:W-:-:S05]  /*9740*/  @!P1 IADD3 R10, P2, R4, R14, RZ ;  /* 0x0000000e040a9210 */ /* 0x004fca0007f5e0ff */
[----:B------:R-:W-:Y:S01]  /*9750*/  @!P1 IMAD.X R11, R5, 0x1, R0, P2 ;  /* 0x00000001050b9824 */ /* 0x000fe200010e0600 */
[----:B-1----:R-:W-:-:S04]  /*9760*/  @!P1 IADD3 R6, P2, R2, R14, RZ ;  /* 0x0000000e02069210 */ /* 0x002fc80007f5e0ff */
[----:B------:R-:W-:Y:S01]  /*9770*/  @!P0 IMAD.SHL.U32 R14, R145, 0x2, RZ ;  /* 0x00000002910e8824 */ /* 0x000fe200078e00ff */
[----:B------:R1:W5:Y:S01]  /*9780*/  @!P1 LD.E.64 R26, [R10.64] ;  /* 0x000000080a1a9980 */ /* 0x000362000c101b00 */
[----:B------:R-:W-:Y:S01]  /*9790*/  @!P1 IMAD.X R7, R3, 0x1, R0, P2 ;  /* 0x0000000103079824 */ /* 0x000fe200010e0600 */
[----:B------:R-:W-:Y:S02]  /*97a0*/  ISETP.GE.AND P2, PT, R142, c[0x0][0x27c], PT ;  /* 0x00009f008e007a0c */ /* 0x000fe40003f46270 */
[----:B------:R-:W-:Y:S02]  /*97b0*/  @!P0 SHF.L.U64.HI R0, R145, 0x1, R78 ;  /* 0x0000000191008819 */ /* 0x000fe4000001024e */
[----:B------:R2:W5:Y:S01]  /*97c0*/  @!P1 LD.E.64 R24, [R6.64] ;  /* 0x0000000806189980 */ /* 0x000562000c101b00 */
[----:B------:R-:W-:Y:S01]  /*97d0*/  CS2R R28, SRZ ;  /* 0x00000000001c7805 */ /* 0x000fe2000001ff00 */
[----:B------:R-:W-:Y:S01]  /*97e0*/  CS2R R30, SRZ ;  /* 0x00000000001e7805 */ /* 0x000fe2000001ff00 */
[----:B-1----:R-:W-:-:S05]  /*97f0*/  @!P0 IADD3 R10, P1, R4, R14, RZ ;  /* 0x0000000e040a8210 */ /* 0x002fca0007f3e0ff */
[----:B------:R-:W-:Y:S01]  /*9800*/  @!P0 IMAD.X R11, R5, 0x1, R0, P1 ;  /* 0x00000001050b8824 */ /* 0x000fe200008e0600 */
[----:B--2---:R-:W-:Y:S01]  /*9810*/  @!P0 IADD3 R6, P1, R2, R14, RZ ;  /* 0x0000000e02068210 */ /* 0x004fe20007f3e0ff */
[----:B------:R-:W-:-:S03]  /*9820*/  @!P2 IMAD.SHL.U32 R14, R142, 0x2, RZ ;  /* 0x000000028e0ea824 */ /* 0x000fc600078e00ff */
[----:B------:R1:W5:Y:S01]  /*9830*/  @!P0 LD.E.64 R28, [R10.64] ;  /* 0x000000080a1c8980 */ /* 0x000362000c101b00 */
[----:B------:R-:W-:Y:S01]  /*9840*/  @!P0 IMAD.X R7, R3, 0x1, R0, P1 ;  /* 0x0000000103078824 */ /* 0x000fe200008e0600 */
[-C--:B------:R-:W-:Y:S02]  /*9850*/  @!P2 IADD3 R16, P3, R4, R14.reuse, RZ ;  /* 0x0000000e0410a210 */ /* 0x080fe40007f7e0ff */
[----:B------:R-:W-:Y:S02]  /*9860*/  @!P2 SHF.L.U64.HI R0, R142, 0x1, R77 ;  /* 0x000000018e00a819 */ /* 0x000fe4000001024d */
[----:B------:R2:W5:Y:S01]  /*9870*/  @!P0 LD.E.64 R30, [R6.64] ;  /* 0x00000008061e8980 */ /* 0x000562000c101b00 */
[----:B------:R-:W-:Y:S02]  /*9880*/  @!P2 IADD3 R14, P0, R2, R14, RZ ;  /* 0x0000000e020ea210 */ /* 0x000fe40007f1e0ff */
[----:B------:R-:W-:-:S03]  /*9890*/  ISETP.GE.AND P1, PT, R140, c[0x0][0x27c], PT ;  /* 0x00009f008c007a0c */ /* 0x000fc60003f26270 */
[--C-:B------:R-:W-:Y:S01]  /*98a0*/  @!P2 IMAD.X R15, R3, 0x1, R0.reuse, P0 ;  /* 0x00000001030fa824 */ /* 0x100fe200000e0600 */
[----:B------:R-:W-:Y:S01]  /*98b0*/  ISETP.GE.AND P0, PT, R144, c[0x0][0x27c], PT ;  /* 0x00009f0090007a0c */ /* 0x000fe20003f06270 */
[----:B------:R-:W-:-:S08]  /*98c0*/  @!P2 IMAD.X R17, R5, 0x1, R0, P3 ;  /* 0x000000010511a824 */ /* 0x000fd000018e0600 */
[----:B------:R-:W-:Y:S01]  /*98d0*/  @!P1 IMAD.WIDE R22, R140, 0x2, R4 ;  /* 0x000000028c169825 */ /* 0x000fe200078e0204 */
[----:B-1----:R-:W-:-:S03]  /*98e0*/  CS2R R10, SRZ ;  /* 0x00000000000a7805 */ /* 0x002fc6000001ff00 */
[----:B------:R-:W-:Y:S01]  /*98f0*/  @!P1 IMAD.WIDE R20, R140, 0x2, R2 ;  /* 0x000000028c149825 */ /* 0x000fe200078e0202 */
[----:B--2---:R-:W-:-:S03]  /*9900*/  CS2R R6, SRZ ;  /* 0x0000000000067805 */ /* 0x004fc6000001ff00 */
[C---:B------:R-:W-:Y:S01]  /*9910*/  @!P0 IMAD.SHL.U32 R0, R144.reuse, 0x2, RZ ;  /* 0x0000000290008824 */ /* 0x040fe200078e00ff */
[----:B------:R1:W5:Y:S01]  /*9920*/  @!P1 LD.E.64 R10, [R22.64] ;  /* 0x00000008160a9980 */ /* 0x000362000c101b00 */
[----:B------:R-:W-:-:S03]  /*9930*/  @!P0 SHF.L.U64.HI R19, R144, 0x1, R73 ;  /* 0x0000000190138819 */ /* 0x000fc60000010249 */
[----:B------:R2:W5:Y:S01]  /*9940*/  @!P1 LD.E.64 R6, [R20.64] ;  /* 0x0000000814069980 */ /* 0x000562000c101b00 */
[----:B------:R-:W-:-:S05]  /*9950*/  @!P0 IADD3 R4, P1, R4, R0, RZ ;  /* 0x0000000004048210 */ /* 0x000fca0007f3e0ff */
[--C-:B------:R-:W-:Y:S01]  /*9960*/  @!P0 IMAD.X R5, R5, 0x1, R19.reuse, P1 ;  /* 0x0000000105058824 */ /* 0x100fe200008e0613 */
[----:B------:R-:W-:Y:S01]  /*9970*/  @!P0 IADD3 R2, P1, R2, R0, RZ ;  /* 0x0000000002028210 */ /* 0x000fe20007f3e0ff */
[----:B------:R-:W-:Y:S01]  /*9980*/  CS2R R34, SRZ ;  /* 0x0000000000227805 */ /* 0x000fe2000001ff00 */
[----:B------:R-:W-:Y:S01]  /*9990*/  CS2R R40, SRZ ;  /* 0x0000000000287805 */ /* 0x000fe2000001ff00 */
[----:B------:R-:W-:Y:S02]  /*99a0*/  CS2R R42, SRZ ;  /* 0x00000000002a7805 */ /* 0x000fe4000001ff00 */
[----:B------:R-:W-:Y:S02]  /*99b0*/  @!P0 IMAD.X R3, R3, 0x1, R19, P1 ;  /* 0x0000000103038824 */ /* 0x000fe400008e0613 */
[----:B------:R2:W5:Y:S04]  /*99c0*/  @!P2 LD.E.64 R34, [R14.64] ;  /* 0x000000080e22a980 */ /* 0x000568000c101b00 */
[----:B------:R2:W5:Y:S01]  /*99d0*/  @!P0 LD.E.64 R40, [R4.64] ;  /* 0x0000000804288980 */ /* 0x000562000c101b00 */
[----:B-1----:R-:W-:-:S03]  /*99e0*/  CS2R R22, SRZ ;  /* 0x0000000000167805 */ /* 0x002fc6000001ff00 */
[----:B------:R2:W5:Y:S04]  /*99f0*/  @!P0 LD.E.64 R42, [R2.64] ;  /* 0x00000008022a8980 */ /* 0x000568000c101b00 */
[----:B------:R2:W5:Y:S02]  /*9a00*/  @!P2 LD.E.64 R22, [R16.64] ;  /* 0x000000081016a980 */ /* 0x000564000c101b00 */
.L_x_766:
[----:B--2---:R-:W-:Y:S05]  /*9a10*/  BSYNC B0 ;  /* 0x0000000000007941 */ /* 0x004fea0003800000 */
.L_x_765:
[----:B------:R-:W-:Y:S01]  /*9a20*/  IADD3 R0, R18, 0x40, RZ ;  /* 0x0000004012007810 */ /* 0x000fe20007ffe0ff */
[----:B-----5:R-:W-:Y:S01]  /*9a30*/  IMAD.MOV.U32 R2, RZ, RZ, R22 ;  /* 0x000000ffff027224 */ /* 0x020fe200078e0016 */
[----:B------:R-:W-:Y:S01]  /*9a40*/  MOV R14, R6 ;  /* 0x00000006000e7202 */ /* 0x000fe20000000f00 */
[----:B-1----:R-:W-:Y:S01]  /*9a50*/  IMAD.MOV.U32 R3, RZ, RZ, R41 ;  /* 0x000000ffff037224 */ /* 0x002fe200078e0029 */
[----:B------:R-:W-:Y:S01]  /*9a60*/  ISETP.GE.AND P0, PT, R0, R32, PT ;  /* 0x000000200000720c */ /* 0x000fe20003f06270 */
[----:B------:R-:W-:Y:S01]  /*9a70*/  IMAD.MOV.U32 R0, RZ, RZ, R23 ;  /* 0x000000ffff007224 */ /* 0x000fe200078e0017 */
[----:B----4-:R-:W1:Y:S01]  /*9a80*/  SHFL.IDX PT, R5, R36, 0x1, 0x1c1f ;  /* 0x003c1f0024057f89 */ /* 0x010e6200000e0000 */
[----:B---3--:R-:W-:Y:S01]  /*9a90*/  IMAD.MOV.U32 R4, RZ, RZ, R40 ;  /* 0x000000ffff047224 */ /* 0x008fe200078e0028 */
[----:B------:R-:W-:Y:S01]  /*9aa0*/  PRMT R76, R76, 0x5410, R3 ;  /* 0x000054104c4c7816 */ /* 0x000fe20000000003 */
[----:B------:R-:W-:Y:S01]  /*9ab0*/  IMAD.MOV.U32 R3, RZ, RZ, R29 ;  /* 0x000000ffff037224 */ /* 0x000fe200078e001d */
[----:B------:R-:W-:Y:S01]  /*9ac0*/  PRMT R72, R2, 0x5410, R0 ;  /* 0x0000541002487816 */ /* 0x000fe20000000000 */
[----:B------:R-:W-:Y:S01]  /*9ad0*/  IMAD.MOV.U32 R2, RZ, RZ, R26 ;  /* 0x000000ffff027224 */ /* 0x000fe200078e001a */
[----:B------:R-:W-:Y:S01]  /*9ae0*/  PRMT R75, R75, 0x5410, R4 ;  /* 0x000054104b4b7816 */ /* 0x000fe20000000004 */
[----:B------:R-:W-:Y:S01]  /*9af0*/  IMAD.MOV.U32 R0, RZ, RZ, R27 ;  /* 0x000000ffff007224 */ /* 0x000fe200078e001b */
[----:B------:R-:W-:Y:S01]  /*9b00*/  MOV R4, R28 ;  /* 0x0000001c00047202 */ /* 0x000fe20000000f00 */
[----:B------:R-:W-:Y:S01]  /*9b10*/  IMAD.MOV.U32 R16, RZ, RZ, R8 ;  /* 0x000000ffff107224 */ /* 0x000fe200078e0008 */
[----:B------:R-:W-:Y:S01]  /*9b20*/  BSSY B0, `(.L_x_767) ;  /* 0x0000066000007945 */ /* 0x000fe20003800000 */
[----:B------:R-:W-:Y:S01]  /*9b30*/  IMAD.MOV.U32 R15, RZ, RZ, R9 ;  /* 0x000000ffff0f7224 */ /* 0x000fe200078e0009 */
[----:B------:R-:W-:Y:S01]  /*9b40*/  PRMT R68, R2, 0x5410, R0 ;  /* 0x0000541002447816 */ /* 0x000fe20000000000 */
[----:B------:R-:W-:Y:S01]  /*9b50*/  IMAD.MOV.U32 R2, RZ, RZ, R10 ;  /* 0x000000ffff027224 */ /* 0x000fe200078e000a */
[----:B------:R-:W-:Y:S01]  /*9b60*/  PRMT R70, R4, 0x5410, R3 ;  /* 0x0000541004467816 */ /* 0x000fe20000000003 */
[----:B------:R-:W-:Y:S01]  /*9b70*/  IMAD.MOV.U32 R0, RZ, RZ, R11 ;  /* 0x000000ffff007224 */ /* 0x000fe200078e000b */
[----:B------:R-:W-:Y:S01]  /*9b80*/  MOV R4, R12 ;  /* 0x0000000c00047202 */ /* 0x000fe20000000f00 */
[----:B------:R-:W-:Y:S01]  /*9b90*/  IMAD.MOV.U32 R3, RZ, RZ, R13 ;  /* 0x000000ffff037224 */ /* 0x000fe200078e000d */
[----:B------:R-:W-:Y:S01]  /*9ba0*/  PRMT R65, R16, 0x5410, R15 ;  /* 0x0000541010417816 */ /* 0x000fe2000000000f */
[----:B------:R-:W-:Y:S01]  /*9bb0*/  CS2R R56, SRZ ;  /* 0x0000000000387805 */ /* 0x000fe2000001ff00 */
[----:B------:R-:W-:Y:S01]  /*9bc0*/  PRMT R64, R2, 0x5410, R0 ;  /* 0x0000541002407816 */ /* 0x000fe20000000000 */
[----:B------:R-:W-:Y:S01]  /*9bd0*/  IMAD.MOV.U32 R2, RZ, RZ, R34 ;  /* 0x000000ffff027224 */ /* 0x000fe200078e0022 */
[----:B------:R-:W-:Y:S01]  /*9be0*/  PRMT R66, R4, 0x5410, R3 ;  /* 0x0000541004427816 */ /* 0x000fe20000000003 */
[----:B------:R-:W-:Y:S01]  /*9bf0*/  IMAD.MOV.U32 R0, RZ, RZ, R35 ;  /* 0x000000ffff007224 */ /* 0x000fe200078e0023 */
[----:B------:R-:W-:Y:S01]  /*9c00*/  MOV R4, R42 ;  /* 0x0000002a00047202 */ /* 0x000fe20000000f00 */
[----:B------:R-:W-:Y:S01]  /*9c10*/  IMAD.MOV.U32 R3, RZ, RZ, R43 ;  /* 0x000000ffff037224 */ /* 0x000fe200078e002b */
[----:B------:R-:W-:Y:S01]  /*9c20*/  CS2R R52, SRZ ;  /* 0x0000000000347805 */ /* 0x000fe2000001ff00 */
[----:B------:R-:W-:Y:S01]  /*9c30*/  CS2R R48, SRZ ;  /* 0x0000000000307805 */ /* 0x000fe2000001ff00 */
[----:B------:R-:W-:Y:S01]  /*9c40*/  PRMT R71, R2, 0x5410, R0 ;  /* 0x0000541002477816 */ /* 0x000fe20000000000 */
[----:B------:R-:W-:Y:S01]  /*9c50*/  IMAD.MOV.U32 R2, RZ, RZ, R24 ;  /* 0x000000ffff027224 */ /* 0x000fe200078e0018 */
[----:B------:R-:W-:Y:S01]  /*9c60*/  PRMT R74, R4, 0x5410, R3 ;  /* 0x00005410044a7816 */ /* 0x000fe20000000003 */
[----:B------:R-:W-:Y:S01]  /*9c70*/  IMAD.MOV.U32 R3, RZ, RZ, R31 ;  /* 0x000000ffff037224 */ /* 0x000fe200078e001f */
[----:B------:R-:W-:Y:S01]  /*9c80*/  MOV R0, R25 ;  /* 0x0000001900007202 */ /* 0x000fe20000000f00 */
[----:B------:R-:W-:Y:S01]  /*9c90*/  CS2R R44, SRZ ;  /* 0x00000000002c7805 */ /* 0x000fe2000001ff00 */
[----:B------:R-:W-:Y:S01]  /*9ca0*/  MOV R4, R30 ;  /* 0x0000001e00047202 */ /* 0x000fe20000000f00 */
[----:B------:R-:W-:Y:S01]  /*9cb0*/  CS2R R60, SRZ ;  /* 0x00000000003c7805 */ /* 0x000fe2000001ff00 */
[----:B------:R-:W-:Y:S01]  /*9cc0*/  PRMT R67, R2, 0x5410, R0 ;  /* 0x0000541002437816 */ /* 0x000fe20000000000 */
[----:B------:R-:W-:Y:S01]  /*9cd0*/  IMAD.MOV.U32 R0, RZ, RZ, R7 ;  /* 0x000000ffff007224 */ /* 0x000fe200078e0007 */
[----:B------:R-:W-:Y:S01]  /*9ce0*/  PRMT R69, R4, 0x5410, R3 ;  /* 0x0000541004457816 */ /* 0x000fe20000000003 */
[----:B------:R2:W3:Y:S01]  /*9cf0*/  SHFL.IDX PT, R2, R38, 0x1, 0x1c1f ;  /* 0x003c1f0026027f89 */ /* 0x0004e200000e0000 */
[----:B------:R-:W-:Y:S01]  /*9d00*/  CS2R R58, SRZ ;  /* 0x00000000003a7805 */ /* 0x000fe2000001ff00 */
[----:B------:R-:W-:Y:S01]  /*9d10*/  CS2R R54, SRZ ;  /* 0x0000000000367805 */ /* 0x000fe2000001ff00 */
[----:B------:R-:W-:Y:S01]  /*9d20*/  CS2R R50, SRZ ;  /* 0x0000000000327805 */ /* 0x000fe2000001ff00 */
[----:B------:R4:W1:Y:S01]  /*9d30*/  SHFL.IDX PT, R4, R37, 0x1, 0x1c1f ;  /* 0x003c1f0025047f89 */ /* 0x00086200000e0000 */
[----:B------:R-:W-:-:S03]  /*9d40*/  CS2R R46, SRZ ;  /* 0x00000000002e7805 */ /* 0x000fc6000001ff00 */
[----:B------:R1:W3:Y:S01]  /*9d50*/  SHFL.IDX PT, R3, R33, 0x1, 0x1c1f ;  /* 0x003c1f0021037f89 */ /* 0x0002e200000e0000 */
[----:B--2---:R-:W-:Y:S01]  /*9d60*/  CS2R R38, SRZ ;  /* 0x0000000000267805 */ /* 0x004fe2000001ff00 */
[----:B----4-:R-:W-:Y:S01]  /*9d70*/  CS2R R36, SRZ ;  /* 0x0000000000247805 */ /* 0x010fe2000001ff00 */
[----:B-1----:R-:W-:Y:S01]  /*9d80*/  PRMT R33, R14, 0x5410, R0 ;  /* 0x000054100e217816 */ /* 0x002fe20000000000 */
[----:B------:R-:W-:Y:S05]  /*9d90*/  @P0 BRA `(.L_x_768) ;  /* 0x000003e000000947 */ /* 0x000fea0003800000 */
[----:B---3--:R-:W-:Y:S01]  /*9da0*/  ISETP.GE.AND P0, PT, R146, c[0x0][0x27c], PT ;  /* 0x00009f0092007a0c */ /* 0x008fe20003f06270 */
[----:B------:R-:W-:Y:S01]  /*9db0*/  CS2R R44, SRZ ;  /* 0x00000000002c7805 */ /* 0x000fe2000001ff00 */
[----:B------:R-:W-:Y:S01]  /*9dc0*/  ISETP.GE.AND P1, PT, R143, c[0x0][0x27c], PT ;  /* 0x00009f008f007a0c */ /* 0x000fe20003f26270 */
[----:B------:R-:W-:-:S10]  /*9dd0*/  CS2R R46, SRZ ;  /* 0x00000000002e7805 */ /* 0x000fd4000001ff00 */
[C---:B------:R-:W-:Y:S01]  /*9de0*/  @!P0 IMAD.SHL.U32 R0, R146.reuse, 0x2, RZ ;  /* 0x0000000292008824 */ /* 0x040fe200078e00ff */
[----:B------:R-:W-:-:S04]  /*9df0*/  @!P0 SHF.L.U64.HI R15, R146, 0x1, R81 ;  /* 0x00000001920f8819 */ /* 0x000fc80000010251 */
[----:B------:R-:W-:-:S05]  /*9e00*/  @!P0 IADD3 R16, P2, R4, R0, RZ ;  /* 0x0000000004108210 */ /* 0x000fca0007f5e0ff */
[----:B------:R-:W-:Y:S01]  /*9e10*/  @!P0 IMAD.X R17, R5, 0x1, R15, P2 ;  /* 0x0000000105118824 */ /* 0x000fe200010e060f */
[----:B------:R-:W-:Y:S01]  /*9e20*/  @!P0 IADD3 R14, P2, R2, R0, RZ ;  /* 0x00000000020e8210 */ /* 0x000fe20007f5e0ff */
[----:B------:R-:W-:-:S03]  /*9e30*/  @!P1 IMAD.SHL.U32 R0, R143, 0x2, RZ ;  /* 0x000000028f009824 */ /* 0x000fc600078e00ff */
[----:B------:R1:W5:Y:S01]  /*9e40*/  @!P0 LD.E.64 R44, [R16.64] ;  /* 0x00000008102c8980 */ /* 0x000362000c101b00 */
[----:B------:R-:W-:-:S05]  /*9e50*/  @!P0 IMAD.X R15, R3, 0x1, R15, P2 ;  /* 0x00000001030f8824 */ /* 0x000fca00010e060f */
[----:B------:R2:W5:Y:S01]  /*9e60*/  @!P0 LD.E.64 R46, [R14.64] ;  /* 0x000000080e2e8980 */ /* 0x000562000c101b00 */
[----:B------:R-:W-:Y:S01]  /*9e70*/  ISETP.GE.AND P0, PT, R145, c[0x0][0x27c], PT ;  /* 0x00009f0091007a0c */ /* 0x000fe20003f06270 */
[----:B------:R-:W-:Y:S01]  /*9e80*/  CS2R R48, SRZ ;  /* 0x0000000000307805 */ /* 0x000fe2000001ff00 */
[----:B------:R-:W-:Y:S01]  /*9e90*/  CS2R R50, SRZ ;  /* 0x0000000000327805 */ /* 0x000fe2000001ff00 */
[----:B-1----:R-:W-:Y:S02]  /*9ea0*/  @!P1 IADD3 R16, P2, R4, R0, RZ ;  /* 0x0000000004109210 */ /* 0x002fe40007f5e0ff */
[----:B--2---:R-:W-:-:S05]  /*9eb0*/  @!P1 SHF.L.U64.HI R15, R143, 0x1, R79 ;  /* 0x000000018f0f9819 */ /* 0x004fca000001024f */
[--C-:B------:R-:W-:Y:S01]  /*9ec0*/  @!P1 IMAD.X R17, R5, 0x1, R15.reuse, P2 ;  /* 0x0000000105119824 */ /* 0x100fe200010e060f */
[----:B------:R-:W-:Y:S02]  /*9ed0*/  @!P1 IADD3 R14, P2, R2, R0, RZ ;  /* 0x00000000020e9210 */ /* 0x000fe40007f5e0ff */
[----:B------:R-:W-:Y:S02]  /*9ee0*/  @!P0 IMAD.SHL.U32 R0, R145, 0x2, RZ ;  /* 0x0000000291008824 */ /* 0x000fe400078e00ff */
[----:B------:R1:W5:Y:S01]  /*9ef0*/  @!P1 LD.E.64 R48, [R16.64] ;  /* 0x0000000810309980 */ /* 0x000362000c101b00 */
[----:B------:R-:W-:Y:S01]  /*9f00*/  @!P1 IMAD.X R15, R3, 0x1, R15, P2 ;  /* 0x00000001030f9824 */ /* 0x000fe200010e060f */
[----:B------:R-:W-:-:S04]  /*9f10*/  ISETP.GE.AND P2, PT, R142, c[0x0][0x27c], PT ;  /* 0x00009f008e007a0c */ /* 0x000fc80003f46270 */
[----:B------:R2:W5:Y:S01]  /*9f20*/  @!P1 LD.E.64 R50, [R14.64] ;  /* 0x000000080e329980 */ /* 0x000562000c101b00 */
[----:B------:R-:W-:Y:S01]  /*9f30*/  CS2R R52, SRZ ;  /* 0x0000000000347805 */ /* 0x000fe2000001ff00 */
[----:B------:R-:W-:Y:S01]  /*9f40*/  CS2R R54, SRZ ;  /* 0x0000000000367805 */ /* 0x000fe2000001ff00 */
[----:B-1----:R-:W-:Y:S02]  /*9f50*/  @!P0 IADD3 R16, P1, R4, R0, RZ ;  /* 0x0000000004108210 */ /* 0x002fe40007f3e0ff */
[----:B--2---:R-:W-:-:S05]  /*9f60*/  @!P0 SHF.L.U64.HI R15, R145, 0x1, R78 ;  /* 0x00000001910f8819 */ /* 0x004fca000001024e */
[----:B------:R-:W-:Y:S01]  /*9f70*/  @!P0 IMAD.X R17, R5, 0x1, R15, P1 ;  /* 0x0000000105118824 */ /* 0x000fe200008e060f */
[----:B------:R-:W-:Y:S01]  /*9f80*/  @!P0 IADD3 R14, P1, R2, R0, RZ ;  /* 0x00000000020e8210 */ /* 0x000fe20007f3e0ff */
[----:B------:R-:W-:-:S03]  /*9f90*/  @!P2 IMAD.SHL.U32 R18, R142, 0x2, RZ ;  /* 0x000000028e12a824 */ /* 0x000fc600078e00ff */
[----:B------:R1:W5:Y:S01]  /*9fa0*/  @!P0 LD.E.64 R52, [R16.64] ;  /* 0x0000000810348980 */ /* 0x000362000c101b00 */
[----:B------:R-:W-:Y:S01]  /*9fb0*/  @!P0 IMAD.X R15, R3, 0x1, R15, P1 ;  /* 0x00000001030f8824 */ /* 0x000fe200008e060f */
[----:B------:R-:W-:-:S04]  /*9fc0*/  @!P2 SHF.L.U64.HI R0, R142, 0x1, R77 ;  /* 0x000000018e00a819 */ /* 0x000fc8000001024d */
[----:B------:R2:W5:Y:S01]  /*9fd0*/  @!P0 LD.E.64 R54, [R14.64] ;  /* 0x000000080e368980 */ /* 0x000562000c101b00 */
[----:B------:R-:W-:Y:S01]  /*9fe0*/  ISETP.GE.AND P1, PT, R140, c[0x0][0x27c], PT ;  /* 0x00009f008c007a0c */ /* 0x000fe20003f26270 */
[----:B------:R-:W-:Y:S01]  /*9ff0*/  CS2R R36, SRZ ;  /* 0x0000000000247805 */ /* 0x000fe2000001ff00 */
[----:B------:R-:W-:Y:S01]  /*a000*/  CS2R R38, SRZ ;  /* 0x0000000000267805 */ /* 0x000fe2000001ff00 */
[----:B--2---:R-:W-:-:S05]  /*a010*/  @!P2 IADD3 R14, P0, R2, R18, RZ ;  /* 0x00000012020ea210 */ /* 0x004fca0007f1e0ff */
[----:B------:R-:W-:Y:S01]  /*a020*/  @!P2 IMAD.X R15, R3, 0x1, R0, P0 ;  /* 0x00000001030fa824 */ /* 0x000fe200000e0600 */
[----:B------:R-:W-:Y:S02]  /*a030*/  ISETP.GE.AND P0, PT, R144, c[0x0][0x27c], PT ;  /* 0x00009f0090007a0c */ /* 0x000fe40003f06270 */
[----:B-1----:R-:W-:Y:S02]  /*a040*/  @!P2 IADD3 R16, P3, R4, R18, RZ ;  /* 0x000000120410a210 */ /* 0x002fe40007f7e0ff */
[----:B------:R-:W-:-:S04]  /*a050*/  @!P1 IMAD.WIDE R20, R140, 0x2, R4 ;  /* 0x000000028c149825 */ /* 0x000fc800078e0204 */
[----:B------:R-:W-:Y:S01]  /*a060*/  @!P2 IMAD.X R17, R5, 0x1, R0, P3 ;  /* 0x000000010511a824 */ /* 0x000fe200018e0600 */
[----:B------:R1:W5:Y:S01]  /*a070*/  @!P1 LD.E.64 R36, [R20.64] ;  /* 0x0000000814249980 */ /* 0x000362000c101b00 */
[----:B------:R-:W-:-:S04]  /*a080*/  @!P1 IMAD.WIDE R18, R140, 0x2, R2 ;  /* 0x000000028c129825 */ /* 0x000fc800078e0202 */
[----:B------:R-:W-:Y:S01]  /*a090*/  @!P0 IMAD.SHL.U32 R0, R144, 0x2, RZ ;  /* 0x0000000290008824 */ /* 0x000fe200078e00ff */
[----:B------:R2:W5:Y:S04]  /*a0a0*/  @!P1 LD.E.64 R38, [R18.64] ;  /* 0x0000000812269980 */ /* 0x000568000c101b00 */
[----:B------:R-:W-:Y:S01]  /*a0b0*/  @!P0 IADD3 R4, P1, R4, R0, RZ ;  /* 0x0000000004048210 */ /* 0x000fe20007f3e0ff */
[----:B------:R-:W-:Y:S01]  /*a0c0*/  CS2R R56, SRZ ;  /* 0x0000000000387805 */ /* 0x000fe2000001ff00 */
[----:B------:R-:W-:Y:S01]  /*a0d0*/  CS2R R58, SRZ ;  /* 0x00000000003a7805 */ /* 0x000fe2000001ff00 */
[----:B------:R-:W-:Y:S01]  /*a0e0*/  CS2R R62, SRZ ;  /* 0x00000000003e7805 */ /* 0x000fe2000001ff00 */
[----:B------:R-:W-:-:S03]  /*a0f0*/  CS2R R60, SRZ ;  /* 0x00000000003c7805 */ /* 0x000fc6000001ff00 */
[----:B------:R1:W5:Y:S04]  /*a100*/  @!P2 LD.E.64 R56, [R16.64] ;  /* 0x000000081038a980 */ /* 0x000368000c101b00 */
[----:B------:R1:W5:Y:S01]  /*a110*/  @!P2 LD.E.64 R58, [R14.64] ;  /* 0x000000080e3aa980 */ /* 0x000362000c101b00 */
[----:B--2---:R-:W-:-:S05]  /*a120*/  @!P0 SHF.L.U64.HI R18, R144, 0x1, R73 ;  /* 0x0000000190128819 */ /* 0x004fca0000010249 */
[----:B------:R-:W-:Y:S01]  /*a130*/  @!P0 IMAD.X R5, R5, 0x1, R18, P1 ;  /* 0x0000000105058824 */ /* 0x000fe200008e0612 */
[----:B------:R-:W-:-:S04]  /*a140*/  @!P0 IADD3 R2, P1, R2, R0, RZ ;  /* 0x0000000002028210 */ /* 0x000fc80007f3e0ff */
[----:B------:R1:W5:Y:S01]  /*a150*/  @!P0 LD.E.64 R62, [R4.64] ;  /* 0x00000008043e8980 */ /* 0x000362000c101b00 */
[----:B------:R-:W-:-:S05]  /*a160*/  @!P0 IMAD.X R3, R3, 0x1, R18, P1 ;  /* 0x0000000103038824 */ /* 0x000fca00008e0612 */
[----:B------:R1:W5:Y:S03]  /*a170*/  @!P0 LD.E.64 R60, [R2.64] ;  /* 0x00000008023c8980 */ /* 0x000366000c101b00 */
.L_x_768:
[----:B---3--:R-:W-:Y:S05]  /*a180*/  BSYNC B0 ;  /* 0x0000000000007941 */ /* 0x008fea0003800000 */
.L_x_767:
[----:B-1---5:R-:W-:Y:S01]  /*a190*/  IMAD.MOV.U32 R2, RZ, RZ, R62 ;  /* 0x000000ffff027224 */ /* 0x022fe200078e003e */
[----:B------:R-:W-:-:S04]  /*a1a0*/  DEPBAR.LE SB0, 0x1 ;  /* 0x000080400000791a */ /* 0x000fc80000000000 */
        /* <DEDUP_REMOVED lines=12> */
[----:B------:R-:W-:-:S03]  /*a270*/  IMAD.MOV.U32 R3, RZ, RZ, R49 ;  /* 0x000000ffff037224 */ /* 0x000fc600078e0031 */
[----:B------:R-:W-:Y:S01]  /*a280*/  PRMT R77, R2, 0x5410, R0 ;  /* 0x00005410024d7816 */ /* 0x000fe20000000000 */
[----:B------:R-:W-:Y:S01]  /*a290*/  IMAD.MOV.U32 R0, RZ, RZ, R61 ;  /* 0x000000ffff007224 */ /* 0x000fe200078e003d */
[----:B------:R-:W-:Y:S02]  /*a2a0*/  MOV R2, R60 ;  /* 0x0000003c00027202 */ /* 0x000fe40000000f00 */
[----:B------:R-:W-:Y:S01]  /*a2b0*/  PRMT R79, R4, 0x5410, R3 ;  /* 0x00005410044f7816 */ /* 0x000fe20000000003 */
[----:B------:R-:W-:Y:S01]  /*a2c0*/  IMAD.MOV.U32 R4, RZ, RZ, R36 ;  /* 0x000000ffff047224 */ /* 0x000fe200078e0024 */
[----:B------:R-:W-:Y:S01]  /*a2d0*/  PRMT R86, R2, 0x5410, R0 ;  /* 0x0000541002567816 */ /* 0x000fe20000000000 */
[----:B------:R-:W-:Y:S02]  /*a2e0*/  IMAD.MOV.U32 R3, RZ, RZ, R37 ;  /* 0x000000ffff037224 */ /* 0x000fe400078e0025 */
[----:B------:R-:W-:Y:S02]  /*a2f0*/  IMAD.MOV.U32 R2, RZ, RZ, R58 ;  /* 0x000000ffff027224 */ /* 0x000fe400078e003a */
[----:B------:R-:W-:Y:S01]  /*a300*/  IMAD.MOV.U32 R0, RZ, RZ, R59 ;  /* 0x000000ffff007224 */ /* 0x000fe200078e003b */
[----:B------:R-:W-:Y:S01]  /*a310*/  PRMT R73, R4, 0x5410, R3 ;  /* 0x0000541004497816 */ /* 0x000fe20000000003 */
[----:B------:R-:W-:-:S03]  /*a320*/  IMAD.IADD R3, R32, 0x1, -R234 ;  /* 0x0000000120037824 */ /* 0x000fc600078e0aea */
[----:B------:R-:W-:Y:S01]  /*a330*/  PRMT R83, R2, 0x5410, R0 ;  /* 0x0000541002537816 */ /* 0x000fe20000000000 */
[----:B------:R-:W-:Y:S01]  /*a340*/  IMAD.MOV.U32 R0, RZ, RZ, R55 ;  /* 0x000000ffff007224 */ /* 0x000fe200078e0037 */
[----:B------:R-:W-:Y:S02]  /*a350*/  MOV R2, R54 ;  /* 0x0000003600027202 */ /* 0x000fe40000000f00 */
[----:B------:R-:W-:Y:S02]  /*a360*/  IMNMX R21, R3, 0x80, PT ;  /* 0x0000008003157817 */ /* 0x000fe40003800200 */
[----:B------:R-:W-:Y:S01]  /*a370*/  PRMT R81, R2, 0x5410, R0 ;  /* 0x0000541002517816 */ /* 0x000fe20000000000 */
[----:B------:R-:W-:Y:S01]  /*a380*/  IMAD.MOV.U32 R2, RZ, RZ, R50 ;  /* 0x000000ffff027224 */ /* 0x000fe200078e0032 */
[----:B------:R-:W-:Y:S01]  /*a390*/  MOV R0, R51 ;  /* 0x0000003300007202 */ /* 0x000fe20000000f00 */
[----:B------:R-:W-:Y:S01]  /*a3a0*/  BAR.SYNC.DEFER_BLOCKING 0x0 ;  /* 0x0000000000007b1d */ /* 0x000fe20000010000 */
[----:B------:R-:W-:-:S02]  /*a3b0*/  ISETP.GE.AND P0, PT, R223, R21, PT ;  /* 0x00000015df00720c */ /* 0x000fc40003f06270 */
[----:B------:R-:W-:Y:S01]  /*a3c0*/  PRMT R78, R2, 0x5410, R0 ;  /* 0x00005410024e7816 */ /* 0x000fe20000000000 */
[----:B------:R-:W-:Y:S02]  /*a3d0*/  IMAD.MOV.U32 R0, RZ, RZ, R47 ;  /* 0x000000ffff007224 */ /* 0x000fe400078e002f */
[----:B------:R-:W-:-:S03]  /*a3e0*/  IMAD.MOV.U32 R2, RZ, RZ, R46 ;  /* 0x000000ffff027224 */ /* 0x000fc600078e002e */
[----:B------:R-:W-:Y:S01]  /*a3f0*/  PRMT R76, R0, 0x7610, R76 ;  /* 0x00007610004c7816 */ /* 0x000fe2000000004c */
[----:B------:R-:W-:Y:S01]  /*a400*/  IMAD.MOV.U32 R0, RZ, RZ, R39 ;  /* 0x000000ffff007224 */ /* 0x000fe200078e0027 */
[----:B------:R-:W-:Y:S02]  /*a410*/  PRMT R75, R2, 0x7610, R75 ;  /* 0x00007610024b7816 */ /* 0x000fe4000000004b */
[----:B------:R-:W-:-:S04]  /*a420*/  MOV R2, R38 ;  /* 0x0000002600027202 */ /* 0x000fc80000000f00 */
[----:B------:R-:W-:Y:S01]  /*a430*/  PRMT R32, R2, 0x5410, R0 ;  /* 0x0000541002207816 */ /* 0x000fe20000000000 */
[----:B------:R-:W-:Y:S05]  /*a440*/  @P0 BRA `(.L_x_770) ;  /* 0x0000112000000947 */ /* 0x000fea0003800000 */
[----:B------:R-:W-:Y:S01]  /*a450*/  ISETP.GE.AND P0, PT, R140, c[0x0][0x27c], PT ;  /* 0x00009f008c007a0c */ /* 0x000fe20003f06270 */
[----:B------:R-:W-:-:S12]  /*a460*/  BSSY B0, `(.L_x_771) ;  /* 0x000002c000007945 */ /* 0x000fd80003800000 */
[----:B------:R-:W-:Y:S05]  /*a470*/  @P0 BRA `(.L_x_772) ;  /* 0x000002a000000947 */ /* 0x000fea0003800000 */
[----:B------:R-:W1:Y:S01]  /*a480*/  LDS.128 R16, [R211+0xc000] ;  /* 0x00c00000d3107984 */ /* 0x000e620000000c00 */
[----:B------:R-:W-:Y:S02]  /*a490*/  SHF.R.U32.HI R0, RZ, 0x10, R7 ;  /* 0x00000010ff007819 */ /* 0x000fe40000011607 */
[----:B------:R-:W-:Y:S02]  /*a4a0*/  SHF.R.U32.HI R2, RZ, 0x10, R11 ;  /* 0x00000010ff027819 */ /* 0x000fe4000001160b */
[----:B------:R-:W-:Y:S01]  /*a4b0*/  SHF.R.U64 R6, R6, 0x10, R7 ;  /* 0x0000001006067819 */ /* 0x000fe20000001207 */
[----:B------:R-:W-:Y:S02]  /*a4c0*/  HADD2.F32 R0, -RZ, R0.H0_H0 ;  /* 0x20000000ff007230 */ /* 0x000fe40000004100 */
[----:B------:R-:W-:Y:S02]  /*a4d0*/  HADD2.F32 R2, -RZ, R2.H0_H0 ;  /* 0x20000002ff027230 */ /* 0x000fe40000004100 */
[----:B------:R-:W-:-:S02]  /*a4e0*/  HADD2.F32 R6, -RZ, R6.H0_H0 ;  /* 0x20000006ff067230 */ /* 0x000fc40000004100 */
[--C-:B-1----:R-:W-:Y:S02]  /*a4f0*/  HADD2.F32 R3, -RZ, R19.reuse.H1_H1 ;  /* 0x30000013ff037230 */ /* 0x102fe40000004100 */
[----:B------:R-:W-:-:S03]  /*a500*/  HADD2.F32 R4, -RZ, R19.H0_H0 ;  /* 0x20000013ff047230 */ /* 0x000fc60000004100 */
[CC--:B------:R-:W-:Y:S02]  /*a510*/  FMUL.FTZ R5, R3.reuse, R0.reuse ;  /* 0x0000000003057220 */ /* 0x0c0fe40000410000 */
[C---:B------:R-:W-:Y:S02]  /*a520*/  FMUL.FTZ R0, R4.reuse, R0 ;  /* 0x0000000004007220 */ /* 0x040fe40000410000 */
[-C--:B------:R-:W-:Y:S01]  /*a530*/  FFMA.FTZ R20, R4, R2.reuse, -R5 ;  /* 0x0000000204147223 */ /* 0x080fe20000010805 */
[--C-:B------:R-:W-:Y:S01]  /*a540*/  HADD2.F32 R4, -RZ, R16.reuse.H0_H0 ;  /* 0x20000010ff047230 */ /* 0x100fe20000004100 */
[----:B------:R-:W-:Y:S01]  /*a550*/  FFMA.FTZ R19, R3, R2, R0 ;  /* 0x0000000203137223 */ /* 0x000fe20000010000 */
[----:B------:R-:W-:Y:S02]  /*a560*/  HADD2.F32 R3, -RZ, R16.H1_H1 ;  /* 0x30000010ff037230 */ /* 0x000fe40000004100 */
[----:B------:R-:W-:Y:S02]  /*a570*/  HADD2.F32 R0, -RZ, R33.H0_H0 ;  /* 0x20000021ff007230 */ /* 0x000fe40000004100 */
[----:B------:R-:W-:-:S03]  /*a580*/  HADD2.F32 R2, -RZ, R64.H0_H0 ;  /* 0x20000040ff027230 */ /* 0x000fc60000004100 */
[CC--:B------:R-:W-:Y:S02]  /*a590*/  FMUL.FTZ R5, R3.reuse, R0.reuse ;  /* 0x0000000003057220 */ /* 0x0c0fe40000410000 */
[C---:B------:R-:W-:Y:S02]  /*a5a0*/  FMUL.FTZ R0, R4.reuse, R0 ;  /* 0x0000000004007220 */ /* 0x040fe40000410000 */
[-C--:B------:R-:W-:Y:S01]  /*a5b0*/  FFMA.FTZ R16, R4, R2.reuse, -R5 ;  /* 0x0000000204107223 */ /* 0x080fe20000010805 */
[--C-:B------:R-:W-:Y:S01]  /*a5c0*/  HADD2.F32 R4, -RZ, R18.reuse.H0_H0 ;  /* 0x20000012ff047230 */ /* 0x100fe20000004100 */
[----:B------:R-:W-:Y:S01]  /*a5d0*/  FFMA.FTZ R15, R3, R2, R0 ;  /* 0x00000002030f7223 */ /* 0x000fe20000010000 */
[----:B------:R-:W-:Y:S02]  /*a5e0*/  HADD2.F32 R3, -RZ, R18.H1_H1 ;  /* 0x30000012ff037230 */ /* 0x000fe40000004100 */
[----:B------:R-:W-:Y:S02]  /*a5f0*/  HADD2.F32 R0, -RZ, R33.H1_H1 ;  /* 0x30000021ff007230 */ /* 0x000fe40000004100 */
[----:B------:R-:W-:-:S03]  /*a600*/  HADD2.F32 R2, -RZ, R64.H1_H1 ;  /* 0x30000040ff027230 */ /* 0x000fc60000004100 */
[CC--:B------:R-:W-:Y:S02]  /*a610*/  FMUL.FTZ R5, R3.reuse, R0.reuse ;  /* 0x0000000003057220 */ /* 0x0c0fe40000410000 */
[C---:B------:R-:W-:Y:S02]  /*a620*/  FMUL.FTZ R0, R4.reuse, R0 ;  /* 0x0000000004007220 */ /* 0x040fe40000410000 */
[-C--:B------:R-:W-:Y:S02]  /*a630*/  FFMA.FTZ R14, R4, R2.reuse, -R5 ;  /* 0x00000002040e7223 */ /* 0x080fe40000010805 */
[----:B------:R-:W-:Y:S01]  /*a640*/  FFMA.FTZ R5, R3, R2, R0 ;  /* 0x0000000203057223 */ /* 0x000fe20000010000 */
[----:B------:R-:W-:Y:S01]  /*a650*/  SHF.R.U64 R3, R10, 0x10, R11 ;  /* 0x000000100a037819 */ /* 0x000fe2000000120b */
[--C-:B------:R-:W-:Y:S02]  /*a660*/  HADD2.F32 R0, -RZ, R17.reuse.H1_H1 ;  /* 0x30000011ff007230 */ /* 0x100fe40000004100 */
[----:B------:R-:W-:-:S02]  /*a670*/  HADD2.F32 R2, -RZ, R17.H0_H0 ;  /* 0x20000011ff027230 */ /* 0x000fc40000004100 */
[----:B------:R-:W-:Y:S01]  /*a680*/  HADD2.F32 R7, -RZ, R3.H0_H0 ;  /* 0x20000003ff077230 */ /* 0x000fe20000004100 */
[-C--:B------:R-:W-:Y:S02]  /*a690*/  FMUL.FTZ R4, R0, R6.reuse ;  /* 0x0000000600047220 */ /* 0x080fe40000410000 */
[C---:B------:R-:W-:Y:S01]  /*a6a0*/  FMUL.FTZ R3, R2.reuse, R6 ;  /* 0x0000000602037220 */ /* 0x040fe20000410000 */
[----:B------:R-:W-:Y:S01]  /*a6b0*/  F2FP.PACK_AB R6, R5, R14 ;  /* 0x0000000e0506723e */ /* 0x000fe200000000ff */
[-C--:B------:R-:W-:Y:S01]  /*a6c0*/  FFMA.FTZ R2, R2, R7.reuse, -R4 ;  /* 0x0000000702027223 */ /* 0x080fe20000010804 */
[----:B------:R-:W-:Y:S01]  /*a6d0*/  F2FP.PACK_AB R4, R15, R16 ;  /* 0x000000100f04723e */ /* 0x000fe200000000ff */
[----:B------:R-:W-:Y:S01]  /*a6e0*/  FFMA.FTZ R3, R0, R7, R3 ;  /* 0x0000000700037223 */ /* 0x000fe20000010003 */
[----:B------:R-:W-:-:S04]  /*a6f0*/  F2FP.PACK_AB R7, R19, R20 ;  /* 0x000000141307723e */ /* 0x000fc800000000ff */
[----:B------:R-:W-:-:S05]  /*a700*/  F2FP.PACK_AB R5, R3, R2 ;  /* 0x000000020305723e */ /* 0x000fca00000000ff */
[----:B------:R1:W-:Y:S02]  /*a710*/  STS.128 [R211+0xc000], R4 ;  /* 0x00c00004d3007388 */ /* 0x0003e40000000c00 */
.L_x_772:
[----:B------:R-:W-:Y:S05]  /*a720*/  BSYNC B0 ;  /* 0x0000000000007941 */ /* 0x000fea0003800000 */
.L_x_771:
[----:B------:R-:W-:Y:S01]  /*a730*/  ISETP.GE.AND P0, PT, R146, c[0x0][0x27c], PT ;  /* 0x00009f0092007a0c */ /* 0x000fe20003f06270 */
[----:B------:R-:W-:-:S12]  /*a740*/  BSSY B0, `(.L_x_773) ;  /* 0x000002c000007945 */ /* 0x000fd80003800000 */
[----:B------:R-:W-:Y:S05]  /*a750*/  @P0 BRA `(.L_x_774) ;  /* 0x000002a000000947 */ /* 0x000fea0003800000 */
[----:B------:R-:W2:Y:S01]  /*a760*/  LDS.128 R16, [R212+0xc000] ;  /* 0x00c00000d4107984 */ /* 0x000ea20000000c00 */
[----:B------:R-:W-:Y:S02]  /*a770*/  SHF.R.U32.HI R0, RZ, 0x10, R9 ;  /* 0x00000010ff007819 */ /* 0x000fe40000011609 */
[----:B------:R-:W-:Y:S02]  /*a780*/  SHF.R.U32.HI R2, RZ, 0x10, R13 ;  /* 0x00000010ff027819 */ /* 0x000fe4000001160d */
[----:B-1----:R-:W-:Y:S01]  /*a790*/  SHF.R.U64 R6, R8, 0x10, R9 ;  /* 0x0000001008067819 */ /* 0x002fe20000001209 */
[----:B------:R-:W-:Y:S02]  /*a7a0*/  HADD2.F32 R0, -RZ, R0.H0_H0 ;  /* 0x20000000ff007230 */ /* 0x000fe40000004100 */
[----:B------:R-:W-:Y:S02]  /*a7b0*/  HADD2.F32 R2, -RZ, R2.H0_H0 ;  /* 0x20000002ff027230 */ /* 0x000fe40000004100 */
[----:B------:R-:W-:-:S02]  /*a7c0*/  HADD2.F32 R6, -RZ, R6.H0_H0 ;  /* 0x20000006ff067230 */ /* 0x000fc40000004100 */
[--C-:B--2---:R-:W-:Y:S02]  /*a7d0*/  HADD2.F32 R3, -RZ, R19.reuse.H1_H1 ;  /* 0x30000013ff037230 */ /* 0x104fe40000004100 */
        /* <DEDUP_REMOVED lines=8> */
[----:B------:R-:W-:Y:S01]  /*a860*/  HADD2.F32 R2, -RZ, R66.H0_H0 ;  /* 0x20000042ff027230 */ /* 0x000fe20000004100 */
[----:B------:R-:W-:-:S02]  /*a870*/  F2FP.PACK_AB R7, R7, R14 ;  /* 0x0000000e0707723e */ /* 0x000fc400000000ff */
        /* <DEDUP_REMOVED lines=19> */
[----:B------:R-:W-:Y:S01]  /*a9b0*/  FFMA.FTZ R2, R2, R9, -R4 ;  /* 0x0000000902027223 */ /* 0x000fe20000010804 */
[----:B------:R-:W-:Y:S01]  /*a9c0*/  F2FP.PACK_AB R4, R10, R11 ;  /* 0x0000000b0a04723e */ /* 0x000fe200000000ff */
[----:B------:R-:W-:-:S05]  /*a9d0*/  FFMA.FTZ R3, R0, R9, R3 ;  /* 0x0000000900037223 */ /* 0x000fca0000010003 */
[----:B------:R-:W-:-:S05]  /*a9e0*/  F2FP.PACK_AB R5, R3, R2 ;  /* 0x000000020305723e */ /* 0x000fca00000000ff */
[----:B------:R1:W-:Y:S02]  /*a9f0*/  STS.128 [R212+0xc000], R4 ;  /* 0x00c00004d4007388 */ /* 0x0003e40000000c00 */
.L_x_774:
[----:B------:R-:W-:Y:S05]  /*aa00*/  BSYNC B0 ;  /* 0x0000000000007941 */ /* 0x000fea0003800000 */
.L_x_773:
[----:B------:R-:W-:Y:S01]  /*aa10*/  ISETP.GE.AND P0, PT, R143, c[0x0][0x27c], PT ;  /* 0x00009f008f007a0c */ /* 0x000fe20003f06270 */
[----:B------:R-:W-:-:S12]  /*aa20*/  BSSY B0, `(.L_x_775) ;  /* 0x000002c000007945 */ /* 0x000fd80003800000 */
[----:B------:R-:W-:Y:S05]  /*aa30*/  @P0 BRA `(.L_x_776) ;  /* 0x000002a000000947 */ /* 0x000fea0003800000 */
[----:B------:R-:W2:Y:S01]  /*aa40*/  LDS.128 R8, [R211+0x10000] ;  /* 0x01000000d3087984 */ /* 0x000ea20000000c00 */
[----:B------:R-:W-:Y:S01]  /*aa50*/  SHF.R.U32.HI R0, RZ, 0x10, R25 ;  /* 0x00000010ff007819 */ /* 0x000fe20000011619 */
[----:B-1----:R-:W-:Y:S01]  /*aa60*/  HADD2.F32 R6, -RZ, R68.H0_H0 ;  /* 0x20000044ff067230 */ /* 0x002fe20000004100 */
[----:B------:R-:W-:Y:S02]  /*aa70*/  SHF.R.U32.HI R2, RZ, 0x10, R27 ;  /* 0x00000010ff027819 */ /* 0x000fe4000001161b */
[----:B------:R-:W-:Y:S01]  /*aa80*/  SHF.R.U64 R12, R24, 0x10, R25 ;  /* 0x00000010180c7819 */ /* 0x000fe20000001219 */
[----:B------:R-:W-:Y:S01]  /*aa90*/  HADD2.F32 R0, -RZ, R0.H0_H0 ;  /* 0x20000000ff007230 */ /* 0x000fe20000004100 */
[----:B------:R-:W-:Y:S01]  /*aaa0*/  SHF.R.U64 R13, R26, 0x10, R27 ;  /* 0x000000101a0d7819 */ /* 0x000fe2000000121b */
[----:B------:R-:W-:-:S04]  /*aab0*/  HADD2.F32 R2, -RZ, R2.H0_H0 ;  /* 0x20000002ff027230 */ /* 0x000fc80000004100 */
[----:B------:R-:W-:Y:S02]  /*aac0*/  HADD2.F32 R13, -RZ, R13.H0_H0 ;  /* 0x2000000dff0d7230 */ /* 0x000fe40000004100 */
[--C-:B--2---:R-:W-:Y:S02]  /*aad0*/  HADD2.F32 R3, -RZ, R11.reuse.H1_H1 ;  /* 0x3000000bff037230 */ /* 0x104fe40000004100 */
[----:B------:R-:W-:Y:S02]  /*aae0*/  HADD2.F32 R4, -RZ, R11.H0_H0 ;  /* 0x2000000bff047230 */ /* 0x000fe40000004100 */
[----:B------:R-:W-:Y:S01]  /*aaf0*/  HADD2.F32 R11, -RZ, R8.H1_H1 ;  /* 0x30000008ff0b7230 */ /* 0x000fe20000004100 */
[CC--:B------:R-:W-:Y:S01]  /*ab00*/  FMUL.FTZ R5, R3.reuse, R0.reuse ;  /* 0x0000000003057220 */ /* 0x0c0fe20000410000 */
[--C-:B------:R-:W-:Y:S01]  /*ab10*/  HADD2.F32 R7, -RZ, R10.reuse.H0_H0 ;  /* 0x2000000aff077230 */ /* 0x100fe20000004100 */
[C---:B------:R-:W-:Y:S02]  /*ab20*/  FMUL.FTZ R0, R4.reuse, R0 ;  /* 0x0000000004007220 */ /* 0x040fe40000410000 */
[-C--:B------:R-:W-:Y:S01]  /*ab30*/  FFMA.FTZ R15, R4, R2.reuse, -R5 ;  /* 0x00000002040f7223 */ /* 0x080fe20000010805 */
[----:B------:R-:W-:Y:S01]  /*ab40*/  HADD2.F32 R4, -RZ, R10.H1_H1 ;  /* 0x3000000aff047230 */ /* 0x000fe20000004100 */
[----:B------:R-:W-:Y:S01]  /*ab50*/  FFMA.FTZ R14, R3, R2, R0 ;  /* 0x00000002030e7223 */ /* 0x000fe20000010000 */
[----:B------:R-:W-:-:S02]  /*ab60*/  HADD2.F32 R0, -RZ, R67.H0_H0 ;  /* 0x20000043ff007230 */ /* 0x000fc40000004100 */
[----:B------:R-:W-:Y:S02]  /*ab70*/  HADD2.F32 R2, -RZ, R8.H0_H0 ;  /* 0x20000008ff027230 */ /* 0x000fe40000004100 */
[--C-:B------:R-:W-:Y:S01]  /*ab80*/  HADD2.F32 R5, -RZ, R9.reuse.H0_H0 ;  /* 0x20000009ff057230 */ /* 0x100fe20000004100 */
[CC--:B------:R-:W-:Y:S01]  /*ab90*/  FMUL.FTZ R10, R11.reuse, R0.reuse ;  /* 0x000000000b0a7220 */ /* 0x0c0fe20000410000 */
[----:B------:R-:W-:Y:S01]  /*aba0*/  HADD2.F32 R3, -RZ, R9.H1_H1 ;  /* 0x30000009ff037230 */ /* 0x000fe20000004100 */
[C---:B------:R-:W-:Y:S01]  /*abb0*/  FMUL.FTZ R8, R2.reuse, R0 ;  /* 0x0000000002087220 */ /* 0x040fe20000410000 */
[----:B------:R-:W-:Y:S01]  /*abc0*/  HADD2.F32 R0, -RZ, R67.H1_H1 ;  /* 0x30000043ff007230 */ /* 0x000fe20000004100 */
[-C--:B------:R-:W-:Y:S01]  /*abd0*/  FFMA.FTZ R10, R2, R6.reuse, -R10 ;  /* 0x00000006020a7223 */ /* 0x080fe2000001080a */
[----:B------:R-:W-:Y:S01]  /*abe0*/  HADD2.F32 R9, -RZ, R12.H0_H0 ;  /* 0x2000000cff097230 */ /* 0x000fe20000004100 */
[----:B------:R-:W-:Y:S01]  /*abf0*/  FFMA.FTZ R11, R11, R6, R8 ;  /* 0x000000060b0b7223 */ /* 0x000fe20000010008 */
[----:B------:R-:W-:Y:S01]  /*ac00*/  HADD2.F32 R2, -RZ, R68.H1_H1 ;  /* 0x30000044ff027230 */ /* 0x000fe20000004100 */
[----:B------:R-:W-:-:S02]  /*ac10*/  FMUL.FTZ R6, R4, R0 ;  /* 0x0000000004067220 */ /* 0x000fc40000410000 */
[----:B------:R-:W-:Y:S02]  /*ac20*/  FMUL.FTZ R0, R7, R0 ;  /* 0x0000000007007220 */ /* 0x000fe40000410000 */
[-C--:B------:R-:W-:Y:S02]  /*ac30*/  FMUL.FTZ R8, R3, R9.reuse ;  /* 0x0000000903087220 */ /* 0x080fe40000410000 */
[----:B------:R-:W-:Y:S02]  /*ac40*/  FMUL.FTZ R9, R5, R9 ;  /* 0x0000000905097220 */ /* 0x000fe40000410000 */
[-C--:B------:R-:W-:Y:S01]  /*ac50*/  FFMA.FTZ R6, R7, R2.reuse, -R6 ;  /* 0x0000000207067223 */ /* 0x080fe20000010806 */
[----:B------:R-:W-:Y:S01]  /*ac60*/  F2FP.PACK_AB R7, R14, R15 ;  /* 0x0000000f0e07723e */ /* 0x000fe200000000ff */
[----:B------:R-:W-:Y:S01]  /*ac70*/  FFMA.FTZ R2, R4, R2, R0 ;  /* 0x0000000204027223 */ /* 0x000fe20000010000 */
[----:B------:R-:W-:Y:S01]  /*ac80*/  F2FP.PACK_AB R4, R11, R10 ;  /* 0x0000000a0b04723e */ /* 0x000fe200000000ff */
[----:B------:R-:W-:-:S02]  /*ac90*/  FFMA.FTZ R0, R5, R13, -R8 ;  /* 0x0000000d05007223 */ /* 0x000fc40000010808 */
[----:B------:R-:W-:Y:S01]  /*aca0*/  FFMA.FTZ R3, R3, R13, R9 ;  /* 0x0000000d03037223 */ /* 0x000fe20000010009 */
[----:B------:R-:W-:-:S04]  /*acb0*/  F2FP.PACK_AB R6, R2, R6 ;  /* 0x000000060206723e */ /* 0x000fc800000000ff */
[----:B------:R-:W-:-:S05]  /*acc0*/  F2FP.PACK_AB R5, R3, R0 ;  /* 0x000000000305723e */ /* 0x000fca00000000ff */
[----:B------:R1:W-:Y:S02]  /*acd0*/  STS.128 [R211+0x10000], R4 ;  /* 0x01000004d3007388 */ /* 0x0003e40000000c00 */
.L_x_776:
[----:B------:R-:W-:Y:S05]  /*ace0*/  BSYNC B0 ;  /* 0x0000000000007941 */ /* 0x000fea0003800000 */
.L_x_775:
[----:B------:R-:W-:Y:S01]  /*acf0*/  ISETP.GE.AND P0, PT, R145, c[0x0][0x27c], PT ;  /* 0x00009f0091007a0c */ /* 0x000fe20003f06270 */
[----:B------:R-:W-:-:S12]  /*ad00*/  BSSY B0, `(.L_x_777) ;  /* 0x000002c000007945 */ /* 0x000fd80003800000 */
[----:B------:R-:W-:Y:S05]  /*ad10*/  @P0 BRA `(.L_x_778) ;  /* 0x000002a000000947 */ /* 0x000fea0003800000 */
[----:B-1----:R-:W1:Y:S01]  /*ad20*/  LDS.128 R4, [R212+0x10000] ;  /* 0x01000000d4047984 */ /* 0x002e620000000c00 */
[----:B------:R-:W-:Y:S02]  /*ad30*/  SHF.R.U32.HI R0, RZ, 0x10, R31 ;  /* 0x00000010ff007819 */ /* 0x000fe4000001161f */
[----:B------:R-:W-:Y:S02]  /*ad40*/  SHF.R.U32.HI R2, RZ, 0x10, R29 ;  /* 0x00000010ff027819 */ /* 0x000fe4000001161d */
[----:B------:R-:W-:Y:S01]  /*ad50*/  SHF.R.U64 R14, R30, 0x10, R31 ;  /* 0x000000101e0e7819 */ /* 0x000fe2000000121f */
[----:B------:R-:W-:Y:S01]  /*ad60*/  HADD2.F32 R12, -RZ, R0.H0_H0 ;  /* 0x20000000ff0c7230 */ /* 0x000fe20000004100 */
[----:B------:R-:W-:Y:S01]  /*ad70*/  SHF.R.U64 R16, R28, 0x10, R29 ;  /* 0x000000101c107819 */ /* 0x000fe2000000121d */
[----:B------:R-:W-:Y:S02]  /*ad80*/  HADD2.F32 R0, -RZ, R69.H0_H0 ;  /* 0x20000045ff007230 */ /* 0x000fe40000004100 */
[----:B------:R-:W-:-:S02]  /*ad90*/  HADD2.F32 R17, -RZ, R2.H0_H0 ;  /* 0x20000002ff117230 */ /* 0x000fc40000004100 */
[----:B------:R-:W-:Y:S02]  /*ada0*/  HADD2.F32 R2, -RZ, R70.H0_H0 ;  /* 0x20000046ff027230 */ /* 0x000fe40000004100 */
[--C-:B-1----:R-:W-:Y:S02]  /*adb0*/  HADD2.F32 R10, -RZ, R7.reuse.H0_H0 ;  /* 0x20000007ff0a7230 */ /* 0x102fe40000004100 */
[----:B------:R-:W-:Y:S02]  /*adc0*/  HADD2.F32 R7, -RZ, R7.H1_H1 ;  /* 0x30000007ff077230 */ /* 0x000fe40000004100 */
[--C-:B------:R-:W-:Y:S02]  /*add0*/  HADD2.F32 R9, -RZ, R4.reuse.H0_H0 ;  /* 0x20000004ff097230 */ /* 0x100fe40000004100 */
[----:B------:R-:W-:Y:S02]  /*ade0*/  HADD2.F32 R8, -RZ, R4.H1_H1 ;  /* 0x30000004ff087230 */ /* 0x000fe40000004100 */
[----:B------:R-:W-:-:S02]  /*adf0*/  HADD2.F32 R4, -RZ, R5.H0_H0 ;  /* 0x20000005ff047230 */ /* 0x000fc40000004100 */
[----:B------:R-:W-:Y:S01]  /*ae00*/  HADD2.F32 R3, -RZ, R5.H1_H1 ;  /* 0x30000005ff037230 */ /* 0x000fe20000004100 */
[----:B------:R-:W-:Y:S01]  /*ae10*/  FMUL.FTZ R5, R7, R12 ;  /* 0x0000000c07057220 */ /* 0x000fe20000410000 */
[--C-:B------:R-:W-:Y:S01]  /*ae20*/  HADD2.F32 R11, -RZ, R6.reuse.H0_H0 ;  /* 0x20000006ff0b7230 */ /* 0x100fe20000004100 */
[-C--:B------:R-:W-:Y:S01]  /*ae30*/  FMUL.FTZ R13, R8, R0.reuse ;  /* 0x00000000080d7220 */ /* 0x080fe20000410000 */
[----:B------:R-:W-:Y:S01]  /*ae40*/  HADD2.F32 R6, -RZ, R6.H1_H1 ;  /* 0x30000006ff067230 */ /* 0x000fe20000004100 */
[----:B------:R-:W-:Y:S02]  /*ae50*/  FFMA.FTZ R15, R10, R17, -R5 ;  /* 0x000000110a0f7223 */ /* 0x000fe40000010805 */
[C---:B------:R-:W-:Y:S01]  /*ae60*/  FMUL.FTZ R5, R9.reuse, R0 ;  /* 0x0000000009057220 */ /* 0x040fe20000410000 */
[----:B------:R-:W-:Y:S01]  /*ae70*/  HADD2.F32 R0, -RZ, R69.H1_H1 ;  /* 0x30000045ff007230 */ /* 0x000fe20000004100 */
[-C--:B------:R-:W-:Y:S02]  /*ae80*/  FFMA.FTZ R13, R9, R2.reuse, -R13 ;  /* 0x00000002090d7223 */ /* 0x080fe4000001080d */
[----:B------:R-:W-:Y:S01]  /*ae90*/  FFMA.FTZ R9, R8, R2, R5 ;  /* 0x0000000208097223 */ /* 0x000fe20000010005 */
[----:B------:R-:W-:Y:S01]  /*aea0*/  HADD2.F32 R8, -RZ, R14.H0_H0 ;  /* 0x2000000eff087230 */ /* 0x000fe20000004100 */
[----:B------:R-:W-:Y:S01]  /*aeb0*/  FMUL.FTZ R12, R10, R12 ;  /* 0x0000000c0a0c7220 */ /* 0x000fe20000410000 */
[----:B------:R-:W-:Y:S01]  /*aec0*/  HADD2.F32 R2, -RZ, R70.H1_H1 ;  /* 0x30000046ff027230 */ /* 0x000fe20000004100 */
[----:B------:R-:W-:-:S02]  /*aed0*/  FMUL.FTZ R5, R6, R0 ;  /* 0x0000000006057220 */ /* 0x000fc40000410000 */
[----:B------:R-:W-:Y:S01]  /*aee0*/  FFMA.FTZ R10, R7, R17, R12 ;  /* 0x00000011070a7223 */ /* 0x000fe2000001000c */
[----:B------:R-:W-:Y:S01]  /*aef0*/  HADD2.F32 R12, -RZ, R16.H0_H0 ;  /* 0x20000010ff0c7230 */ /* 0x000fe20000004100 */
[----:B------:R-:W-:Y:S02]  /*af00*/  FMUL.FTZ R0, R11, R0 ;  /* 0x000000000b007220 */ /* 0x000fe40000410000 */
[-C--:B------:R-:W-:Y:S02]  /*af10*/  FMUL.FTZ R7, R3, R8.reuse ;  /* 0x0000000803077220 */ /* 0x080fe40000410000 */
[----:B------:R-:W-:Y:S02]  /*af20*/  FMUL.FTZ R8, R4, R8 ;  /* 0x0000000804087220 */ /* 0x000fe40000410000 */
[-C--:B------:R-:W-:Y:S02]  /*af30*/  FFMA.FTZ R5, R11, R2.reuse, -R5 ;  /* 0x000000020b057223 */ /* 0x080fe40000010805 */
[----:B------:R-:W-:-:S02]  /*af40*/  FFMA.FTZ R2, R6, R2, R0 ;  /* 0x0000000206027223 */ /* 0x000fc40000010000 */
[-C--:B------:R-:W-:Y:S01]  /*af50*/  FFMA.FTZ R0, R4, R12.reuse, -R7 ;  /* 0x0000000c04007223 */ /* 0x080fe20000010807 */
[----:B------:R-:W-:Y:S01]  /*af60*/  F2FP.PACK_AB R7, R10, R15 ;  /* 0x0000000f0a07723e */ /* 0x000fe200000000ff */
[----:B------:R-:W-:Y:S01]  /*af70*/  FFMA.FTZ R3, R3, R12, R8 ;  /* 0x0000000c03037223 */ /* 0x000fe20000010008 */
[----:B------:R-:W-:Y:S02]  /*af80*/  F2FP.PACK_AB R6, R2, R5 ;  /* 0x000000050206723e */ /* 0x000fe400000000ff */
[----:B------:R-:W-:Y:S02]  /*af90*/  F2FP.PACK_AB R4, R9, R13 ;  /* 0x0000000d0904723e */ /* 0x000fe400000000ff */
[----:B------:R-:W-:-:S05]  /*afa0*/  F2FP.PACK_AB R5, R3, R0 ;  /* 0x000000000305723e */ /* 0x000fca00000000ff */
[----:B------:R1:W-:Y:S02]  /*afb0*/  STS.128 [R212+0x10000], R4 ;  /* 0x01000004d4007388 */ /* 0x0003e40000000c00 */
.L_x_778:
[----:B------:R-:W-:Y:S05]  /*afc0*/  BSYNC B0 ;  /* 0x0000000000007941 */ /* 0x000fea0003800000 */
.L_x_777:
        /* <DEDUP_REMOVED lines=12> */
[----:B------:R-:W-:Y:S02]  /*b090*/  HADD2.F32 R15, -RZ, R15.H0_H0 ;  /* 0x2000000fff0f7230 */ /* 0x000fe40000004100 */
[--C-:B-1----:R-:W-:Y:S02]  /*b0a0*/  HADD2.F32 R10, -RZ, R7.reuse.H0_H0 ;  /* 0x20000007ff0a7230 */ /* 0x102fe40000004100 */
[----:B------:R-:W-:Y:S02]  /*b0b0*/  HADD2.F32 R7, -RZ, R7.H1_H1 ;  /* 0x30000007ff077230 */ /* 0x000fe40000004100 */
[--C-:B------:R-:W-:Y:S02]  /*b0c0*/  HADD2.F32 R9, -RZ, R4.reuse.H0_H0 ;  /* 0x20000004ff097230 */ /* 0x100fe40000004100 */
[----:B------:R-:W-:-:S02]  /*b0d0*/  HADD2.F32 R8, -RZ, R4.H1_H1 ;  /* 0x30000004ff087230 */ /* 0x000fc40000004100 */
[--C-:B------:R-:W-:Y:S02]  /*b0e0*/  HADD2.F32 R4, -RZ, R5.reuse.H0_H0 ;  /* 0x20000005ff047230 */ /* 0x100fe40000004100 */
        /* <DEDUP_REMOVED lines=8> */
[----:B------:R-:W-:-:S02]  /*b170*/  FFMA.FTZ R13, R9, R2, -R13 ;  /* 0x00000002090d7223 */ /* 0x000fc4000001080d */
[----:B------:R-:W-:Y:S01]  /*b180*/  FFMA.FTZ R9, R8, R2, R5 ;  /* 0x0000000208097223 */ /* 0x000fe20000010005 */
[----:B------:R-:W-:Y:S01]  /*b190*/  HADD2.F32 R8, -RZ, R14.H0_H0 ;  /* 0x2000000eff087230 */ /* 0x000fe20000004100 */
[----:B------:R-:W-:Y:S01]  /*b1a0*/  FMUL.FTZ R12, R10, R12 ;  /* 0x0000000c0a0c7220 */ /* 0x000fe20000410000 */
[----:B------:R-:W-:Y:S01]  /*b1b0*/  HADD2.F32 R2, -RZ, R72.H1_H1 ;  /* 0x30000048ff027230 */ /* 0x000fe20000004100 */
[-C--:B------:R-:W-:Y:S02]  /*b1c0*/  FMUL.FTZ R5, R6, R0.reuse ;  /* 0x0000000006057220 */ /* 0x080fe40000410000 */
[----:B------:R-:W-:Y:S02]  /*b1d0*/  FFMA.FTZ R10, R7, R17, R12 ;  /* 0x00000011070a7223 */ /* 0x000fe4000001000c */
[----:B------:R-:W-:Y:S02]  /*b1e0*/  FMUL.FTZ R0, R11, R0 ;  /* 0x000000000b007220 */ /* 0x000fe40000410000 */
[----:B------:R-:W-:-:S02]  /*b1f0*/  FMUL.FTZ R7, R3, R8 ;  /* 0x0000000803077220 */ /* 0x000fc40000410000 */
[----:B------:R-:W-:Y:S02]  /*b200*/  FMUL.FTZ R8, R4, R8 ;  /* 0x0000000804087220 */ /* 0x000fe40000410000 */
[-C--:B------:R-:W-:Y:S02]  /*b210*/  FFMA.FTZ R5, R11, R2.reuse, -R5 ;  /* 0x000000020b057223 */ /* 0x080fe40000010805 */
[----:B------:R-:W-:Y:S02]  /*b220*/  FFMA.FTZ R2, R6, R2, R0 ;  /* 0x0000000206027223 */ /* 0x000fe40000010000 */
[-C--:B------:R-:W-:Y:S01]  /*b230*/  FFMA.FTZ R0, R4, R15.reuse, -R7 ;  /* 0x0000000f04007223 */ /* 0x080fe20000010807 */
[----:B------:R-:W-:Y:S01]  /*b240*/  F2FP.PACK_AB R7, R10, R16 ;  /* 0x000000100a07723e */ /* 0x000fe200000000ff */
[----:B------:R-:W-:Y:S01]  /*b250*/  FFMA.FTZ R3, R3, R15, R8 ;  /* 0x0000000f03037223 */ /* 0x000fe20000010008 */
[----:B------:R-:W-:Y:S02]  /*b260*/  F2FP.PACK_AB R6, R2, R5 ;  /* 0x000000050206723e */ /* 0x000fe400000000ff */
[----:B------:R-:W-:-:S02]  /*b270*/  F2FP.PACK_AB R4, R9, R13 ;  /* 0x0000000d0904723e */ /* 0x000fc400000000ff */
[----:B------:R-:W-:-:S05]  /*b280*/  F2FP.PACK_AB R5, R3, R0 ;  /* 0x000000000305723e */ /* 0x000fca00000000ff */
[----:B------:R1:W-:Y:S02]  /*b290*/  STS.128 [R211+0x14000], R4 ;  /* 0x01400004d3007388 */ /* 0x0003e40000000c00 */
.L_x_780:
[----:B------:R-:W-:Y:S05]  /*b2a0*/  BSYNC B0 ;  /* 0x0000000000007941 */ /* 0x000fea0003800000 */
.L_x_779:
[----:B------:R-:W-:-:S13]  /*b2b0*/  ISETP.GE.AND P0, PT, R144, c[0x0][0x27c], PT ;  /* 0x00009f0090007a0c */ /* 0x000fda0003f06270 */
        /* <DEDUP_REMOVED lines=9> */
[----:B------:R-:W-:Y:S02]  /*b350*/  HADD2.F32 R2, -RZ, R75.H1_H1 ;  /* 0x3000004bff027230 */ /* 0x000fe40000004100 */
        /* <DEDUP_REMOVED lines=33> */
.L_x_770:
[----:B------:R-:W-:Y:S05]  /*b570*/  BSYNC B1 ;  /* 0x0000000000017941 */ /* 0x000fea0003800000 */
.L_x_769:
[----:B------:R-:W-:-:S04]  /*b580*/  IADD3 R0, R223, 0x40, RZ ;  /* 0x00000040df007810 */ /* 0x000fc80007ffe0ff */
[----:B------:R-:W-:-:S13]  /*b590*/  ISETP.GE.AND P0, PT, R0, R21, PT ;  /* 0x000000150000720c */ /* 0x000fda0003f06270 */
[----:B------:R-:W-:Y:S05]  /*b5a0*/  @P0 BRA `(.L_x_781) ;  /* 0x000044f000000947 */ /* 0x000fea0003800000 */
        /* <DEDUP_REMOVED lines=45> */
.L_x_783:
[----:B------:R-:W-:Y:S05]  /*b880*/  BSYNC B0 ;  /* 0x0000000000007941 */ /* 0x000fea0003800000 */
.L_x_782:
        /* <DEDUP_REMOVED lines=25> */
[----:B------:R-:W-:Y:S01]  /*ba20*/  HADD2.F32 R0, -RZ, R76.H0_H0 ;  /* 0x2000004cff007230 */ /* 0x000fe20000004100 */
        /* <DEDUP_REMOVED lines=19> */
.L_x_785:
[----:B------:R-:W-:Y:S05]  /*bb60*/  BSYNC B0 ;  /* 0x0000000000007941 */ /* 0x000fea0003800000 */
.L_x_784:
        /* <DEDUP_REMOVED lines=45> */
.L_x_787:
[----:B------:R-:W-:Y:S05]  /*be40*/  BSYNC B0 ;  /* 0x0000000000007941 */ /* 0x000fea0003800000 */
.L_x_786:
        /* <DEDUP_REMOVED lines=45> */
.L_x_789:
[----:B------:R-:W-:Y:S05]  /*c120*/  BSYNC B0 ;  /* 0x0000000000007941 */ /* 0x000fea0003800000 */
.L_x_788:
        /* <DEDUP_REMOVED lines=45> */
.L_x_791:
[----:B------:R-:W-:Y:S05]  /*c400*/  BSYNC B0 ;  /* 0x0000000000007941 */ /* 0x000fea0003800000 */
.L_x_790:
        /* <DEDUP_REMOVED lines=43> */
[----:B------:R1:W-:Y:S01]  /*c6c0*/  STS.128 [R212+0x16000], R4 ;  /* 0x01600004d4007388 */ /* 0x0003e20000000c00 */
[----:B------:R-:W-:Y:S05]  /*c6d0*/  BRA `(.L_x_781) ;  /* 0x000033c000007947 */ /* 0x000fea0003800000 */
.L_x_764:
[----:B------:R-:W-:Y:S01]  /*c6e0*/  IMAD.MOV.U32 R3, RZ, RZ, c[0x0][0x2c4] ;  /* 0x0000b100ff037624 */ /* 0x000fe200078e00ff */
[----:B------:R-:W-:Y:S01]  /*c6f0*/  BSSY B0, `(.L_x_792) ;  /* 0x0000048000007945 */ /* 0x000fe20003800000 */
[----:B------:R-:W-:Y:S01]  /*c700*/  IMAD.MOV.U32 R5, RZ, RZ, R7 ;  /* 0x000000ffff057224 */ /* 0x000fe200078e0007 */
[----:B------:R-:W-:Y:S01]  /*c710*/  MOV R7, R6 ;  /* 0x0000000600077202 */ /* 0x000fe20000000f00 */
[----:B------:R-:W-:Y:S01]  /*c720*/  IMAD.MOV.U32 R6, RZ, RZ, R2 ;  /* 0x000000ffff067224 */ /* 0x000fe200078e0002 */
[----:B------:R-:W-:Y:S01]  /*c730*/  ISETP.NE.AND P0, PT, R3, 0x1, PT ;  /* 0x000000010300780c */ /* 0x000fe20003f05270 */
        /* <DEDUP_REMOVED lines=9> */
[----:B------:R-:W-:-:S03]  /*c7d0*/  CS2R R24, SRZ ;  /* 0x0000000000187805 */ /* 0x000fc6000001ff00 */
[----:B------:R-:W-:-:S05]  /*c7e0*/  @P0 IMAD.HI.U32 R3, R0, c[0x0][0x2c8], RZ ;  /* 0x0000b20000030a27 */ /* 0x000fca00078e00ff */
[----:B------:R-:W-:-:S04]  /*c7f0*/  @P0 SHF.R.U32.HI R0, RZ, c[0x0][0x2cc], R3 ;  /* 0x0000b300ff000a19 */ /* 0x000fc80000011603 */
[----:B------:R-:W-:Y:S01]  /*c800*/  SHF.R.S32.HI R3, RZ, 0x1f, R0 ;  /* 0x0000001fff037819 */ /* 0x000fe20000011400 */
[----:B------:R-:W-:-:S04]  /*c810*/  IMAD.WIDE.U32 R4, R0, c[0x0][0x280], R4 ;  /* 0x0000a00000047a25 */ /* 0x000fc800078e0004 */
[C---:B------:R-:W-:Y:S01]  /*c820*/  IMAD R9, R3.reuse, c[0x0][0x280], RZ ;  /* 0x0000a00003097a24 */ /* 0x040fe200078e02ff */
[----:B------:R-:W-:Y:S01]  /*c830*/  LEA R21, P1, R4, c[0x0][0x270], 0x1 ;  /* 0x00009c0004157a11 */ /* 0x000fe200078208ff */
[----:B------:R-:W-:Y:S02]  /*c840*/  IMAD R8, R3, c[0x0][0x290], RZ ;  /* 0x0000a40003087a24 */ /* 0x000fe400078e02ff */
[C---:B------:R-:W-:Y:S02]  /*c850*/  IMAD.WIDE.U32 R2, R0.reuse, c[0x0][0x290], R6 ;  /* 0x0000a40000027a25 */ /* 0x040fe400078e0006 */
[----:B------:R1:W2:Y:S02]  /*c860*/  SHFL.IDX PT, R12, R21, RZ, 0x1c1f ;  /* 0x001c1fff150c7589 */ /* 0x0002a400000e0000 */
[----:B------:R-:W-:Y:S01]  /*c870*/  IMAD R6, R0, c[0x0][0x284], R9 ;  /* 0x0000a10000067a24 */ /* 0x000fe200078e0209 */
[----:B------:R-:W-:Y:S01]  /*c880*/  LEA R22, P0, R2, c[0x0][0x288], 0x1 ;  /* 0x0000a20002167a11 */ /* 0x000fe200078008ff */
[----:B------:R-:W-:-:S02]  /*c890*/  IMAD R0, R0, c[0x0][0x294], R8 ;  /* 0x0000a50000007a24 */ /* 0x000fc400078e0208 */
[----:B------:R-:W-:Y:S01]  /*c8a0*/  CS2R R8, SRZ ;  /* 0x0000000000087805 */ /* 0x000fe2000001ff00 */
[----:B------:R-:W-:Y:S02]  /*c8b0*/  IADD3 R6, R5, R6, RZ ;  /* 0x0000000605067210 */ /* 0x000fe40007ffe0ff */
[----:B------:R-:W-:Y:S02]  /*c8c0*/  IADD3 R0, R3, R0, RZ ;  /* 0x0000000003007210 */ /* 0x000fe40007ffe0ff */
[----:B------:R-:W-:Y:S02]  /*c8d0*/  LEA.HI.X R20, R4, c[0x0][0x274], R6, 0x1, P1 ;  /* 0x00009d0004147a11 */ /* 0x000fe400008f0c06 */
[----:B------:R-:W-:Y:S01]  /*c8e0*/  LEA.HI.X R19, R2, c[0x0][0x28c], R0, 0x1, P0 ;  /* 0x0000a30002137a11 */ /* 0x000fe200000f0c00 */
[----:B------:R-:W-:Y:S01]  /*c8f0*/  CS2R R6, SRZ ;  /* 0x0000000000067805 */ /* 0x000fe2000001ff00 */
[----:B------:R-:W-:Y:S01]  /*c900*/  ISETP.GE.AND P0, PT, R18, R32, PT ;  /* 0x000000201200720c */ /* 0x000fe20003f06270 */
[----:B------:R1:W3:Y:S01]  /*c910*/  SHFL.IDX PT, R2, R22, RZ, 0x1c1f ;  /* 0x001c1fff16027589 */ /* 0x0002e200000e0000 */
[----:B------:R-:W-:-:S03]  /*c920*/  CS2R R4, SRZ ;  /* 0x0000000000047805 */ /* 0x000fc6000001ff00 */
[----:B------:R1:W4:Y:S04]  /*c930*/  SHFL.IDX PT, R13, R20, RZ, 0x1c1f ;  /* 0x001c1fff140d7589 */ /* 0x00032800000e0000 */
[----:B------:R1:W1:Y:S04]  /*c940*/  SHFL.IDX PT, R3, R19, RZ, 0x1c1f ;  /* 0x001c1fff13037589 */ /* 0x00026800000e0000 */
[----:B------:R-:W-:Y:S05]  /*c950*/  @P0 BRA `(.L_x_793) ;  /* 0x0000021000000947 */ /* 0x000fea0003800000 */
[----:B--2---:R-:W-:Y:S01]  /*c960*/  ISETP.GE.AND P0, PT, R104, c[0x0][0x27c], PT ;  /* 0x00009f0068007a0c */ /* 0x004fe20003f06270 */
[----:B------:R-:W-:Y:S01]  /*c970*/  CS2R R30, SRZ ;  /* 0x00000000001e7805 */ /* 0x000fe2000001ff00 */
[----:B------:R-:W-:Y:S01]  /*c980*/  ISETP.GE.AND P2, PT, R107, c[0x0][0x27c], PT ;  /* 0x00009f006b007a0c */ /* 0x000fe20003f46270 */
[----:B------:R-:W-:Y:S01]  /*c990*/  CS2R R28, SRZ ;  /* 0x00000000001c7805 */ /* 0x000fe2000001ff00 */
[----:B------:R-:W-:Y:S01]  /*c9a0*/  CS2R R26, SRZ ;  /* 0x00000000001a7805 */ /* 0x000fe2000001ff00 */
[----:B------:R-:W-:Y:S01]  /*c9b0*/  CS2R R24, SRZ ;  /* 0x0000000000187805 */ /* 0x000fe2000001ff00 */
[----:B------:R-:W-:Y:S01]  /*c9c0*/  CS2R R42, SRZ ;  /* 0x00000000002a7805 */ /* 0x000fe2000001ff00 */
[----:B------:R-:W-:-:S06]  /*c9d0*/  CS2R R40, SRZ ;  /* 0x0000000000287805 */ /* 0x000fcc000001ff00 */
[C---:B------:R-:W-:Y:S01]  /*c9e0*/  @!P0 IMAD.SHL.U32 R0, R104.reuse, 0x2, RZ ;  /* 0x0000000268008824 */ /* 0x040fe200078e00ff */
[----:B------:R-:W-:-:S04]  /*c9f0*/  @!P0 SHF.L.U64.HI R4, R104, 0x1, R105 ;  /* 0x0000000168048819 */ /* 0x000fc80000010269 */
[-C--:B------:R-:W-:Y:S02]  /*ca00*/  @!P0 IADD3 R16, P1, R12, R0.reuse, RZ ;  /* 0x000000000c108210 */ /* 0x080fe40007f3e0ff */
[----:B---3--:R-:W-:Y:S02]  /*ca10*/  @!P0 IADD3 R14, P3, R2, R0, RZ ;  /* 0x00000000020e8210 */ /* 0x008fe40007f7e0ff */
[----:B----4-:R-:W-:Y:S02]  /*ca20*/  @!P0 IADD3.X R17, R13, R4, RZ, P1, !PT ;  /* 0x000000040d118210 */ /* 0x010fe40000ffe4ff */
[----:B------:R-:W-:Y:S01]  /*ca30*/  ISETP.GE.AND P1, PT, R106, c[0x0][0x27c], PT ;  /* 0x00009f006a007a0c */ /* 0x000fe20003f26270 */
[----:B-1----:R-:W-:Y:S01]  /*ca40*/  @!P0 IMAD.X R15, R3, 0x1, R4, P3 ;  /* 0x00000001030f8824 */ /* 0x002fe200018e0604 */
[----:B------:R-:W-:-:S05]  /*ca50*/  @!P2 SHF.L.U32 R4, R237, 0x3, RZ ;  /* 0x00000003ed04a819 */ /* 0x000fca00000006ff */
[----:B------:R-:W-:-:S04]  /*ca60*/  @!P2 IMAD.WIDE R8, R4, 0x2, R12 ;  /* 0x000000020408a825 */ /* 0x000fc800078e020c */
[----:B------:R-:W-:Y:S01]  /*ca70*/  @!P2 IMAD.WIDE R6, R4, 0x2, R2 ;  /* 0x000000020406a825 */ /* 0x000fe200078e0202 */
[----:B------:R1:W5:Y:S03]  /*ca80*/  @!P2 LD.E.128 R28, [R8.64] ;  /* 0x00000008081ca980 */ /* 0x000366000c101d00 */
[----:B------:R-:W-:Y:S01]  /*ca90*/  @!P1 IMAD.SHL.U32 R0, R236, 0x8, RZ ;  /* 0x00000008ec009824 */ /* 0x000fe200078e00ff */
[----:B------:R2:W5:Y:S03]  /*caa0*/  @!P2 LD.E.128 R24, [R6.64] ;  /* 0x000000080618a980 */ /* 0x000566000c101d00 */
        /* <DEDUP_REMOVED lines=12> */
.L_x_793:
[----:B--2---:R-:W-:Y:S05]  /*cb70*/  BSYNC B0 ;  /* 0x0000000000007941 */ /* 0x004fea0003800000 */
.L_x_792:
[----:B------:R-:W-:Y:S01]  /*cb80*/  IADD3 R0, R18, 0x40, RZ ;  /* 0x0000004012007810 */ /* 0x000fe20007ffe0ff */
[----:B---345:R-:W-:Y:S01]  /*cb90*/  IMAD.MOV.U32 R2, RZ, RZ, R40 ;  /* 0x000000ffff027224 */ /* 0x038fe200078e0028 */
[----:B------:R-:W-:Y:S01]  /*cba0*/  MOV R16, R6 ;  /* 0x0000000600107202 */ /* 0x000fe20000000f00 */
[----:B------:R-:W-:Y:S01]  /*cbb0*/  IMAD.MOV.U32 R12, RZ, RZ, R42 ;  /* 0x000000ffff0c7224 */ /* 0x000fe200078e002a */
[----:B------:R-:W-:Y:S01]  /*cbc0*/  ISETP.GE.AND P0, PT, R0, R32, PT ;  /* 0x000000200000720c */ /* 0x000fe20003f06270 */
[----:B------:R-:W-:Y:S01]  /*cbd0*/  IMAD.MOV.U32 R0, RZ, RZ, R41 ;  /* 0x000000ffff007224 */ /* 0x000fe200078e0029 */
[----:B------:R-:W-:Y:S01]  /*cbe0*/  PRMT R81, R2, 0x7610, R81 ;  /* 0x0000761002517816 */ /* 0x000fe20000000051 */
[----:B-1----:R-:W-:Y:S01]  /*cbf0*/  IMAD.MOV.U32 R3, RZ, RZ, R43 ;  /* 0x000000ffff037224 */ /* 0x002fe200078e002b */
[----:B------:R-:W-:Y:S01]  /*cc00*/  PRMT R82, R12, 0x7610, R82 ;  /* 0x000076100c527816 */ /* 0x000fe20000000052 */
[----:B------:R-:W-:Y:S01]  /*cc10*/  IMAD.MOV.U32 R2, RZ, RZ, R28 ;  /* 0x000000ffff027224 */ /* 0x000fe200078e001c */
        /* <DEDUP_REMOVED lines=8> */
[----:B------:R1:W2:Y:S01]  /*cca0*/  SHFL.IDX PT, R13, R20, 0x1, 0x1c1f ;  /* 0x003c1f00140d7f89 */ /* 0x0002a200000e0000 */
[----:B------:R-:W-:Y:S01]  /*ccb0*/  IMAD.MOV.U32 R2, RZ, RZ, R8 ;  /* 0x000000ffff027224 */ /* 0x000fe200078e0008 */
[----:B------:R-:W-:Y:S01]  /*ccc0*/  PRMT R77, R12, 0x5410, R3 ;  /* 0x000054100c4d7816 */ /* 0x000fe20000000003 */
[----:B------:R-:W-:Y:S01]  /*ccd0*/  IMAD.MOV.U32 R3, RZ, RZ, R11 ;  /* 0x000000ffff037224 */ /* 0x000fe200078e000b */
[----:B------:R-:W-:Y:S01]  /*cce0*/  MOV R12, R10 ;  /* 0x0000000a000c7202 */ /* 0x000fe20000000f00 */
[----:B------:R-:W-:Y:S01]  /*ccf0*/  IMAD.MOV.U32 R15, RZ, RZ, R7 ;  /* 0x000000ffff0f7224 */ /* 0x000fe200078e0007 */
        /* <DEDUP_REMOVED lines=9> */
[----:B------:R-:W-:Y:S01]  /*cd90*/  PRMT R62, R14, 0x5410, R16 ;  /* 0x000054100e3e7816 */ /* 0x000fe20000000010 */
[----:B------:R-:W-:Y:S01]  /*cda0*/  CS2R R68, SRZ ;  /* 0x0000000000447805 */ /* 0x000fe2000001ff00 */
        /* <DEDUP_REMOVED lines=11> */
[----:B------:R-:W-:Y:S01]  /*ce60*/  CS2R R54, SRZ ;  /* 0x0000000000367805 */ /* 0x000fe2000001ff00 */
[----:B------:R-:W-:Y:S01]  /*ce70*/  PRMT R75, R2, 0x5410, R12 ;  /* 0x00005410024b7816 */ /* 0x000fe2000000000c */
[----:B------:R1:W3:Y:S01]  /*ce80*/  SHFL.IDX PT, R3, R19, 0x1, 0x1c1f ;  /* 0x003c1f0013037f89 */ /* 0x0002e200000e0000 */
[----:B------:R-:W-:Y:S01]  /*ce90*/  PRMT R33, R0, 0x7610, R33 ;  /* 0x0000761000217816 */ /* 0x000fe20000000021 */
[----:B------:R-:W-:Y:S01]  /*cea0*/  CS2R R52, SRZ ;  /* 0x0000000000347805 */ /* 0x000fe2000001ff00 */
[----:B------:R-:W-:Y:S01]  /*ceb0*/  CS2R R46, SRZ ;  /* 0x00000000002e7805 */ /* 0x000fe2000001ff00 */
[----:B------:R1:W4:Y:S01]  /*cec0*/  SHFL.IDX PT, R12, R21, 0x1, 0x1c1f ;  /* 0x003c1f00150c7f89 */ /* 0x00032200000e0000 */
[----:B------:R-:W-:Y:S01]  /*ced0*/  CS2R R44, SRZ ;  /* 0x00000000002c7805 */ /* 0x000fe2000001ff00 */
[----:B------:R-:W-:Y:S01]  /*cee0*/  CS2R R66, SRZ ;  /* 0x0000000000427805 */ /* 0x000fe2000001ff00 */
[----:B------:R-:W-:Y:S01]  /*cef0*/  CS2R R64, SRZ ;  /* 0x0000000000407805 */ /* 0x000fe2000001ff00 */
[----:B------:R1:W1:Y:S01]  /*cf00*/  SHFL.IDX PT, R2, R22, 0x1, 0x1c1f ;  /* 0x003c1f0016027f89 */ /* 0x00026200000e0000 */
        /* <DEDUP_REMOVED lines=14> */
[----:B------:R-:W-:Y:S02]  /*cff0*/  @!P0 SHF.L.U64.HI R15, R104, 0x1, R105 ;  /* 0x00000001680f8819 */ /* 0x000fe40000010269 */
[----:B------:R-:W-:Y:S02]  /*d000*/  @!P2 SHF.L.U32 R18, R237, 0x3, RZ ;  /* 0x00000003ed12a819 */ /* 0x000fe400000006ff */
[-C--:B----4-:R-:W-:Y:S02]  /*d010*/  @!P0 IADD3 R16, P1, R12, R0.reuse, RZ ;  /* 0x000000000c108210 */ /* 0x090fe40007f3e0ff */
[----:B-1----:R-:W-:Y:S01]  /*d020*/  @!P0 IADD3 R14, P3, R2, R0, RZ ;  /* 0x00000000020e8210 */ /* 0x002fe20007f7e0ff */
[----:B------:R-:W-:Y:S01]  /*d030*/  @!P2 IMAD.WIDE R20, R18, 0x2, R12 ;  /* 0x000000021214a825 */ /* 0x000fe200078e020c */
[----:B------:R-:W-:Y:S02]  /*d040*/  @!P0 IADD3.X R17, R13, R15, RZ, P1, !PT ;  /* 0x0000000f0d118210 */ /* 0x000fe40000ffe4ff */
[----:B------:R-:W-:Y:S01]  /*d050*/  ISETP.GE.AND P1, PT, R106, c[0x0][0x27c], PT ;  /* 0x00009f006a007a0c */ /* 0x000fe20003f26270 */
[----:B---3--:R-:W-:Y:S01]  /*d060*/  @!P0 IMAD.X R15, R3, 0x1, R15, P3 ;  /* 0x00000001030f8824 */ /* 0x008fe200018e060f */
[----:B------:R-:W-:Y:S01]  /*d070*/  CS2R R66, SRZ ;  /* 0x0000000000427805 */ /* 0x000fe2000001ff00 */
[----:B------:R-:W-:Y:S01]  /*d080*/  @!P2 IMAD.WIDE R18, R18, 0x2, R2 ;  /* 0x000000021212a825 */ /* 0x000fe200078e0202 */
[----:B------:R-:W-:Y:S01]  /*d090*/  CS2R R64, SRZ ;  /* 0x0000000000407805 */ /* 0x000fe2000001ff00 */
[----:B------:R-:W-:Y:S01]  /*d0a0*/  CS2R R46, SRZ ;  /* 0x00000000002e7805 */ /* 0x000fe2000001ff00 */
[----:B------:R-:W-:Y:S01]  /*d0b0*/  CS2R R44, SRZ ;  /* 0x00000000002c7805 */ /* 0x000fe2000001ff00 */
[----:B------:R-:W-:Y:S01]  /*d0c0*/  CS2R R50, SRZ ;  /* 0x0000000000327805 */ /* 0x000fe2000001ff00 */
[----:B------:R-:W-:Y:S01]  /*d0d0*/  CS2R R48, SRZ ;  /* 0x0000000000307805 */ /* 0x000fe2000001ff00 */
[----:B------:R1:W5:Y:S04]  /*d0e0*/  @!P2 LD.E.128 R52, [R20.64] ;  /* 0x000000081434a980 */ /* 0x000368000c101d00 */
[----:B------:R-:W-:Y:S01]  /*d0f0*/  @!P1 IMAD.SHL.U32 R0, R236, 0x8, RZ ;  /* 0x00000008ec009824 */ /* 0x000fe200078e00ff */
[----:B------:R1:W5:Y:S03]  /*d100*/  @!P2 LD.E.128 R56, [R18.64] ;  /* 0x000000081238a980 */ /* 0x000366000c101d00 */
[C---:B------:R-:W-:Y:S01]  /*d110*/  @!P1 IMAD.WIDE R12, R0.reuse, 0x2, R12 ;  /* 0x00000002000c9825 */ /* 0x040fe200078e020c */
[----:B------:R1:W5:Y:S03]  /*d120*/  @!P0 LD.E.128 R44, [R16.64] ;  /* 0x00000008102c8980 */ /* 0x000366000c101d00 */
[----:B------:R-:W-:Y:S01]  /*d130*/  @!P1 IMAD.WIDE R2, R0, 0x2, R2 ;  /* 0x0000000200029825 */ /* 0x000fe200078e0202 */
[----:B------:R1:W5:Y:S04]  /*d140*/  @!P1 LD.E.128 R68, [R12.64] ;  /* 0x000000080c449980 */ /* 0x000368000c101d00 */
[----:B------:R1:W5:Y:S04]  /*d150*/  @!P1 LD.E.128 R64, [R2.64] ;  /* 0x0000000802409980 */ /* 0x000368000c101d00 */
[----:B------:R1:W5:Y:S02]  /*d160*/  @!P0 LD.E.128 R48, [R14.64] ;  /* 0x000000080e308980 */ /* 0x000364000c101d00 */
.L_x_795:
[----:B--2---:R-:W-:Y:S05]  /*d170*/  BSYNC B0 ;  /* 0x0000000000007941 */ /* 0x004fea0003800000 */
.L_x_794:
[----:B-1---5:R-:W-:Y:S01]  /*d180*/  IMAD.MOV.U32 R2, RZ, RZ, R70 ;  /* 0x000000ffff027224 */ /* 0x022fe200078e0046 */
[----:B------:R-:W-:-:S04]  /*d190*/  DEPBAR.LE SB0, 0x1 ;  /* 0x000080400000791a */ /* 0x000fc80000000000 */
[----:B------:R-:W-:Y:S01]  /*d1a0*/  IMAD.MOV.U32 R0, RZ, RZ, R71 ;  /* 0x000000ffff007224 */ /* 0x000fe200078e0047 */
[----:B------:R-:W-:Y:S01]  /*d1b0*/  BSSY B1, `(.L_x_796) ;  /* 0x0000159000017945 */ /* 0x000fe20003800000 */
[----:B---3--:R-:W-:Y:S02]  /*d1c0*/  IMAD.MOV.U32 R3, RZ, RZ, R69 ;  /* 0x000000ffff037224 */ /* 0x008fe400078e0045 */
[----:B----4-:R-:W-:Y:S01]  /*d1d0*/  IMAD.MOV.U32 R12, RZ, RZ, R68 ;  /* 0x000000ffff0c7224 */ /* 0x010fe200078e0044 */
[----:B------:R-:W-:Y:S01]  /*d1e0*/  PRMT R95, R0, 0x5410, R2 ;  /* 0x00005410005f7816 */ /* 0x000fe20000000002 */
[----:B------:R-:W-:Y:S01]  /*d1f0*/  IMAD.MOV.U32 R2, RZ, RZ, R54 ;  /* 0x000000ffff027224 */ /* 0x000fe200078e0036 */
[----:B------:R-:W-:Y:S01]  /*d200*/  PRMT R93, R3, 0x7610, R93 ;  /* 0x00007610035d7816 */ /* 0x000fe2000000005d */
[----:B------:R-:W-:Y:S01]  /*d210*/  IMAD.MOV.U32 R0, RZ, RZ, R55 ;  /* 0x000000ffff007224 */ /* 0x000fe200078e0037 */
[----:B------:R-:W-:Y:S01]  /*d220*/  PRMT R94, R94, 0x5410, R12 ;  /* 0x000054105e5e7816 */ /* 0x000fe2000000000c */
[----:B------:R-:W-:-:S02]  /*d230*/  IMAD.MOV.U32 R3, RZ, RZ, R53 ;  /* 0x000000ffff037224 */ /* 0x000fc400078e0035 */
        /* <DEDUP_REMOVED lines=8> */
[----:B------:R-:W-:Y:S01]  /*d2c0*/  PRMT R90, R90, 0x5410, R12 ;  /* 0x000054105a5a7816 */ /* 0x000fe2000000000c */
[----:B------:R-:W-:Y:S01]  /*d2d0*/  IMAD.MOV.U32 R2, RZ, RZ, R66 ;  /* 0x000000ffff027224 */ /* 0x000fe200078e0042 */
[----:B------:R-:W-:Y:S01]  /*d2e0*/  PRMT R84, R3, 0x7610, R84 ;  /* 0x0000761003547816 */ /* 0x000fe20000000054 */
[----:B------:R-:W-:Y:S01]  /*d2f0*/  IMAD.IADD R3, R32, 0x1, -R234 ;  /* 0x0000000120037824 */ /* 0x000fe200078e0aea */
[----:B------:R-:W-:Y:S01]  /*d300*/  PRMT R94, R0, 0x7610, R94 ;  /* 0x00007610005e7816 */ /* 0x000fe2000000005e */
[----:B------:R-:W-:Y:S01]  /*d310*/  IMAD.MOV.U32 R0, RZ, RZ, R65 ;  /* 0x000000ffff007224 */ /* 0x000fe200078e0041 */
[----:B------:R-:W-:Y:S01]  /*d320*/  PRMT R93, R93, 0x5410, R2 ;  /* 0x000054105d5d7816 */ /* 0x000fe20000000002 */
[----:B------:R-:W-:Y:S01]  /*d330*/  IMAD.MOV.U32 R12, RZ, RZ, R44 ;  /* 0x000000ffff0c7224 */ /* 0x000fe200078e002c */
[----:B------:R-:W-:-:S02]  /*d340*/  MOV R2, R64 ;  /* 0x0000004000027202 */ /* 0x000fc40000000f00 */
[----:B------:R-:W-:Y:S02]  /*d350*/  IMNMX R73, R3, 0x80, PT ;  /* 0x0000008003497817 */ /* 0x000fe40003800200 */
[----:B------:R-:W-:Y:S01]  /*d360*/  PRMT R92, R0, 0x5410, R2 ;  /* 0x00005410005c7816 */ /* 0x000fe20000000002 */
[----:B------:R-:W-:Y:S01]  /*d370*/  IMAD.MOV.U32 R2, RZ, RZ, R58 ;  /* 0x000000ffff027224 */ /* 0x000fe200078e003a */
[----:B------:R-:W-:Y:S01]  /*d380*/  BAR.SYNC.DEFER_BLOCKING 0x0 ;  /* 0x0000000000007b1d */ /* 0x000fe20000010000 */
[----:B------:R-:W-:Y:S01]  /*d390*/  IMAD.MOV.U32 R0, RZ, RZ, R59 ;  /* 0x000000ffff007224 */ /* 0x000fe200078e003b */
[----:B------:R-:W-:Y:S02]  /*d3a0*/  ISETP.GE.AND P0, PT, R223, R73, PT ;  /* 0x00000049df00720c */ /* 0x000fe40003f06270 */
[----:B------:R-:W-:Y:S01]  /*d3b0*/  PRMT R89, R89, 0x5410, R2 ;  /* 0x0000541059597816 */ /* 0x000fe20000000002 */
[----:B------:R-:W-:Y:S01]  /*d3c0*/  IMAD.MOV.U32 R2, RZ, RZ, R56 ;  /* 0x000000ffff027224 */ /* 0x000fe200078e0038 */
[----:B------:R-:W-:-:S02]  /*d3d0*/  PRMT R90, R0, 0x7610, R90 ;  /* 0x00007610005a7816 */ /* 0x000fc4000000005a */
[----:B------:R-:W-:Y:S02]  /*d3e0*/  MOV R0, R57 ;  /* 0x0000003900007202 */ /* 0x000fe40000000f00 */
[----:B------:R-:W-:Y:S02]  /*d3f0*/  PRMT R86, R86, 0x5410, R12 ;  /* 0x0000541056567816 */ /* 0x000fe4000000000c */
[----:B------:R-:W-:Y:S01]  /*d400*/  PRMT R88, R0, 0x5410, R2 ;  /* 0x0000541000587816 */ /* 0x000fe20000000002 */
[----:B------:R-:W-:Y:S02]  /*d410*/  IMAD.MOV.U32 R2, RZ, RZ, R50 ;  /* 0x000000ffff027224 */ /* 0x000fe400078e0032 */
[----:B------:R-:W-:-:S03]  /*d420*/  IMAD.MOV.U32 R0, RZ, RZ, R51 ;  /* 0x000000ffff007224 */ /* 0x000fc600078e0033 */
[----:B------:R-:W-:Y:S01]  /*d430*/  PRMT R84, R84, 0x5410, R2 ;  /* 0x0000541054547816 */ /* 0x000fe20000000002 */
[----:B------:R-:W-:Y:S01]  /*d440*/  IMAD.MOV.U32 R2, RZ, RZ, R48 ;  /* 0x000000ffff027224 */ /* 0x000fe200078e0030 */
[----:B------:R-:W-:Y:S01]  /*d450*/  PRMT R86, R0, 0x7610, R86 ;  /* 0x0000761000567816 */ /* 0x000fe20000000056 */
[----:B------:R-:W-:-:S03]  /*d460*/  IMAD.MOV.U32 R0, RZ, RZ, R49 ;  /* 0x000000ffff007224 */ /* 0x000fc600078e0031 */
[----:B------:R-:W-:Y:S02]  /*d470*/  PRMT R83, R83, 0x5410, R2 ;  /* 0x0000541053537816 */ /* 0x000fe40000000002 */
[----:B------:R-:W-:Y:S01]  /*d480*/  PRMT R82, R82, 0x5410, R0 ;  /* 0x0000541052527816 */ /* 0x000fe20000000000 */
[----:B------:R-:W-:Y:S05]  /*d490*/  @P0 BRA `(.L_x_797) ;  /* 0x000012a000000947 */ /* 0x000fea0003800000 */
[----:B------:R-:W-:Y:S01]  /*d4a0*/  ISETP.GE.AND P0, PT, R104, c[0x0][0x27c], PT ;  /* 0x00009f0068007a0c */ /* 0x000fe20003f06270 */
[----:B------:R-:W-:-:S12]  /*d4b0*/  BSSY B0, `(.L_x_798) ;  /* 0x0000062000007945 */ /* 0x000fd80003800000 */
[----:B------:R-:W-:Y:S05]  /*d4c0*/  @P0 BRA `(.L_x_799) ;  /* 0x0000060000000947 */ /* 0x000fea0003800000 */
[----:B------:R-:W2:Y:S01]  /*d4d0*/  LDL R101, [R1+0x44] ;  /* 0x0000440001657983 */ /* 0x000ea20000100800 */
[----:B------:R-:W-:-:S04]  /*d4e0*/  MOV R2, c[0x0][0x27c] ;  /* 0x00009f0000027a02 */ /* 0x000fc80000000f00 */
[----:B------:R-:W-:-:S04]  /*d4f0*/  LEA.HI R2, R2, R249, RZ, 0x1d ;  /* 0x000000f902027211 */ /* 0x000fc800078fe8ff */
[----:B------:R-:W-:-:S04]  /*d500*/  SHF.R.S32.HI R0, RZ, 0x1f, R2 ;  /* 0x0000001fff007819 */ /* 0x000fc80000011402 */
[----:B------:R-:W-:Y:S02]  /*d510*/  LEA.HI R0, R0, R2, RZ, 0x3 ;  /* 0x0000000200007211 */ /* 0x000fe400078f18ff */
[----:B------:R-:W-:Y:S02]  /*d520*/  SHF.L.U32 R2, R2, 0x3, RZ ;  /* 0x0000000302027819 */ /* 0x000fe400000006ff */
[----:B------:R-:W-:Y:S02]  /*d530*/  SHF.L.U32 R0, R0, 0xa, RZ ;  /* 0x0000000a00007819 */ /* 0x000fe400000006ff */
[----:B------:R-:W-:Y:S02]  /*d540*/  LOP3.LUT R2, R238, 0x38, R2, 0xf8, !PT ;  /* 0x00000038ee027812 */ /* 0x000fe400078ef802 */
[----:B------:R-:W-:Y:S02]  /*d550*/  LOP3.LUT R0, R0, 0x7fffe000, RZ, 0xc0, !PT ;  /* 0x7fffe00000007812 */ /* 0x000fe400078ec0ff */
[----:B------:R-:W-:-:S04]  /*d560*/  LOP3.LUT R2, R2, R239, RZ, 0x3c, !PT ;  /* 0x000000ef02027212 */ /* 0x000fc800078e3cff */
[----:B------:R-:W-:Y:S01]  /*d570*/  IADD3 R0, R2, R0, R240 ;  /* 0x0000000002007210 */ /* 0x000fe20007ffe0f0 */
[----:B------:R-:W-:-:S03]  /*d580*/  HADD2.F32 R2, -RZ, R33.H1_H1 ;  /* 0x30000021ff027230 */ /* 0x000fc60000004100 */
[----:B------:R-:W-:Y:S01]  /*d590*/  SHF.L.U32 R14, R0, 0x1, RZ ;  /* 0x00000001000e7819 */ /* 0x000fe200000006ff */
[----:B------:R-:W-:Y:S01]  /*d5a0*/  HADD2.F32 R0, -RZ, R33.H0_H0 ;  /* 0x20000021ff007230 */ /* 0x000fe20000004100 */
[--C-:B------:R-:W-:Y:S02]  /*d5b0*/  SHF.R.U64 R33, R8, 0x10, R9.reuse ;  /* 0x0000001008217819 */ /* 0x100fe40000001209 */
[----:B------:R-:W-:Y:S01]  /*d5c0*/  SHF.R.U32.HI R8, RZ, 0x10, R9 ;  /* 0x00000010ff087819 */ /* 0x000fe20000011609 */
[----:B------:R-:W1:Y:S04]  /*d5d0*/  LDS.128 R20, [R14+0xc100] ;  /* 0x00c100000e147984 */ /* 0x000e680000000c00 */
[----:B------:R-:W-:Y:S02]  /*d5e0*/  HADD2.F32 R9, -RZ, R8.H0_H0 ;  /* 0x20000008ff097230 */ /* 0x000fe40000004100 */
[----:B-1----:R-:W-:-:S05]  /*d5f0*/  HADD2.F32 R3, -RZ, R21.H0_H0 ;  /* 0x20000015ff037230 */ /* 0x002fca0000004100 */
[----:B------:R-:W-:Y:S01]  /*d600*/  FMUL.FTZ R13, R3, R0 ;  /* 0x00000000030d7220 */ /* 0x000fe20000410000 */
[----:B--2---:R-:W1:Y:S02]  /*d610*/  LDS.128 R16, [R101] ;  /* 0x0000000065107984 */ /* 0x004e640000000c00 */
[----:B-1----:R-:W-:-:S05]  /*d620*/  HADD2.F32 R12, -RZ, R17.H0_H0 ;  /* 0x20000011ff0c7230 */ /* 0x002fca0000004100 */
[C---:B------:R-:W-:Y:S02]  /*d630*/  FMUL.FTZ R0, R12.reuse, R0 ;  /* 0x000000000c007220 */ /* 0x040fe40000410000 */
[-C--:B------:R-:W-:Y:S02]  /*d640*/  FFMA.FTZ R61, R12, R2.reuse, -R13 ;  /* 0x000000020c3d7223 */ /* 0x080fe4000001080d */
[----:B------:R-:W-:Y:S01]  /*d650*/  FFMA.FTZ R60, R3, R2, R0 ;  /* 0x00000002033c7223 */ /* 0x000fe20000010000 */
[----:B------:R-:W-:Y:S01]  /*d660*/  SHF.R.U32.HI R0, RZ, 0x10, R5 ;  /* 0x00000010ff007819 */ /* 0x000fe20000011605 */
[----:B------:R-:W-:Y:S02]  /*d670*/  HADD2.F32 R3, -RZ, R17.H1_H1 ;  /* 0x30000011ff037230 */ /* 0x000fe40000004100 */
[----:B------:R-:W-:Y:S02]  /*d680*/  HADD2.F32 R2, -RZ, R21.H1_H1 ;  /* 0x30000015ff027230 */ /* 0x000fe40000004100 */
[----:B------:R-:W-:-:S05]  /*d690*/  HADD2.F32 R0, -RZ, R0.H0_H0 ;  /* 0x20000000ff007230 */ /* 0x000fca0000004100 */
[CC--:B------:R-:W-:Y:S02]  /*d6a0*/  FMUL.FTZ R8, R3.reuse, R0.reuse ;  /* 0x0000000003087220 */ /* 0x0c0fe40000410000 */
[C---:B------:R-:W-:Y:S02]  /*d6b0*/  FMUL.FTZ R0, R2.reuse, R0 ;  /* 0x0000000002007220 */ /* 0x040fe40000410000 */
[-C--:B------:R-:W-:Y:S01]  /*d6c0*/  FFMA.FTZ R34, R2, R9.reuse, R8 ;  /* 0x0000000902227223 */ /* 0x080fe20000010008 */
[----:B------:R-:W-:Y:S01]  /*d6d0*/  SHF.R.U64 R8, R4, 0x10, R5 ;  /* 0x0000001004087819 */ /* 0x000fe20000001205 */
[----:B------:R-:W-:Y:S01]  /*d6e0*/  FFMA.FTZ R35, R3, R9, -R0 ;  /* 0x0000000903237223 */ /* 0x000fe20000010800 */
[----:B------:R-:W-:Y:S01]  /*d6f0*/  HADD2.F32 R0, -RZ, R62.H0_H0 ;  /* 0x2000003eff007230 */ /* 0x000fe20000004100 */
[----:B------:R-:W-:Y:S01]  /*d700*/  SHF.R.U64 R9, R10, 0x10, R11 ;  /* 0x000000100a097819 */ /* 0x000fe2000000120b */
[----:B------:R-:W-:Y:S02]  /*d710*/  HADD2.F32 R4, -RZ, R16.H0_H0 ;  /* 0x20000010ff047230 */ /* 0x000fe40000004100 */
[----:B------:R-:W-:-:S02]  /*d720*/  HADD2.F32 R3, -RZ, R20.H0_H0 ;  /* 0x20000014ff037230 */ /* 0x000fc40000004100 */
[----:B------:R-:W-:Y:S01]  /*d730*/  HADD2.F32 R2, -RZ, R63.H1_H1 ;  /* 0x3000003fff027230 */ /* 0x000fe20000004100 */
[CC--:B------:R-:W-:Y:S01]  /*d740*/  FMUL.FTZ R5, R4.reuse, R0.reuse ;  /* 0x0000000004057220 */ /* 0x0c0fe20000410000 */
[----:B------:R-:W-:Y:S01]  /*d750*/  HADD2.F32 R9, -RZ, R9.H0_H0 ;  /* 0x20000009ff097230 */ /* 0x000fe20000004100 */
[C---:B------:R-:W-:Y:S02]  /*d760*/  FMUL.FTZ R0, R3.reuse, R0 ;  /* 0x0000000003007220 */ /* 0x040fe40000410000 */
[-C--:B------:R-:W-:Y:S01]  /*d770*/  FFMA.FTZ R21, R3, R2.reuse, R5 ;  /* 0x0000000203157223 */ /* 0x080fe20000010005 */
[----:B------:R-:W-:Y:S01]  /*d780*/  HADD2.F32 R3, -RZ, R22.H0_H0 ;  /* 0x20000016ff037230 */ /* 0x000fe20000004100 */
[----:B------:R-:W-:Y:S01]  /*d790*/  FFMA.FTZ R32, R4, R2, -R0 ;  /* 0x0000000204207223 */ /* 0x000fe20000010800 */
[----:B------:R-:W-:Y:S02]  /*d7a0*/  HADD2.F32 R0, -RZ, R62.H1_H1 ;  /* 0x3000003eff007230 */ /* 0x000fe40000004100 */
[----:B------:R-:W-:-:S02]  /*d7b0*/  HADD2.F32 R4, -RZ, R18.H0_H0 ;  /* 0x20000012ff047230 */ /* 0x000fc40000004100 */
[----:B------:R-:W-:Y:S01]  /*d7c0*/  HADD2.F32 R2, -RZ, R72.H0_H0 ;  /* 0x20000048ff027230 */ /* 0x000fe20000004100 */
[CC--:B------:R-:W-:Y:S02]  /*d7d0*/  FMUL.FTZ R5, R3.reuse, R0.reuse ;  /* 0x0000000003057220 */ /* 0x0c0fe40000410000 */
[C---:B------:R-:W-:Y:S02]  /*d7e0*/  FMUL.FTZ R0, R4.reuse, R0 ;  /* 0x0000000004007220 */ /* 0x040fe40000410000 */
[-C--:B------:R-:W-:Y:S01]  /*d7f0*/  FFMA.FTZ R17, R4, R2.reuse, -R5 ;  /* 0x0000000204117223 */ /* 0x080fe20000010805 */
[----:B------:R-:W-:Y:S01]  /*d800*/  HADD2.F32 R4, -RZ, R19.H0_H0 ;  /* 0x20000013ff047230 */ /* 0x000fe20000004100 */
[----:B------:R-:W-:Y:S01]  /*d810*/  FFMA.FTZ R15, R3, R2, R0 ;  /* 0x00000002030f7223 */ /* 0x000fe20000010000 */
[----:B------:R-:W-:Y:S02]  /*d820*/  HADD2.F32 R0, -RZ, R63.H0_H0 ;  /* 0x2000003fff007230 */ /* 0x000fe40000004100 */
[----:B------:R-:W-:-:S02]  /*d830*/  HADD2.F32 R3, -RZ, R23.H0_H0 ;  /* 0x20000017ff037230 */ /* 0x000fc40000004100 */
[----:B------:R-:W-:-:S03]  /*d840*/  HADD2.F32 R2, -RZ, R72.H1_H1 ;  /* 0x30000048ff027230 */ /* 0x000fc60000004100 */
[CC--:B------:R-:W-:Y:S02]  /*d850*/  FMUL.FTZ R5, R3.reuse, R0.reuse ;  /* 0x0000000003057220 */ /* 0x0c0fe40000410000 */
[C---:B------:R-:W-:Y:S02]  /*d860*/  FMUL.FTZ R0, R4.reuse, R0 ;  /* 0x0000000004007220 */ /* 0x040fe40000410000 */
[-C--:B------:R-:W-:Y:S01]  /*d870*/  FFMA.FTZ R13, R4, R2.reuse, -R5 ;  /* 0x00000002040d7223 */ /* 0x080fe20000010805 */
[--C-:B------:R-:W-:Y:S01]  /*d880*/  SHF.R.U64 R5, R6, 0x10, R7.reuse ;  /* 0x0000001006057819 */ /* 0x100fe20000001207 */
[----:B------:R-:W-:Y:S01]  /*d890*/  FFMA.FTZ R12, R3, R2, R0 ;  /* 0x00000002030c7223 */ /* 0x000fe20000010000 */
[----:B------:R-:W-:Y:S01]  /*d8a0*/  SHF.R.U32.HI R0, RZ, 0x10, R7 ;  /* 0x00000010ff007819 */ /* 0x000fe20000011607 */
[----:B------:R-:W-:Y:S01]  /*d8b0*/  HADD2.F32 R2, -RZ, R19.H1_H1 ;  /* 0x30000013ff027230 */ /* 0x000fe20000004100 */
[----:B------:R-:W-:Y:S01]  /*d8c0*/  SHF.R.U32.HI R3, RZ, 0x10, R11 ;  /* 0x00000010ff037819 */ /* 0x000fe2000001160b */
[----:B------:R-:W-:-:S02]  /*d8d0*/  HADD2.F32 R5, -RZ, R5.H0_H0 ;  /* 0x20000005ff057230 */ /* 0x000fc40000004100 */
[----:B------:R-:W-:Y:S02]  /*d8e0*/  HADD2.F32 R4, -RZ, R0.H0_H0 ;  /* 0x20000000ff047230 */ /* 0x000fe40000004100 */
[----:B------:R-:W-:Y:S02]  /*d8f0*/  HADD2.F32 R0, -RZ, R23.H1_H1 ;  /* 0x30000017ff007230 */ /* 0x000fe40000004100 */
[----:B------:R-:W-:Y:S01]  /*d900*/  HADD2.F32 R6, -RZ, R3.H0_H0 ;  /* 0x20000003ff067230 */ /* 0x000fe20000004100 */
[-C--:B------:R-:W-:Y:S02]  /*d910*/  FMUL.FTZ R3, R2, R4.reuse ;  /* 0x0000000402037220 */ /* 0x080fe40000410000 */
[C---:B------:R-:W-:Y:S02]  /*d920*/  FMUL.FTZ R4, R0.reuse, R4 ;  /* 0x0000000400047220 */ /* 0x040fe40000410000 */
[-C--:B------:R-:W-:Y:S01]  /*d930*/  FFMA.FTZ R7, R0, R6.reuse, R3 ;  /* 0x0000000600077223 */ /* 0x080fe20000010003 */
[----:B------:R-:W-:Y:S01]  /*d940*/  HADD2.F32 R0, -RZ, R20.H1_H1 ;  /* 0x30000014ff007230 */ /* 0x000fe20000004100 */
[----:B------:R-:W-:Y:S01]  /*d950*/  FFMA.FTZ R11, R2, R6, -R4 ;  /* 0x00000006020b7223 */ /* 0x000fe20000010804 */
[----:B------:R-:W-:-:S02]  /*d960*/  HADD2.F32 R2, -RZ, R16.H1_H1 ;  /* 0x30000010ff027230 */ /* 0x000fc40000004100 */
[----:B------:R-:W-:Y:S01]  /*d970*/  HADD2.F32 R4, -RZ, R8.H0_H0 ;  /* 0x20000008ff047230 */ /* 0x000fe20000004100 */
[----:B------:R-:W-:Y:S01]  /*d980*/  F2FP.PACK_AB R7, R7, R12 ;  /* 0x0000000c0707723e */ /* 0x000fe200000000ff */
[----:B------:R-:W-:Y:S01]  /*d990*/  HADD2.F32 R8, -RZ, R33.H0_H0 ;  /* 0x20000021ff087230 */ /* 0x000fe20000004100 */
[----:B------:R-:W-:Y:S02]  /*d9a0*/  F2FP.PACK_AB R11, R11, R13 ;  /* 0x0000000d0b0b723e */ /* 0x000fe400000000ff */
[-C--:B------:R-:W-:Y:S02]  /*d9b0*/  FMUL.FTZ R3, R2, R4.reuse ;  /* 0x0000000402037220 */ /* 0x080fe40000410000 */
[C---:B------:R-:W-:Y:S02]  /*d9c0*/  FMUL.FTZ R4, R0.reuse, R4 ;  /* 0x0000000400047220 */ /* 0x040fe40000410000 */
[-C--:B------:R-:W-:Y:S01]  /*d9d0*/  FFMA.FTZ R6, R0, R8.reuse, R3 ;  /* 0x0000000800067223 */ /* 0x080fe20000010003 */
[----:B------:R-:W-:Y:S01]  /*d9e0*/  HADD2.F32 R0, -RZ, R22.H1_H1 ;  /* 0x30000016ff007230 */ /* 0x000fe20000004100 */
[----:B------:R-:W-:Y:S01]  /*d9f0*/  FFMA.FTZ R8, R2, R8, -R4 ;  /* 0x0000000802087223 */ /* 0x000fe20000010804 */
[----:B------:R-:W-:-:S03]  /*da00*/  HADD2.F32 R2, -RZ, R18.H1_H1 ;  /* 0x30000012ff027230 */ /* 0x000fc60000004100 */
[-C--:B------:R-:W-:Y:S01]  /*da10*/  FMUL.FTZ R4, R0, R5.reuse ;  /* 0x0000000500047220 */ /* 0x080fe20000410000 */
[----:B------:R-:W-:Y:S01]  /*da20*/  F2FP.PACK_AB R8, R8, R32 ;  /* 0x000000200808723e */ /* 0x000fe200000000ff */
[----:B------:R-:W-:Y:S01]  /*da30*/  FMUL.FTZ R3, R2, R5 ;  /* 0x0000000502037220 */ /* 0x000fe20000410000 */
[----:B------:R-:W-:Y:S01]  /*da40*/  F2FP.PACK_AB R5, R34, R60 ;  /* 0x0000003c2205723e */ /* 0x000fe200000000ff */
[----:B------:R-:W-:Y:S01]  /*da50*/  FFMA.FTZ R2, R2, R9, -R4 ;  /* 0x0000000902027223 */ /* 0x000fe20000010804 */
[----:B------:R-:W-:Y:S01]  /*da60*/  F2FP.PACK_AB R4, R6, R21 ;  /* 0x000000150604723e */ /* 0x000fe200000000ff */
[----:B------:R-:W-:Y:S01]  /*da70*/  FFMA.FTZ R3, R0, R9, R3 ;  /* 0x0000000900037223 */ /* 0x000fe20000010003 */
[----:B------:R-:W-:Y:S02]  /*da80*/  F2FP.PACK_AB R9, R35, R61 ;  /* 0x0000003d2309723e */ /* 0x000fe400000000ff */
[----:B------:R-:W-:Y:S02]  /*da90*/  F2FP.PACK_AB R10, R2, R17 ;  /* 0x00000011020a723e */ /* 0x000fe400000000ff */
[----:B------:R-:W-:-:S03]  /*daa0*/  F2FP.PACK_AB R6, R3, R15 ;  /* 0x0000000f0306723e */ /* 0x000fc600000000ff */
[----:B------:R1:W-:Y:S04]  /*dab0*/  STS.128 [R101], R8 ;  /* 0x0000000865007388 */ /* 0x0003e80000000c00 */
[----:B------:R1:W-:Y:S02]  /*dac0*/  STS.128 [R14+0xc100], R4 ;  /* 0x00c100040e007388 */ /* 0x0003e40000000c00 */
.L_x_799:
[----:B------:R-:W-:Y:S05]  /*dad0*/  BSYNC B0 ;  /* 0x0000000000007941 */ /* 0x000fea0003800000 */
.L_x_798:
[----:B------:R-:W-:Y:S01]  /*dae0*/  ISETP.GE.AND P0, PT, R107, c[0x0][0x27c], PT ;  /* 0x00009f006b007a0c */ /* 0x000fe20003f06270 */
[----:B------:R-:W-:-:S12]  /*daf0*/  BSSY B0, `(.L_x_800) ;  /* 0x0000062000007945 */ /* 0x000fd80003800000 */
[----:B------:R-:W-:Y:S05]  /*db00*/  @P0 BRA `(.L_x_801) ;  /* 0x0000060000000947 */ /* 0x000fea0003800000 */
[----:B------:R-:W2:Y:S01]  /*db10*/  LDL R34, [R1+0x40] ;  /* 0x0000400001227983 */ /* 0x000ea20000100800 */
[----:B------:R-:W-:Y:S02]  /*db20*/  MOV R0, c[0x0][0x27c] ;  /* 0x00009f0000007a02 */ /* 0x000fe40000000f00 */
[----:B-1----:R-:W-:Y:S02]  /*db30*/  SHF.R.U64 R7, R30, 0x10, R31 ;  /* 0x000000101e077819 */ /* 0x002fe4000000121f */
[----:B------:R-:W-:-:S03]  /*db40*/  LEA.HI R0, R0, R237, RZ, 0x1d ;  /* 0x000000ed00007211 */ /* 0x000fc600078fe8ff */
[----:B------:R-:W-:Y:S01]  /*db50*/  HADD2.F32 R7, -RZ, R7.H0_H0 ;  /* 0x20000007ff077230 */ /* 0x000fe20000004100 */
        /* <DEDUP_REMOVED lines=8> */
[----:B------:R-:W-:-:S03]  /*dbe0*/  HADD2.F32 R2, -RZ, R74.H1_H1 ;  /* 0x3000004aff027230 */ /* 0x000fc60000004100 */
[----:B------:R-:W-:Y:S01]  /*dbf0*/  SHF.L.U32 R16, R0, 0x1, RZ ;  /* 0x0000000100107819 */ /* 0x000fe200000006ff */
[----:B------:R-:W-:-:S04]  /*dc00*/  HADD2.F32 R0, -RZ, R74.H0_H0 ;  /* 0x2000004aff007230 */ /* 0x000fc80000004100 */
[----:B------:R-:W1:Y:S02]  /*dc10*/  LDS.128 R12, [R16+0xc100] ;  /* 0x00c10000100c7984 */ /* 0x000e640000000c00 */
[----:B-1----:R-:W-:Y:S02]  /*dc20*/  HADD2.F32 R3, -RZ, R13.H0_H0 ;  /* 0x2000000dff037230 */ /* 0x002fe40000004100 */
[----:B--2---:R-:W1:Y:S02]  /*dc30*/  LDS.128 R8, [R34] ;  /* 0x0000000022087984 */ /* 0x004e640000000c00 */
[----:B-1----:R-:W-:-:S05]  /*dc40*/  HADD2.F32 R4, -RZ, R9.H0_H0 ;  /* 0x20000009ff047230 */ /* 0x002fca0000004100 */
[CC--:B------:R-:W-:Y:S02]  /*dc50*/  FMUL.FTZ R5, R4.reuse, R0.reuse ;  /* 0x0000000004057220 */ /* 0x0c0fe40000410000 */
[C---:B------:R-:W-:Y:S02]  /*dc60*/  FMUL.FTZ R0, R3.reuse, R0 ;  /* 0x0000000003007220 */ /* 0x040fe40000410000 */
[-C--:B------:R-:W-:Y:S01]  /*dc70*/  FFMA.FTZ R32, R3, R2.reuse, R5 ;  /* 0x0000000203207223 */ /* 0x080fe20000010005 */
[----:B------:R-:W-:Y:S01]  /*dc80*/  HADD2.F32 R3, -RZ, R13.H1_H1 ;  /* 0x3000000dff037230 */ /* 0x000fe20000004100 */
[----:B------:R-:W-:Y:S01]  /*dc90*/  FFMA.FTZ R33, R4, R2, -R0 ;  /* 0x0000000204217223 */ /* 0x000fe20000010800 */
[----:B------:R-:W-:Y:S01]  /*dca0*/  SHF.R.U32.HI R0, RZ, 0x10, R25 ;  /* 0x00000010ff007819 */ /* 0x000fe20000011619 */
[----:B------:R-:W-:Y:S01]  /*dcb0*/  HADD2.F32 R4, -RZ, R9.H1_H1 ;  /* 0x30000009ff047230 */ /* 0x000fe20000004100 */
[----:B------:R-:W-:-:S03]  /*dcc0*/  SHF.R.U32.HI R2, RZ, 0x10, R29 ;  /* 0x00000010ff027819 */ /* 0x000fc6000001161d */
[----:B------:R-:W-:Y:S02]  /*dcd0*/  HADD2.F32 R0, -RZ, R0.H0_H0 ;  /* 0x20000000ff007230 */ /* 0x000fe40000004100 */
[----:B------:R-:W-:-:S03]  /*dce0*/  HADD2.F32 R2, -RZ, R2.H0_H0 ;  /* 0x20000002ff027230 */ /* 0x000fc60000004100 */
[CC--:B------:R-:W-:Y:S02]  /*dcf0*/  FMUL.FTZ R5, R4.reuse, R0.reuse ;  /* 0x0000000004057220 */ /* 0x0c0fe40000410000 */
[C---:B------:R-:W-:Y:S02]  /*dd00*/  FMUL.FTZ R0, R3.reuse, R0 ;  /* 0x0000000003007220 */ /* 0x040fe40000410000 */
[-C--:B------:R-:W-:Y:S01]  /*dd10*/  FFMA.FTZ R22, R3, R2.reuse, R5 ;  /* 0x0000000203167223 */ /* 0x080fe20000010005 */
[----:B------:R-:W-:Y:S01]  /*dd20*/  HADD2.F32 R3, -RZ, R12.H0_H0 ;  /* 0x2000000cff037230 */ /* 0x000fe20000004100 */
[----:B------:R-:W-:Y:S01]  /*dd30*/  FFMA.FTZ R23, R4, R2, -R0 ;  /* 0x0000000204177223 */ /* 0x000fe20000010800 */
[----:B------:R-:W-:Y:S02]  /*dd40*/  HADD2.F32 R0, -RZ, R75.H0_H0 ;  /* 0x2000004bff007230 */ /* 0x000fe40000004100 */
[----:B------:R-:W-:Y:S02]  /*dd50*/  HADD2.F32 R4, -RZ, R8.H0_H0 ;  /* 0x20000008ff047230 */ /* 0x000fe40000004100 */
[----:B------:R-:W-:-:S03]  /*dd60*/  HADD2.F32 R2, -RZ, R76.H0_H0 ;  /* 0x2000004cff027230 */ /* 0x000fc60000004100 */
[CC--:B------:R-:W-:Y:S02]  /*dd70*/  FMUL.FTZ R5, R4.reuse, R0.reuse ;  /* 0x0000000004057220 */ /* 0x0c0fe40000410000 */
[C---:B------:R-:W-:Y:S02]  /*dd80*/  FMUL.FTZ R0, R3.reuse, R0 ;  /* 0x0000000003007220 */ /* 0x040fe40000410000 */
[-C--:B------:R-:W-:Y:S01]  /*dd90*/  FFMA.FTZ R20, R3, R2.reuse, R5 ;  /* 0x0000000203147223 */ /* 0x080fe20000010005 */
[----:B------:R-:W-:Y:S01]  /*dda0*/  HADD2.F32 R3, -RZ, R14.H0_H0 ;  /* 0x2000000eff037230 */ /* 0x000fe20000004100 */
[----:B------:R-:W-:Y:S01]  /*ddb0*/  FFMA.FTZ R21, R4, R2, -R0 ;  /* 0x0000000204157223 */ /* 0x000fe20000010800 */
[----:B------:R-:W-:Y:S02]  /*ddc0*/  HADD2.F32 R0, -RZ, R75.H1_H1 ;  /* 0x3000004bff007230 */ /* 0x000fe40000004100 */
        /* <DEDUP_REMOVED lines=9> */
[----:B------:R-:W-:-:S03]  /*de60*/  HADD2.F32 R2, -RZ, R77.H1_H1 ;  /* 0x3000004dff027230 */ /* 0x000fc60000004100 */
        /* <DEDUP_REMOVED lines=13> */
[----:B------:R-:W-:Y:S01]  /*df40*/  HADD2.F32 R3, -RZ, R8.H1_H1 ;  /* 0x30000008ff037230 */ /* 0x000fe20000004100 */
[----:B------:R-:W-:Y:S01]  /*df50*/  FFMA.FTZ R11, R4, R2, -R0 ;  /* 0x00000002040b7223 */ /* 0x000fe20000010800 */
[----:B------:R-:W-:Y:S02]  /*df60*/  SHF.R.U64 R0, R24, 0x10, R25 ;  /* 0x0000001018007819 */ /* 0x000fe40000001219 */
[----:B------:R-:W-:Y:S02]  /*df70*/  SHF.R.U64 R2, R28, 0x10, R29 ;  /* 0x000000101c027819 */ /* 0x000fe4000000121d */
[----:B------:R-:W-:Y:S01]  /*df80*/  SHF.R.U64 R5, R26, 0x10, R27 ;  /* 0x000000101a057819 */ /* 0x000fe2000000121b */
[----:B------:R-:W-:Y:S01]  /*df90*/  HADD2.F32 R4, -RZ, R0.H0_H0 ;  /* 0x20000000ff047230 */ /* 0x000fe20000004100 */
[----:B------:R-:W-:Y:S01]  /*dfa0*/  F2FP.PACK_AB R11, R11, R17 ;  /* 0x000000110b0b723e */ /* 0x000fe200000000ff */
[----:B------:R-:W-:-:S02]  /*dfb0*/  HADD2.F32 R0, -RZ, R12.H1_H1 ;  /* 0x3000000cff007230 */ /* 0x000fc40000004100 */
[----:B------:R-:W-:Y:S01]  /*dfc0*/  HADD2.F32 R6, -RZ, R2.H0_H0 ;  /* 0x20000002ff067230 */ /* 0x000fe20000004100 */
[CC--:B------:R-:W-:Y:S01]  /*dfd0*/  FMUL.FTZ R2, R3.reuse, R4.reuse ;  /* 0x0000000403027220 */ /* 0x0c0fe20000410000 */
[----:B------:R-:W-:Y:S01]  /*dfe0*/  HADD2.F32 R5, -RZ, R5.H0_H0 ;  /* 0x20000005ff057230 */ /* 0x000fe20000004100 */
[C---:B------:R-:W-:Y:S02]  /*dff0*/  FMUL.FTZ R4, R0.reuse, R4 ;  /* 0x0000000400047220 */ /* 0x040fe40000410000 */
[-C--:B------:R-:W-:Y:S01]  /*e000*/  FFMA.FTZ R8, R0, R6.reuse, R2 ;  /* 0x0000000600087223 */ /* 0x080fe20000010002 */
[----:B------:R-:W-:Y:S01]  /*e010*/  HADD2.F32 R0, -RZ, R14.H1_H1 ;  /* 0x3000000eff007230 */ /* 0x000fe20000004100 */
[----:B------:R-:W-:Y:S01]  /*e020*/  FFMA.FTZ R6, R3, R6, -R4 ;  /* 0x0000000603067223 */ /* 0x000fe20000010804 */
[----:B------:R-:W-:-:S03]  /*e030*/  HADD2.F32 R2, -RZ, R10.H1_H1 ;  /* 0x3000000aff027230 */ /* 0x000fc60000004100 */
[-C--:B------:R-:W-:Y:S02]  /*e040*/  FMUL.FTZ R4, R0, R5.reuse ;  /* 0x0000000500047220 */ /* 0x080fe40000410000 */
[----:B------:R-:W-:Y:S01]  /*e050*/  FMUL.FTZ R3, R2, R5 ;  /* 0x0000000502037220 */ /* 0x000fe20000410000 */
[----:B------:R-:W-:Y:S01]  /*e060*/  F2FP.PACK_AB R5, R22, R32 ;  /* 0x000000201605723e */ /* 0x000fe200000000ff */
[-C--:B------:R-:W-:Y:S01]  /*e070*/  FFMA.FTZ R2, R2, R7.reuse, -R4 ;  /* 0x0000000702027223 */ /* 0x080fe20000010804 */
[----:B------:R-:W-:Y:S01]  /*e080*/  F2FP.PACK_AB R4, R8, R20 ;  /* 0x000000140804723e */ /* 0x000fe200000000ff */
[----:B------:R-:W-:Y:S01]  /*e090*/  FFMA.FTZ R3, R0, R7, R3 ;  /* 0x0000000700037223 */ /* 0x000fe20000010003 */
[----:B------:R-:W-:Y:S02]  /*e0a0*/  F2FP.PACK_AB R7, R9, R13 ;  /* 0x0000000d0907723e */ /* 0x000fe400000000ff */
[----:B------:R-:W-:Y:S02]  /*e0b0*/  F2FP.PACK_AB R9, R23, R33 ;  /* 0x000000211709723e */ /* 0x000fe400000000ff */
[----:B------:R-:W-:-:S02]  /*e0c0*/  F2FP.PACK_AB R8, R6, R21 ;  /* 0x000000150608723e */ /* 0x000fc400000000ff */
[----:B------:R-:W-:Y:S02]  /*e0d0*/  F2FP.PACK_AB R10, R2, R18 ;  /* 0x00000012020a723e */ /* 0x000fe400000000ff */
[----:B------:R-:W-:-:S03]  /*e0e0*/  F2FP.PACK_AB R6, R3, R19 ;  /* 0x000000130306723e */ /* 0x000fc600000000ff */
[----:B------:R1:W-:Y:S04]  /*e0f0*/  STS.128 [R34], R8 ;  /* 0x0000000822007388 */ /* 0x0003e80000000c00 */
[----:B------:R1:W-:Y:S02]  /*e100*/  STS.128 [R16+0xc100], R4 ;  /* 0x00c1000410007388 */ /* 0x0003e40000000c00 */
.L_x_801:
[----:B------:R-:W-:Y:S05]  /*e110*/  BSYNC B0 ;  /* 0x0000000000007941 */ /* 0x000fea0003800000 */
.L_x_800:
[----:B------:R-:W-:-:S13]  /*e120*/  ISETP.GE.AND P0, PT, R106, c[0x0][0x27c], PT ;  /* 0x00009f006a007a0c */ /* 0x000fda0003f06270 */
[----:B------:R-:W-:Y:S05]  /*e130*/  @P0 BRA `(.L_x_797) ;  /* 0x0000060000000947 */ /* 0x000fea0003800000 */
[----:B------:R-:W2:Y:S01]  /*e140*/  LDL R60, [R1+0x38] ;  /* 0x00003800013c7983 */ /* 0x000ea20000100800 */
[----:B------:R-:W-:Y:S01]  /*e150*/  MOV R0, c[0x0][0x27c] ;  /* 0x00009f0000007a02 */ /* 0x000fe20000000f00 */
[----:B------:R-:W-:Y:S01]  /*e160*/  HADD2.F32 R13, -RZ, R79.H0_H0 ;  /* 0x2000004fff0d7230 */ /* 0x000fe20000004100 */
[----:B-1----:R-:W-:Y:S01]  /*e170*/  SHF.R.U32.HI R8, RZ, 0x10, R37 ;  /* 0x00000010ff087819 */ /* 0x002fe20000011625 */
[----:B------:R-:W-:Y:S01]  /*e180*/  HADD2.F32 R15, -RZ, R81.H0_H0 ;  /* 0x20000051ff0f7230 */ /* 0x000fe20000004100 */
[----:B------:R-:W-:Y:S01]  /*e190*/  LEA.HI R0, R0, R236, RZ, 0x1d ;  /* 0x000000ec00007211 */ /* 0x000fe200078fe8ff */
[----:B------:R-:W-:Y:S01]  /*e1a0*/  HADD2.F32 R11, -RZ, R82.H0_H0 ;  /* 0x20000052ff0b7230 */ /* 0x000fe20000004100 */
[----:B------:R-:W-:Y:S01]  /*e1b0*/  SHF.R.U32.HI R9, RZ, 0x10, R41 ;  /* 0x00000010ff097819 */ /* 0x000fe20000011629 */
[----:B------:R-:W-:Y:S01]  /*e1c0*/  HADD2.F32 R10, -RZ, R8.H0_H0 ;  /* 0x20000008ff0a7230 */ /* 0x000fe20000004100 */
[----:B------:R-:W-:Y:S02]  /*e1d0*/  SHF.R.S32.HI R2, RZ, 0x1f, R0 ;  /* 0x0000001fff027819 */ /* 0x000fe40000011400 */
[----:B------:R-:W-:-:S02]  /*e1e0*/  SHF.L.U32 R3, R0, 0x3, RZ ;  /* 0x0000000300037819 */ /* 0x000fc400000006ff */
[----:B------:R-:W-:Y:S02]  /*e1f0*/  LEA.HI R0, R2, R0, RZ, 0x3 ;  /* 0x0000000002007211 */ /* 0x000fe400078f18ff */
[----:B------:R-:W-:Y:S02]  /*e200*/  LOP3.LUT R2, R238, 0x38, R3, 0xf8, !PT ;  /* 0x00000038ee027812 */ /* 0x000fe400078ef803 */
[----:B------:R-:W-:Y:S02]  /*e210*/  SHF.L.U32 R0, R0, 0xa, RZ ;  /* 0x0000000a00007819 */ /* 0x000fe400000006ff */
[----:B------:R-:W-:Y:S02]  /*e220*/  LOP3.LUT R2, R2, R239, RZ, 0x3c, !PT ;  /* 0x000000ef02027212 */ /* 0x000fe400078e3cff */
[----:B------:R-:W-:Y:S02]  /*e230*/  LOP3.LUT R0, R0, 0x7fffe000, RZ, 0xc0, !PT ;  /* 0x7fffe00000007812 */ /* 0x000fe400078ec0ff */
[----:B------:R-:W-:-:S02]  /*e240*/  SHF.R.U64 R33, R36, 0x10, R37 ;  /* 0x0000001024217819 */ /* 0x000fc40000001225 */
[----:B------:R-:W-:Y:S02]  /*e250*/  IADD3 R0, R2, R0, R240 ;  /* 0x0000000002007210 */ /* 0x000fe40007ffe0f0 */
[--C-:B------:R-:W-:Y:S01]  /*e260*/  SHF.R.U64 R30, R38, 0x10, R39.reuse ;  /* 0x00000010261e7819 */ /* 0x100fe20000001227 */
[----:B------:R-:W-:Y:S01]  /*e270*/  HADD2.F32 R38, -RZ, R9.H0_H0 ;  /* 0x20000009ff267230 */ /* 0x000fe20000004100 */
[----:B------:R-:W-:Y:S01]  /*e280*/  SHF.L.U32 R22, R0, 0x1, RZ ;  /* 0x0000000100167819 */ /* 0x000fe200000006ff */
[----:B------:R-:W-:Y:S01]  /*e290*/  HADD2.F32 R0, -RZ, R78.H0_H0 ;  /* 0x2000004eff007230 */ /* 0x000fe20000004100 */
[----:B------:R-:W-:Y:S02]  /*e2a0*/  SHF.R.U32.HI R24, RZ, 0x10, R39 ;  /* 0x00000010ff187819 */ /* 0x000fe40000011627 */
[----:B------:R-:W-:Y:S01]  /*e2b0*/  SHF.R.U32.HI R28, RZ, 0x10, R43 ;  /* 0x00000010ff1c7819 */ /* 0x000fe2000001162b */
[----:B------:R-:W1:Y:S01]  /*e2c0*/  LDS.128 R16, [R22+0xc100] ;  /* 0x00c1000016107984 */ /* 0x000e620000000c00 */
[----:B------:R-:W-:-:S02]  /*e2d0*/  SHF.R.U64 R40, R40, 0x10, R41 ;  /* 0x0000001028287819 */ /* 0x000fc40000001229 */
[----:B------:R-:W-:Y:S01]  /*e2e0*/  SHF.R.U64 R34, R42, 0x10, R43 ;  /* 0x000000102a227819 */ /* 0x000fe2000000122b */
[----:B------:R-:W-:Y:S02]  /*e2f0*/  HADD2.F32 R37, -RZ, R28.H0_H0 ;  /* 0x2000001cff257230 */ /* 0x000fe40000004100 */
[----:B------:R-:W-:Y:S02]  /*e300*/  HADD2.F32 R28, -RZ, R40.H0_H0 ;  /* 0x20000028ff1c7230 */ /* 0x000fe40000004100 */
[----:B-1----:R-:W-:-:S05]  /*e310*/  HADD2.F32 R2, -RZ, R17.H0_H0 ;  /* 0x20000011ff027230 */ /* 0x002fca0000004100 */
[-C--:B------:R-:W-:Y:S01]  /*e320*/  FMUL.FTZ R23, R2, R0.reuse ;  /* 0x0000000002177220 */ /* 0x080fe20000410000 */
[----:B--2---:R-:W1:Y:S02]  /*e330*/  LDS.128 R4, [R60] ;  /* 0x000000003c047984 */ /* 0x004e640000000c00 */
[--C-:B-1----:R-:W-:Y:S02]  /*e340*/  HADD2.F32 R14, -RZ, R5.reuse.H0_H0 ;  /* 0x20000005ff0e7230 */ /* 0x102fe40000004100 */
[----:B------:R-:W-:Y:S02]  /*e350*/  HADD2.F32 R20, -RZ, R5.H1_H1 ;  /* 0x30000005ff147230 */ /* 0x000fe40000004100 */
[----:B------:R-:W-:Y:S01]  /*e360*/  HADD2.F32 R21, -RZ, R4.H0_H0 ;  /* 0x20000004ff157230 */ /* 0x000fe20000004100 */
[----:B------:R-:W-:Y:S01]  /*e370*/  FMUL.FTZ R3, R14, R0 ;  /* 0x000000000e037220 */ /* 0x000fe20000410000 */
[----:B------:R-:W-:Y:S01]  /*e380*/  HADD2.F32 R0, -RZ, R78.H1_H1 ;  /* 0x3000004eff007230 */ /* 0x000fe20000004100 */
[----:B------:R-:W-:Y:S01]  /*e390*/  FMUL.FTZ R5, R20, R10 ;  /* 0x0000000a14057220 */ /* 0x000fe20000410000 */
[----:B------:R-:W-:Y:S01]  /*e3a0*/  HADD2.F32 R12, -RZ, R6.H0_H0 ;  /* 0x20000006ff0c7230 */ /* 0x000fe20000004100 */
[-C--:B------:R-:W-:Y:S01]  /*e3b0*/  FFMA.FTZ R36, R2, R13.reuse, R3 ;  /* 0x0000000d02247223 */ /* 0x080fe20000010003 */
[----:B------:R-:W-:Y:S01]  /*e3c0*/  HADD2.F32 R2, -RZ, R17.H1_H1 ;  /* 0x30000011ff027230 */ /* 0x000fe20000004100 */
[----:B------:R-:W-:Y:S01]  /*e3d0*/  FMUL.FTZ R8, R21, R0 ;  /* 0x0000000015087220 */ /* 0x000fe20000410000 */
[----:B------:R-:W-:Y:S01]  /*e3e0*/  HADD2.F32 R3, -RZ, R16.H0_H0 ;  /* 0x20000010ff037230 */ /* 0x000fe20000004100 */
[----:B------:R-:W-:Y:S01]  /*e3f0*/  FFMA.FTZ R26, R14, R13, -R23 ;  /* 0x0000000d0e1a7223 */ /* 0x000fe20000010817 */
[----:B------:R-:W-:Y:S01]  /*e400*/  HADD2.F32 R23, -RZ, R24.H0_H0 ;  /* 0x20000018ff177230 */ /* 0x000fe20000004100 */
[C---:B------:R-:W-:Y:S01]  /*e410*/  FMUL.FTZ R29, R2.reuse, R10 ;  /* 0x0000000a021d7220 */ /* 0x040fe20000410000 */
[----:B------:R-:W-:Y:S01]  /*e420*/  HADD2.F32 R10, -RZ, R4.H1_H1 ;  /* 0x30000004ff0a7230 */ /* 0x000fe20000004100 */
[----:B------:R-:W-:Y:S01]  /*e430*/  FFMA.FTZ R35, R2, R38, R5 ;  /* 0x0000002602237223 */ /* 0x000fe20000010005 */
[----:B------:R-:W-:Y:S01]  /*e440*/  HADD2.F32 R2, -RZ, R18.H0_H0 ;  /* 0x20000012ff027230 */ /* 0x000fe20000004100 */
[C---:B------:R-:W-:Y:S01]  /*e450*/  FMUL.FTZ R27, R3.reuse, R0 ;  /* 0x00000000031b7220 */ /* 0x040fe20000410000 */
[----:B------:R-:W-:Y:S01]  /*e460*/  HADD2.F32 R0, -RZ, R79.H1_H1 ;  /* 0x3000004fff007230 */ /* 0x000fe20000004100 */
[-C--:B------:R-:W-:Y:S01]  /*e470*/  FFMA.FTZ R32, R3, R15.reuse, R8 ;  /* 0x0000000f03207223 */ /* 0x080fe20000010008 */
[----:B------:R-:W-:Y:S01]  /*e480*/  HADD2.F32 R8, -RZ, R7.H0_H0 ;  /* 0x20000007ff087230 */ /* 0x000fe20000004100 */
[----:B------:R-:W-:Y:S01]  /*e490*/  FFMA.FTZ R15, R21, R15, -R27 ;  /* 0x0000000f150f7223 */ /* 0x000fe2000001081b */
[----:B------:R-:W-:Y:S01]  /*e4a0*/  HADD2.F32 R4, -RZ, R19.H0_H0 ;  /* 0x20000013ff047230 */ /* 0x000fe20000004100 */
[-C--:B------:R-:W-:Y:S01]  /*e4b0*/  FMUL.FTZ R3, R12, R0.reuse ;  /* 0x000000000c037220 */ /* 0x080fe20000410000 */
[----:B------:R-:W-:Y:S01]  /*e4c0*/  HADD2.F32 R7, -RZ, R7.H1_H1 ;  /* 0x30000007ff077230 */ /* 0x000fe20000004100 */
[C---:B------:R-:W-:Y:S01]  /*e4d0*/  FMUL.FTZ R25, R2.reuse, R0 ;  /* 0x0000000002197220 */ /* 0x040fe20000410000 */
[----:B------:R-:W-:Y:S01]  /*e4e0*/  HADD2.F32 R0, -RZ, R81.H1_H1 ;  /* 0x30000051ff007230 */ /* 0x000fe20000004100 */
[-C--:B------:R-:W-:Y:S01]  /*e4f0*/  FFMA.FTZ R31, R2, R11.reuse, R3 ;  /* 0x0000000b021f7223 */ /* 0x080fe20000010003 */
[----:B------:R-:W-:Y:S01]  /*e500*/  HADD2.F32 R2, -RZ, R83.H0_H0 ;  /* 0x20000053ff027230 */ /* 0x000fe20000004100 */
[----:B------:R-:W-:Y:S01]  /*e510*/  FFMA.FTZ R12, R12, R11, -R25 ;  /* 0x0000000b0c0c7223 */ /* 0x000fe20000010819 */
[----:B------:R-:W-:Y:S01]  /*e520*/  HADD2.F32 R3, -RZ, R19.H1_H1 ;  /* 0x30000013ff037230 */ /* 0x000fe20000004100 */
[-C--:B------:R-:W-:Y:S01]  /*e530*/  FMUL.FTZ R13, R8, R0.reuse ;  /* 0x00000000080d7220 */ /* 0x080fe20000410000 */
[----:B------:R-:W-:Y:S01]  /*e540*/  HADD2.F32 R9, -RZ, R6.H1_H1 ;  /* 0x30000006ff097230 */ /* 0x000fe20000004100 */
[C---:B------:R-:W-:Y:S01]  /*e550*/  FMUL.FTZ R17, R4.reuse, R0 ;  /* 0x0000000004117220 */ /* 0x040fe20000410000 */
[----:B------:R-:W-:Y:S01]  /*e560*/  HADD2.F32 R6, -RZ, R16.H1_H1 ;  /* 0x30000010ff067230 */ /* 0x000fe20000004100 */
[----:B------:R-:W-:Y:S01]  /*e570*/  FFMA.FTZ R19, R4, R2, R13 ;  /* 0x0000000204137223 */ /* 0x000fe2000001000d */
[----:B------:R-:W-:Y:S01]  /*e580*/  HADD2.F32 R4, -RZ, R33.H0_H0 ;  /* 0x20000021ff047230 */ /* 0x000fe20000004100 */
[-C--:B------:R-:W-:Y:S01]  /*e590*/  FMUL.FTZ R0, R7, R23.reuse ;  /* 0x0000001707007220 */ /* 0x080fe20000410000 */
[----:B------:R-:W-:Y:S01]  /*e5a0*/  HADD2.F32 R14, -RZ, R30.H0_H0 ;  /* 0x2000001eff0e7230 */ /* 0x000fe20000004100 */
[C---:B------:R-:W-:Y:S01]  /*e5b0*/  FMUL.FTZ R13, R3.reuse, R23 ;  /* 0x00000017030d7220 */ /* 0x040fe20000410000 */
[----:B------:R-:W-:Y:S01]  /*e5c0*/  HADD2.F32 R5, -RZ, R18.H1_H1 ;  /* 0x30000012ff057230 */ /* 0x000fe20000004100 */
[----:B------:R-:W-:Y:S01]  /*e5d0*/  FFMA.FTZ R16, R3, R37, R0 ;  /* 0x0000002503107223 */ /* 0x000fe20000010000 */
[----:B------:R-:W-:Y:S01]  /*e5e0*/  HADD2.F32 R24, -RZ, R34.H0_H0 ;  /* 0x20000022ff187230 */ /* 0x000fe20000004100 */
[----:B------:R-:W-:-:S02]  /*e5f0*/  FMUL.FTZ R3, R10, R4 ;  /* 0x000000040a037220 */ /* 0x000fc40000410000 */
[----:B------:R-:W-:Y:S02]  /*e600*/  FMUL.FTZ R0, R9, R14 ;  /* 0x0000000e09007220 */ /* 0x000fe40000410000 */
[C---:B------:R-:W-:Y:S02]  /*e610*/  FFMA.FTZ R18, R6.reuse, R28, R3 ;  /* 0x0000001c06127223 */ /* 0x040fe40000010003 */
[----:B------:R-:W-:Y:S02]  /*e620*/  FMUL.FTZ R4, R6, R4 ;  /* 0x0000000406047220 */ /* 0x000fe40000410000 */
[C---:B------:R-:W-:Y:S02]  /*e630*/  FMUL.FTZ R3, R5.reuse, R14 ;  /* 0x0000000e05037220 */ /* 0x040fe40000410000 */
[----:B------:R-:W-:Y:S01]  /*e640*/  FFMA.FTZ R23, R5, R24, R0 ;  /* 0x0000001805177223 */ /* 0x000fe20000010000 */
[----:B------:R-:W-:Y:S01]  /*e650*/  F2FP.PACK_AB R5, R35, R36 ;  /* 0x000000242305723e */ /* 0x000fe200000000ff */
[----:B------:R-:W-:-:S02]  /*e660*/  FFMA.FTZ R14, R20, R38, -R29 ;  /* 0x00000026140e7223 */ /* 0x000fc4000001081d */
[----:B------:R-:W-:Y:S02]  /*e670*/  FFMA.FTZ R2, R8, R2, -R17 ;  /* 0x0000000208027223 */ /* 0x000fe40000010811 */
        /* <DEDUP_REMOVED lines=9> */
[----:B------:R-:W-:-:S03]  /*e710*/  F2FP.PACK_AB R6, R23, R31 ;  /* 0x0000001f1706723e */ /* 0x000fc600000000ff */
[----:B------:R1:W-:Y:S04]  /*e720*/  STS.128 [R60], R8 ;  /* 0x000000083c007388 */ /* 0x0003e80000000c00 */
[----:B------:R1:W-:Y:S02]  /*e730*/  STS.128 [R22+0xc100], R4 ;  /* 0x00c1000416007388 */ /* 0x0003e40000000c00 */
.L_x_797:
[----:B------:R-:W-:Y:S05]  /*e740*/  BSYNC B1 ;  /* 0x0000000000017941 */ /* 0x000fea0003800000 */
.L_x_796:
[----:B------:R-:W-:-:S04]  /*e750*/  IADD3 R0, R223, 0x40, RZ ;  /* 0x00000040df007810 */ /* 0x000fc80007ffe0ff */
[----:B------:R-:W-:-:S13]  /*e760*/  ISETP.GE.AND P0, PT, R0, R73, PT ;  /* 0x000000490000720c */ /* 0x000fda0003f06270 */
[----:B------:R-:W-:Y:S05]  /*e770*/  @P0 BRA `(.L_x_781) ;  /* 0x0000132000000947 */ /* 0x000fea0003800000 */
[----:B------:R2:W5:Y:S01]  /*e780*/  LDL R42, [R1+0x1c] ;  /* 0x00001c00012a7983 */ /* 0x0005620000100800 */
[----:B------:R-:W-:Y:S01]  /*e790*/  ISETP.GE.AND P0, PT, R104, c[0x0][0x27c], PT ;  /* 0x00009f0068007a0c */ /* 0x000fe20003f06270 */
[----:B------:R-:W-:Y:S01]  /*e7a0*/  BSSY B0, `(.L_x_802) ;  /* 0x0000069000007945 */ /* 0x000fe20003800000 */
[C---:B------:R-:W-:Y:S02]  /*e7b0*/  IADD3 R43, R223.reuse, 0x40, RZ ;  /* 0x00000040df2b7810 */ /* 0x040fe40007ffe0ff */
[----:B-1----:R-:W-:-:S03]  /*e7c0*/  IADD3 R60, R223, 0x40, RZ ;  /* 0x00000040df3c7810 */ /* 0x002fc60007ffe0ff */
[----:B------:R-:W-:Y:S02]  /*e7d0*/  IMAD.SHL.U32 R43, R43, 0x40, RZ ;  /* 0x000000402b2b7824 */ /* 0x000fe400078e00ff */
[----:B------:R-:W-:-:S03]  /*e7e0*/  IMAD.SHL.U32 R60, R60, 0x40, RZ ;  /* 0x000000403c3c7824 */ /* 0x000fc600078e00ff */
[----:B------:R-:W-:Y:S02]  /*e7f0*/  LOP3.LUT R43, R43, 0x1c0, RZ, 0xc0, !PT ;  /* 0x000001c02b2b7812 */ /* 0x000fe400078ec0ff */
[----:B------:R-:W-:Y:S02]  /*e800*/  LOP3.LUT R60, R60, 0x1c0, RZ, 0xc0, !PT ;  /* 0x000001c03c3c7812 */ /* 0x000fe400078ec0ff */
[----:B------:R-:W-:Y:S01]  /*e810*/  SHF.R.U32.HI R43, RZ, 0x3, R43 ;  /* 0x00000003ff2b7819 */ /* 0x000fe2000001162b */
[----:B------:R-:W-:Y:S05]  /*e820*/  @P0 BRA `(.L_x_803) ;  /* 0x0000060000000947 */ /* 0x000fea0003800000 */
[----:B------:R-:W3:Y:S01]  /*e830*/  LDL R41, [R1+0x48] ;  /* 0x0000480001297983 */ /* 0x000ee20000100800 */
[----:B------:R-:W-:Y:S02]  /*e840*/  MOV R0, c[0x0][0x27c] ;  /* 0x00009f0000007a02 */ /* 0x000fe40000000f00 */
[----:B------:R-:W-:Y:S02]  /*e850*/  SHF.R.U32.HI R23, RZ, 0x10, R49 ;  /* 0x00000010ff177819 */ /* 0x000fe40000011631 */
[----:B------:R-:W-:-:S02]  /*e860*/  LEA.HI R0, R0, R249, RZ, 0x1d ;  /* 0x000000f900007211 */ /* 0x000fc400078fe8ff */
[----:B------:R-:W-:Y:S02]  /*e870*/  SHF.R.U32.HI R24, RZ, 0x10, R45 ;  /* 0x00000010ff187819 */ /* 0x000fe4000001162d */
[----:B------:R-:W-:Y:S02]  /*e880*/  SHF.R.S32.HI R3, RZ, 0x1f, R0 ;  /* 0x0000001fff037819 */ /* 0x000fe40000011400 */
[----:B------:R-:W-:Y:S01]  /*e890*/  SHF.L.U32 R2, R0, 0x3, RZ ;  /* 0x0000000300027819 */ /* 0x000fe200000006ff */
[----:B------:R-:W-:Y:S01]  /*e8a0*/  HADD2.F32 R40, -RZ, R24.H0_H0 ;  /* 0x20000018ff287230 */ /* 0x000fe20000004100 */
[----:B------:R-:W-:Y:S02]  /*e8b0*/  LEA.HI R0, R3, R0, RZ, 0x3 ;  /* 0x0000000003007211 */ /* 0x000fe400078f18ff */
[----:B------:R-:W-:Y:S02]  /*e8c0*/  LOP3.LUT R2, R60, 0x38, R2, 0xf8, !PT ;  /* 0x000000383c027812 */ /* 0x000fe400078ef802 */
[----:B------:R-:W-:-:S02]  /*e8d0*/  SHF.L.U32 R0, R0, 0xa, RZ ;  /* 0x0000000a00007819 */ /* 0x000fc400000006ff */
[----:B------:R-:W-:Y:S02]  /*e8e0*/  LOP3.LUT R2, R2, R43, RZ, 0x3c, !PT ;  /* 0x0000002b02027212 */ /* 0x000fe400078e3cff */
[----:B------:R-:W-:Y:S02]  /*e8f0*/  LOP3.LUT R0, R0, 0x7fffe000, RZ, 0xc0, !PT ;  /* 0x7fffe00000007812 */ /* 0x000fe400078ec0ff */
[----:B------:R-:W-:Y:S02]  /*e900*/  SHF.R.U32.HI R25, RZ, 0x10, R51 ;  /* 0x00000010ff197819 */ /* 0x000fe40000011633 */
[----:B-----5:R-:W-:Y:S02]  /*e910*/  IADD3 R0, R2, R0, R42 ;  /* 0x0000000002007210 */ /* 0x020fe40007ffe02a */
[----:B------:R-:W-:Y:S02]  /*e920*/  SHF.R.U64 R36, R48, 0x10, R49 ;  /* 0x0000001030247819 */ /* 0x000fe40000001231 */
[----:B------:R-:W-:Y:S01]  /*e930*/  SHF.L.U32 R22, R0, 0x1, RZ ;  /* 0x0000000100167819 */ /* 0x000fe200000006ff */
[----:B------:R-:W-:Y:S01]  /*e940*/  HADD2.F32 R0, -RZ, R82.H1_H1 ;  /* 0x30000052ff007230 */ /* 0x000fe20000004100 */
[----:B------:R-:W-:-:S02]  /*e950*/  SHF.R.U32.HI R27, RZ, 0x10, R47 ;  /* 0x00000010ff1b7819 */ /* 0x000fc4000001162f */
[----:B------:R-:W-:Y:S01]  /*e960*/  SHF.R.U64 R38, R44, 0x10, R45 ;  /* 0x000000102c267819 */ /* 0x000fe2000000122d */
[----:B------:R-:W1:Y:S01]  /*e970*/  LDS.128 R8, [R22+0xc100] ;  /* 0x00c1000016087984 */ /* 0x000e620000000c00 */
[----:B------:R-:W-:Y:S01]  /*e980*/  SHF.R.U64 R31, R50, 0x10, R51 ;  /* 0x00000010321f7819 */ /* 0x000fe20000001233 */
[----:B------:R-:W-:Y:S01]  /*e990*/  HADD2.F32 R39, -RZ, R27.H0_H0 ;  /* 0x2000001bff277230 */ /* 0x000fe20000004100 */
[----:B------:R-:W-:Y:S01]  /*e9a0*/  SHF.R.U64 R37, R46, 0x10, R47 ;  /* 0x000000102e257819 */ /* 0x000fe2000000122f */
[----:B------:R-:W-:Y:S02]  /*e9b0*/  HADD2.F32 R38, -RZ, R38.H0_H0 ;  /* 0x20000026ff267230 */ /* 0x000fe40000004100 */
[--C-:B-1----:R-:W-:Y:S02]  /*e9c0*/  HADD2.F32 R3, -RZ, R9.reuse.H0_H0 ;  /* 0x20000009ff037230 */ /* 0x102fe40000004100 */
[----:B------:R-:W-:Y:S02]  /*e9d0*/  HADD2.F32 R2, -RZ, R9.H1_H1 ;  /* 0x30000009ff027230 */ /* 0x000fe40000004100 */
[--C-:B------:R-:W-:Y:S01]  /*e9e0*/  HADD2.F32 R9, -RZ, R8.reuse.H0_H0 ;  /* 0x20000008ff097230 */ /* 0x100fe20000004100 */
[----:B------:R-:W-:Y:S01]  /*e9f0*/  FMUL.FTZ R30, R3, R0 ;  /* 0x00000000031e7220 */ /* 0x000fe20000410000 */
[----:B------:R-:W-:-:S02]  /*ea00*/  HADD2.F32 R13, -RZ, R8.H1_H1 ;  /* 0x30000008ff0d7230 */ /* 0x000fc40000004100 */
[----:B------:R-:W-:Y:S02]  /*ea10*/  HADD2.F32 R8, -RZ, R11.H0_H0 ;  /* 0x2000000bff087230 */ /* 0x000fe40000004100 */
[--C-:B------:R-:W-:Y:S02]  /*ea20*/  HADD2.F32 R12, -RZ, R10.reuse.H0_H0 ;  /* 0x2000000aff0c7230 */ /* 0x100fe40000004100 */
[----:B------:R-:W-:Y:S01]  /*ea30*/  HADD2.F32 R10, -RZ, R10.H1_H1 ;  /* 0x3000000aff0a7230 */ /* 0x000fe20000004100 */
[----:B---3--:R-:W1:Y:S02]  /*ea40*/  LDS.128 R4, [R41] ;  /* 0x0000000029047984 */ /* 0x008e640000000c00 */
[----:B-1----:R-:W-:Y:S02]  /*ea50*/  HADD2.F32 R21, -RZ, R5.H0_H0 ;  /* 0x20000005ff157230 */ /* 0x002fe40000004100 */
[--C-:B------:R-:W-:Y:S02]  /*ea60*/  HADD2.F32 R15, -RZ, R7.reuse.H0_H0 ;  /* 0x20000007ff0f7230 */ /* 0x100fe40000004100 */
[----:B------:R-:W-:-:S02]  /*ea70*/  HADD2.F32 R14, -RZ, R7.H1_H1 ;  /* 0x30000007ff0e7230 */ /* 0x000fc40000004100 */
[----:B------:R-:W-:Y:S02]  /*ea80*/  HADD2.F32 R7, -RZ, R11.H1_H1 ;  /* 0x3000000bff077230 */ /* 0x000fe40000004100 */
[----:B------:R-:W-:Y:S01]  /*ea90*/  HADD2.F32 R19, -RZ, R5.H1_H1 ;  /* 0x30000005ff137230 */ /* 0x000fe20000004100 */
[----:B------:R-:W-:Y:S01]  /*eaa0*/  FMUL.FTZ R5, R21, R0 ;  /* 0x0000000015057220 */ /* 0x000fe20000410000 */
[----:B------:R-:W-:Y:S02]  /*eab0*/  HADD2.F32 R11, -RZ, R23.H0_H0 ;  /* 0x20000017ff0b7230 */ /* 0x000fe40000004100 */
[--C-:B------:R-:W-:Y:S02]  /*eac0*/  HADD2.F32 R17, -RZ, R6.reuse.H0_H0 ;  /* 0x20000006ff117230 */ /* 0x100fe40000004100 */
[----:B------:R-:W-:Y:S01]  /*ead0*/  HADD2.F32 R16, -RZ, R6.H1_H1 ;  /* 0x30000006ff107230 */ /* 0x000fe20000004100 */
[-C--:B------:R-:W-:Y:S01]  /*eae0*/  FMUL.FTZ R0, R19, R11.reuse ;  /* 0x0000000b13007220 */ /* 0x080fe20000410000 */
[----:B------:R-:W-:Y:S01]  /*eaf0*/  HADD2.F32 R6, -RZ, R84.H0_H0 ;  /* 0x20000054ff067230 */ /* 0x000fe20000004100 */
[C---:B------:R-:W-:Y:S01]  /*eb00*/  FMUL.FTZ R29, R2.reuse, R11 ;  /* 0x0000000b021d7220 */ /* 0x040fe20000410000 */
[--C-:B------:R-:W-:Y:S01]  /*eb10*/  HADD2.F32 R20, -RZ, R4.reuse.H0_H0 ;  /* 0x20000004ff147230 */ /* 0x100fe20000004100 */
[----:B------:R-:W-:Y:S01]  /*eb20*/  FFMA.FTZ R34, R2, R40, R0 ;  /* 0x0000002802227223 */ /* 0x000fe20000010000 */
[----:B------:R-:W-:Y:S01]  /*eb30*/  HADD2.F32 R18, -RZ, R4.H1_H1 ;  /* 0x30000004ff127230 */ /* 0x000fe20000004100 */
[----:B------:R-:W-:Y:S01]  /*eb40*/  FFMA.FTZ R35, R3, R6, R5 ;  /* 0x0000000603237223 */ /* 0x000fe20000010005 */
[----:B------:R-:W-:-:S02]  /*eb50*/  HADD2.F32 R4, -RZ, R83.H1_H1 ;  /* 0x30000053ff047230 */ /* 0x000fc40000004100 */
[--C-:B------:R-:W-:Y:S02]  /*eb60*/  HADD2.F32 R5, -RZ, R86.reuse.H1_H1 ;  /* 0x30000056ff057230 */ /* 0x100fe40000004100 */
[----:B------:R-:W-:Y:S01]  /*eb70*/  HADD2.F32 R0, -RZ, R86.H0_H0 ;  /* 0x20000056ff007230 */ /* 0x000fe20000004100 */
[-C--:B------:R-:W-:Y:S01]  /*eb80*/  FMUL.FTZ R3, R20, R4.reuse ;  /* 0x0000000414037220 */ /* 0x080fe20000410000 */
[----:B------:R-:W-:Y:S01]  /*eb90*/  HADD2.F32 R2, -RZ, R84.H1_H1 ;  /* 0x30000054ff027230 */ /* 0x000fe20000004100 */
[C---:B------:R-:W-:Y:S01]  /*eba0*/  FMUL.FTZ R28, R9.reuse, R4 ;  /* 0x00000004091c7220 */ /* 0x040fe20000410000 */
[----:B------:R-:W-:Y:S01]  /*ebb0*/  HADD2.F32 R23, -RZ, R25.H0_H0 ;  /* 0x20000019ff177230 */ /* 0x000fe20000004100 */
[----:B------:R-:W-:Y:S01]  /*ebc0*/  FFMA.FTZ R32, R9, R5, R3 ;  /* 0x0000000509207223 */ /* 0x000fe20000010003 */
[--C-:B------:R-:W-:Y:S01]  /*ebd0*/  HADD2.F32 R3, -RZ, R87.reuse.H0_H0 ;  /* 0x20000057ff037230 */ /* 0x100fe20000004100 */
[-C--:B------:R-:W-:Y:S01]  /*ebe0*/  FMUL.FTZ R9, R15, R0.reuse ;  /* 0x000000000f097220 */ /* 0x080fe20000410000 */
[----:B------:R-:W-:Y:S01]  /*ebf0*/  HADD2.F32 R4, -RZ, R87.H1_H1 ;  /* 0x30000057ff047230 */ /* 0x000fe20000004100 */
[----:B------:R-:W-:-:S02]  /*ec00*/  FMUL.FTZ R24, R8, R0 ;  /* 0x0000000008187220 */ /* 0x000fc40000410000 */
[----:B------:R-:W-:Y:S01]  /*ec10*/  FFMA.FTZ R25, R8, R3, R9 ;  /* 0x0000000308197223 */ /* 0x000fe20000010009 */
[----:B------:R-:W-:Y:S01]  /*ec20*/  HADD2.F32 R8, -RZ, R36.H0_H0 ;  /* 0x20000024ff087230 */ /* 0x000fe20000004100 */
[-C--:B------:R-:W-:Y:S01]  /*ec30*/  FMUL.FTZ R11, R17, R2.reuse ;  /* 0x00000002110b7220 */ /* 0x080fe20000410000 */
[----:B------:R-:W-:Y:S01]  /*ec40*/  HADD2.F32 R9, -RZ, R31.H0_H0 ;  /* 0x2000001fff097230 */ /* 0x000fe20000004100 */
[----:B------:R-:W-:Y:S01]  /*ec50*/  FMUL.FTZ R0, R14, R23 ;  /* 0x000000170e007220 */ /* 0x000fe20000410000 */
[----:B------:R-:W-:Y:S01]  /*ec60*/  HADD2.F32 R31, -RZ, R37.H0_H0 ;  /* 0x20000025ff1f7230 */ /* 0x000fe20000004100 */
[C---:B------:R-:W-:Y:S02]  /*ec70*/  FMUL.FTZ R26, R12.reuse, R2 ;  /* 0x000000020c1a7220 */ /* 0x040fe40000410000 */
[----:B------:R-:W-:Y:S02]  /*ec80*/  FFMA.FTZ R33, R12, R4, R11 ;  /* 0x000000040c217223 */ /* 0x000fe4000001000b */
[----:B------:R-:W-:-:S02]  /*ec90*/  FMUL.FTZ R2, R18, R8 ;  /* 0x0000000812027220 */ /* 0x000fc40000410000 */
[C---:B------:R-:W-:Y:S02]  /*eca0*/  FMUL.FTZ R11, R7.reuse, R23 ;  /* 0x00000017070b7220 */ /* 0x040fe40000410000 */
[----:B------:R-:W-:Y:S02]  /*ecb0*/  FFMA.FTZ R23, R7, R39, R0 ;  /* 0x0000002707177223 */ /* 0x000fe40000010000 */
[C---:B------:R-:W-:Y:S02]  /*ecc0*/  FMUL.FTZ R7, R13.reuse, R8 ;  /* 0x000000080d077220 */ /* 0x040fe40000410000 */
[-C--:B------:R-:W-:Y:S02]  /*ecd0*/  FMUL.FTZ R0, R16, R9.reuse ;  /* 0x0000000910007220 */ /* 0x080fe40000410000 */
[----:B------:R-:W-:Y:S02]  /*ece0*/  FFMA.FTZ R13, R13, R38, R2 ;  /* 0x000000260d0d7223 */ /* 0x000fe40000010002 */
[----:B------:R-:W-:-:S02]  /*ecf0*/  FMUL.FTZ R2, R10, R9 ;  /* 0x000000090a027220 */ /* 0x000fc40000410000 */
[----:B------:R-:W-:Y:S02]  /*ed00*/  FFMA.FTZ R27, R10, R31, R0 ;  /* 0x0000001f0a1b7223 */ /* 0x000fe40000010000 */
[----:B------:R-:W-:Y:S02]  /*ed10*/  FFMA.FTZ R12, R21, R6, -R30 ;  /* 0x00000006150c7223 */ /* 0x000fe4000001081e */
[----:B------:R-:W-:Y:S02]  /*ed20*/  FFMA.FTZ R9, R19, R40, -R29 ;  /* 0x0000002813097223 */ /* 0x000fe4000001081d */
[----:B------:R-:W-:Y:S01]  /*ed30*/  FFMA.FTZ R8, R20, R5, -R28 ;  /* 0x0000000514087223 */ /* 0x000fe2000001081c */
[----:B------:R-:W-:Y:S01]  /*ed40*/  F2FP.PACK_AB R5, R34, R35 ;  /* 0x000000232205723e */ /* 0x000fe200000000ff */
[----:B------:R-:W-:Y:S01]  /*ed50*/  FFMA.FTZ R10, R17, R4, -R26 ;  /* 0x00000004110a7223 */ /* 0x000fe2000001081a */
[----:B------:R-:W-:Y:S01]  /*ed60*/  F2FP.PACK_AB R9, R9, R12 ;  /* 0x0000000c0909723e */ /* 0x000fe200000000ff */
[----:B------:R-:W-:Y:S01]  /*ed70*/  FFMA.FTZ R3, R15, R3, -R24 ;  /* 0x000000030f037223 */ /* 0x000fe20000010818 */
[----:B------:R-:W-:Y:S01]  /*ed80*/  F2FP.PACK_AB R4, R13, R32 ;  /* 0x000000200d04723e */ /* 0x000fe200000000ff */
[----:B------:R-:W-:-:S02]  /*ed90*/  FFMA.FTZ R0, R14, R39, -R11 ;  /* 0x000000270e007223 */ /* 0x000fc4000001080b */
[----:B------:R-:W-:Y:S01]  /*eda0*/  FFMA.FTZ R6, R18, R38, -R7 ;  /* 0x0000002612067223 */ /* 0x000fe20000010807 */
[----:B------:R-:W-:Y:S01]  /*edb0*/  F2FP.PACK_AB R7, R23, R25 ;  /* 0x000000191707723e */ /* 0x000fe200000000ff */
[----:B------:R-:W-:Y:S01]  /*edc0*/  FFMA.FTZ R2, R16, R31, -R2 ;  /* 0x0000001f10027223 */ /* 0x000fe20000010802 */
[----:B------:R-:W-:Y:S02]  /*edd0*/  F2FP.PACK_AB R11, R0, R3 ;  /* 0x00000003000b723e */ /* 0x000fe400000000ff */
[----:B------:R-:W-:Y:S02]  /*ede0*/  F2FP.PACK_AB R8, R6, R8 ;  /* 0x000000080608723e */ /* 0x000fe400000000ff */
[----:B------:R-:W-:Y:S02]  /*edf0*/  F2FP.PACK_AB R10, R2, R10 ;  /* 0x0000000a020a723e */ /* 0x000fe400000000ff */
[----:B------:R-:W-:-:S03]  /*ee00*/  F2FP.PACK_AB R6, R27, R33 ;  /* 0x000000211b06723e */ /* 0x000fc600000000ff */
[----:B------:R1:W-:Y:S04]  /*ee10*/  STS.128 [R41], R8 ;  /* 0x0000000829007388 */ /* 0x0003e80000000c00 */
[----:B------:R1:W-:Y:S02]  /*ee20*/  STS.128 [R22+0xc100], R4 ;  /* 0x00c1000416007388 */ /* 0x0003e40000000c00 */
.L_x_803:
[----:B------:R-:W-:Y:S05]  /*ee30*/  BSYNC B0 ;  /* 0x0000000000007941 */ /* 0x000fea0003800000 */
.L_x_802:
[----:B------:R-:W-:Y:S01]  /*ee40*/  ISETP.GE.AND P0, PT, R107, c[0x0][0x27c], PT ;  /* 0x00009f006b007a0c */ /* 0x000fe20003f06270 */
[----:B------:R-:W-:-:S12]  /*ee50*/  BSSY B0, `(.L_x_804) ;  /* 0x0000062000007945 */ /* 0x000fd80003800000 */
[----:B------:R-:W-:Y:S05]  /*ee60*/  @P0 BRA `(.L_x_805) ;  /* 0x0000060000000947 */ /* 0x000fea0003800000 */
[----:B-1----:R-:W3:Y:S01]  /*ee70*/  LDL R41, [R1+0x3c] ;  /* 0x00003c0001297983 */ /* 0x002ee20000100800 */
[----:B------:R-:W-:Y:S02]  /*ee80*/  MOV R0, c[0x0][0x27c] ;  /* 0x00009f0000007a02 */ /* 0x000fe40000000f00 */
[----:B------:R-:W-:Y:S02]  /*ee90*/  SHF.R.U32.HI R23, RZ, 0x10, R57 ;  /* 0x00000010ff177819 */ /* 0x000fe40000011639 */
[----:B------:R-:W-:Y:S02]  /*eea0*/  LEA.HI R0, R0, R237, RZ, 0x1d ;  /* 0x000000ed00007211 */ /* 0x000fe400078fe8ff */
[----:B------:R-:W-:Y:S02]  /*eeb0*/  SHF.R.U32.HI R24, RZ, 0x10, R53 ;  /* 0x00000010ff187819 */ /* 0x000fe40000011635 */
[----:B------:R-:W-:Y:S02]  /*eec0*/  SHF.R.S32.HI R2, RZ, 0x1f, R0 ;  /* 0x0000001fff027819 */ /* 0x000fe40000011400 */
[----:B------:R-:W-:Y:S01]  /*eed0*/  SHF.L.U32 R3, R0, 0x3, RZ ;  /* 0x0000000300037819 */ /* 0x000fe200000006ff */
[----:B------:R-:W-:Y:S01]  /*eee0*/  HADD2.F32 R40, -RZ, R24.H0_H0 ;  /* 0x20000018ff287230 */ /* 0x000fe20000004100 */
[----:B------:R-:W-:-:S02]  /*eef0*/  LEA.HI R0, R2, R0, RZ, 0x3 ;  /* 0x0000000002007211 */ /* 0x000fc400078f18ff */
[----:B------:R-:W-:Y:S02]  /*ef00*/  LOP3.LUT R2, R60, 0x38, R3, 0xf8, !PT ;  /* 0x000000383c027812 */ /* 0x000fe400078ef803 */
[----:B------:R-:W-:Y:S02]  /*ef10*/  SHF.L.U32 R0, R0, 0xa, RZ ;  /* 0x0000000a00007819 */ /* 0x000fe400000006ff */
[----:B------:R-:W-:Y:S02]  /*ef20*/  LOP3.LUT R2, R2, R43, RZ, 0x3c, !PT ;  /* 0x0000002b02027212 */ /* 0x000fe400078e3cff */
[----:B------:R-:W-:Y:S02]  /*ef30*/  LOP3.LUT R0, R0, 0x7fffe000, RZ, 0xc0, !PT ;  /* 0x7fffe00000007812 */ /* 0x000fe400078ec0ff */
[----:B------:R-:W-:Y:S02]  /*ef40*/  SHF.R.U32.HI R25, RZ, 0x10, R59 ;  /* 0x00000010ff197819 */ /* 0x000fe4000001163b */
[----:B-----5:R-:W-:-:S02]  /*ef50*/  IADD3 R0, R2, R0, R42 ;  /* 0x0000000002007210 */ /* 0x020fc40007ffe02a */
[----:B------:R-:W-:Y:S02]  /*ef60*/  SHF.R.U64 R31, R56, 0x10, R57 ;  /* 0x00000010381f7819 */ /* 0x000fe40000001239 */
[----:B------:R-:W-:Y:S01]  /*ef70*/  SHF.L.U32 R22, R0, 0x1, RZ ;  /* 0x0000000100167819 */ /* 0x000fe200000006ff */
[----:B------:R-:W-:Y:S01]  /*ef80*/  HADD2.F32 R0, -RZ, R88.H0_H0 ;  /* 0x20000058ff007230 */ /* 0x000fe20000004100 */
[----:B------:R-:W-:Y:S02]  /*ef90*/  SHF.R.U32.HI R27, RZ, 0x10, R55 ;  /* 0x00000010ff1b7819 */ /* 0x000fe40000011637 */
[----:B------:R-:W-:Y:S01]  /*efa0*/  SHF.R.U64 R35, R52, 0x10, R53 ;  /* 0x0000001034237819 */ /* 0x000fe20000001235 */
[----:B------:R-:W1:Y:S01]  /*efb0*/  LDS.128 R8, [R22+0xc100] ;  /* 0x00c1000016087984 */ /* 0x000e620000000c00 */
[----:B------:R-:W-:Y:S01]  /*efc0*/  SHF.R.U64 R32, R58, 0x10, R59 ;  /* 0x000000103a207819 */ /* 0x000fe2000000123b */
[----:B------:R-:W-:Y:S01]  /*efd0*/  HADD2.F32 R39, -RZ, R27.H0_H0 ;  /* 0x2000001bff277230 */ /* 0x000fe20000004100 */
[----:B------:R-:W-:Y:S01]  /*efe0*/  SHF.R.U64 R37, R54, 0x10, R55 ;  /* 0x0000001036257819 */ /* 0x000fe20000001237 */
[----:B------:R-:W-:-:S02]  /*eff0*/  HADD2.F32 R35, -RZ, R35.H0_H0 ;  /* 0x20000023ff237230 */ /* 0x000fc40000004100 */
[--C-:B-1----:R-:W-:Y:S02]  /*f000*/  HADD2.F32 R3, -RZ, R9.reuse.H0_H0 ;  /* 0x20000009ff037230 */ /* 0x102fe40000004100 */
[----:B------:R-:W-:Y:S02]  /*f010*/  HADD2.F32 R2, -RZ, R9.H1_H1 ;  /* 0x30000009ff027230 */ /* 0x000fe40000004100 */
[--C-:B------:R-:W-:Y:S01]  /*f020*/  HADD2.F32 R9, -RZ, R8.reuse.H0_H0 ;  /* 0x20000008ff097230 */ /* 0x100fe20000004100 */
[----:B------:R-:W-:Y:S01]  /*f030*/  FMUL.FTZ R30, R3, R0 ;  /* 0x00000000031e7220 */ /* 0x000fe20000410000 */
[----:B------:R-:W-:Y:S02]  /*f040*/  HADD2.F32 R13, -RZ, R8.H1_H1 ;  /* 0x30000008ff0d7230 */ /* 0x000fe40000004100 */
[----:B------:R-:W-:Y:S02]  /*f050*/  HADD2.F32 R8, -RZ, R11.H0_H0 ;  /* 0x2000000bff087230 */ /* 0x000fe40000004100 */
[----:B------:R-:W-:-:S02]  /*f060*/  HADD2.F32 R12, -RZ, R10.H0_H0 ;  /* 0x2000000aff0c7230 */ /* 0x000fc40000004100 */
[----:B------:R-:W-:Y:S01]  /*f070*/  HADD2.F32 R10, -RZ, R10.H1_H1 ;  /* 0x3000000aff0a7230 */ /* 0x000fe20000004100 */
[----:B---3--:R-:W1:Y:S02]  /*f080*/  LDS.128 R4, [R41] ;  /* 0x0000000029047984 */ /* 0x008e640000000c00 */
[----:B-1----:R-:W-:Y:S02]  /*f090*/  HADD2.F32 R21, -RZ, R5.H0_H0 ;  /* 0x20000005ff157230 */ /* 0x002fe40000004100 */
[--C-:B------:R-:W-:Y:S02]  /*f0a0*/  HADD2.F32 R15, -RZ, R7.reuse.H0_H0 ;  /* 0x20000007ff0f7230 */ /* 0x100fe40000004100 */
[----:B------:R-:W-:Y:S02]  /*f0b0*/  HADD2.F32 R14, -RZ, R7.H1_H1 ;  /* 0x30000007ff0e7230 */ /* 0x000fe40000004100 */
[----:B------:R-:W-:Y:S02]  /*f0c0*/  HADD2.F32 R7, -RZ, R11.H1_H1 ;  /* 0x3000000bff077230 */ /* 0x000fe40000004100 */
[----:B------:R-:W-:Y:S01]  /*f0d0*/  HADD2.F32 R19, -RZ, R5.H1_H1 ;  /* 0x30000005ff137230 */ /* 0x000fe20000004100 */
[----:B------:R-:W-:Y:S01]  /*f0e0*/  FMUL.FTZ R5, R21, R0 ;  /* 0x0000000015057220 */ /* 0x000fe20000410000 */
[----:B------:R-:W-:-:S02]  /*f0f0*/  HADD2.F32 R11, -RZ, R23.H0_H0 ;  /* 0x20000017ff0b7230 */ /* 0x000fc40000004100 */
        /* <DEDUP_REMOVED lines=33> */
[----:B------:R-:W-:Y:S02]  /*f310*/  FMUL.FTZ R0, R16, R9 ;  /* 0x0000000910007220 */ /* 0x000fe40000410000 */
        /* <DEDUP_REMOVED lines=21> */
.L_x_805:
[----:B------:R-:W-:Y:S05]  /*f470*/  BSYNC B0 ;  /* 0x0000000000007941 */ /* 0x000fea0003800000 */
.L_x_804:
[----:B------:R-:W-:-:S13]  /*f480*/  ISETP.GE.AND P0, PT, R106, c[0x0][0x27c], PT ;  /* 0x00009f006a007a0c */ /* 0x000fda0003f06270 */
        /* <DEDUP_REMOVED lines=97> */
.L_x_781:
[----:B------:R-:W-:Y:S05]  /*faa0*/  BSYNC B2 ;  /* 0x0000000000027941 */ /* 0x000fea0003800000 */
.L_x_763:
[----:B------:R-:W-:Y:S01]  /*fab0*/  IMAD R0, R96, c[0x0][0x208], RZ ;  /* 0x0000820060007a24 */ /* 0x000fe200078e02ff */
[----:B------:R-:W-:Y:S01]  /*fac0*/  SHF.L.U64.HI R93, R200, 0x1, R201 ;  /* 0x00000001c85d7819 */ /* 0x000fe200000102c9 */
[----:B------:R-:W-:Y:S01]  /*fad0*/  IMAD.WIDE.U32 R2, R198, c[0x0][0x208], RZ ;  /* 0x00008200c6027a25 */ /* 0x000fe200078e00ff */
[----:B------:R-:W-:-:S04]  /*fae0*/  DEPBAR.LE SB0, 0x0 ;  /* 0x000080000000791a */ /* 0x000fc80000000000 */
[----:B------:R-:W-:Y:S01]  /*faf0*/  IMAD R0, R198, c[0x0][0x20c], R0 ;  /* 0x00008300c6007a24 */ /* 0x000fe200078e0200 */
[----:B------:R-:W-:Y:S01]  /*fb00*/  BAR.SYNC.DEFER_BLOCKING 0x0 ;  /* 0x0000000000007b1d */ /* 0x000fe20000010000 */
[----:B------:R-:W-:Y:S01]  /*fb10*/  IMAD.WIDE.U32 R224, R85, c[0x0][0x210], RZ ;  /* 0x0000840055e07a25 */ /* 0x000fe200078e00ff */
[----:B------:R-:W-:Y:S02]  /*fb20*/  SHF.L.U64.HI R95, R199, 0x1, R220 ;  /* 0x00000001c75f7819 */ /* 0x000fe400000102dc */
[----:B------:R-:W-:Y:S01]  /*fb30*/  ISETP.GE.AND P3, PT, R200, c[0x0][0x1d4], PT ;  /* 0x00007500c8007a0c */ /* 0x000fe20003f66270 */
[----:B------:R-:W-:Y:S01]  /*fb40*/  IMAD.IADD R3, R3, 0x1, R0 ;  /* 0x0000000103037824 */ /* 0x000fe200078e0200 */
[----:B------:R-:W-:Y:S01]  /*fb50*/  BSSY B0, `(.L_x_806) ;  /* 0x0000115000007945 */ /* 0x000fe20003800000 */
[----:B------:R-:W-:Y:S01]  /*fb60*/  IMAD R0, R97, c[0x0][0x218], RZ ;  /* 0x0000860061007a24 */ /* 0x000fe200078e02ff */
[----:B------:R-:W-:Y:S01]  /*fb70*/  SHF.L.U64.HI R97, R202, 0x1, R219 ;  /* 0x00000001ca617819 */ /* 0x000fe200000102db */
        /* <DEDUP_REMOVED lines=10> */
[----:B------:R-:W-:-:S02]  /*fc20*/  LEA.HI.X R4, R0, c[0x0][0x1fc], R2, 0x1, P0 ;  /* 0x00007f0000047a11 */ /* 0x000fc400000f0c02 */
[----:B------:R-:W1:Y:S04]  /*fc30*/  SHFL.IDX PT, R0, R3, RZ, 0x181f ;  /* 0x00181fff03007589 */ /* 0x000e6800000e0000 */
[----:B------:R-:W2:Y:S04]  /*fc40*/  SHFL.IDX PT, R2, R4, RZ, 0x181f ;  /* 0x00181fff04027589 */ /* 0x000ea800000e0000 */
[----:B------:R-:W3:Y:S04]  /*fc50*/  SHFL.IDX PT, R3, R3, 0x1, 0x181f ;  /* 0x00381f0003037f89 */ /* 0x000ee800000e0000 */
[----:B------:R-:W4:Y:S04]  /*fc60*/  SHFL.IDX PT, R12, R4, 0x1, 0x181f ;  /* 0x00381f00040c7f89 */ /* 0x000f2800000e0000 */
[----:B------:R-:W4:Y:S04]  /*fc70*/  LDSM.16.M88.4 R24, [R147] ;  /* 0x000000009318783b */ /* 0x000f280000000200 */
[----:B------:R-:W-:Y:S01]  /*fc80*/  LDSM.16.M88.4 R32, [R147+0x800] ;  /* 0x000800009320783b */ /* 0x000fe20000000200 */
[----:B-1----:R-:W-:-:S03]  /*fc90*/  IADD3 R22, P0, R0, R92, RZ ;  /* 0x0000005c00167210 */ /* 0x002fc60007f1e0ff */
[----:B------:R-:W1:Y:S01]  /*fca0*/  LDSM.16.M88.4 R36, [R147+0x1000] ;  /* 0x001000009324783b */ /* 0x000e620000000200 */
[C---:B------:R-:W-:Y:S02]  /*fcb0*/  IADD3 R16, P1, R0.reuse, R96, RZ ;  /* 0x0000006000107210 */ /* 0x040fe40007f3e0ff */
[----:B------:R-:W-:Y:S01]  /*fcc0*/  IADD3 R20, P2, R0, R94, RZ ;  /* 0x0000005e00147210 */ /* 0x000fe20007f5e0ff */
[C---:B--2---:R-:W-:Y:S01]  /*fcd0*/  IMAD.X R23, R2.reuse, 0x1, R93, P0 ;  /* 0x0000000102177824 */ /* 0x044fe200000e065d */
[----:B------:R-:W2:Y:S01]  /*fce0*/  LDSM.16.M88.4 R44, [R147+0x1800] ;  /* 0x00180000932c783b */ /* 0x000ea20000000200 */
[C---:B------:R-:W-:Y:S01]  /*fcf0*/  IMAD.X R17, R2.reuse, 0x1, R97, P1 ;  /* 0x0000000102117824 */ /* 0x040fe200008e0661 */
[----:B---3--:R-:W-:Y:S01]  /*fd00*/  IADD3 R18, P0, R3, R92, RZ ;  /* 0x0000005c03127210 */ /* 0x008fe20007f1e0ff */
[----:B------:R-:W-:Y:S01]  /*fd10*/  IMAD.X R21, R2, 0x1, R95, P2 ;  /* 0x0000000102157824 */ /* 0x000fe200010e065f */
[----:B------:R-:W-:Y:S01]  /*fd20*/  ISETP.GE.AND P1, PT, R199, c[0x0][0x1d4], PT ;  /* 0x00007500c7007a0c */ /* 0x000fe20003f26270 */
[----:B------:R-:W-:Y:S01]  /*fd30*/  LDSM.16.M88.4 R4, [R179] ;  /* 0x00000000b304783b */ /* 0x000fe20000000200 */
        /* <DEDUP_REMOVED lines=8> */
[----:B------:R-:W3:Y:S04]  /*fdc0*/  LDSM.16.M88.4 R64, [R192] ;  /* 0x00000000c040783b */ /* 0x000ee80000000200 */
[----:B------:R-:W3:Y:S01]  /*fdd0*/  LDSM.16.M88.4 R76, [R191] ;  /* 0x00000000bf4c783b */ /* 0x000ee20000000200 */
[----:B------:R-:W-:Y:S03]  /*fde0*/  HMMA.16816.F32 R28, R8, R24, RZ ;  /* 0x00000018081c723c */ /* 0x000fe600000018ff */
[----:B------:R-:W-:Y:S01]  /*fdf0*/  @!PT LDS RZ, [RZ] ;  /* 0x00000000fffff984 */ /* 0x000fe20000000800 */
[----:B------:R-:W-:Y:S01]  /*fe00*/  @!PT LDS RZ, [RZ] ;  /* 0x00000000fffff984 */ /* 0x000fe20000000800 */
[----:B------:R-:W-:Y:S01]  /*fe10*/  @!PT LDS RZ, [RZ] ;  /* 0x00000000fffff984 */ /* 0x000fe20000000800 */
[----:B------:R3:W-:Y:S01]  /*fe20*/  LDGSTS.E.BYPASS.LTC128B.128 [R194+0x100], [R22.64], !P0 ;  /* 0x0010000016c27fae */ /* 0x0007e2000c101d48 */
[C---:B------:R-:W-:Y:S02]  /*fe30*/  ISETP.LT.OR P0, PT, R80.reuse, 0x1, P1 ;  /* 0x000000015000780c */ /* 0x040fe40000f01670 */
[----:B------:R-:W-:-:S02]  /*fe40*/  ISETP.LT.OR P1, PT, R80, 0x21, P1 ;  /* 0x000000215000780c */ /* 0x000fc40000f21670 */
[C---:B------:R-:W-:Y:S09]  /*fe50*/  HMMA.16816.F32 R24, R8.reuse, R26, RZ ;  /* 0x0000001a0818723c */ /* 0x040ff200000018ff */
[----:B------:R3:W-:Y:S01]  /*fe60*/  LDGSTS.E.BYPASS.LTC128B.128 [R194+0x2100], [R20.64], !P0 ;  /* 0x0210000014c27fae */ /* 0x0007e2000c101d48 */
[----:B------:R-:W-:Y:S01]  /*fe70*/  ISETP.LT.OR P0, PT, R80, 0x1, P2 ;  /* 0x000000015000780c */ /* 0x000fe20001701670 */
[C---:B-1----:R-:W-:Y:S08]  /*fe80*/  HMMA.16816.F32 R48, R8.reuse, R38, RZ ;  /* 0x000000260830723c */ /* 0x042ff000000018ff */
[----:B--2---:R-:W-:Y:S04]  /*fe90*/  HMMA.16816.F32 R52, R8, R44, RZ ;  /* 0x0000002c0834723c */ /* 0x004fe800000018ff */
[----:B------:R1:W-:Y:S01]  /*fea0*/  LDGSTS.E.BYPASS.LTC128B.128 [R194+0x4100], [R16.64], !P0 ;  /* 0x0410000010c27fae */ /* 0x0003e2000c101d48 */
[----:B------:R-:W-:-:S03]  /*feb0*/  IADD3 R2, P0, R3, R96, RZ ;  /* 0x0000006003027210 */ /* 0x000fc60007f1e0ff */
[----:B------:R1:W-:Y:S01]  /*fec0*/  LDGSTS.E.BYPASS.LTC128B.128 [R194+0x1100], [R18.64], !P3 ;  /* 0x0110000012c27fae */ /* 0x0003e2000d901d48 */
[C---:B-----5:R-:W-:Y:S01]  /*fed0*/  HMMA.16816.F32 R40, R8.reuse, R36, RZ ;  /* 0x000000240828723c */ /* 0x060fe200000018ff */
[----:B------:R-:W-:Y:S01]  /*fee0*/  IMAD.X R3, R12, 0x1, R97, P0 ;  /* 0x000000010c037824 */ /* 0x000fe200000e0661 */
[----:B------:R-:W-:Y:S01]  /*fef0*/  ISETP.LT.OR P0, PT, R80, 0x21, P2 ;  /* 0x000000215000780c */ /* 0x000fe20001701670 */
[----:B------:R2:W-:Y:S05]  /*ff00*/  LDGSTS.E.BYPASS.LTC128B.128 [R194+0x3100], [R14.64], !P1 ;  /* 0x031000000ec27fae */ /* 0x0005ea000c901d48 */
[C---:B---3--:R-:W-:Y:S07]  /*ff10*/  HMMA.16816.F32 R20, R8.reuse, R32, RZ ;  /* 0x000000200814723c */ /* 0x048fee00000018ff */
[----:B------:R3:W-:Y:S01]  /*ff20*/  LDGSTS.E.BYPASS.LTC128B.128 [R194+0x5100], [R2.64], !P0 ;  /* 0x0510000002c27fae */ /* 0x0007e2000c101d48 */
[----:B------:R-:W-:Y:S01]  /*ff30*/  HMMA.16816.F32 R44, R8, R46, RZ ;  /* 0x0000002e082c723c */ /* 0x000fe200000018ff */
[----:B------:R-:W-:-:S02]  /*ff40*/  ISETP.GT.AND P0, PT, R100, R216, PT ;  /* 0x000000d86400720c */ /* 0x000fc40003f04270 */
[----:B------:R-:W-:Y:S04]  /*ff50*/  LDSM.16.M88.4 R68, [R177] ;  /* 0x00000000b144783b */ /* 0x000fe80000000200 */
[----:B------:R-:W-:Y:S04]  /*ff60*/  LDSM.16.M88.4 R36, [R177+0x800] ;  /* 0x00080000b124783b */ /* 0x000fe80000000200 */
[----:B-1----:R-:W1:Y:S01]  /*ff70*/  LDSM.16.M88.4 R16, [R181] ;  /* 0x00000000b510783b */ /* 0x002e620000000200 */
[----:B--2---:R-:W-:Y:S03]  /*ff80*/  HMMA.16816.F32 R12, R8, R34, RZ ;  /* 0x00000022080c723c */ /* 0x004fe600000018ff */
[----:B------:R-:W2:Y:S04]  /*ff90*/  LDSM.16.M88.4 R72, [R177+0x1000] ;  /* 0x00100000b148783b */ /* 0x000ea80000000200 */
[----:B------:R-:W1:Y:S01]  /*ffa0*/  LDSM.16.M88.4 R80, [R177+0x1800] ;  /* 0x00180000b150783b */ /* 0x000e620000000200 */
[C---:B------:R-:W-:Y:S03]  /*ffb0*/  HMMA.16816.F32 R32, R4.reuse, R56, R28 ;  /* 0x000000380420723c */ /* 0x040fe6000000181c */
[----:B------:R-:W-:Y:S04]  /*ffc0*/  LDSM.16.M88.4 R84, [R147+0x3800] ;  /* 0x003800009354783b */ /* 0x000fe80000000200 */
[----:B------:R-:W-:Y:S01]  /*ffd0*/  LDSM.16.M88.4 R88, [R177+0x2000] ;  /* 0x00200000b158783b */ /* 0x000fe20000000200 */
[C---:B------:R-:W-:Y:S03]  /*ffe0*/  HMMA.16816.F32 R28, R4.reuse, R58, R24 ;  /* 0x0000003a041c723c */ /* 0x040fe60000001818 */
[----:B------:R-:W0:Y:S05]  /*fff0*/  LDGDEPBAR ;  /* 0x00000000000079af */ /* 0x000e2a0000000000 */
[C---:B----4-:R-:W-:Y:S08]  /*10000*/  HMMA.16816.F32 R24, R4.reuse, R60, R20 ;  /* 0x0000003c0418723c */ /* 0x050ff00000001814 */
[C---:B------:R-:W-:Y:S08]  /*10010*/  HMMA.16816.F32 R20, R4.reuse, R62, R12 ;  /* 0x0000003e0414723c */ /* 0x040ff0000000180c */
[C---:B------:R-:W-:Y:S08]  /*10020*/  HMMA.16816.F32 R8, R4.reuse, R66, R48 ;  /* 0x000000420408723c */ /* 0x040ff00000001830 */
[C---:B------:R-:W-:Y:S01]  /*10030*/  HMMA.16816.F32 R12, R4.reuse, R64, R40 ;  /* 0x00000040040c723c */ /* 0x040fe20000001828 */
[----:B------:R-:W-:Y:S07]  /*10040*/  LDSM.16.M88.4 R64, [R174] ;  /* 0x00000000ae40783b */ /* 0x000fee0000000200 */
[C---:B------:R-:W-:Y:S08]  /*10050*/  HMMA.16816.F32 R48, R4.reuse, R76, R52 ;  /* 0x0000004c0430723c */ /* 0x040ff00000001834 */
[----:B------:R-:W-:Y:S01]  /*10060*/  HMMA.16816.F32 R56, R4, R78, R44 ;  /* 0x0000004e0438723c */ /* 0x000fe2000000182c */
[----:B------:R-:W4:Y:S04]  /*10070*/  LDSM.16.M88.4 R4, [R180] ;  /* 0x00000000b404783b */ /* 0x000f280000000200 */
[----:B------:R-:W-:Y:S03]  /*10080*/  LDSM.16.M88.4 R76, [R147+0x2800] ;  /* 0x00280000934c783b */ /* 0x000fe60000000200 */
[C---:B-1----:R-:W-:Y:S01]  /*10090*/  HMMA.16816.F32 R52, R16.reuse, R68, R32 ;  /* 0x000000441034723c */ /* 0x042fe20000001820 */
[----:B------:R-:W-:Y:S07]  /*100a0*/  LDSM.16.M88.4 R32, [R174+0x1000] ;  /* 0x00100000ae20783b */ /* 0x000fee0000000200 */
[C---:B------:R-:W-:Y:S01]  /*100b0*/  HMMA.16816.F32 R60, R16.reuse, R70, R28 ;  /* 0x00000046103c723c */ /* 0x040fe2000000181c */
[----:B------:R-:W1:Y:S04]  /*100c0*/  LDSM.16.M88.4 R68, [R174+0x800] ;  /* 0x00080000ae44783b */ /* 0x000e680000000200 */
[----:B------:R-:W1:Y:S03]  /*100d0*/  LDSM.16.M88.4 R28, [R174+0x1800] ;  /* 0x00180000ae1c783b */ /* 0x000e660000000200 */
[C---:B------:R-:W-:Y:S08]  /*100e0*/  HMMA.16816.F32 R44, R16.reuse, R36, R24 ;  /* 0x00000024102c723c */ /* 0x040ff00000001818 */
[C---:B------:R-:W-:Y:S08]  /*100f0*/  HMMA.16816.F32 R40, R16.reuse, R38, R20 ;  /* 0x000000261028723c */ /* 0x040ff00000001814 */
[C---:B--2---:R-:W-:Y:S01]  /*10100*/  HMMA.16816.F32 R36, R16.reuse, R72, R12 ;  /* 0x000000481024723c */ /* 0x044fe2000000180c */
[----:B------:R-:W-:Y:S07]  /*10110*/  LDSM.16.M88.4 R12, [R178+0x4000] ;  /* 0x00400000b20c783b */ /* 0x000fee0000000200 */
[C---:B------:R-:W-:Y:S01]  /*10120*/  HMMA.16816.F32 R24, R16.reuse, R74, R8 ;  /* 0x0000004a1018723c */ /* 0x040fe20000001808 */
[----:B------:R-:W2:Y:S07]  /*10130*/  LDSM.16.M88.4 R72, [R147+0x2000] ;  /* 0x002000009348783b */ /* 0x000eae0000000200 */
[C---:B------:R-:W-:Y:S08]  /*10140*/  HMMA.16816.F32 R20, R16.reuse, R80, R48 ;  /* 0x000000501014723c */ /* 0x040ff00000001830 */
[----:B------:R-:W-:Y:S01]  /*10150*/  HMMA.16816.F32 R16, R16, R82, R56 ;  /* 0x000000521010723c */ /* 0x000fe20000001838 */
[----:B------:R-:W2:Y:S07]  /*10160*/  LDSM.16.M88.4 R80, [R147+0x3000] ;  /* 0x003000009350783b */ /* 0x000eae0000000200 */
[C---:B----4-:R-:W-:Y:S08]  /*10170*/  HMMA.16816.F32 R8, R4.reuse, R64, R52 ;  /* 0x000000400408723c */ /* 0x050ff00000001834 */
[C---:B-1----:R-:W-:Y:S08]  /*10180*/  HMMA.16816.F32 R52, R4.reuse, R68, R44 ;  /* 0x000000440434723c */ /* 0x042ff0000000182c */
[C---:B------:R-:W-:Y:S01]  /*10190*/  HMMA.16816.F32 R68, R4.reuse, R70, R40 ;  /* 0x000000460444723c */ /* 0x040fe20000001828 */
[----:B------:R-:W-:Y:S07]  /*101a0*/  LDSM.16.M88.4 R40, [R190] ;  /* 0x00000000be28783b */ /* 0x000fee0000000200 */
[C---:B------:R-:W-:Y:S08]  /*101b0*/  HMMA.16816.F32 R60, R4.reuse, R66, R60 ;  /* 0x00000042043c723c */ /* 0x040ff0000000183c */
[C---:B------:R-:W-:Y:S01]  /*101c0*/  HMMA.16816.F32 R64, R4.reuse, R32, R36 ;  /* 0x000000200440723c */ /* 0x040fe20000001824 */
[----:B------:R-:W-:Y:S07]  /*101d0*/  LDSM.16.M88.4 R36, [R189] ;  /* 0x00000000bd24783b */ /* 0x000fee0000000200 */
[C---:B------:R-:W-:Y:S08]  /*101e0*/  HMMA.16816.F32 R56, R4.reuse, R34, R24 ;  /* 0x000000220438723c */ /* 0x040ff00000001818 */
[C---:B------:R-:W-:Y:S08]  /*101f0*/  HMMA.16816.F32 R48, R4.reuse, R28, R20 ;  /* 0x0000001c0430723c */ /* 0x040ff00000001814 */
[----:B------:R-:W-:Y:S01]  /*10200*/  HMMA.16816.F32 R44, R4, R30, R16 ;  /* 0x0000001e042c723c */ /* 0x000fe20000001810 */
[----:B------:R-:W-:Y:S07]  /*10210*/  LDSM.16.M88.4 R4, [R181+0x4000] ;  /* 0x00400000b504783b */ /* 0x000fee0000000200 */
[C---:B--2---:R-:W-:Y:S01]  /*10220*/  HMMA.16816.F32 R32, R12.reuse, R72, R8 ;  /* 0x000000480c20723c */ /* 0x044fe20000001808 */
[----:B------:R-:W1:Y:S07]  /*10230*/  LDSM.16.M88.4 R8, [R179+0x4000] ;  /* 0x00400000b308783b */ /* 0x000e6e0000000200 */
[C---:B------:R-:W-:Y:S08]  /*10240*/  HMMA.16816.F32 R24, R12.reuse, R76, R52 ;  /* 0x0000004c0c18723c */ /* 0x040ff00000001834 */
[C---:B------:R-:W-:Y:S01]  /*10250*/  HMMA.16816.F32 R20, R12.reuse, R78, R68 ;  /* 0x0000004e0c14723c */ /* 0x040fe20000001844 */
[----:B------:R-:W2:Y:S07]  /*10260*/  LDSM.16.M88.4 R76, [R187] ;  /* 0x00000000bb4c783b */ /* 0x000eae0000000200 */
[C---:B------:R-:W-:Y:S01]  /*10270*/  HMMA.16816.F32 R28, R12.reuse, R74, R60 ;  /* 0x0000004a0c1c723c */ /* 0x040fe2000000183c */
[----:B------:R-:W4:Y:S07]  /*10280*/  LDSM.16.M88.4 R72, [R188] ;  /* 0x00000000bc48783b */ /* 0x000f2e0000000200 */
[C---:B------:R-:W-:Y:S08]  /*10290*/  HMMA.16816.F32 R16, R12.reuse, R80, R64 ;  /* 0x000000500c10723c */ /* 0x040ff00000001840 */
[C---:B------:R-:W-:Y:S01]  /*102a0*/  HMMA.16816.F32 R56, R12.reuse, R82, R56 ;  /* 0x000000520c38723c */ /* 0x040fe20000001838 */
[----:B------:R-:W-:Y:S07]  /*102b0*/  LDSM.16.M88.4 R80, [R174+0x2800] ;  /* 0x00280000ae50783b */ /* 0x000fee0000000200 */
[C---:B------:R-:W-:Y:S08]  /*102c0*/  HMMA.16816.F32 R52, R12.reuse, R84, R48 ;  /* 0x000000540c34723c */ /* 0x040ff00000001830 */
[----:B------:R-:W-:Y:S01]  /*102d0*/  HMMA.16816.F32 R12, R12, R86, R44 ;  /* 0x000000560c0c723c */ /* 0x000fe2000000182c */
[----:B------:R-:W3:Y:S04]  /*102e0*/  LDSM.16.M88.4 R84, [R177+0x2800] ;  /* 0x00280000b154783b */ /* 0x000ee80000000200 */
[----:B------:R-:W-:Y:S03]  /*102f0*/  LDSM.16.M88.4 R44, [R177+0x3000] ;  /* 0x00300000b12c783b */ /* 0x000fe60000000200 */
[C---:B-1----:R-:W-:Y:S01]  /*10300*/  HMMA.16816.F32 R64, R8.reuse, R42, R28 ;  /* 0x0000002a0840723c */ /* 0x042fe2000000181c */
[----:B------:R-:W1:Y:S07]  /*10310*/  LDSM.16.M88.4 R28, [R177+0x3800] ;  /* 0x00380000b11c783b */ /* 0x000e6e0000000200 */
[C---:B------:R-:W-:Y:S08]  /*10320*/  HMMA.16816.F32 R60, R8.reuse, R36, R24 ;  /* 0x00000024083c723c */ /* 0x040ff00000001818 */
[C---:B------:R-:W-:Y:S08]  /*10330*/  HMMA.16816.F32 R68, R8.reuse, R40, R32 ;  /* 0x000000280844723c */ /* 0x040ff00000001820 */
[C---:B------:R-:W-:Y:S01]  /*10340*/  HMMA.16816.F32 R48, R8.reuse, R38, R20 ;  /* 0x000000260830723c */ /* 0x040fe20000001814 */
[----:B------:R-:W-:Y:S07]  /*10350*/  LDSM.16.M88.4 R20, [R174+0x2000] ;  /* 0x00200000ae14783b */ /* 0x000fee0000000200 */
[C---:B--2---:R-:W-:Y:S01]  /*10360*/  HMMA.16816.F32 R24, R8.reuse, R78, R12 ;  /* 0x0000004e0818723c */ /* 0x044fe2000000180c */
[----:B------:R-:W2:Y:S07]  /*10370*/  LDSM.16.M88.4 R12, [R180+0x4000] ;  /* 0x00400000b40c783b */ /* 0x000eae0000000200 */
[C---:B----4-:R-:W-:Y:S08]  /*10380*/  HMMA.16816.F32 R40, R8.reuse, R72, R16 ;  /* 0x000000480828723c */ /* 0x050ff00000001810 */
[C---:B------:R-:W-:Y:S01]  /*10390*/  HMMA.16816.F32 R36, R8.reuse, R74, R56 ;  /* 0x0000004a0824723c */ /* 0x040fe20000001838 */
[----:B------:R-:W-:Y:S07]  /*103a0*/  LDSM.16.M88.4 R72, [R147+0x5000] ;  /* 0x005000009348783b */ /* 0x000fee0000000200 */
[----:B------:R-:W-:Y:S01]  /*103b0*/  HMMA.16816.F32 R32, R8, R76, R52 ;  /* 0x0000004c0820723c */ /* 0x000fe20000001834 */
[----:B------:R-:W4:Y:S07]  /*103c0*/  LDSM.16.M88.4 R76, [R174+0x3000] ;  /* 0x00300000ae4c783b */ /* 0x000f2e0000000200 */
[C---:B------:R-:W-:Y:S08]  /*103d0*/  HMMA.16816.F32 R8, R4.reuse, R90, R64 ;  /* 0x0000005a0408723c */ /* 0x040ff00000001840 */
[C---:B------:R-:W-:Y:S01]  /*103e0*/  HMMA.16816.F32 R16, R4.reuse, R88, R68 ;  /* 0x000000580410723c */ /* 0x040fe20000001844 */
[----:B------:R-:W-:Y:S07]  /*103f0*/  LDSM.16.M88.4 R88, [R147+0x5800] ;  /* 0x005800009358783b */ /* 0x000fee0000000200 */
[C---:B---3--:R-:W-:Y:S08]  /*10400*/  HMMA.16816.F32 R68, R4.reuse, R84, R60 ;  /* 0x000000540444723c */ /* 0x048ff0000000183c */
[C---:B------:R-:W-:Y:S01]  /*10410*/  HMMA.16816.F32 R64, R4.reuse, R86, R48 ;  /* 0x000000560440723c */ /* 0x040fe20000001830 */
[----:B------:R-:W3:Y:S07]  /*10420*/  LDSM.16.M88.4 R84, [R174+0x3800] ;  /* 0x00380000ae54783b */ /* 0x000eee0000000200 */
[C---:B-1----:R-:W-:Y:S08]  /*10430*/  HMMA.16816.F32 R52, R4.reuse, R28, R32 ;  /* 0x0000001c0434723c */ /* 0x042ff00000001820 */
[C---:B------:R-:W-:Y:S01]  /*10440*/  HMMA.16816.F32 R60, R4.reuse, R44, R40 ;  /* 0x0000002c043c723c */ /* 0x040fe20000001828 */
[----:B------:R-:W-:Y:S07]  /*10450*/  LDSM.16.M88.4 R40, [R147+0x4000] ;  /* 0x004000009328783b */ /* 0x000fee0000000200 */
[----:B------:R-:W-:Y:S01]  /*10460*/  HMMA.16816.F32 R56, R4, R46, R36 ;  /* 0x0000002e0438723c */ /* 0x000fe20000001824 */
[----:B------:R-:W-:Y:S07]  /*10470*/  LDSM.16.M88.4 R36, [R147+0x4800] ;  /* 0x004800009324783b */ /* 0x000fee0000000200 */
[----:B--2---:R-:W-:Y:S01]  /*10480*/  HMMA.16816.F32 R32, R12, R22, R8 ;  /* 0x000000160c20723c */ /* 0x004fe20000001808 */
[----:B------:R-:W1:Y:S07]  /*10490*/  LDSM.16.M88.4 R8, [R178+0x8000] ;  /* 0x00800000b208783b */ /* 0x000e6e0000000200 */
[----:B------:R-:W-:Y:S01]  /*104a0*/  HMMA.16816.F32 R48, R4, R30, R24 ;  /* 0x0000001e0430723c */ /* 0x000fe20000001818 */
[----:B------:R-:W-:Y:S07]  /*104b0*/  LDSM.16.M88.4 R4, [R179+0x8000] ;  /* 0x00800000b304783b */ /* 0x000fee0000000200 */
[C---:B------:R-:W-:Y:S08]  /*104c0*/  HMMA.16816.F32 R44, R12.reuse, R20, R16 ;  /* 0x000000140c2c723c */ /* 0x040ff00000001810 */
[C---:B------:R-:W-:Y:S08]  /*104d0*/  HMMA.16816.F32 R28, R12.reuse, R80, R68 ;  /* 0x000000500c1c723c */ /* 0x040ff00000001844 */
[C---:B------:R-:W-:Y:S01]  /*104e0*/  HMMA.16816.F32 R24, R12.reuse, R82, R64 ;  /* 0x000000520c18723c */ /* 0x040fe20000001840 */
[----:B------:R-:W-:Y:S07]  /*104f0*/  LDSM.16.M88.4 R80, [R177+0x5000] ;  /* 0x00500000b150783b */ /* 0x000fee0000000200 */
[C---:B----4-:R-:W-:Y:S08]  /*10500*/  HMMA.16816.F32 R20, R12.reuse, R76, R60 ;  /* 0x0000004c0c14723c */ /* 0x050ff0000000183c */
[C---:B------:R-:W-:Y:S01]  /*10510*/  HMMA.16816.F32 R16, R12.reuse, R78, R56 ;  /* 0x0000004e0c10723c */ /* 0x040fe20000001838 */
[----:B------:R-:W2:Y:S07]  /*10520*/  LDSM.16.M88.4 R76, [R186] ;  /* 0x00000000ba4c783b */ /* 0x000eae0000000200 */
[C---:B---3--:R-:W-:Y:S08]  /*10530*/  HMMA.16816.F32 R52, R12.reuse, R84, R52 ;  /* 0x000000540c34723c */ /* 0x048ff00000001834 */
[----:B------:R-:W-:Y:S01]  /*10540*/  HMMA.16816.F32 R68, R12, R86, R48 ;  /* 0x000000560c44723c */ /* 0x000fe20000001830 */
[----:B------:R-:W3:Y:S04]  /*10550*/  LDSM.16.M88.4 R84, [R185] ;  /* 0x00000000b954783b */ /* 0x000ee80000000200 */
[----:B------:R-:W-:Y:S03]  /*10560*/  LDSM.16.M88.4 R12, [R181+0x8000] ;  /* 0x00800000b50c783b */ /* 0x000fe60000000200 */
[C---:B-1----:R-:W-:Y:S08]  /*10570*/  HMMA.16816.F32 R64, R8.reuse, R40, R44 ;  /* 0x000000280840723c */ /* 0x042ff0000000182c */
[C---:B------:R-:W-:Y:S01]  /*10580*/  HMMA.16816.F32 R60, R8.reuse, R42, R32 ;  /* 0x0000002a083c723c */ /* 0x040fe20000001820 */
[----:B------:R-:W1:Y:S07]  /*10590*/  LDSM.16.M88.4 R40, [R184] ;  /* 0x00000000b828783b */ /* 0x000e6e0000000200 */
[C---:B------:R-:W-:Y:S08]  /*105a0*/  HMMA.16816.F32 R56, R8.reuse, R36, R28 ;  /* 0x000000240838723c */ /* 0x040ff0000000181c */
[C---:B------:R-:W-:Y:S01]  /*105b0*/  HMMA.16816.F32 R48, R8.reuse, R38, R24 ;  /* 0x000000260830723c */ /* 0x040fe20000001818 */
[----:B------:R-:W4:Y:S04]  /*105c0*/  LDSM.16.M88.4 R36, [R183] ;  /* 0x00000000b724783b */ /* 0x000f280000000200 */
[----:B------:R-:W1:Y:S03]  /*105d0*/  LDSM.16.M88.4 R24, [R177+0x4000] ;  /* 0x00400000b118783b */ /* 0x000e660000000200 */
[C---:B------:R-:W-:Y:S08]  /*105e0*/  HMMA.16816.F32 R44, R8.reuse, R72, R20 ;  /* 0x00000048082c723c */ /* 0x040ff00000001814 */
[C---:B------:R-:W-:Y:S08]  /*105f0*/  HMMA.16816.F32 R32, R8.reuse, R74, R16 ;  /* 0x0000004a0820723c */ /* 0x040ff00000001810 */
[C---:B------:R-:W-:Y:S08]  /*10600*/  HMMA.16816.F32 R28, R8.reuse, R88, R52 ;  /* 0x00000058081c723c */ /* 0x040ff00000001834 */
[----:B------:R-:W-:Y:S01]  /*10610*/  HMMA.16816.F32 R20, R8, R90, R68 ;  /* 0x0000005a0814723c */ /* 0x000fe20000001844 */
[----:B------:R-:W4:Y:S07]  /*10620*/  LDSM.16.M88.4 R88, [R177+0x4800] ;  /* 0x00480000b158783b */ /* 0x000f2e0000000200 */
[C---:B--2---:R-:W-:Y:S08]  /*10630*/  HMMA.16816.F32 R16, R4.reuse, R76, R64 ;  /* 0x0000004c0410723c */ /* 0x044ff00000001840 */
[C---:B------:R-:W-:Y:S08]  /*10640*/  HMMA.16816.F32 R8, R4.reuse, R78, R60 ;  /* 0x0000004e0408723c */ /* 0x040ff0000000183c */
[C---:B---3--:R-:W-:Y:S08]  /*10650*/  HMMA.16816.F32 R68, R4.reuse, R84, R56 ;  /* 0x000000540444723c */ /* 0x048ff00000001838 */
[C---:B------:R-:W-:Y:S01]  /*10660*/  HMMA.16816.F32 R76, R4.reuse, R86, R48 ;  /* 0x00000056044c723c */ /* 0x040fe20000001830 */
[----:B------:R-:W2:Y:S04]  /*10670*/  LDSM.16.M88.4 R84, [R177+0x5800] ;  /* 0x00580000b154783b */ /* 0x000ea80000000200 */
[----:B------:R-:W-:Y:S03]  /*10680*/  LDSM.16.M88.4 R48, [R174+0x4000] ;  /* 0x00400000ae30783b */ /* 0x000fe60000000200 */
[C---:B-1----:R-:W-:Y:S01]  /*10690*/  HMMA.16816.F32 R72, R4.reuse, R40, R44 ;  /* 0x000000280448723c */ /* 0x042fe2000000182c */
[----:B------:R-:W-:Y:S07]  /*106a0*/  LDSM.16.M88.4 R44, [R174+0x4800] ;  /* 0x00480000ae2c783b */ /* 0x000fee0000000200 */
[C---:B------:R-:W-:Y:S01]  /*106b0*/  HMMA.16816.F32 R64, R4.reuse, R42, R32 ;  /* 0x0000002a0440723c */ /* 0x040fe20000001820 */
[----:B------:R-:W-:Y:S07]  /*106c0*/  LDSM.16.M88.4 R40, [R174+0x5000] ;  /* 0x00500000ae28783b */ /* 0x000fee0000000200 */
[C---:B----4-:R-:W-:Y:S08]  /*106d0*/  HMMA.16816.F32 R60, R4.reuse, R36, R28 ;  /* 0x00000024043c723c */ /* 0x050ff0000000181c */
[----:B------:R-:W-:Y:S01]  /*106e0*/  HMMA.16816.F32 R56, R4, R38, R20 ;  /* 0x000000260438723c */ /* 0x000fe20000001814 */
[----:B------:R-:W1:Y:S04]  /*106f0*/  LDSM.16.M88.4 R4, [R180+0x8000] ;  /* 0x00800000b404783b */ /* 0x000e680000000200 */
[----:B------:R-:W3:Y:S01]  /*10700*/  LDSM.16.M88.4 R36, [R174+0x5800] ;  /* 0x00580000ae24783b */ /* 0x000ee20000000200 */
[----:B------:R-:W-:-:S04]  /*10710*/  DEPBAR.LE SB0, 0x0 ;  /* 0x000080000000791a */ /* 0x000fc80000000000 */
[C---:B------:R-:W-:Y:S08]  /*10720*/  HMMA.16816.F32 R52, R12.reuse, R24, R16 ;  /* 0x000000180c34723c */ /* 0x040ff00000001810 */
[C---:B------:R-:W-:Y:S08]  /*10730*/  HMMA.16816.F32 R32, R12.reuse, R26, R8 ;  /* 0x0000001a0c20723c */ /* 0x040ff00000001808 */
[C---:B------:R-:W-:Y:S08]  /*10740*/  HMMA.16816.F32 R28, R12.reuse, R88, R68 ;  /* 0x000000580c1c723c */ /* 0x040ff00000001844 */
[C---:B------:R-:W-:Y:S08]  /*10750*/  HMMA.16816.F32 R24, R12.reuse, R90, R76 ;  /* 0x0000005a0c18723c */ /* 0x040ff0000000184c */
[C---:B------:R-:W-:Y:S08]  /*10760*/  HMMA.16816.F32 R20, R12.reuse, R80, R72 ;  /* 0x000000500c14723c */ /* 0x040ff00000001848 */
[C---:B------:R-:W-:Y:S08]  /*10770*/  HMMA.16816.F32 R16, R12.reuse, R82, R64 ;  /* 0x000000520c10723c */ /* 0x040ff00000001840 */
[C---:B--2---:R-:W-:Y:S08]  /*10780*/  HMMA.16816.F32 R8, R12.reuse, R84, R60 ;  /* 0x000000540c08723c */ /* 0x044ff0000000183c */
[----:B------:R-:W-:Y:S08]  /*10790*/  HMMA.16816.F32 R12, R12, R86, R56 ;  /* 0x000000560c0c723c */ /* 0x000ff00000001838 */
[C---:B-1----:R-:W-:Y:S08]  /*107a0*/  HMMA.16816.F32 R52, R4.reuse, R48, R52 ;  /* 0x000000300434723c */ /* 0x042ff00000001834 */
[C---:B------:R-:W-:Y:S08]  /*107b0*/  HMMA.16816.F32 R48, R4.reuse, R50, R32 ;  /* 0x000000320430723c */ /* 0x040ff00000001820 */
[C---:B------:R-:W-:Y:S08]  /*107c0*/  HMMA.16816.F32 R32, R4.reuse, R44, R28 ;  /* 0x0000002c0420723c */ /* 0x040ff0000000181c */
[C---:B------:R-:W-:Y:S08]  /*107d0*/  HMMA.16816.F32 R44, R4.reuse, R46, R24 ;  /* 0x0000002e042c723c */ /* 0x040ff00000001818 */
[C---:B------:R-:W-:Y:S08]  /*107e0*/  HMMA.16816.F32 R28, R4.reuse, R40, R20 ;  /* 0x00000028041c723c */ /* 0x040ff00000001814 */
[C---:B---3--:R-:W-:Y:S08]  /*107f0*/  HMMA.16816.F32 R24, R4.reuse, R36, R8 ;  /* 0x000000240418723c */ /* 0x048ff00000001808 */
        /* <DEDUP_REMOVED lines=33> */
.L_x_956:
        /* <DEDUP_REMOVED lines=20> */
.L_x_957:
        /* <DEDUP_REMOVED lines=21> */
.L_x_807:
[----:B------:R-:W-:Y:S05]  /*10ca0*/  BSYNC B0 ;  /* 0x0000000000007941 */ /* 0x000fea0003800000 */
.L_x_806:
        /* <DEDUP_REMOVED lines=16> */
.L_x_958:
        /* <DEDUP_REMOVED lines=17> */
.L_x_813:
[----:B------:R-:W-:-:S04]  /*10ec0*/  MOV R8, 0x1 ;  /* 0x0000000100087802 */ /* 0x000fc80000000f00 */
[----:B------:R-:W-:-:S13]  /*10ed0*/  ISETP.NE.AND P0, PT, R8, c[0x0][0x32c], PT ;  /* 0x0000cb0008007a0c */ /* 0x000fda0003f05270 */
[----:B------:R-:W-:-:S05]  /*10ee0*/  @P0 IMAD.HI.U32 R8, R3, c[0x0][0x330], RZ ;  /* 0x0000cc0003080a27 */ /* 0x000fca00078e00ff */
[----:B------:R-:W-:Y:S02]  /*10ef0*/  @P0 SHF.R.U32.HI R3, RZ, c[0x0][0x334], R8 ;  /* 0x0000cd00ff030a19 */ /* 0x000fe40000011608 */
.L_x_814:
[----:B------:R-:W-:Y:S05]  /*10f00*/  BSYNC B0 ;  /* 0x0000000000007941 */ /* 0x000fea0003800000 */
.L_x_812:
[----:B------:R-:W-:-:S04]  /*10f10*/  IMAD R3, R3, c[0x0][0x32c], -R98 ;  /* 0x0000cb0003037a24 */ /* 0x000fc800078e0a62 */
[----:B------:R-:W-:-:S05]  /*10f20*/  IMAD.IADD R3, R3, 0x1, -R221 ;  /* 0x0000000103037824 */ /* 0x000fca00078e0add */
[----:B------:R-:W-:Y:S02]  /*10f30*/  IADD3 R8, R3, c[0x0][0x32c], RZ ;  /* 0x0000cb0003087a10 */ /* 0x000fe40007ffe0ff */
[----:B------:R-:W-:Y:S02]  /*10f40*/  IMNMX R0, R0, R3, !PT ;  /* 0x0000000300007217 */ /* 0x000fe40007800200 */
[----:B------:R-:W-:Y:S02]  /*10f50*/  IMNMX R2, R2, R8, PT ;  /* 0x0000000802027217 */ /* 0x000fe40003800200 */
.L_x_811:
        /* <DEDUP_REMOVED lines=51> */
.L_x_959:
        /* <DEDUP_REMOVED lines=17> */
.L_x_818:
[----:B-12---:R-:W-:-:S04]  /*113a0*/  MOV R4, 0x1 ;  /* 0x0000000100047802 */ /* 0x006fc80000000f00 */
[----:B------:R-:W-:-:S13]  /*113b0*/  ISETP.NE.AND P0, PT, R4, c[0x0][0x32c], PT ;  /* 0x0000cb0004007a0c */ /* 0x000fda0003f05270 */
[----:B------:R-:W-:-:S05]  /*113c0*/  @P0 IMAD.HI.U32 R4, R3, c[0x0][0x330], RZ ;  /* 0x0000cc0003040a27 */ /* 0x000fca00078e00ff */
[----:B------:R-:W-:Y:S02]  /*113d0*/  @P0 SHF.R.U32.HI R3, RZ, c[0x0][0x334], R4 ;  /* 0x0000cd00ff030a19 */ /* 0x000fe40000011604 */
.L_x_819:
[----:B------:R-:W-:Y:S05]  /*113e0*/  BSYNC B0 ;  /* 0x0000000000007941 */ /* 0x000fea0003800000 */
.L_x_817:
[----:B------:R-:W-:-:S04]  /*113f0*/  IMAD R3, R3, c[0x0][0x32c], -R98 ;  /* 0x0000cb0003037a24 */ /* 0x000fc800078e0a62 */
[----:B------:R-:W-:-:S05]  /*11400*/  IMAD.IADD R3, R3, 0x1, -R221 ;  /* 0x0000000103037824 */ /* 0x000fca00078e0add */
[----:B------:R-:W-:Y:S02]  /*11410*/  IADD3 R4, R3, c[0x0][0x32c], RZ ;  /* 0x0000cb0003047a10 */ /* 0x000fe40007ffe0ff */
[----:B------:R-:W-:Y:S02]  /*11420*/  IMNMX R0, R0, R3, !PT ;  /* 0x0000000300007217 */ /* 0x000fe40007800200 */
[----:B------:R-:W-:Y:S02]  /*11430*/  IMNMX R2, R2, R4, PT ;  /* 0x0000000402027217 */ /* 0x000fe40003800200 */
.L_x_816:
        /* <DEDUP_REMOVED lines=80> */
.L_x_960:
[----:B-12---:R-:W-:Y:S01]  /*11940*/  FMNMX.FTZ R4, R4, R0, !PT ;  /* 0x0000000004047209 */ /* 0x006fe20007810000 */
[----:B------:R-:W-:Y:S05]  /*11950*/  BRA.DIV ~URZ, `(.L_x_821) ;  /* 0x00010f127f007947 */ /* 0x000fea000b800000 */
[----:B------:R-:W1:Y:S04]  /*11960*/  SHFL.BFLY PT, R0, R5, 0x2, 0x1f ;  /* 0x0c401f0005007f89 */ /* 0x000e6800000e0000 */
[----:B------:R-:W2:Y:S01]  /*11970*/  SHFL.BFLY PT, R2, R4, 0x1, 0x1f ;  /* 0x0c201f0004027f89 */ /* 0x000ea200000e0000 */
[----:B-1----:R-:W-:Y:S02]  /*11980*/  FMNMX.FTZ R5, R5, R0, !PT ;  /* 0x0000000005057209 */ /* 0x002fe40007810000 */
[----:B--2---:R-:W-:-:S03]  /*11990*/  FMNMX.FTZ R101, R4, R2, !PT ;  /* 0x0000000204657209 */ /* 0x004fc60007810000 */
[----:B------:R1:W2:Y:S04]  /*119a0*/  SHFL.BFLY PT, R3, R5, 0x1, 0x1f ;  /* 0x0c201f0005037f89 */ /* 0x0002a800000e0000 */
.L_x_961:
[C---:B------:R-:W-:Y:S01]  /*119b0*/  FMUL.FTZ R2, R101.reuse, c[0x0][0x2d0] ;  /* 0x0000b40065027a20 */ /* 0x040fe20000410000 */
[----:B------:R-:W-:Y:S01]  /*119c0*/  FSETP.NEU.FTZ.AND P0, PT, R101, -INF , PT ;  /* 0xff8000006500780b */ /* 0x000fe20003f1d000 */
[----:B------:R-:W-:Y:S01]  /*119d0*/  WARPSYNC 0xffffffff ;  /* 0xffffffff00007948 */ /* 0x000fe20003800000 */
[----:B--2---:R-:W-:Y:S01]  /*119e0*/  FMNMX.FTZ R16, R3, R5, !PT ;  /* 0x0000000503107209 */ /* 0x004fe20007810000 */
[----:B------:R-:W-:Y:S01]  /*119f0*/  LDSM.16.MT88.4 R32, [R173+0x800] ;  /* 0x00080000ad20783b */ /* 0x000fe20000004200 */
[----:B------:R-:W-:Y:S02]  /*11a00*/  FSEL R2, R2, RZ, P0 ;  /* 0x000000ff02027208 */ /* 0x000fe40000000000 */
[----:B------:R-:W-:Y:S01]  /*11a10*/  FSETP.NEU.FTZ.AND P0, PT, R16, -INF , PT ;  /* 0xff8000001000780b */ /* 0x000fe20003f1d000 */
[----:B------:R-:W-:Y:S01]  /*11a20*/  LDSM.16.MT88.4 R40, [R175] ;  /* 0x00000000af28783b */ /* 0x000fe20000004200 */
[----:B------:R-:W-:Y:S01]  /*11a30*/  MOV R102, c[0x0][0x2c4] ;  /* 0x0000b10000667a02 */ /* 0x000fe20000000f00 */
[--C-:B------:R-:W-:Y:S01]  /*11a40*/  FFMA.FTZ R0, R8, c[0x0][0x2d0], -R2.reuse ;  /* 0x0000b40008007a23 */ /* 0x100fe20000010802 */
[----:B------:R-:W-:Y:S01]  /*11a50*/  IADD3 R196, R196, -0x2, RZ ;  /* 0xfffffffec4c47810 */ /* 0x000fe20007ffe0ff */
[----:B------:R-:W-:Y:S01]  /*11a60*/  FFMA.FTZ R3, R11, c[0x0][0x2d0], -R2 ;  /* 0x0000b4000b037a23 */ /* 0x000fe20000010802 */
[----:B------:R-:W-:Y:S01]  /*11a70*/  LDSM.16.MT88.4 R48, [R176] ;  /* 0x00000000b030783b */ /* 0x000fe20000004200 */
[----:B------:R2:W-:Y:S01]  /*11a80*/  MUFU.EX2 R86, R0 ;  /* 0x0000000000567308 */ /* 0x0005e20000000800 */
[----:B------:R-:W-:-:S02]  /*11a90*/  ISETP.NE.AND P1, PT, R102, 0x1, PT ;  /* 0x000000016600780c */ /* 0x000fc40003f25270 */
[----:B------:R-:W-:Y:S01]  /*11aa0*/  LDSM.16.MT88.4 R36, [R172+0x800] ;  /* 0x00080000ac24783b */ /* 0x000fe20000004200 */
[----:B------:R-:W-:-:S03]  /*11ab0*/  MOV R102, c[0x0][0x32c] ;  /* 0x0000cb0000667a02 */ /* 0x000fc60000000f00 */
[----:B------:R-:W-:Y:S01]  /*11ac0*/  LDSM.16.MT88.4 R52, [R176+0x800] ;  /* 0x00080000b034783b */ /* 0x000fe20000004200 */
[----:B------:R3:W-:Y:S03]  /*11ad0*/  MUFU.EX2 R90, R3 ;  /* 0x00000003005a7308 */ /* 0x0007e60000000800 */
[----:B------:R-:W-:Y:S04]  /*11ae0*/  LDSM.16.MT88.4 R60, [R172+0x2000] ;  /* 0x00200000ac3c783b */ /* 0x000fe80000004200 */
[----:B------:R-:W-:Y:S01]  /*11af0*/  LDSM.16.MT88.4 R64, [R172+0x2800] ;  /* 0x00280000ac40783b */ /* 0x000fe20000004200 */
[----:B--2---:R-:W-:-:S04]  /*11b00*/  FFMA.FTZ R0, R9, c[0x0][0x2d0], -R2 ;  /* 0x0000b40009007a23 */ /* 0x004fc80000010802 */
[----:B------:R2:W-:Y:S01]  /*11b10*/  MUFU.EX2 R84, R0 ;  /* 0x0000000000547308 */ /* 0x0005e20000000800 */
[----:B---3--:R-:W-:-:S07]  /*11b20*/  FFMA.FTZ R3, R14, c[0x0][0x2d0], -R2 ;  /* 0x0000b4000e037a23 */ /* 0x008fce0000010802 */
[----:B------:R-:W-:Y:S01]  /*11b30*/  MUFU.EX2 R95, R3 ;  /* 0x00000003005f7308 */ /* 0x000fe20000000800 */
[----:B--2---:R-:W-:Y:S02]  /*11b40*/  FFMA.FTZ R0, R10, c[0x0][0x2d0], -R2 ;  /* 0x0000b4000a007a23 */ /* 0x004fe40000010802 */
[----:B------:R-:W-:Y:S05]  /*11b50*/  LDSM.16.MT88.4 R8, [R172] ;  /* 0x00000000ac08783b */ /* 0x000fea0000004200 */
[----:B------:R2:W3:Y:S02]  /*11b60*/  MUFU.EX2 R88, R0 ;  /* 0x0000000000587308 */ /* 0x0004e40000000800 */
[----:B--2---:R-:W-:Y:S01]  /*11b70*/  FMUL.FTZ R0, R16, c[0x0][0x2d0] ;  /* 0x0000b40010007a20 */ /* 0x004fe20000410000 */
[----:B---3--:R-:W-:-:S04]  /*11b80*/  F2FP.PACK_AB R14, R90, R88 ;  /* 0x000000585a0e723e */ /* 0x008fc800000000ff */
[----:B------:R-:W-:-:S05]  /*11b90*/  FSEL R0, R0, RZ, P0 ;  /* 0x000000ff00007208 */ /* 0x000fca0000000000 */
[----:B------:R-:W-:-:S04]  /*11ba0*/  FFMA.FTZ R3, R6, c[0x0][0x2d0], -R0 ;  /* 0x0000b40006037a23 */ /* 0x000fc80000010800 */
[----:B------:R2:W-:Y:S02]  /*11bb0*/  MUFU.EX2 R87, R3 ;  /* 0x0000000300577308 */ /* 0x0005e40000000800 */
[--C-:B--2---:R-:W-:Y:S02]  /*11bc0*/  FFMA.FTZ R3, R7, c[0x0][0x2d0], -R0.reuse ;  /* 0x0000b40007037a23 */ /* 0x104fe40000010800 */
[----:B-1----:R-:W1:Y:S04]  /*11bd0*/  LDSM.16.MT88.4 R4, [R173] ;  /* 0x00000000ad04783b */ /* 0x002e680000004200 */
[----:B------:R2:W3:Y:S02]  /*11be0*/  MUFU.EX2 R85, R3 ;  /* 0x0000000300557308 */ /* 0x0004e40000000800 */
[----:B--2---:R-:W-:Y:S01]  /*11bf0*/  FFMA.FTZ R3, R12, c[0x0][0x2d0], -R0 ;  /* 0x0000b4000c037a23 */ /* 0x004fe20000010800 */
[----:B------:R-:W-:-:S05]  /*11c00*/  F2FP.PACK_AB R12, R84, R86 ;  /* 0x00000056540c723e */ /* 0x000fca00000000ff */
[----:B------:R2:W-:Y:S02]  /*11c10*/  MUFU.EX2 R89, R3 ;  /* 0x0000000300597308 */ /* 0x0005e40000000800 */
[----:B--2---:R-:W-:Y:S01]  /*11c20*/  FFMA.FTZ R3, R13, c[0x0][0x2d0], -R0 ;  /* 0x0000b4000d037a23 */ /* 0x004fe20000010800 */
[----:B---3--:R-:W-:-:S05]  /*11c30*/  F2FP.PACK_AB R13, R85, R87 ;  /* 0x00000057550d723e */ /* 0x008fca00000000ff */
[----:B------:R2:W3:Y:S02]  /*11c40*/  MUFU.EX2 R92, R3 ;  /* 0x00000003005c7308 */ /* 0x0004e40000000800 */
[----:B--2---:R-:W-:Y:S01]  /*11c50*/  FFMA.FTZ R3, R15, c[0x0][0x2d0], -R2 ;  /* 0x0000b4000f037a23 */ /* 0x004fe20000010802 */
[----:B---3--:R-:W-:-:S05]  /*11c60*/  F2FP.PACK_AB R15, R92, R89 ;  /* 0x000000595c0f723e */ /* 0x008fca00000000ff */
[----:B------:R2:W3:Y:S02]  /*11c70*/  MUFU.EX2 R93, R3 ;  /* 0x00000003005d7308 */ /* 0x0004e40000000800 */
[C---:B-1----:R-:W-:Y:S08]  /*11c80*/  HMMA.16816.F32 R24, R12.reuse, R4, RZ ;  /* 0x000000040c18723c */ /* 0x042ff000000018ff */
[----:B------:R-:W-:Y:S01]  /*11c90*/  HMMA.16816.F32 R44, R12, R8, RZ ;  /* 0x000000080c2c723c */ /* 0x000fe200000018ff */
[----:B--2---:R-:W-:-:S02]  /*11ca0*/  FFMA.FTZ R3, R19, c[0x0][0x2d0], -R2 ;  /* 0x0000b40013037a23 */ /* 0x004fc40000010802 */
[----:B------:R-:W-:-:S04]  /*11cb0*/  FFMA.FTZ R19, R82, c[0x0][0x2d0], -R2 ;  /* 0x0000b40052137a23 */ /* 0x000fc80000010802 */
[----:B---3--:R-:W-:Y:S01]  /*11cc0*/  F2FP.PACK_AB R8, R93, R95 ;  /* 0x0000005f5d08723e */ /* 0x008fe200000000ff */
[----:B------:R1:W-:Y:S01]  /*11cd0*/  MUFU.EX2 R96, R3 ;  /* 0x0000000300607308 */ /* 0x0003e20000000800 */
[----:B------:R-:W-:Y:S01]  /*11ce0*/  HMMA.16816.F32 R28, R12, R10, RZ ;  /* 0x0000000a0c1c723c */ /* 0x000fe200000018ff */
[----:B-1----:R-:W-:-:S06]  /*11cf0*/  FFMA.FTZ R3, R20, c[0x0][0x2d0], -R2 ;  /* 0x0000b40014037a23 */ /* 0x002fcc0000010802 */
[----:B------:R1:W2:Y:S02]  /*11d00*/  MUFU.EX2 R99, R3 ;  /* 0x0000000300637308 */ /* 0x0002a40000000800 */
[----:B-1----:R-:W-:Y:S01]  /*11d10*/  FFMA.FTZ R3, R17, c[0x0][0x2d0], -R0 ;  /* 0x0000b40011037a23 */ /* 0x002fe20000010800 */
[----:B--2---:R-:W-:Y:S01]  /*11d20*/  F2FP.PACK_AB R10, R99, R96 ;  /* 0x00000060630a723e */ /* 0x004fe200000000ff */
[----:B------:R-:W-:-:S04]  /*11d30*/  FADD.FTZ R17, R87, R85 ;  /* 0x0000005557117221 */ /* 0x000fc80000010000 */
[----:B------:R1:W-:Y:S01]  /*11d40*/  MUFU.EX2 R94, R3 ;  /* 0x00000003005e7308 */ /* 0x0003e20000000800 */
[----:B------:R-:W-:Y:S02]  /*11d50*/  FADD.FTZ R17, R89, R17 ;  /* 0x0000001159117221 */ /* 0x000fe40000010000 */
[----:B-1----:R-:W-:Y:S02]  /*11d60*/  FFMA.FTZ R3, R18, c[0x0][0x2d0], -R0 ;  /* 0x0000b40012037a23 */ /* 0x002fe40000010800 */
[----:B------:R-:W-:-:S03]  /*11d70*/  FFMA.FTZ R18, R81, c[0x0][0x2d0], -R2 ;  /* 0x0000b40051127a23 */ /* 0x000fc60000010802 */
        /* <DEDUP_REMOVED lines=25> */
[C---:B------:R-:W-:Y:S01]  /*11f10*/  HMMA.16816.F32 R128, R8.reuse, R38, R28 ;  /* 0x000000260880723c */ /* 0x040fe2000000181c */
[----:B------:R-:W4:Y:S07]  /*11f20*/  LDSM.16.MT88.4 R36, [R176+0x2800] ;  /* 0x00280000b024783b */ /* 0x000f2e0000004200 */
[C---:B-1----:R-:W-:Y:S08]  /*11f30*/  HMMA.16816.F32 R156, R8.reuse, R56, R24 ;  /* 0x00000038089c723c */ /* 0x042ff00000001818 */
[----:B------:R-:W-:Y:S08]  /*11f40*/  HMMA.16816.F32 R132, R8, R58, R20 ;  /* 0x0000003a0884723c */ /* 0x000ff00000001814 */
[C---:B--2---:R-:W-:Y:S08]  /*11f50*/  HMMA.16816.F32 R24, R12.reuse, R40, RZ ;  /* 0x000000280c18723c */ /* 0x044ff000000018ff */
[C---:B------:R-:W-:Y:S01]  /*11f60*/  HMMA.16816.F32 R20, R12.reuse, R42, RZ ;  /* 0x0000002a0c14723c */ /* 0x040fe200000018ff */
[----:B------:R-:W1:Y:S07]  /*11f70*/  LDSM.16.MT88.4 R40, [R175+0x2000] ;  /* 0x00200000af28783b */ /* 0x000e6e0000004200 */
[----:B------:R-:W-:Y:S08]  /*11f80*/  HMMA.16816.F32 R28, R12, R50, RZ ;  /* 0x000000320c1c723c */ /* 0x000ff000000018ff */
[----:B------:R-:W-:Y:S08]  /*11f90*/  HMMA.16816.F32 R152, R8, R64, R4 ;  /* 0x000000400898723c */ /* 0x000ff00000001804 */
[----:B---3--:R-:W-:Y:S08]  /*11fa0*/  HMMA.16816.F32 R4, R12, R44, RZ ;  /* 0x0000002c0c04723c */ /* 0x008ff000000018ff */
[C---:B------:R-:W-:Y:S01]  /*11fb0*/  HMMA.16816.F32 R56, R8.reuse, R32, R24 ;  /* 0x000000200838723c */ /* 0x040fe20000001818 */
[----:B------:R-:W2:Y:S06]  /*11fc0*/  LDSM.16.MT88.4 R24, [R175+0x2800] ;  /* 0x00280000af18783b */ /* 0x000eac0000004200 */
[--C-:B------:R-:W-:Y:S01]  /*11fd0*/  FFMA.FTZ R32, R70, c[0x0][0x2d0], -R0.reuse ;  /* 0x0000b40046207a23 */ /* 0x100fe20000010800 */
[----:B------:R-:W-:Y:S01]  /*11fe0*/  HMMA.16816.F32 R112, R8, R54, R28 ;  /* 0x000000360870723c */ /* 0x000fe2000000181c */
[----:B------:R-:W-:-:S07]  /*11ff0*/  FFMA.FTZ R33, R68, c[0x0][0x2d0], -R0 ;  /* 0x0000b40044217a23 */ /* 0x000fce0000010800 */
[----:B------:R-:W-:Y:S08]  /*12000*/  HMMA.16816.F32 R28, R12, R62, RZ ;  /* 0x0000003e0c1c723c */ /* 0x000ff000000018ff */
        /* <DEDUP_REMOVED lines=92> */
[----:B------:R-:W-:Y:S01]  /*125d0*/  MOV R0, R234 ;  /* 0x000000ea00007202 */ /* 0x000fe20000000f00 */
[----:B------:R-:W-:-:S05]  /*125e0*/  @P1 IMAD.HI.U32 R2, R234, c[0x0][0x2c8], RZ ;  /* 0x0000b200ea021a27 */ /* 0x000fca00078e00ff */
[----:B------:R-:W-:Y:S02]  /*125f0*/  @P1 SHF.R.U32.HI R0, RZ, c[0x0][0x2cc], R2 ;  /* 0x0000b300ff001a19 */ /* 0x000fe40000011602 */
[----:B------:R-:W-:Y:S02]  /*12600*/  ISETP.GE.AND P1, PT, R102, 0x1, PT ;  /* 0x000000016600780c */ /* 0x000fe40003f26270 */
[----:B------:R-:W-:Y:S01]  /*12610*/  IADD3 R2, R168, R0, RZ ;  /* 0x00000000a8027210 */ /* 0x000fe20007ffe0ff */
[----:B----4-:R-:W-:Y:S03]  /*12620*/  HMMA.16816.F32 R24, R12, R20, RZ ;  /* 0x000000140c18723c */ /* 0x010fe600000018ff */
[----:B------:R-:W-:-:S05]  /*12630*/  IADD3 R0, R2, c[0x0][0x328], RZ ;  /* 0x0000ca0002007a10 */ /* 0x000fca0007ffe0ff */
        /* <DEDUP_REMOVED lines=89> */
.L_x_824:
[----:B------:R-:W-:-:S04]  /*12bd0*/  MOV R2, 0x1 ;  /* 0x0000000100027802 */ /* 0x000fc80000000f00 */
[----:B------:R-:W-:-:S13]  /*12be0*/  ISETP.NE.AND P0, PT, R2, c[0x0][0x32c], PT ;  /* 0x0000cb0002007a0c */ /* 0x000fda0003f05270 */
[----:B------:R-:W-:-:S05]  /*12bf0*/  @P0 IMAD.HI.U32 R2, R3, c[0x0][0x330], RZ ;  /* 0x0000cc0003020a27 */ /* 0x000fca00078e00ff */
[----:B------:R-:W-:Y:S02]  /*12c00*/  @P0 SHF.R.U32.HI R3, RZ, c[0x0][0x334], R2 ;  /* 0x0000cd00ff030a19 */ /* 0x000fe40000011602 */
.L_x_825:
[----:B------:R-:W-:Y:S05]  /*12c10*/  BSYNC B0 ;  /* 0x0000000000007941 */ /* 0x000fea0003800000 */
.L_x_823:
[----:B------:R-:W-:-:S05]  /*12c20*/  MOV R2, c[0x0][0x32c] ;  /* 0x0000cb0000027a02 */ /* 0x000fca0000000f00 */
[----:B------:R-:W-:-:S05]  /*12c30*/  IMAD R3, R3, R2, c[0x0][0x32c] ;  /* 0x0000cb0003037624 */ /* 0x000fca00078e0202 */
[----:B------:R-:W-:-:S04]  /*12c40*/  IMNMX R0, R0, R3, PT ;  /* 0x0000000300007217 */ /* 0x000fc80003800200 */
.L_x_822:
        /* <DEDUP_REMOVED lines=8> */
.L_x_847:
        /* <DEDUP_REMOVED lines=12> */
[----:B------:R1:W1:Y:S04]  /*12d90*/  LDSM.16.M88.4 R160, [R193] ;  /* 0x00000000c1a0783b */ /* 0x0002680000000200 */
[----:B------:R1:W1:Y:S04]  /*12da0*/  LDSM.16.M88.4 R164, [R192] ;  /* 0x00000000c0a4783b */ /* 0x0002680000000200 */
[----:B------:R1:W1:Y:S01]  /*12db0*/  LDSM.16.M88.4 R168, [R191] ;  /* 0x00000000bfa8783b */ /* 0x0002620000000200 */
[----:B------:R-:W-:-:S05]  /*12dc0*/  @P0 BRA `(.L_x_828) ;  /* 0x0000040000000947 */ /* 0x000fca0003800000 */
[----:B------:R-:W-:Y:S01]  /*12dd0*/  IMAD.WIDE.U32 R2, R198, c[0x0][0x208], RZ ;  /* 0x00008200c6027a25 */ /* 0x000fe200078e00ff */
[----:B------:R-:W-:Y:S02]  /*12de0*/  SHF.R.S32.HI R0, RZ, 0x1f, R198 ;  /* 0x0000001fff007819 */ /* 0x000fe400000114c6 */
[----:B------:R-:W-:Y:S01]  /*12df0*/  SHF.R.S32.HI R4, RZ, 0x1f, R197 ;  /* 0x0000001fff047819 */ /* 0x000fe200000114c5 */
[C---:B------:R-:W-:Y:S01]  /*12e00*/  IMAD.SHL.U32 R22, R202.reuse, 0x2, RZ ;  /* 0x00000002ca167824 */ /* 0x040fe200078e00ff */
[----:B------:R-:W-:Y:S01]  /*12e10*/  SHF.L.U64.HI R23, R202, 0x1, R219 ;  /* 0x00000001ca177819 */ /* 0x000fe200000102db */
[----:B------:R-:W-:Y:S01]  /*12e20*/  IMAD R0, R0, c[0x0][0x208], RZ ;  /* 0x0000820000007a24 */ /* 0x000fe200078e02ff */
[C---:B------:R-:W-:Y:S01]  /*12e30*/  SHF.L.U64.HI R21, R199.reuse, 0x1, R220 ;  /* 0x00000001c7157819 */ /* 0x040fe200000102dc */
[----:B------:R-:W-:Y:S01]  /*12e40*/  IMAD R4, R4, c[0x0][0x218], RZ ;  /* 0x0000860004047a24 */ /* 0x000fe200078e02ff */
[----:B------:R-:W-:Y:S01]  /*12e50*/  SHF.L.U32 R20, R199, 0x1, RZ ;  /* 0x00000001c7147819 */ /* 0x000fe200000006ff */
[----:B------:R-:W-:Y:S01]  /*12e60*/  IMAD R0, R198, c[0x0][0x20c], R0 ;  /* 0x00008300c6007a24 */ /* 0x000fe200078e0200 */
[C---:B------:R-:W-:Y:S01]  /*12e70*/  SHF.L.U64.HI R15, R200.reuse, 0x1, R201 ;  /* 0x00000001c80f7819 */ /* 0x040fe200000102c9 */
[----:B------:R-:W-:Y:S02]  /*12e80*/  IMAD R4, R197, c[0x0][0x21c], R4 ;  /* 0x00008700c5047a24 */ /* 0x000fe400078e0204 */
[----:B------:R-:W-:Y:S02]  /*12e90*/  IMAD.IADD R3, R3, 0x1, R0 ;  /* 0x0000000103037824 */ /* 0x000fe400078e0200 */
[----:B------:R-:W-:Y:S02]  /*12ea0*/  IMAD.SHL.U32 R14, R200, 0x2, RZ ;  /* 0x00000002c80e7824 */ /* 0x000fe400078e00ff */
[----:B------:R-:W-:Y:S05]  /*12eb0*/  IMAD.WIDE.U32 R2, R197, c[0x0][0x218], R2 ;  /* 0x00008600c5027a25 */ /* 0x000fea00078e0002 */
[----:B------:R-:W-:Y:S04]  /*12ec0*/  IADD3 R0, P0, R224, R2, RZ ;  /* 0x00000002e0007210 */ /* 0x000fe80007f1e0ff */
[----:B------:R-:W-:Y:S02]  /*12ed0*/  IADD3.X R2, R226, R3, R4, P0, !PT ;  /* 0x00000003e2027210 */ /* 0x000fe400007fe404 */
[C---:B------:R-:W-:Y:S04]  /*12ee0*/  LEA R13, P0, R0.reuse, c[0x0][0x1f8], 0x1 ;  /* 0x00007e00000d7a11 */ /* 0x040fe800078008ff */
[----:B------:R-:W-:Y:S01]  /*12ef0*/  LEA.HI.X R5, R0, c[0x0][0x1fc], R2, 0x1, P0 ;  /* 0x00007f0000057a11 */ /* 0x000fe200000f0c02 */
[----:B------:R-:W-:-:S06]  /*12f00*/  BRA.DIV ~URZ, `(.L_x_829) ;  /* 0x0000fa627f007947 */ /* 0x000fcc000b800000 */
[----:B------:R4:W3:Y:S02]  /*12f10*/  SHFL.IDX PT, R4, R5, RZ, 0x181f ;  /* 0x00181fff05047589 */ /* 0x0008e400000e0000 */
.L_x_962:
        /* <DEDUP_REMOVED lines=21> */
.L_x_963:
        /* <DEDUP_REMOVED lines=22> */
.L_x_828:
[----:B------:R-:W-:Y:S05]  /*131d0*/  BSYNC B0 ;  /* 0x0000000000007941 */ /* 0x000fea0003800000 */
.L_x_827:
        /* <DEDUP_REMOVED lines=62> */
[----:B------:R-:W2:Y:S06]  /*135c0*/  LDSM.16.M88.4 R148, [R188] ;  /* 0x00000000bc94783b */ /* 0x000eac0000000200 */
        /* <DEDUP_REMOVED lines=91> */
[----:B------:R-:W-:Y:S01]  /*13b80*/  SHF.L.U64.HI R157, R202, 0x1, R219 ;  /* 0x00000001ca9d7819 */ /* 0x000fe200000102db */
[----:B------:R-:W-:Y:S01]  /*13b90*/  IMAD R2, R196, 0x40, R235 ;  /* 0x00000040c4027824 */ /* 0x000fe200078e02eb */
[C---:B------:R-:W-:Y:S01]  /*13ba0*/  SHF.L.U64.HI R155, R199.reuse, 0x1, R220 ;  /* 0x00000001c79b7819 */ /* 0x040fe200000102dc */
[----:B------:R-:W-:Y:S01]  /*13bb0*/  IMAD.MOV.U32 R197, RZ, RZ, RZ ;  /* 0x000000ffffc57224 */ /* 0x000fe200078e00ff */
[----:B------:R-:W-:Y:S01]  /*13bc0*/  SHF.L.U64.HI R153, R200, 0x1, R201 ;  /* 0x00000001c8997819 */ /* 0x000fe200000102c9 */
[----:B------:R-:W-:Y:S01]  /*13bd0*/  IMAD.SHL.U32 R156, R202, 0x2, RZ ;  /* 0x00000002ca9c7824 */ /* 0x000fe200078e00ff */
[----:B------:R-:W-:Y:S01]  /*13be0*/  IADD3 R2, R2, -0x40, R210 ;  /* 0xffffffc002027810 */ /* 0x000fe20007ffe0d2 */
[----:B------:R-:W-:Y:S01]  /*13bf0*/  IMAD.SHL.U32 R154, R199, 0x2, RZ ;  /* 0x00000002c79a7824 */ /* 0x000fe200078e00ff */
[----:B------:R-:W-:Y:S03]  /*13c00*/  SHF.L.U32 R152, R200, 0x1, RZ ;  /* 0x00000001c8987819 */ /* 0x000fe600000006ff */
[----:B------:R-:W-:Y:S04]  /*13c10*/  @P6 IMAD.HI.U32 R3, R2, c[0x0][0x2bc], RZ ;  /* 0x0000af0002036a27 */ /* 0x000fe800078e00ff */
        /* <DEDUP_REMOVED lines=12> */
[----:B------:R-:W-:Y:S05]  /*13ce0*/  IMAD R0, R198, c[0x0][0x1e4], R0 ;  /* 0x00007900c6007a24 */ /* 0x000fea00078e0200 */
[----:B------:R-:W-:Y:S02]  /*13cf0*/  IADD3 R3, R3, R0, RZ ;  /* 0x0000000003037210 */ /* 0x000fe40007ffe0ff */
        /* <DEDUP_REMOVED lines=10> */
.L_x_964:
        /* <DEDUP_REMOVED lines=21> */
.L_x_965:
        /* <DEDUP_REMOVED lines=22> */
.L_x_832:
[----:B------:R-:W-:Y:S05]  /*14050*/  BSYNC B0 ;  /* 0x0000000000007941 */ /* 0x000fea0003800000 */
.L_x_831:
[----:B------:R-:W-:Y:S01]  /*14060*/  IMAD.MOV.U32 R0, RZ, RZ, c[0x0][0x2c4] ;  /* 0x0000b100ff007624 */ /* 0x000fe200078e00ff */
[----:B------:R-:W0:Y:S01]  /*14070*/  LDGDEPBAR ;  /* 0x00000000000079af */ /* 0x000e220000000000 */
[----:B------:R-:W-:Y:S01]  /*14080*/  IMAD.IADD R100, R248, 0x1, R234 ;  /* 0x00000001f8647824 */ /* 0x000fe200078e02ea */
[----:B------:R-:W-:Y:S01]  /*14090*/  ULDC UR4, c[0x0][0x324] ;  /* 0x0000c90000047ab9 */ /* 0x000fe20000000800 */
[----:B------:R-:W-:Y:S01]  /*140a0*/  IMAD.SHL.U32 R101, R196, 0x40, RZ ;  /* 0x00000040c4657824 */ /* 0x000fe200078e00ff */
[----:B------:R-:W-:Y:S01]  /*140b0*/  ISETP.NE.AND P0, PT, R0, 0x1, PT ;  /* 0x000000010000780c */ /* 0x000fe20003f05270 */
[----:B------:R-:W-:Y:S11]  /*140c0*/  ULOP3.LUT UR4, URZ, UR4, URZ, 0x33, !UPT ;  /* 0x000000043f047292 */ /* 0x000ff6000f8e333f */
[----:B------:R-:W-:Y:S01]  /*140d0*/  @!UPT UIADD3 URZ, URZ, URZ, URZ ;  /* 0x0000003f3f3ff290 */ /* 0x000fe2000fffe03f */
[----:B------:R-:W-:Y:S05]  /*140e0*/  @P0 IMAD.HI.U32 R0, R100, c[0x0][0x2c8], RZ ;  /* 0x0000b20064000a27 */ /* 0x000fea00078e00ff */
[----:B------:R-:W-:Y:S02]  /*140f0*/  @P0 SHF.R.U32.HI R100, RZ, c[0x0][0x2cc], R0 ;  /* 0x0000b300ff640a19 */ /* 0x000fe40000011600 */
[----:B------:R-:W-:Y:S04]  /*14100*/  IADD3 R0, -R221, 0x1, -R101 ;  /* 0x00000001dd007810 */ /* 0x000fe80007ffe965 */
[----:B------:R-:W-:Y:S04]  /*14110*/  IADD3 R0, -R218, R0, R217 ;  /* 0x00000000da007210 */ /* 0x000fe80007ffe1d9 */
[C---:B-1----:R-:W-:Y:S02]  /*14120*/  IADD3 R148, R0.reuse, UR4, RZ ;  /* 0x0000000400947c10 */ /* 0x042fe4000fffe0ff */
[----:B------:R-:W-:Y:S01]  /*14130*/  IADD3 R149, R0, c[0x0][0x328], RZ ;  /* 0x0000ca0000957a10 */ /* 0x000fe20007ffe0ff */
[----:B------:R-:W-:-:S05]  /*14140*/  BRA.DIV ~URZ, `(.L_x_835) ;  /* 0x0000ed627f007947 */ /* 0x000fca000b800000 */
[----:B------:R1:W2:Y:S02]  /*14150*/  SHFL.IDX PT, R3, R100, RZ, 0x1c1f ;  /* 0x001c1fff64037589 */ /* 0x0002a400000e0000 */
.L_x_966:
        /* <DEDUP_REMOVED lines=19> */
.L_x_838:
[----:B------:R-:W-:Y:S04]  /*14290*/  MOV R150, 0x1 ;  /* 0x0000000100967802 */ /* 0x000fe80000000f00 */
[----:B------:R-:W-:Y:S11]  /*142a0*/  ISETP.NE.AND P0, PT, R150, c[0x0][0x32c], PT ;  /* 0x0000cb0096007a0c */ /* 0x000ff60003f05270 */
[----:B------:R-:W-:Y:S02]  /*142b0*/  @!UPT UIADD3 URZ, URZ, URZ, URZ ;  /* 0x0000003f3f3ff290 */ /* 0x000fe4000fffe03f */
[----:B------:R-:W-:Y:S05]  /*142c0*/  @P0 IMAD.HI.U32 R150, R3, c[0x0][0x330], RZ ;  /* 0x0000cc0003960a27 */ /* 0x000fea00078e00ff */
[----:B------:R-:W-:Y:S02]  /*142d0*/  @P0 SHF.R.U32.HI R3, RZ, c[0x0][0x334], R150 ;  /* 0x0000cd00ff030a19 */ /* 0x000fe40000011696 */
.L_x_839:
[----:B------:R-:W-:Y:S05]  /*142e0*/  BSYNC B0 ;  /* 0x0000000000007941 */ /* 0x000fea0003800000 */
.L_x_837:
[----:B------:R-:W-:Y:S04]  /*142f0*/  IMAD R3, R3, c[0x0][0x32c], -R101 ;  /* 0x0000cb0003037a24 */ /* 0x000fe800078e0a65 */
[----:B------:R-:W-:Y:S05]  /*14300*/  IMAD.IADD R3, R3, 0x1, -R221 ;  /* 0x0000000103037824 */ /* 0x000fea00078e0add */
[----:B------:R-:W-:Y:S02]  /*14310*/  IMNMX R0, R0, R3, !PT ;  /* 0x0000000300007217 */ /* 0x000fe40007800200 */
[----:B------:R-:W-:Y:S04]  /*14320*/  IADD3 R3, R3, c[0x0][0x32c], RZ ;  /* 0x0000cb0003037a10 */ /* 0x000fe80007ffe0ff */
[----:B------:R-:W-:Y:S02]  /*14330*/  IMNMX R2, R2, R3, PT ;  /* 0x0000000302027217 */ /* 0x000fe40003800200 */
.L_x_836:
        /* <DEDUP_REMOVED lines=51> */
.L_x_967:
        /* <DEDUP_REMOVED lines=19> */
.L_x_843:
[----:B------:R-:W-:Y:S04]  /*147a0*/  MOV R4, 0x1 ;  /* 0x0000000100047802 */ /* 0x000fe80000000f00 */
[----:B------:R-:W-:Y:S11]  /*147b0*/  ISETP.NE.AND P0, PT, R4, c[0x0][0x32c], PT ;  /* 0x0000cb0004007a0c */ /* 0x000ff60003f05270 */
[----:B------:R-:W-:Y:S02]  /*147c0*/  @!UPT UIADD3 URZ, URZ, URZ, URZ ;  /* 0x0000003f3f3ff290 */ /* 0x000fe4000fffe03f */
[----:B------:R-:W-:Y:S05]  /*147d0*/  @P0 IMAD.HI.U32 R4, R3, c[0x0][0x330], RZ ;  /* 0x0000cc0003040a27 */ /* 0x000fea00078e00ff */
[----:B------:R-:W-:Y:S02]  /*147e0*/  @P0 SHF.R.U32.HI R3, RZ, c[0x0][0x334], R4 ;  /* 0x0000cd00ff030a19 */ /* 0x000fe40000011604 */
.L_x_844:
[----:B------:R-:W-:Y:S05]  /*147f0*/  BSYNC B0 ;  /* 0x0000000000007941 */ /* 0x000fea0003800000 */
.L_x_842:
[----:B------:R-:W-:Y:S04]  /*14800*/  IMAD R101, R3, c[0x0][0x32c], -R101 ;  /* 0x0000cb0003657a24 */ /* 0x000fe800078e0a65 */
[----:B------:R-:W-:Y:S05]  /*14810*/  IMAD.IADD R3, R101, 0x1, -R221 ;  /* 0x0000000165037824 */ /* 0x000fea00078e0add */
[----:B------:R-:W-:Y:S02]  /*14820*/  IMNMX R0, R0, R3, !PT ;  /* 0x0000000300007217 */ /* 0x000fe40007800200 */
[----:B------:R-:W-:Y:S04]  /*14830*/  IADD3 R3, R3, c[0x0][0x32c], RZ ;  /* 0x0000cb0003037a10 */ /* 0x000fe80007ffe0ff */
[----:B------:R-:W-:Y:S02]  /*14840*/  IMNMX R2, R2, R3, PT ;  /* 0x0000000302027217 */ /* 0x000fe40003800200 */
.L_x_841:
[C---:B------:R-:W-:Y:S02]  /*14850*/  ISETP.GT.AND P0, PT, R0.reuse, RZ, P1 ;  /* 0x000000ff0000720c */ /* 0x040fe40000f04270 */
[----:B------:R-:W-:Y:S02]  /*14860*/  ISETP.GT.AND P2, PT, R0, 0x1, P1 ;  /* 0x000000010000780c */ /* 0x000fe40000f44270 */
[C---:B------:R-:W-:Y:S02]  /*14870*/  ISETP.LT.OR P0, PT, R2.reuse, 0x1, P0 ;  /* 0x000000010200780c */ /* 0x040fe40000701670 */
[----:B------:R-:W-:Y:S02]  /*14880*/  ISETP.LT.OR P2, PT, R2, 0x2, P2 ;  /* 0x000000020200780c */ /* 0x000fe40001741670 */
[----:B------:R-:W-:Y:S02]  /*14890*/  FSEL R17, R6, -INF , !P0 ;  /* 0xff80000006117808 */ /* 0x000fe40004000000 */
[----:B------:R-:W-:Y:S02]  /*148a0*/  ISETP.GT.AND P0, PT, R0, 0x8, P1 ;  /* 0x000000080000780c */ /* 0x000fe40000f04270 */
[----:B------:R-:W-:Y:S02]  /*148b0*/  FSEL R24, R7, -INF , !P2 ;  /* 0xff80000007187808 */ /* 0x000fe40005000000 */
[----:B------:R-:W-:Y:S02]  /*148c0*/  ISETP.LT.OR P0, PT, R2, 0x9, P0 ;  /* 0x000000090200780c */ /* 0x000fe40000701670 */
[----:B------:R-:W-:Y:S02]  /*148d0*/  ISETP.GT.AND P2, PT, R0, 0x9, P1 ;  /* 0x000000090000780c */ /* 0x000fe40000f44270 */
[----:B------:R-:W-:Y:S02]  /*148e0*/  FSEL R21, R10, -INF , !P0 ;  /* 0xff8000000a157808 */ /* 0x000fe40004000000 */
[----:B------:R-:W-:Y:S02]  /*148f0*/  ISETP.GT.AND P0, PT, R0, 0x10, P1 ;  /* 0x000000100000780c */ /* 0x000fe40000f04270 */
[C---:B------:R-:W-:Y:S02]  /*14900*/  ISETP.LT.OR P2, PT, R2.reuse, 0xa, P2 ;  /* 0x0000000a0200780c */ /* 0x040fe40001741670 */
[----:B------:R-:W-:Y:S02]  /*14910*/  ISETP.LT.OR P0, PT, R2, 0x11, P0 ;  /* 0x000000110200780c */ /* 0x000fe40000701670 */
[----:B------:R-:W-:Y:S02]  /*14920*/  FSEL R20, R11, -INF , !P2 ;  /* 0xff8000000b147808 */ /* 0x000fe40005000000 */
        /* <DEDUP_REMOVED lines=26> */
[C---:B------:R-:W-:Y:S02]  /*14ad0*/  ISETP.GT.AND P2, PT, R0.reuse, 0x38, P1 ;  /* 0x000000380000780c */ /* 0x040fe40000f44270 */
[----:B------:R-:W-:Y:S02]  /*14ae0*/  ISETP.GT.AND P0, PT, R0, 0x39, P1 ;  /* 0x000000390000780c */ /* 0x000fe40000f04270 */
        /* <DEDUP_REMOVED lines=20> */
[C---:B------:R-:W-:Y:S02]  /*14c30*/  ISETP.LT.OR P3, PT, R2.reuse, 0x32, P3 ;  /* 0x000000320200780c */ /* 0x040fe40001f61670 */
[C---:B------:R-:W-:Y:S02]  /*14c40*/  ISETP.LT.OR P1, PT, R2.reuse, 0x39, P2 ;  /* 0x000000390200780c */ /* 0x040fe40001721670 */
[----:B------:R-:W-:Y:S02]  /*14c50*/  ISETP.LT.OR P0, PT, R2, 0x3a, P0 ;  /* 0x0000003a0200780c */ /* 0x000fe40000701670 */
[----:B------:R-:W-:Y:S02]  /*14c60*/  FMNMX.FTZ R2, R152, R0, !PT ;  /* 0x0000000098027209 */ /* 0x000fe40007810000 */
[----:B------:R-:W-:Y:S02]  /*14c70*/  FMNMX.FTZ R0, R10, R3, !PT ;  /* 0x000000030a007209 */ /* 0x000fe40007810000 */
[----:B------:R-:W-:Y:S02]  /*14c80*/  FMNMX.FTZ R2, R151, R2, !PT ;  /* 0x0000000297027209 */ /* 0x000fe40007810000 */
[----:B------:R-:W-:Y:S02]  /*14c90*/  FMNMX.FTZ R0, R9, R0, !PT ;  /* 0x0000000009007209 */ /* 0x000fe40007810000 */
[----:B------:R-:W-:Y:S02]  /*14ca0*/  FSEL R7, R31, -INF , !P3 ;  /* 0xff8000001f077808 */ /* 0x000fe40005800000 */
        /* <DEDUP_REMOVED lines=12> */
.L_x_968:
[----:B-12---:R-:W-:Y:S01]  /*14d70*/  FMNMX.FTZ R100, R100, R0, !PT ;  /* 0x0000000064647209 */ /* 0x006fe20007810000 */
[----:B------:R-:W-:-:S05]  /*14d80*/  BRA.DIV ~URZ, `(.L_x_846) ;  /* 0x0000e2427f007947 */ /* 0x000fca000b800000 */
[----:B------:R-:W1:Y:S02]  /*14d90*/  SHFL.BFLY PT, R0, R100, 0x1, 0x1f ;  /* 0x0c201f0064007f89 */ /* 0x000e6400000e0000 */
[----:B-1----:R-:W-:Y:S02]  /*14da0*/  FMNMX.FTZ R101, R100, R0, !PT ;  /* 0x0000000064657209 */ /* 0x002fe40007810000 */
[----:B------:R-:W1:Y:S02]  /*14db0*/  SHFL.BFLY PT, R0, R4, 0x2, 0x1f ;  /* 0x0c401f0004007f89 */ /* 0x000e6400000e0000 */
[----:B-1----:R-:W-:Y:S05]  /*14dc0*/  FMNMX.FTZ R100, R4, R0, !PT ;  /* 0x0000000004647209 */ /* 0x002fea0007810000 */
[----:B------:R1:W2:Y:S02]  /*14dd0*/  SHFL.BFLY PT, R0, R100, 0x1, 0x1f ;  /* 0x0c201f0064007f89 */ /* 0x0002a400000e0000 */
.L_x_969:
[C---:B------:R-:W-:Y:S01]  /*14de0*/  FSETP.NEU.FTZ.AND P0, PT, R101.reuse, -INF , PT ;  /* 0xff8000006500780b */ /* 0x040fe20003f1d000 */
[C---:B------:R-:W-:Y:S01]  /*14df0*/  FMUL.FTZ R2, R101.reuse, c[0x0][0x2d0] ;  /* 0x0000b40065027a20 */ /* 0x040fe20000410000 */
[----:B--2---:R-:W-:Y:S01]  /*14e00*/  FMNMX.FTZ R3, R0, R100, !PT ;  /* 0x0000006400037209 */ /* 0x004fe20007810000 */
[----:B------:R-:W-:Y:S01]  /*14e10*/  WARPSYNC 0xffffffff ;  /* 0xffffffff00007948 */ /* 0x000fe20003800000 */
[----:B------:R-:W-:Y:S02]  /*14e20*/  FSEL R0, R101, RZ, P0 ;  /* 0x000000ff65007208 */ /* 0x000fe40000000000 */
[----:B------:R-:W-:Y:S02]  /*14e30*/  FSEL R2, R2, RZ, P0 ;  /* 0x000000ff02027208 */ /* 0x000fe40000000000 */
[----:B------:R-:W-:Y:S01]  /*14e40*/  FSETP.NEU.FTZ.AND P0, PT, R3, -INF , PT ;  /* 0xff8000000300780b */ /* 0x000fe20003f1d000 */
[----:B------:R-:W-:Y:S02]  /*14e50*/  FADD.FTZ R0, -R0, R102 ;  /* 0x0000006600007221 */ /* 0x000fe40000010100 */
        /* <DEDUP_REMOVED lines=19> */
[----:B------:R-:W-:Y:S03]  /*14f90*/  FFMA.FTZ R171, R150, c[0x0][0x2d0], -R2 ;  /* 0x0000b40096ab7a23 */ /* 0x000fe60000010802 */
[----:B------:R-:W-:Y:S10]  /*14fa0*/  MUFU.EX2 R22, R22 ;  /* 0x0000001600167308 */ /* 0x000ff40000000800 */
[----:B------:R-:W2:Y:S02]  /*14fb0*/  MUFU.EX2 R23, R23 ;  /* 0x0000001700177308 */ /* 0x000ea40000000800 */
[----:B--2---:R-:W-:Y:S01]  /*14fc0*/  F2FP.PACK_AB R150, R23, R22 ;  /* 0x000000161796723e */ /* 0x004fe200000000ff */
[----:B------:R-:W-:Y:S01]  /*14fd0*/  FFMA.FTZ R2, R0, R209, R25 ;  /* 0x000000d100027223 */ /* 0x000fe20000010019 */
[----:B------:R-:W-:Y:S01]  /*14fe0*/  F2FP.PACK_AB R148, R4, R25 ;  /* 0x000000190494723e */ /* 0x000fe200000000ff */
[----:B------:R-:W-:Y:S02]  /*14ff0*/  FMUL.FTZ R32, R0, R108 ;  /* 0x0000006c00207220 */ /* 0x000fe40000410000 */
[----:B------:R-:W-:Y:S01]  /*15000*/  FADD.FTZ R19, R4, R2 ;  /* 0x0000000204137221 */ /* 0x000fe20000010000 */
[C---:B------:R-:W-:Y:S01]  /*15010*/  FSEL R2, R3.reuse, RZ, P0 ;  /* 0x000000ff03027208 */ /* 0x040fe20000000000 */
[----:B------:R-:W-:Y:S02]  /*15020*/  FMUL.FTZ R4, R3, c[0x0][0x2d0] ;  /* 0x0000b40003047a20 */ /* 0x000fe40000410000 */
[----:B------:R-:W-:Y:S02]  /*15030*/  FMUL.FTZ R33, R0, R109 ;  /* 0x0000006d00217220 */ /* 0x000fe40000410000 */
[----:B------:R-:W-:Y:S01]  /*15040*/  FADD.FTZ R2, -R2, R103 ;  /* 0x0000006702027221 */ /* 0x000fe20000010100 */
[----:B------:R-:W-:Y:S01]  /*15050*/  FSEL R4, R4, RZ, P0 ;  /* 0x000000ff04047208 */ /* 0x000fe20000000000 */
[----:B------:R-:W-:Y:S01]  /*15060*/  FMUL.FTZ R25, R0, R117 ;  /* 0x0000007500197220 */ /* 0x000fe20000410000 */
[----:B------:R-:W-:Y:S01]  /*15070*/  MUFU.EX2 R103, R158 ;  /* 0x0000009e00677308 */ /* 0x000fe20000000800 */
[----:B------:R-:W-:Y:S01]  /*15080*/  FMUL.FTZ R2, R2, c[0x0][0x2d0] ;  /* 0x0000b40002027a20 */ /* 0x000fe20000410000 */
[C---:B------:R-:W-:Y:S01]  /*15090*/  ISETP.GT.AND P0, PT, R196.reuse, R222, PT ;  /* 0x000000dec400720c */ /* 0x040fe20003f04270 */
[--C-:B------:R-:W-:Y:S01]  /*150a0*/  FFMA.FTZ R17, R17, c[0x0][0x2d0], -R4.reuse ;  /* 0x0000b40011117a23 */ /* 0x100fe20000010804 */
[----:B------:R-:W-:Y:S01]  /*150b0*/  IADD3 R196, R196, -0x1, RZ ;  /* 0xffffffffc4c47810 */ /* 0x000fe20007ffe0ff */
[--C-:B------:R-:W-:Y:S02]  /*150c0*/  FFMA.FTZ R170, R7, c[0x0][0x2d0], -R4.reuse ;  /* 0x0000b40007aa7a23 */ /* 0x100fe40000010804 */
[--C-:B------:R-:W-:Y:S02]  /*150d0*/  FFMA.FTZ R18, R24, c[0x0][0x2d0], -R4.reuse ;  /* 0x0000b40018127a23 */ /* 0x100fe40000010804 */
[--C-:B-1----:R-:W-:Y:S01]  /*150e0*/  FFMA.FTZ R100, R21, c[0x0][0x2d0], -R4.reuse ;  /* 0x0000b40015647a23 */ /* 0x102fe20000010804 */
[----:B------:R-:W1:Y:S01]  /*150f0*/  MUFU.EX2 R2, R2 ;  /* 0x0000000200027308 */ /* 0x000e620000000800 */
[--C-:B------:R-:W-:Y:S02]  /*15100*/  FFMA.FTZ R102, R20, c[0x0][0x2d0], -R4.reuse ;  /* 0x0000b40014667a23 */ /* 0x100fe40000010804 */
[--C-:B------:R-:W-:Y:S02]  /*15110*/  FFMA.FTZ R154, R16, c[0x0][0x2d0], -R4.reuse ;  /* 0x0000b400109a7a23 */ /* 0x100fe40000010804 */
[----:B------:R-:W-:Y:S02]  /*15120*/  FMUL.FTZ R16, R0, R124 ;  /* 0x0000007c00107220 */ /* 0x000fe40000410000 */
[--C-:B------:R-:W-:Y:S02]  /*15130*/  FFMA.FTZ R203, R6, c[0x0][0x2d0], -R4.reuse ;  /* 0x0000b40006cb7a23 */ /* 0x100fe40000010804 */
[--C-:B------:R-:W-:Y:S01]  /*15140*/  FFMA.FTZ R161, R11, c[0x0][0x2d0], -R4.reuse ;  /* 0x0000b4000ba17a23 */ /* 0x100fe20000010804 */
[----:B------:R2:W3:Y:S01]  /*15150*/  MUFU.EX2 R7, R17 ;  /* 0x0000001100077308 */ /* 0x0004e20000000800 */
        /* <DEDUP_REMOVED lines=8> */
[C---:B-1----:R-:W-:Y:S02]  /*151e0*/  FMUL.FTZ R34, R2.reuse, R110 ;  /* 0x0000006e02227220 */ /* 0x042fe40000410000 */
[----:B------:R-:W-:Y:S02]  /*151f0*/  FMUL.FTZ R35, R2, R111 ;  /* 0x0000006f02237220 */ /* 0x000fe40000410000 */
[----:B------:R-:W1:Y:S01]  /*15200*/  LDSM.16.MT88.4 R108, [R172] ;  /* 0x00000000ac6c783b */ /* 0x000e620000004200 */
[----:B------:R-:W4:Y:S01]  /*15210*/  MUFU.EX2 R6, R18 ;  /* 0x0000001200067308 */ /* 0x000f220000000800 */
[----:B------:R-:W-:Y:S02]  /*15220*/  FFMA.FTZ R206, R5, c[0x0][0x2d0], -R4 ;  /* 0x0000b40005ce7a23 */ /* 0x000fe40000010804 */
[----:B------:R-:W-:Y:S02]  /*15230*/  FADD.FTZ R4, R22, R19 ;  /* 0x0000001316047221 */ /* 0x000fe40000010000 */
[----:B--2---:R-:W-:Y:S02]  /*15240*/  FMUL.FTZ R17, R0, R125 ;  /* 0x0000007d00117220 */ /* 0x004fe40000410000 */
[----:B---3--:R-:W-:Y:S02]  /*15250*/  FFMA.FTZ R5, R2, R207, R7 ;  /* 0x000000cf02057223 */ /* 0x008fe40000010007 */
[----:B------:R-:W-:Y:S01]  /*15260*/  FADD.FTZ R152, R23, R4 ;  /* 0x0000000417987221 */ /* 0x000fe20000010000 */
[----:B------:R-:W2:Y:S01]  /*15270*/  MUFU.EX2 R125, R102 ;  /* 0x00000066007d7308 */ /* 0x000ea20000000800 */
[C---:B------:R-:W-:Y:S02]  /*15280*/  FMUL.FTZ R4, R0.reuse, R136 ;  /* 0x0000008800047220 */ /* 0x040fe40000410000 */
[C---:B------:R-:W-:Y:S02]  /*15290*/  FMUL.FTZ R8, R0.reuse, R132 ;  /* 0x0000008400087220 */ /* 0x040fe40000410000 */
[----:B------:R-:W-:Y:S02]  /*152a0*/  FMUL.FTZ R9, R0, R133 ;  /* 0x0000008500097220 */ /* 0x000fe40000410000 */
[C---:B------:R-:W-:Y:S02]  /*152b0*/  FMUL.FTZ R10, R2.reuse, R134 ;  /* 0x00000086020a7220 */ /* 0x040fe40000410000 */
[----:B------:R-:W-:Y:S01]  /*152c0*/  FMUL.FTZ R11, R2, R135 ;  /* 0x00000087020b7220 */ /* 0x000fe20000410000 */
[----:B------:R-:W3:Y:S01]  /*152d0*/  MUFU.EX2 R100, R160 ;  /* 0x000000a000647308 */ /* 0x000ee20000000800 */
[C---:B------:R-:W-:Y:S01]  /*152e0*/  FMUL.FTZ R12, R0.reuse, R128 ;  /* 0x00000080000c7220 */ /* 0x040fe20000410000 */
[----:B------:R-:W-:Y:S01]  /*152f0*/  LDSM.16.MT88.4 R132, [R172+0x1800] ;  /* 0x00180000ac84783b */ /* 0x000fe20000004200 */
[----:B------:R-:W-:Y:S01]  /*15300*/  FMUL.FTZ R13, R0, R129 ;  /* 0x00000081000d7220 */ /* 0x000fe20000410000 */
[C---:B----4-:R-:W-:Y:S01]  /*15310*/  F2FP.PACK_AB R149, R6.reuse, R7 ;  /* 0x000000070695723e */ /* 0x050fe200000000ff */
[----:B------:R-:W-:Y:S02]  /*15320*/  FADD.FTZ R207, R6, R5 ;  /* 0x0000000506cf7221 */ /* 0x000fe40000010000 */
[----:B------:R-:W-:Y:S02]  /*15330*/  FMUL.FTZ R5, R0, R137 ;  /* 0x0000008900057220 */ /* 0x000fe40000410000 */
[C---:B------:R-:W-:Y:S01]  /*15340*/  FMUL.FTZ R6, R2.reuse, R138 ;  /* 0x0000008a02067220 */ /* 0x040fe20000410000 */
[----:B------:R-:W-:Y:S01]  /*15350*/  MUFU.EX2 R102, R157 ;  /* 0x0000009d00667308 */ /* 0x000fe20000000800 */
[C---:B------:R-:W-:Y:S02]  /*15360*/  FMUL.FTZ R7, R2.reuse, R139 ;  /* 0x0000008b02077220 */ /* 0x040fe40000410000 */
[C---:B------:R-:W-:Y:S01]  /*15370*/  FMUL.FTZ R14, R2.reuse, R130 ;  /* 0x00000082020e7220 */ /* 0x040fe20000410000 */
[----:B--2---:R-:W-:Y:S01]  /*15380*/  F2FP.PACK_AB R151, R125, R124 ;  /* 0x0000007c7d97723e */ /* 0x004fe200000000ff */
        /* <DEDUP_REMOVED lines=8> */
[----:B------:R-:W1:Y:S01]  /*15410*/  LDSM.16.MT88.4 R108, [R173] ;  /* 0x00000000ad6c783b */ /* 0x000e620000004200 */
[----:B------:R-:W-:Y:S02]  /*15420*/  MUFU.EX2 R208, R154 ;  /* 0x0000009a00d07308 */ /* 0x000fe40000000800 */
[C---:B------:R-:W-:Y:S02]  /*15430*/  FMUL.FTZ R15, R2.reuse, R131 ;  /* 0x00000083020f7220 */ /* 0x040fe40000410000 */
[----:B------:R-:W-:Y:S02]  /*15440*/  FMUL.FTZ R23, R2, R123 ;  /* 0x0000007b02177220 */ /* 0x000fe40000410000 */
[----:B------:R-:W-:Y:S01]  /*15450*/  FMUL.FTZ R24, R0, R116 ;  /* 0x0000007400187220 */ /* 0x000fe20000410000 */
[----:B------:R-:W-:Y:S03]  /*15460*/  LDSM.16.MT88.4 R120, [R176+0x1000] ;  /* 0x00100000b078783b */ /* 0x000fe60000004200 */
[C---:B------:R-:W-:Y:S01]  /*15470*/  FMUL.FTZ R26, R2.reuse, R118 ;  /* 0x00000076021a7220 */ /* 0x040fe20000410000 */
[----:B------:R-:W-:Y:S01]  /*15480*/  MUFU.EX2 R154, R164 ;  /* 0x000000a4009a7308 */ /* 0x000fe20000000800 */
[----:B------:R-:W-:Y:S02]  /*15490*/  FMUL.FTZ R27, R2, R119 ;  /* 0x00000077021b7220 */ /* 0x000fe40000410000 */
[C---:B------:R-:W-:Y:S01]  /*154a0*/  FMUL.FTZ R28, R0.reuse, R112 ;  /* 0x00000070001c7220 */ /* 0x040fe20000410000 */
[----:B------:R-:W-:Y:S01]  /*154b0*/  LDSM.16.MT88.4 R116, [R173+0x800] ;  /* 0x00080000ad74783b */ /* 0x000fe20000004200 */
[----:B------:R-:W-:Y:S02]  /*154c0*/  FMUL.FTZ R29, R0, R113 ;  /* 0x00000071001d7220 */ /* 0x000fe40000410000 */
[C---:B------:R-:W-:Y:S02]  /*154d0*/  FMUL.FTZ R30, R2.reuse, R114 ;  /* 0x00000072021e7220 */ /* 0x040fe40000410000 */
[----:B------:R-:W-:Y:S01]  /*154e0*/  FMUL.FTZ R31, R2, R115 ;  /* 0x00000073021f7220 */ /* 0x000fe20000410000 */
[----:B------:R-:W-:Y:S01]  /*154f0*/  MUFU.EX2 R160, R153 ;  /* 0x0000009900a07308 */ /* 0x000fe20000000800 */
[C---:B------:R-:W-:Y:S01]  /*15500*/  FMUL.FTZ R36, R0.reuse, R36 ;  /* 0x0000002400247220 */ /* 0x040fe20000410000 */
[----:B------:R-:W-:Y:S01]  /*15510*/  LDSM.16.MT88.4 R112, [R172+0x800] ;  /* 0x00080000ac70783b */ /* 0x000fe20000004200 */
        /* <DEDUP_REMOVED lines=8> */
[C---:B------:R-:W-:Y:S01]  /*155a0*/  FMUL.FTZ R44, R0.reuse, R44 ;  /* 0x0000002c002c7220 */ /* 0x040fe20000410000 */
[C---:B-1----:R-:W-:Y:S02]  /*155b0*/  HMMA.16816.F32 R12, R148.reuse, R108, R12 ;  /* 0x0000006c940c723c */ /* 0x042fe4000000180c */
[----:B------:R-:W-:Y:S01]  /*155c0*/  MUFU.EX2 R156, R161 ;  /* 0x000000a1009c7308 */ /* 0x000fe20000000800 */
[----:B------:R-:W-:Y:S02]  /*155d0*/  FMUL.FTZ R45, R0, R45 ;  /* 0x0000002d002d7220 */ /* 0x000fe40000410000 */
[C---:B------:R-:W-:Y:S02]  /*155e0*/  FMUL.FTZ R46, R2.reuse, R46 ;  /* 0x0000002e022e7220 */ /* 0x040fe40000410000 */
[----:B------:R-:W-:Y:S01]  /*155f0*/  FMUL.FTZ R47, R2, R47 ;  /* 0x0000002f022f7220 */ /* 0x000fe20000410000 */
[C---:B------:R-:W-:Y:S01]  /*15600*/  HMMA.16816.F32 R16, R148.reuse, R110, R16 ;  /* 0x0000006e9410723c */ /* 0x040fe20000001810 */
[----:B------:R-:W1:Y:S03]  /*15610*/  LDSM.16.MT88.4 R108, [R176] ;  /* 0x00000000b06c783b */ /* 0x000e660000004200 */
[C---:B------:R-:W-:Y:S01]  /*15620*/  FMUL.FTZ R48, R0.reuse, R48 ;  /* 0x0000003000307220 */ /* 0x040fe20000410000 */
[----:B------:R-:W-:Y:S01]  /*15630*/  MUFU.EX2 R153, R169 ;  /* 0x000000a900997308 */ /* 0x000fe20000000800 */
        /* <DEDUP_REMOVED lines=46> */
[----:B------:R-:W1:Y:S03]  /*15920*/  LDSM.16.MT88.4 R108, [R172+0x2000] ;  /* 0x00200000ac6c783b */ /* 0x000e660000004200 */
[C---:B------:R-:W-:Y:S02]  /*15930*/  FMUL.FTZ R90, R2.reuse, R90 ;  /* 0x0000005a025a7220 */ /* 0x040fe40000410000 */
[C---:B------:R-:W-:Y:S02]  /*15940*/  FMUL.FTZ R91, R2.reuse, R91 ;  /* 0x0000005b025b7220 */ /* 0x040fe40000410000 */
[C---:B------:R-:W-:Y:S04]  /*15950*/  FMUL.FTZ R94, R2.reuse, R94 ;  /* 0x0000005e025e7220 */ /* 0x040fe80000410000 */
[C---:B------:R-:W-:Y:S02]  /*15960*/  FMUL.FTZ R95, R2.reuse, R95 ;  /* 0x0000005f025f7220 */ /* 0x040fe40000410000 */
[C---:B------:R-:W-:Y:S02]  /*15970*/  FMUL.FTZ R98, R2.reuse, R98 ;  /* 0x0000006202627220 */ /* 0x040fe40000410000 */
[----:B------:R-:W-:Y:S02]  /*15980*/  FMUL.FTZ R99, R2, R99 ;  /* 0x0000006302637220 */ /* 0x000fe40000410000 */
[----:B------:R-:W2:Y:S01]  /*15990*/  MUFU.EX2 R2, R159 ;  /* 0x0000009f00027308 */ /* 0x000ea20000000800 */
[C---:B------:R-:W-:Y:S02]  /*159a0*/  FMUL.FTZ R92, R0.reuse, R92 ;  /* 0x0000005c005c7220 */ /* 0x040fe40000410000 */
[C---:B------:R-:W-:Y:S02]  /*159b0*/  FMUL.FTZ R93, R0.reuse, R93 ;  /* 0x0000005d005d7220 */ /* 0x040fe40000410000 */
[C---:B------:R-:W-:Y:S02]  /*159c0*/  FMUL.FTZ R96, R0.reuse, R96 ;  /* 0x0000006000607220 */ /* 0x040fe40000410000 */
[----:B------:R-:W-:Y:S02]  /*159d0*/  FMUL.FTZ R97, R0, R97 ;  /* 0x0000006100617220 */ /* 0x000fe40000410000 */
[----:B---3--:R-:W-:Y:S01]  /*159e0*/  FADD.FTZ R0, R100, R152 ;  /* 0x0000009864007221 */ /* 0x008fe20000010000 */
[----:B------:R-:W3:Y:S10]  /*159f0*/  MUFU.EX2 R159, R155 ;  /* 0x0000009b009f7308 */ /* 0x000ef40000000800 */
[----:B------:R-:W-:Y:S01]  /*15a00*/  MUFU.EX2 R155, R163 ;  /* 0x000000a3009b7308 */ /* 0x000fe20000000800 */
[C---:B-1----:R-:W-:Y:S03]  /*15a10*/  HMMA.16816.F32 R36, R148.reuse, R108, R36 ;  /* 0x0000006c9424723c */ /* 0x042fe60000001824 */
[----:B--2---:R-:W-:Y:S04]  /*15a20*/  FADD.FTZ R0, R2, R0 ;  /* 0x0000000002007221 */ /* 0x004fe80000010000 */
[----:B------:R-:W-:Y:S01]  /*15a30*/  FADD.FTZ R0, R103, R0 ;  /* 0x0000000067007221 */ /* 0x000fe20000010000 */
[C---:B------:R-:W-:Y:S01]  /*15a40*/  HMMA.16816.F32 R40, R148.reuse, R110, R40 ;  /* 0x0000006e9428723c */ /* 0x040fe20000001828 */
[----:B------:R-:W1:Y:S01]  /*15a50*/  LDSM.16.MT88.4 R108, [R173+0x2000] ;  /* 0x00200000ad6c783b */ /* 0x000e620000004200 */
[----:B------:R-:W2:Y:S02]  /*15a60*/  MUFU.EX2 R152, R170 ;  /* 0x000000aa00987308 */ /* 0x000ea40000000800 */
[----:B------:R-:W-:Y:S04]  /*15a70*/  FADD.FTZ R0, R102, R0 ;  /* 0x0000000066007221 */ /* 0x000fe80000010000 */
        /* <DEDUP_REMOVED lines=20> */
[----:B------:R-:W-:Y:S01]  /*15bc0*/  HMMA.16816.F32 R96, R148, R110, R96 ;  /* 0x0000006e9460723c */ /* 0x000fe20000001860 */
[----:B------:R-:W1:Y:S03]  /*15bd0*/  MUFU.EX2 R100, R168 ;  /* 0x000000a800647308 */ /* 0x000e660000000800 */
[----:B------:R-:W-:Y:S03]  /*15be0*/  F2FP.PACK_AB R109, R160, R208 ;  /* 0x000000d0a06d723e */ /* 0x000fe600000000ff */
[----:B------:R-:W-:Y:S02]  /*15bf0*/  F2FP.PACK_AB R110, R102, R103 ;  /* 0x00000067666e723e */ /* 0x000fe400000000ff */
[----:B---3--:R-:W-:Y:S02]  /*15c00*/  F2FP.PACK_AB R111, R158, R159 ;  /* 0x0000009f9e6f723e */ /* 0x008fe400000000ff */
[----:B------:R-:W3:Y:S01]  /*15c10*/  MUFU.EX2 R2, R167 ;  /* 0x000000a700027308 */ /* 0x000ee20000000800 */
[----:B--2---:R-:W-:Y:S04]  /*15c20*/  F2FP.PACK_AB R149, R152, R153 ;  /* 0x000000999895723e */ /* 0x004fe800000000ff */
[C---:B------:R-:W-:Y:S05]  /*15c30*/  HMMA.16816.F32 R4, R108.reuse, R112, R4 ;  /* 0x000000706c04723c */ /* 0x040fea0000001804 */
[----:B------:R-:W2:Y:S03]  /*15c40*/  MUFU.EX2 R103, R166 ;  /* 0x000000a600677308 */ /* 0x000ea60000000800 */
[C---:B------:R-:W-:Y:S01]  /*15c50*/  HMMA.16816.F32 R8, R108.reuse, R114, R8 ;  /* 0x000000726c08723c */ /* 0x040fe20000001808 */
[----:B------:R-:W4:Y:S03]  /*15c60*/  LDSM.16.MT88.4 R112, [R176+0x800] ;  /* 0x00080000b070783b */ /* 0x000f260000004200 */
[----:B-1----:R-:W-:Y:S03]  /*15c70*/  FADD.FTZ R0, R100, R0 ;  /* 0x0000000064007221 */ /* 0x002fe60000010000 */
[----:B------:R-:W1:Y:S01]  /*15c80*/  MUFU.EX2 R102, R165 ;  /* 0x000000a500667308 */ /* 0x000e620000000800 */
[C---:B------:R-:W-:Y:S04]  /*15c90*/  HMMA.16816.F32 R12, R108.reuse, R116, R12 ;  /* 0x000000746c0c723c */ /* 0x040fe8000000180c */
[----:B---3--:R-:W-:Y:S04]  /*15ca0*/  FADD.FTZ R0, R2, R0 ;  /* 0x0000000002007221 */ /* 0x008fe80000010000 */
[C---:B------:R-:W-:Y:S01]  /*15cb0*/  HMMA.16816.F32 R16, R108.reuse, R118, R16 ;  /* 0x000000766c10723c */ /* 0x040fe20000001810 */
[----:B------:R-:W3:Y:S03]  /*15cc0*/  LDSM.16.MT88.4 R116, [R175+0x800] ;  /* 0x00080000af74783b */ /* 0x000ee60000004200 */
[----:B--2---:R-:W-:Y:S04]  /*15cd0*/  FADD.FTZ R0, R103, R0 ;  /* 0x0000000067007221 */ /* 0x004fe80000010000 */
[----:B-1----:R-:W-:Y:S01]  /*15ce0*/  FADD.FTZ R0, R102, R0 ;  /* 0x0000000066007221 */ /* 0x002fe20000010000 */
[C---:B----4-:R-:W-:Y:S08]  /*15cf0*/  HMMA.16816.F32 R20, R108.reuse, R112, R20 ;  /* 0x000000706c14723c */ /* 0x050ff00000001814 */
[C---:B------:R-:W-:Y:S01]  /*15d00*/  HMMA.16816.F32 R24, R108.reuse, R114, R24 ;  /* 0x000000726c18723c */ /* 0x040fe20000001818 */
[----:B------:R-:W1:Y:S07]  /*15d10*/  LDSM.16.MT88.4 R112, [R172+0x2800] ;  /* 0x00280000ac70783b */ /* 0x000e6e0000004200 */
[C---:B---3--:R-:W-:Y:S08]  /*15d20*/  HMMA.16816.F32 R28, R108.reuse, R116, R28 ;  /* 0x000000746c1c723c */ /* 0x048ff0000000181c */
        /* <DEDUP_REMOVED lines=27> */
[----:B------:R-:W-:Y:S01]  /*15ee0*/  F2FP.PACK_AB R110, R102, R103 ;  /* 0x00000067666e723e */ /* 0x000fe200000000ff */
[----:B------:R-:W-:Y:S02]  /*15ef0*/  MUFU.EX2 R2, R195 ;  /* 0x000000c300027308 */ /* 0x000fe40000000800 */
[----:B------:R-:W-:Y:S02]  /*15f00*/  F2FP.PACK_AB R109, R156, R157 ;  /* 0x0000009d9c6d723e */ /* 0x000fe400000000ff */
[----:B------:R-:W-:Y:S06]  /*15f10*/  F2FP.PACK_AB R111, R154, R155 ;  /* 0x0000009b9a6f723e */ /* 0x000fec00000000ff */
[----:B------:R-:W3:Y:S01]  /*15f20*/  MUFU.EX2 R103, R171 ;  /* 0x000000ab00677308 */ /* 0x000ee20000000800 */
[C---:B-1----:R-:W-:Y:S09]  /*15f30*/  HMMA.16816.F32 R4, R108.reuse, R112, R4 ;  /* 0x000000706c04723c */ /* 0x042ff20000001804 */
[----:B------:R-:W1:Y:S01]  /*15f40*/  MUFU.EX2 R102, R205 ;  /* 0x000000cd00667308 */ /* 0x000e620000000800 */
[C---:B------:R-:W-:Y:S01]  /*15f50*/  HMMA.16816.F32 R8, R108.reuse, R114, R8 ;  /* 0x000000726c08723c */ /* 0x040fe20000001808 */
[----:B------:R-:W4:Y:S08]  /*15f60*/  LDSM.16.MT88.4 R112, [R175+0x1000] ;  /* 0x00100000af70783b */ /* 0x000f300000004200 */
[----:B------:R-:W5:Y:S01]  /*15f70*/  MUFU.EX2 R100, R204 ;  /* 0x000000cc00647308 */ /* 0x000f620000000800 */
[C---:B--2---:R-:W-:Y:S03]  /*15f80*/  HMMA.16816.F32 R12, R108.reuse, R116, R12 ;  /* 0x000000746c0c723c */ /* 0x044fe6000000180c */
[C---:B---3--:R-:W-:Y:S01]  /*15f90*/  F2FP.PACK_AB R148, R2.reuse, R103 ;  /* 0x000000670294723e */ /* 0x048fe200000000ff */
[----:B------:R-:W-:Y:S01]  /*15fa0*/  FADD.FTZ R0, R103, R0 ;  /* 0x0000000067007221 */ /* 0x000fe20000010000 */
[----:B------:R-:W-:Y:S03]  /*15fb0*/  MOV R103, R3 ;  /* 0x0000000300677202 */ /* 0x000fe60000000f00 */
[C---:B------:R-:W-:Y:S01]  /*15fc0*/  HMMA.16816.F32 R16, R108.reuse, R118, R16 ;  /* 0x000000766c10723c */ /* 0x040fe20000001810 */
[----:B------:R-:W2:Y:S03]  /*15fd0*/  LDSM.16.MT88.4 R116, [R172+0x3000] ;  /* 0x00300000ac74783b */ /* 0x000ea60000004200 */
[----:B------:R-:W-:Y:S02]  /*15fe0*/  FADD.FTZ R0, R2, R0 ;  /* 0x0000000002007221 */ /* 0x000fe40000010000 */
[----:B------:R-:W-:Y:S02]  /*15ff0*/  FADD.FTZ R2, R124, R207 ;  /* 0x000000cf7c027221 */ /* 0x000fe40000010000 */
[C---:B------:R-:W-:Y:S04]  /*16000*/  HMMA.16816.F32 R20, R108.reuse, R120, R20 ;  /* 0x000000786c14723c */ /* 0x040fe80000001814 */
[----:B-1----:R-:W-:Y:S01]  /*16010*/  FADD.FTZ R0, R102, R0 ;  /* 0x0000000066007221 */ /* 0x002fe20000010000 */
[C---:B-----5:R-:W-:Y:S03]  /*16020*/  F2FP.PACK_AB R150, R100.reuse, R102 ;  /* 0x000000666496723e */ /* 0x060fe600000000ff */
[C---:B------:R-:W-:Y:S01]  /*16030*/  HMMA.16816.F32 R24, R108.reuse, R122, R24 ;  /* 0x0000007a6c18723c */ /* 0x040fe20000001818 */
[----:B------:R-:W1:Y:S03]  /*16040*/  LDSM.16.MT88.4 R120, [R173+0x3000] ;  /* 0x00300000ad78783b */ /* 0x000e660000004200 */
[----:B------:R-:W-:Y:S01]  /*16050*/  FADD.FTZ R209, R100, R0 ;  /* 0x0000000064d17221 */ /* 0x000fe20000010000 */
[----:B------:R-:W-:Y:S01]  /*16060*/  MOV R102, R101 ;  /* 0x0000006500667202 */ /* 0x000fe20000000f00 */
[----:B------:R-:W-:Y:S01]  /*16070*/  FADD.FTZ R0, R125, R2 ;  /* 0x000000027d007221 */ /* 0x000fe20000010000 */
[----:B------:R-:W-:Y:S01]  /*16080*/  MUFU.EX2 R100, R203 ;  /* 0x000000cb00647308 */ /* 0x000fe20000000800 */
[C---:B----4-:R-:W-:Y:S01]  /*16090*/  HMMA.16816.F32 R28, R108.reuse, R112, R28 ;  /* 0x000000706c1c723c */ /* 0x050fe2000000181c */
[----:B------:R-:W-:Y:S03]  /*160a0*/  LDSM.16.MT88.4 R124, [R173+0x1800] ;  /* 0x00180000ad7c783b */ /* 0x000fe60000004200 */
[----:B------:R-:W-:Y:S04]  /*160b0*/  FADD.FTZ R0, R208, R0 ;  /* 0x00000000d0007221 */ /* 0x000fe80000010000 */
[----:B------:R-:W-:Y:S01]  /*160c0*/  FADD.FTZ R0, R160, R0 ;  /* 0x00000000a0007221 */ /* 0x000fe20000010000 */
[C---:B------:R-:W-:Y:S01]  /*160d0*/  HMMA.16816.F32 R32, R108.reuse, R114, R32 ;  /* 0x000000726c20723c */ /* 0x040fe20000001820 */
[----:B------:R-:W3:Y:S01]  /*160e0*/  LDSM.16.MT88.4 R112, [R176+0x3000] ;  /* 0x00300000b070783b */ /* 0x000ee20000004200 */
[----:B------:R-:W4:Y:S01]  /*160f0*/  MUFU.EX2 R2, R206 ;  /* 0x000000ce00027308 */ /* 0x000f220000000800 */
[----:B------:R-:W-:Y:S05]  /*16100*/  FADD.FTZ R0, R159, R0 ;  /* 0x000000009f007221 */ /* 0x000fea0000010000 */
[C---:B--2---:R-:W-:Y:S04]  /*16110*/  HMMA.16816.F32 R36, R108.reuse, R116, R36 ;  /* 0x000000746c24723c */ /* 0x044fe80000001824 */
[----:B------:R-:W-:Y:S04]  /*16120*/  FADD.FTZ R0, R158, R0 ;  /* 0x000000009e007221 */ /* 0x000fe80000010000 */
[C---:B------:R-:W-:Y:S01]  /*16130*/  HMMA.16816.F32 R40, R108.reuse, R118, R40 ;  /* 0x000000766c28723c */ /* 0x040fe20000001828 */
[----:B------:R-:W2:Y:S03]  /*16140*/  LDSM.16.MT88.4 R116, [R175+0x3000] ;  /* 0x00300000af74783b */ /* 0x000ea60000004200 */
[----:B------:R-:W-:Y:S04]  /*16150*/  FADD.FTZ R0, R157, R0 ;  /* 0x000000009d007221 */ /* 0x000fe80000010000 */
[C---:B-1----:R-:W-:Y:S04]  /*16160*/  HMMA.16816.F32 R44, R108.reuse, R120, R44 ;  /* 0x000000786c2c723c */ /* 0x042fe8000000182c */
[----:B----4-:R-:W-:Y:S01]  /*16170*/  F2FP.PACK_AB R151, R2, R100 ;  /* 0x000000640297723e */ /* 0x010fe200000000ff */
[----:B------:R-:W-:Y:S03]  /*16180*/  FADD.FTZ R0, R156, R0 ;  /* 0x000000009c007221 */ /* 0x000fe60000010000 */
[C---:B------:R-:W-:Y:S01]  /*16190*/  HMMA.16816.F32 R48, R108.reuse, R122, R48 ;  /* 0x0000007a6c30723c */ /* 0x040fe20000001830 */
[----:B------:R-:W1:Y:S03]  /*161a0*/  LDSM.16.MT88.4 R120, [R172+0x5000] ;  /* 0x00500000ac78783b */ /* 0x000e660000004200 */
[----:B------:R-:W-:Y:S04]  /*161b0*/  FADD.FTZ R0, R155, R0 ;  /* 0x000000009b007221 */ /* 0x000fe80000010000 */
[----:B------:R-:W-:Y:S01]  /*161c0*/  FADD.FTZ R0, R154, R0 ;  /* 0x000000009a007221 */ /* 0x000fe20000010000 */
[C---:B---3--:R-:W-:Y:S03]  /*161d0*/  HMMA.16816.F32 R52, R108.reuse, R112, R52 ;  /* 0x000000706c34723c */ /* 0x048fe60000001834 */
[----:B------:R-:W-:Y:S04]  /*161e0*/  FADD.FTZ R0, R153, R0 ;  /* 0x0000000099007221 */ /* 0x000fe80000010000 */
[----:B------:R-:W-:Y:S01]  /*161f0*/  FADD.FTZ R0, R152, R0 ;  /* 0x0000000098007221 */ /* 0x000fe20000010000 */
[C---:B------:R-:W-:Y:S01]  /*16200*/  HMMA.16816.F32 R56, R108.reuse, R114, R56 ;  /* 0x000000726c38723c */ /* 0x040fe20000001838 */
[----:B------:R-:W3:Y:S03]  /*16210*/  LDSM.16.MT88.4 R112, [R173+0x5000] ;  /* 0x00500000ad70783b */ /* 0x000ee60000004200 */
[----:B------:R-:W-:Y:S04]  /*16220*/  FADD.FTZ R0, R100, R0 ;  /* 0x0000000064007221 */ /* 0x000fe80000010000 */
[C---:B--2---:R-:W-:Y:S04]  /*16230*/  HMMA.16816.F32 R60, R108.reuse, R116, R60 ;  /* 0x000000746c3c723c */ /* 0x044fe8000000183c */
[----:B------:R-:W-:Y:S04]  /*16240*/  FADD.FTZ R207, R2, R0 ;  /* 0x0000000002cf7221 */ /* 0x000fe80000010000 */
[C---:B------:R-:W-:Y:S01]  /*16250*/  HMMA.16816.F32 R64, R108.reuse, R118, R64 ;  /* 0x000000766c40723c */ /* 0x040fe20000001840 */
[----:B------:R-:W2:Y:S07]  /*16260*/  LDSM.16.MT88.4 R116, [R176+0x5000] ;  /* 0x00500000b074783b */ /* 0x000eae0000004200 */
[C---:B-1----:R-:W-:Y:S08]  /*16270*/  HMMA.16816.F32 R68, R108.reuse, R120, R68 ;  /* 0x000000786c44723c */ /* 0x042ff00000001844 */
[C---:B------:R-:W-:Y:S01]  /*16280*/  HMMA.16816.F32 R72, R108.reuse, R122, R72 ;  /* 0x0000007a6c48723c */ /* 0x040fe20000001848 */
[----:B------:R-:W1:Y:S07]  /*16290*/  LDSM.16.MT88.4 R120, [R175+0x5000] ;  /* 0x00500000af78783b */ /* 0x000e6e0000004200 */
[C---:B---3--:R-:W-:Y:S08]  /*162a0*/  HMMA.16816.F32 R76, R108.reuse, R112, R76 ;  /* 0x000000706c4c723c */ /* 0x048ff0000000184c */
[C---:B------:R-:W-:Y:S08]  /*162b0*/  HMMA.16816.F32 R80, R108.reuse, R114, R80 ;  /* 0x000000726c50723c */ /* 0x040ff00000001850 */
[C---:B--2---:R-:W-:Y:S08]  /*162c0*/  HMMA.16816.F32 R84, R108.reuse, R116, R84 ;  /* 0x000000746c54723c */ /* 0x044ff00000001854 */
[C---:B------:R-:W-:Y:S01]  /*162d0*/  HMMA.16816.F32 R88, R108.reuse, R118, R88 ;  /* 0x000000766c58723c */ /* 0x040fe20000001858 */
[----:B------:R-:W2:Y:S07]  /*162e0*/  LDSM.16.MT88.4 R116, [R176+0x1800] ;  /* 0x00180000b074783b */ /* 0x000eae0000004200 */
[C---:B-1----:R-:W-:Y:S08]  /*162f0*/  HMMA.16816.F32 R92, R108.reuse, R120, R92 ;  /* 0x000000786c5c723c */ /* 0x042ff0000000185c */
[----:B------:R-:W-:Y:S01]  /*16300*/  HMMA.16816.F32 R96, R108, R122, R96 ;  /* 0x0000007a6c60723c */ /* 0x000fe20000001860 */
[----:B------:R-:W1:Y:S07]  /*16310*/  LDSM.16.MT88.4 R108, [R175+0x1800] ;  /* 0x00180000af6c783b */ /* 0x000e6e0000004200 */
        /* <DEDUP_REMOVED lines=8> */
[C---:B--2---:R-:W-:Y:S08]  /*163a0*/  HMMA.16816.F32 R120, R148.reuse, R116, R20 ;  /* 0x000000749478723c */ /* 0x044ff00000001814 */
[C---:B------:R-:W-:Y:S08]  /*163b0*/  HMMA.16816.F32 R116, R148.reuse, R118, R24 ;  /* 0x000000769474723c */ /* 0x040ff00000001818 */
[C---:B-1----:R-:W-:Y:S08]  /*163c0*/  HMMA.16816.F32 R112, R148.reuse, R108, R28 ;  /* 0x0000006c9470723c */ /* 0x042ff0000000181c */
        /* <DEDUP_REMOVED lines=22> */
[----:B------:R-:W-:-:S07]  /*16530*/  @P0 BRA `(.L_x_847) ;  /* 0xffffc79000000947 */ /* 0x000fce000383ffff */
.L_x_826:
[----:B------:R-:W-:Y:S02]  /*16540*/  IMAD.MOV.U32 R0, RZ, RZ, c[0x0][0x2c4] ;  /* 0x0000b100ff007624 */ /* 0x000fe400078e00ff */
[----:B------:R-:W-:-:S03]  /*16550*/  IMAD.MOV.U32 R3, RZ, RZ, c[0x0][0x32c] ;  /* 0x0000cb00ff037624 */ /* 0x000fc600078e00ff */
[----:B------:R-:W-:Y:S02]  /*16560*/  ISETP.NE.AND P0, PT, R0, 0x1, PT ;  /* 0x000000010000780c */ /* 0x000fe40003f05270 */
[----:B------:R-:W-:-:S11]  /*16570*/  IADD3 R0, R234, 0x7f, RZ ;  /* 0x0000007fea007810 */ /* 0x000fd60007ffe0ff */
[----:B------:R-:W-:-:S05]  /*16580*/  @P0 IMAD.HI.U32 R2, R0, c[0x0][0x2c8], RZ ;  /* 0x0000b20000020a27 */ /* 0x000fca00078e00ff */
[----:B------:R-:W-:Y:S02]  /*16590*/  @P0 SHF.R.U32.HI R0, RZ, c[0x0][0x2cc], R2 ;  /* 0x0000b300ff000a19 */ /* 0x000fe40000011602 */
[----:B------:R-:W-:Y:S02]  /*165a0*/  ISETP.GE.AND P0, PT, R3, 0x1, PT ;  /* 0x000000010300780c */ /* 0x000fe40003f06270 */
[----:B------:R-:W-:-:S05]  /*165b0*/  IADD3 R2, R217, 0x1, -R218 ;  /* 0x00000001d9027810 */ /* 0x000fca0007ffe8da */
        /* <DEDUP_REMOVED lines=13> */
.L_x_850:
[----:B------:R-:W-:-:S04]  /*16690*/  MOV R3, 0x1 ;  /* 0x0000000100037802 */ /* 0x000fc80000000f00 */
[----:B------:R-:W-:-:S13]  /*166a0*/  ISETP.NE.AND P0, PT, R3, c[0x0][0x32c], PT ;  /* 0x0000cb0003007a0c */ /* 0x000fda0003f05270 */
[----:B------:R-:W-:-:S05]  /*166b0*/  @P0 IMAD.HI.U32 R3, R0, c[0x0][0x330], RZ ;  /* 0x0000cc0000030a27 */ /* 0x000fca00078e00ff */
[----:B------:R-:W-:Y:S02]  /*166c0*/  @P0 SHF.R.U32.HI R0, RZ, c[0x0][0x334], R3 ;  /* 0x0000cd00ff000a19 */ /* 0x000fe40000011603 */
.L_x_851:
[----:B------:R-:W-:Y:S05]  /*166d0*/  BSYNC B0 ;  /* 0x0000000000007941 */ /* 0x000fea0003800000 */
.L_x_849:
[----:B------:R-:W-:-:S05]  /*166e0*/  IMAD R0, R0, c[0x0][0x32c], RZ ;  /* 0x0000cb0000007a24 */ /* 0x000fca00078e02ff */
[----:B------:R-:W-:-:S04]  /*166f0*/  IMNMX R2, R2, R0, !PT ;  /* 0x0000000002027217 */ /* 0x000fc80007800200 */
.L_x_848:
        /* <DEDUP_REMOVED lines=9> */
.L_x_863:
        /* <DEDUP_REMOVED lines=37> */
.L_x_970:
        /* <DEDUP_REMOVED lines=21> */
.L_x_971:
        /* <DEDUP_REMOVED lines=22> */
.L_x_854:
[----:B------:R-:W-:Y:S05]  /*16c90*/  BSYNC B0 ;  /* 0x0000000000007941 */ /* 0x000fea0003800000 */
.L_x_853:
        /* <DEDUP_REMOVED lines=188> */
.L_x_972:
        /* <DEDUP_REMOVED lines=21> */
.L_x_973:
        /* <DEDUP_REMOVED lines=22> */
.L_x_858:
[----:B------:R-:W-:Y:S05]  /*17b10*/  BSYNC B0 ;  /* 0x0000000000007941 */ /* 0x000fea0003800000 */
.L_x_857:
        /* <DEDUP_REMOVED lines=35> */
.L_x_974:
[----:B-12---:R-:W-:Y:S01]  /*17d50*/  FMNMX.FTZ R100, R100, R0, !PT ;  /* 0x0000000064647209 */ /* 0x006fe20007810000 */
[----:B------:R-:W-:-:S05]  /*17d60*/  BRA.DIV ~URZ, `(.L_x_862) ;  /* 0x0000b8b27f007947 */ /* 0x000fca000b800000 */
[----:B------:R-:W1:Y:S02]  /*17d70*/  SHFL.BFLY PT, R0, R100, 0x1, 0x1f ;  /* 0x0c201f0064007f89 */ /* 0x000e6400000e0000 */
[----:B-1----:R-:W-:Y:S02]  /*17d80*/  FMNMX.FTZ R101, R100, R0, !PT ;  /* 0x0000000064657209 */ /* 0x002fe40007810000 */
[----:B------:R-:W1:Y:S02]  /*17d90*/  SHFL.BFLY PT, R0, R148, 0x2, 0x1f ;  /* 0x0c401f0094007f89 */ /* 0x000e6400000e0000 */
[----:B-1----:R-:W-:Y:S05]  /*17da0*/  FMNMX.FTZ R100, R148, R0, !PT ;  /* 0x0000000094647209 */ /* 0x002fea0007810000 */
[----:B------:R1:W2:Y:S02]  /*17db0*/  SHFL.BFLY PT, R0, R100, 0x1, 0x1f ;  /* 0x0c201f0064007f89 */ /* 0x0002a400000e0000 */
.L_x_975:
[----:B--2---:R-:W-:Y:S01]  /*17dc0*/  FMNMX.FTZ R3, R0, R100, !PT ;  /* 0x0000006400037209 */ /* 0x004fe20007810000 */
[C---:B-1----:R-:W-:Y:S01]  /*17dd0*/  FMUL.FTZ R100, R101.reuse, c[0x0][0x2d0] ;  /* 0x0000b40065647a20 */ /* 0x042fe20000410000 */
[----:B------:R-:W-:Y:S01]  /*17de0*/  WARPSYNC 0xffffffff ;  /* 0xffffffff00007948 */ /* 0x000fe20003800000 */
[----:B------:R-:W-:Y:S01]  /*17df0*/  FADD.FTZ R0, -R101, R102 ;  /* 0x0000006665007221 */ /* 0x000fe20000010100 */
[----:B------:R-:W-:Y:S01]  /*17e00*/  ISETP.GT.AND P0, PT, R196, R208, PT ;  /* 0x000000d0c400720c */ /* 0x000fe20003f04270 */
[--C-:B------:R-:W-:Y:S01]  /*17e10*/  FFMA.FTZ R102, R4, c[0x0][0x2d0], -R100.reuse ;  /* 0x0000b40004667a23 */ /* 0x100fe20000010864 */
[----:B------:R-:W-:Y:S01]  /*17e20*/  IADD3 R196, R196, -0x1, RZ ;  /* 0xffffffffc4c47810 */ /* 0x000fe20007ffe0ff */
        /* <DEDUP_REMOVED lines=39> */
[----:B------:R-:W-:Y:S04]  /*180a0*/  FFMA.FTZ R152, R15, c[0x0][0x2d0], -R4 ;  /* 0x0000b4000f987a23 */ /* 0x000fe80000010804 */
        /* <DEDUP_REMOVED lines=238> */
[----:B------:R-:W-:Y:S01]  /*18f90*/  FADD.FTZ R0, R102, R0 ;  /* 0x0000000066007221 */ /* 0x000fe20000010000 */
[----:B------:R-:W-:Y:S02]  /*18fa0*/  MOV R102, R101 ;  /* 0x0000006500667202 */ /* 0x000fe40000000f00 */
[C---:B---3--:R-:W-:Y:S04]  /*18fb0*/  HMMA.16816.F32 R20, R108.reuse, R120, R20 ;  /* 0x000000786c14723c */ /* 0x048fe80000001814 */
[----:B------:R-:W-:Y:S02]  /*18fc0*/  FADD.FTZ R209, R100, R0 ;  /* 0x0000000064d17221 */ /* 0x000fe40000010000 */
[----:B------:R-:W-:Y:S01]  /*18fd0*/  FADD.FTZ R0, R126, R2 ;  /* 0x000000027e007221 */ /* 0x000fe20000010000 */
[----:B------:R-:W-:Y:S01]  /*18fe0*/  MUFU.EX2 R100, R203 ;  /* 0x000000cb00647308 */ /* 0x000fe20000000800 */
[C---:B------:R-:W-:Y:S01]  /*18ff0*/  HMMA.16816.F32 R24, R108.reuse, R122, R24 ;  /* 0x0000007a6c18723c */ /* 0x040fe20000001818 */
[----:B------:R-:W2:Y:S03]  /*19000*/  LDSM.16.MT88.4 R120, [R173+0x3000] ;  /* 0x00300000ad78783b */ /* 0x000ea60000004200 */
[----:B------:R-:W-:Y:S04]  /*19010*/  FADD.FTZ R0, R207, R0 ;  /* 0x00000000cf007221 */ /* 0x000fe80000010000 */
[C---:B------:R-:W-:Y:S01]  /*19020*/  HMMA.16816.F32 R28, R108.reuse, R112, R28 ;  /* 0x000000706c1c723c */ /* 0x040fe2000000181c */
[----:B------:R-:W-:Y:S01]  /*19030*/  LDSM.16.MT88.4 R124, [R173+0x1800] ;  /* 0x00180000ad7c783b */ /* 0x000fe20000004200 */
[----:B------:R-:W3:Y:S02]  /*19040*/  MUFU.EX2 R2, R205 ;  /* 0x000000cd00027308 */ /* 0x000ee40000000800 */
[----:B------:R-:W-:Y:S04]  /*19050*/  FADD.FTZ R0, R206, R0 ;  /* 0x00000000ce007221 */ /* 0x000fe80000010000 */
[C---:B------:R-:W-:Y:S01]  /*19060*/  HMMA.16816.F32 R32, R108.reuse, R114, R32 ;  /* 0x000000726c20723c */ /* 0x040fe20000001820 */
[----:B------:R-:W4:Y:S03]  /*19070*/  LDSM.16.MT88.4 R112, [R176+0x3000] ;  /* 0x00300000b070783b */ /* 0x000f260000004200 */
[----:B------:R-:W-:Y:S04]  /*19080*/  FADD.FTZ R0, R159, R0 ;  /* 0x000000009f007221 */ /* 0x000fe80000010000 */
[----:B------:R-:W-:Y:S01]  /*19090*/  FADD.FTZ R0, R158, R0 ;  /* 0x000000009e007221 */ /* 0x000fe20000010000 */
[C---:B-1----:R-:W-:Y:S03]  /*190a0*/  HMMA.16816.F32 R36, R108.reuse, R116, R36 ;  /* 0x000000746c24723c */ /* 0x042fe60000001824 */
[----:B------:R-:W-:Y:S04]  /*190b0*/  FADD.FTZ R0, R157, R0 ;  /* 0x000000009d007221 */ /* 0x000fe80000010000 */
[----:B------:R-:W-:Y:S01]  /*190c0*/  FADD.FTZ R0, R156, R0 ;  /* 0x000000009c007221 */ /* 0x000fe20000010000 */
[C---:B------:R-:W-:Y:S01]  /*190d0*/  HMMA.16816.F32 R40, R108.reuse, R118, R40 ;  /* 0x000000766c28723c */ /* 0x040fe20000001828 */
[----:B------:R-:W1:Y:S03]  /*190e0*/  LDSM.16.MT88.4 R116, [R175+0x3000] ;  /* 0x00300000af74783b */ /* 0x000e660000004200 */
[----:B---3--:R-:W-:Y:S01]  /*190f0*/  F2FP.PACK_AB R151, R2, R100 ;  /* 0x000000640297723e */ /* 0x008fe200000000ff */
[----:B------:R-:W-:Y:S03]  /*19100*/  FADD.FTZ R0, R155, R0 ;  /* 0x000000009b007221 */ /* 0x000fe60000010000 */
        /* <DEDUP_REMOVED lines=11> */
[C---:B-1----:R-:W-:Y:S08]  /*191c0*/  HMMA.16816.F32 R60, R108.reuse, R116, R60 ;  /* 0x000000746c3c723c */ /* 0x042ff0000000183c */
        /* <DEDUP_REMOVED lines=47> */
.L_x_852:
[----:B------:R-:W-:-:S13]  /*194c0*/  ISETP.GE.AND P0, PT, R196, R216, PT ;  /* 0x000000d8c400720c */ /* 0x000fda0003f06270 */
[----:B------:R-:W-:Y:S05]  /*194d0*/  @!P0 BRA `(.L_x_864) ;  /* 0x0000377000008947 */ /* 0x000fea0003800000 */
[----:B------:R-:W-:Y:S02]  /*194e0*/  MOV R103, R16 ;  /* 0x0000001000677202 */ /* 0x000fe40000000f00 */
[----:B------:R-:W-:Y:S02]  /*194f0*/  MOV R102, R101 ;  /* 0x0000006500667202 */ /* 0x000fe40000000f00 */
.L_x_882:
[----:B------:R-:W-:Y:S04]  /*19500*/  DEPBAR.LE SB0, 0x0 ;  /* 0x000080000000791a */ /* 0x000fe80000000000 */
[----:B------:R-:W-:Y:S01]  /*19510*/  WARPSYNC 0xffffffff ;  /* 0xffffffff00007948 */ /* 0x000fe20003800000 */
[----:B------:R-:W-:Y:S01]  /*19520*/  BAR.SYNC.DEFER_BLOCKING 0x0 ;  /* 0x0000000000007b1d */ /* 0x000fe20000010000 */
[----:B------:R-:W-:Y:S01]  /*19530*/  SHF.R.S32.HI R0, RZ, 0x1f, R198 ;  /* 0x0000001fff007819 */ /* 0x000fe200000114c6 */
[----:B------:R-:W-:Y:S01]  /*19540*/  IMAD.WIDE.U32 R2, R198, c[0x0][0x208], RZ ;  /* 0x00008200c6027a25 */ /* 0x000fe200078e00ff */
[----:B------:R-:W-:Y:S02]  /*19550*/  SHF.L.U64.HI R23, R202, 0x1, R219 ;  /* 0x00000001ca177819 */ /* 0x000fe400000102db */
[C---:B------:R-:W-:Y:S01]  /*19560*/  SHF.L.U64.HI R15, R199.reuse, 0x1, R220 ;  /* 0x00000001c70f7819 */ /* 0x040fe200000102dc */
[----:B------:R-:W-:Y:S01]  /*19570*/  IMAD R0, R0, c[0x0][0x208], RZ ;  /* 0x0000820000007a24 */ /* 0x000fe200078e02ff */
[----:B------:R-:W-:Y:S01]  /*19580*/  SHF.L.U32 R14, R199, 0x1, RZ ;  /* 0x00000001c70e7819 */ /* 0x000fe200000006ff */
[----:B------:R-:W-:Y:S01]  /*19590*/  IMAD.SHL.U32 R22, R202, 0x2, RZ ;  /* 0x00000002ca167824 */ /* 0x000fe200078e00ff */
[----:B------:R-:W-:Y:S01]  /*195a0*/  SHF.L.U64.HI R13, R200, 0x1, R201 ;  /* 0x00000001c80d7819 */ /* 0x000fe200000102c9 */
[----:B------:R-:W-:Y:S02]  /*195b0*/  IMAD R0, R198, c[0x0][0x20c], R0 ;  /* 0x00008300c6007a24 */ /* 0x000fe400078e0200 */
[----:B------:R-:W-:Y:S02]  /*195c0*/  IMAD.SHL.U32 R12, R200, 0x2, RZ ;  /* 0x00000002c80c7824 */ /* 0x000fe400078e00ff */
[----:B------:R-:W-:Y:S01]  /*195d0*/  IMAD.IADD R3, R3, 0x1, R0 ;  /* 0x0000000103037824 */ /* 0x000fe200078e0200 */
[----:B------:R-:W-:Y:S03]  /*195e0*/  SHF.R.S32.HI R0, RZ, 0x1f, R197 ;  /* 0x0000001fff007819 */ /* 0x000fe600000114c5 */
[C---:B------:R-:W-:Y:S04]  /*195f0*/  IMAD.WIDE.U32 R2, R197.reuse, c[0x0][0x218], R2 ;  /* 0x00008600c5027a25 */ /* 0x040fe800078e0002 */
        /* <DEDUP_REMOVED lines=18> */
.L_x_976:
[----:B------:R-:W5:Y:S01]  /*19720*/  SHFL.IDX PT, R4, R5, RZ, 0x181f ;  /* 0x00181fff05047589 */ /* 0x000f6200000e0000 */
[----:B------:R-:W-:Y:S01]  /*19730*/  ISETP.GE.AND P0, PT, R200, c[0x0][0x1d4], PT ;  /* 0x00007500c8007a0c */ /* 0x000fe20003f06270 */
[----:B------:R-:W-:Y:S01]  /*19740*/  BSSY B0, `(.L_x_866) ;  /* 0x0000102000007945 */ /* 0x000fe20003800000 */
[----:B------:R-:W-:Y:S02]  /*19750*/  ISETP.GE.AND P4, PT, R199, c[0x0][0x1d4], PT ;  /* 0x00007500c7007a0c */ /* 0x000fe40003f86270 */
[----:B------:R-:W-:Y:S01]  /*19760*/  SHFL.IDX PT, R3, R7, 0x1, 0x181f ;  /* 0x00381f0007037f89 */ /* 0x000fe200000e0000 */
[----:B------:R-:W-:Y:S02]  /*19770*/  SEL R195, RZ, 0x10, P0 ;  /* 0x00000010ffc37807 */ /* 0x000fe40000000000 */
[----:B------:R-:W-:Y:S02]  /*19780*/  SEL R21, RZ, 0x10, P4 ;  /* 0x00000010ff157807 */ /* 0x000fe40002000000 */
[----:B------:R4:W3:Y:S01]  /*19790*/  SHFL.IDX PT, R2, R5, 0x1, 0x181f ;  /* 0x00381f0005027f89 */ /* 0x0008e200000e0000 */
[----:B------:R-:W-:Y:S04]  /*197a0*/  ISETP.GE.AND P3, PT, R202, c[0x0][0x1d4], PT ;  /* 0x00007500ca007a0c */ /* 0x000fe80003f66270 */
[----:B------:R-:W-:Y:S02]  /*197b0*/  SEL R20, RZ, 0x10, P3 ;  /* 0x00000010ff147807 */ /* 0x000fe40001800000 */
[----:B----4-:R-:W-:Y:S02]  /*197c0*/  IADD3 R5, -R195, 0x10, RZ ;  /* 0x00000010c3057810 */ /* 0x010fe40007ffe1ff */
[----:B-----5:R-:W-:Y:S02]  /*197d0*/  IADD3 R6, P1, R4, R12, RZ ;  /* 0x0000000c04067210 */ /* 0x020fe40007f3e0ff */
[----:B------:R-:W-:Y:S03]  /*197e0*/  LOP3.LUT R5, R5, 0xf, RZ, 0xc0, !PT ;  /* 0x0000000f05057812 */ /* 0x000fe600078ec0ff */
[--C-:B---3--:R-:W-:Y:S05]  /*197f0*/  IMAD.X R7, R0, 0x1, R13.reuse, P1 ;  /* 0x0000000100077824 */ /* 0x108fea00008e060d */
[----:B------:R3:W-:Y:S01]  /*19800*/  LDGSTS.E.BYPASS.LTC128B.128 [R194+0x100], [R6.64], !P0 ;  /* 0x0010000006c27fae */ /* 0x0007e2000c101d48 */
[-C--:B------:R-:W-:Y:S02]  /*19810*/  IADD3 R12, P1, P0, R5, R2.reuse, R12 ;  /* 0x00000002050c7210 */ /* 0x080fe4000783e00c */
[----:B------:R-:W-:Y:S02]  /*19820*/  IADD3 R5, -R20, 0x10, RZ ;  /* 0x0000001014057810 */ /* 0x000fe40007ffe1ff */
[-C--:B------:R-:W-:Y:S02]  /*19830*/  IADD3.X R13, RZ, R3.reuse, R13, P1, P0 ;  /* 0x00000003ff0d7210 */ /* 0x080fe40000fe040d */
[----:B------:R-:W-:Y:S02]  /*19840*/  LOP3.LUT R28, R5, 0xf, RZ, 0xc0, !PT ;  /* 0x0000000f051c7812 */ /* 0x000fe400078ec0ff */
[----:B---3--:R-:W-:Y:S04]  /*19850*/  IADD3 R6, -R21, 0x10, RZ ;  /* 0x0000001015067810 */ /* 0x008fe80007ffe1ff */
[----:B------:R-:W-:Y:S04]  /*19860*/  LOP3.LUT R6, R6, 0xf, RZ, 0xc0, !PT ;  /* 0x0000000f06067812 */ /* 0x000fe800078ec0ff */
[----:B------:R-:W-:Y:S04]  /*19870*/  IADD3 R6, P1, P0, R6, R2, R14 ;  /* 0x0000000206067210 */ /* 0x000fe8000783e00e */
[-CC-:B------:R-:W-:Y:S02]  /*19880*/  IADD3.X R7, RZ, R3.reuse, R15.reuse, P1, P0 ;  /* 0x00000003ff077210 */ /* 0x180fe40000fe040f */
[----:B------:R-:W-:Y:S05]  /*19890*/  IADD3 R14, P0, R4, R14, RZ ;  /* 0x0000000e040e7210 */ /* 0x000fea0007f1e0ff */
[----:B------:R-:W-:Y:S01]  /*198a0*/  IMAD.X R15, R0, 0x1, R15, P0 ;  /* 0x00000001000f7824 */ /* 0x000fe200000e060f */
[----:B------:R-:W-:Y:S04]  /*198b0*/  IADD3 R4, P0, R4, R22, RZ ;  /* 0x0000001604047210 */ /* 0x000fe80007f1e0ff */
[----:B------:R3:W-:Y:S01]  /*198c0*/  LDGSTS.E.BYPASS.LTC128B.128 [R194+0x2100], [R14.64], !P4 ;  /* 0x021000000ec27fae */ /* 0x0007e2000e101d48 */
[--C-:B------:R-:W-:Y:S01]  /*198d0*/  IMAD.X R5, R0, 0x1, R23.reuse, P0 ;  /* 0x0000000100057824 */ /* 0x100fe200000e0617 */
[----:B------:R-:W-:Y:S04]  /*198e0*/  IADD3 R2, P1, P0, R28, R2, R22 ;  /* 0x000000021c027210 */ /* 0x000fe8000783e016 */
[----:B------:R-:W-:Y:S01]  /*198f0*/  IADD3.X R3, RZ, R3, R23, P1, P0 ;  /* 0x00000003ff037210 */ /* 0x000fe20000fe0417 */
[----:B------:R4:W-:Y:S01]  /*19900*/  LDGSTS.E.BYPASS.LTC128B.128 [R194+0x4100], [R4.64], !P3 ;  /* 0x0410000004c27fae */ /* 0x0009e2000d901d48 */
[----:B------:R-:W-:Y:S11]  /*19910*/  ISETP.NE.U32.AND P0, PT, R195, RZ, PT ;  /* 0x000000ffc300720c */ /* 0x000ff60003f05070 */
[----:B------:R-:W-:Y:S02]  /*19920*/  @!UPT UIADD3 URZ, URZ, URZ, URZ ;  /* 0x0000003f3f3ff290 */ /* 0x000fe4000fffe03f */
[----:B------:R3:W-:Y:S01]  /*19930*/  LDGSTS.E.BYPASS.LTC128B.128.ZFILL [R194+0x1100], [R12.64], P0 ;  /* 0x011000000cc27fae */ /* 0x0007e20008141d48 */
[----:B------:R-:W-:Y:S11]  /*19940*/  ISETP.NE.U32.AND P0, PT, R21, RZ, PT ;  /* 0x000000ff1500720c */ /* 0x000ff60003f05070 */
[----:B------:R-:W-:Y:S02]  /*19950*/  @!UPT UIADD3 URZ, URZ, URZ, URZ ;  /* 0x0000003f3f3ff290 */ /* 0x000fe4000fffe03f */
[----:B------:R4:W-:Y:S01]  /*19960*/  LDGSTS.E.BYPASS.LTC128B.128.ZFILL [R194+0x3100], [R6.64], P0 ;  /* 0x0310000006c27fae */ /* 0x0009e20008141d48 */
[----:B------:R-:W-:Y:S11]  /*19970*/  ISETP.NE.U32.AND P0, PT, R20, RZ, PT ;  /* 0x000000ff1400720c */ /* 0x000ff60003f05070 */
[----:B------:R-:W-:Y:S02]  /*19980*/  @!UPT UIADD3 URZ, URZ, URZ, URZ ;  /* 0x0000003f3f3ff290 */ /* 0x000fe4000fffe03f */
[----:B------:R2:W-:Y:S01]  /*19990*/  LDGSTS.E.BYPASS.LTC128B.128.ZFILL [R194+0x5100], [R2.64], P0 ;  /* 0x0510000002c27fae */ /* 0x0005e20008141d48 */
[----:B------:R-:W-:Y:S04]  /*199a0*/  ISETP.GT.AND P0, PT, R196, R216, PT ;  /* 0x000000d8c400720c */ /* 0x000fe80003f04270 */
[----:B------:R-:W0:Y:S01]  /*199b0*/  LDGDEPBAR ;  /* 0x00000000000079af */ /* 0x000e220000000000 */
[C---:B--2-4-:R-:W-:Y:S08]  /*199c0*/  HMMA.16816.F32 R4, R32.reuse, R8, RZ ;  /* 0x000000082004723c */ /* 0x054ff000000018ff */
[C---:B------:R-:W-:Y:S08]  /*199d0*/  HMMA.16816.F32 R8, R32.reuse, R10, RZ ;  /* 0x0000000a2008723c */ /* 0x040ff000000018ff */
[C---:B---3--:R-:W-:Y:S08]  /*199e0*/  HMMA.16816.F32 R12, R32.reuse, R16, RZ ;  /* 0x00000010200c723c */ /* 0x048ff000000018ff */
[C---:B------:R-:W-:Y:S08]  /*199f0*/  HMMA.16816.F32 R16, R32.reuse, R18, RZ ;  /* 0x000000122010723c */ /* 0x040ff000000018ff */
[C---:B-1----:R-:W-:Y:S08]  /*19a00*/  HMMA.16816.F32 R20, R32.reuse, R24, RZ ;  /* 0x000000182014723c */ /* 0x042ff000000018ff */
        /* <DEDUP_REMOVED lines=179> */
.L_x_977:
        /* <DEDUP_REMOVED lines=19> */
.L_x_978:
        /* <DEDUP_REMOVED lines=15> */
.L_x_867:
[----:B------:R-:W-:Y:S05]  /*1a760*/  BSYNC B0 ;  /* 0x0000000000007941 */ /* 0x000fea0003800000 */
.L_x_866:
[----:B------:R-:W-:Y:S01]  /*1a770*/  LOP3.LUT R150, RZ, c[0x0][0x324], RZ, 0x33, !PT ;  /* 0x0000c900ff967a12 */ /* 0x000fe200078e33ff */
[----:B------:R-:W-:Y:S01]  /*1a780*/  IMAD.MOV.U32 R0, RZ, RZ, c[0x0][0x2c4] ;  /* 0x0000b100ff007624 */ /* 0x000fe200078e00ff */
[----:B------:R-:W0:Y:S01]  /*1a790*/  LDGDEPBAR ;  /* 0x00000000000079af */ /* 0x000e220000000000 */
[----:B------:R-:W-:Y:S02]  /*1a7a0*/  IMAD.IADD R100, R248, 0x1, R234 ;  /* 0x00000001f8647824 */ /* 0x000fe400078e02ea */
[----:B-1----:R-:W-:Y:S01]  /*1a7b0*/  IMAD.SHL.U32 R101, R196, 0x40, RZ ;  /* 0x00000040c4657824 */ /* 0x002fe200078e00ff */
[----:B------:R-:W-:Y:S11]  /*1a7c0*/  ISETP.NE.AND P0, PT, R0, 0x1, PT ;  /* 0x000000010000780c */ /* 0x000ff60003f05270 */
[----:B------:R-:W-:Y:S02]  /*1a7d0*/  @!UPT UIADD3 URZ, URZ, URZ, URZ ;  /* 0x0000003f3f3ff290 */ /* 0x000fe4000fffe03f */
[----:B------:R-:W-:Y:S05]  /*1a7e0*/  @P0 IMAD.HI.U32 R0, R100, c[0x0][0x2c8], RZ ;  /* 0x0000b20064000a27 */ /* 0x000fea00078e00ff */
[----:B------:R-:W-:Y:S02]  /*1a7f0*/  @P0 SHF.R.U32.HI R100, RZ, c[0x0][0x2cc], R0 ;  /* 0x0000b300ff640a19 */ /* 0x000fe40000011600 */
[----:B------:R-:W-:Y:S04]  /*1a800*/  IADD3 R0, -R221, 0x1, -R101 ;  /* 0x00000001dd007810 */ /* 0x000fe80007ffe965 */
[----:B---3--:R-:W-:Y:S04]  /*1a810*/  IADD3 R148, -R218, R0, R217 ;  /* 0x00000000da947210 */ /* 0x008fe80007ffe1d9 */
[----:B------:R-:W-:Y:S01]  /*1a820*/  IADD3 R149, R148, c[0x0][0x328], RZ ;  /* 0x0000ca0094957a10 */ /* 0x000fe20007ffe0ff */
[----:B------:R-:W-:-:S05]  /*1a830*/  BRA.DIV ~URZ, `(.L_x_870) ;  /* 0x000091927f007947 */ /* 0x000fca000b800000 */
[----:B------:R1:W2:Y:S02]  /*1a840*/  SHFL.IDX PT, R3, R100, RZ, 0x1c1f ;  /* 0x001c1fff64037589 */ /* 0x0002a400000e0000 */
.L_x_979:
[-C--:B--2---:R-:W-:Y:S01]  /*1a850*/  IADD3 R2, R149, R3.reuse, RZ ;  /* 0x0000000395027210 */ /* 0x084fe20007ffe0ff */
[----:B------:R-:W-:Y:S02]  /*1a860*/  IMAD.MOV.U32 R0, RZ, RZ, c[0x0][0x32c] ;  /* 0x0000cb00ff007624 */ /* 0x000fe400078e00ff */
[----:B------:R-:W-:Y:S03]  /*1a870*/  IMAD.IADD R148, R150, 0x1, R148 ;  /* 0x0000000196947824 */ /* 0x000fe600078e0294 */
[----:B------:R-:W-:Y:S02]  /*1a880*/  ISETP.GE.AND P0, PT, R0, 0x1, PT ;  /* 0x000000010000780c */ /* 0x000fe40003f06270 */
[----:B------:R-:W-:Y:S11]  /*1a890*/  IADD3 R0, R148, R3, RZ ;  /* 0x0000000394007210 */ /* 0x000ff60007ffe0ff */
        /* <DEDUP_REMOVED lines=14> */
.L_x_873:
[----:B------:R-:W-:Y:S04]  /*1a980*/  MOV R150, 0x1 ;  /* 0x0000000100967802 */ /* 0x000fe80000000f00 */
[----:B------:R-:W-:Y:S11]  /*1a990*/  ISETP.NE.AND P0, PT, R150, c[0x0][0x32c], PT ;  /* 0x0000cb0096007a0c */ /* 0x000ff60003f05270 */
[----:B------:R-:W-:Y:S02]  /*1a9a0*/  @!UPT UIADD3 URZ, URZ, URZ, URZ ;  /* 0x0000003f3f3ff290 */ /* 0x000fe4000fffe03f */
[----:B------:R-:W-:Y:S05]  /*1a9b0*/  @P0 IMAD.HI.U32 R150, R3, c[0x0][0x330], RZ ;  /* 0x0000cc0003960a27 */ /* 0x000fea00078e00ff */
[----:B------:R-:W-:Y:S02]  /*1a9c0*/  @P0 SHF.R.U32.HI R3, RZ, c[0x0][0x334], R150 ;  /* 0x0000cd00ff030a19 */ /* 0x000fe40000011696 */
.L_x_874:
[----:B------:R-:W-:Y:S05]  /*1a9d0*/  BSYNC B0 ;  /* 0x0000000000007941 */ /* 0x000fea0003800000 */
.L_x_872:
[----:B------:R-:W-:Y:S04]  /*1a9e0*/  IMAD R3, R3, c[0x0][0x32c], -R101 ;  /* 0x0000cb0003037a24 */ /* 0x000fe800078e0a65 */
[----:B------:R-:W-:Y:S05]  /*1a9f0*/  IMAD.IADD R3, R3, 0x1, -R221 ;  /* 0x0000000103037824 */ /* 0x000fea00078e0add */
[----:B------:R-:W-:Y:S02]  /*1aa00*/  IMNMX R0, R0, R3, !PT ;  /* 0x0000000300007217 */ /* 0x000fe40007800200 */
[----:B------:R-:W-:Y:S04]  /*1aa10*/  IADD3 R3, R3, c[0x0][0x32c], RZ ;  /* 0x0000cb0003037a10 */ /* 0x000fe80007ffe0ff */
[----:B------:R-:W-:Y:S02]  /*1aa20*/  IMNMX R2, R2, R3, PT ;  /* 0x0000000302027217 */ /* 0x000fe40003800200 */
.L_x_871:
        /* <DEDUP_REMOVED lines=51> */
.L_x_980:
        /* <DEDUP_REMOVED lines=19> */
.L_x_878:
[----:B------:R-:W-:Y:S04]  /*1ae90*/  MOV R4, 0x1 ;  /* 0x0000000100047802 */ /* 0x000fe80000000f00 */
[----:B------:R-:W-:Y:S11]  /*1aea0*/  ISETP.NE.AND P0, PT, R4, c[0x0][0x32c], PT ;  /* 0x0000cb0004007a0c */ /* 0x000ff60003f05270 */
[----:B------:R-:W-:Y:S02]  /*1aeb0*/  @!UPT UIADD3 URZ, URZ, URZ, URZ ;  /* 0x0000003f3f3ff290 */ /* 0x000fe4000fffe03f */
[----:B------:R-:W-:Y:S05]  /*1aec0*/  @P0 IMAD.HI.U32 R4, R3, c[0x0][0x330], RZ ;  /* 0x0000cc0003040a27 */ /* 0x000fea00078e00ff */
[----:B------:R-:W-:Y:S02]  /*1aed0*/  @P0 SHF.R.U32.HI R3, RZ, c[0x0][0x334], R4 ;  /* 0x0000cd00ff030a19 */ /* 0x000fe40000011604 */
.L_x_879:
[----:B------:R-:W-:Y:S05]  /*1aee0*/  BSYNC B0 ;  /* 0x0000000000007941 */ /* 0x000fea0003800000 */
.L_x_877:
[----:B------:R-:W-:Y:S04]  /*1aef0*/  IMAD R101, R3, c[0x0][0x32c], -R101 ;  /* 0x0000cb0003657a24 */ /* 0x000fe800078e0a65 */
[----:B------:R-:W-:Y:S05]  /*1af00*/  IMAD.IADD R3, R101, 0x1, -R221 ;  /* 0x0000000165037824 */ /* 0x000fea00078e0add */
[----:B------:R-:W-:Y:S02]  /*1af10*/  IMNMX R0, R0, R3, !PT ;  /* 0x0000000300007217 */ /* 0x000fe40007800200 */
[----:B------:R-:W-:Y:S04]  /*1af20*/  IADD3 R3, R3, c[0x0][0x32c], RZ ;  /* 0x0000cb0003037a10 */ /* 0x000fe80007ffe0ff */
[----:B------:R-:W-:Y:S02]  /*1af30*/  IMNMX R2, R2, R3, PT ;  /* 0x0000000302027217 */ /* 0x000fe40003800200 */
.L_x_876:
        /* <DEDUP_REMOVED lines=82> */
.L_x_981:
[----:B-12---:R-:W-:Y:S01]  /*1b460*/  FMNMX.FTZ R100, R100, R0, !PT ;  /* 0x0000000064647209 */ /* 0x006fe20007810000 */
[----:B------:R-:W-:-:S05]  /*1b470*/  BRA.DIV ~URZ, `(.L_x_881) ;  /* 0x000086727f007947 */ /* 0x000fca000b800000 */
[----:B------:R-:W1:Y:S02]  /*1b480*/  SHFL.BFLY PT, R0, R100, 0x1, 0x1f ;  /* 0x0c201f0064007f89 */ /* 0x000e6400000e0000 */
[----:B-1----:R-:W-:Y:S02]  /*1b490*/  FMNMX.FTZ R101, R100, R0, !PT ;  /* 0x0000000064657209 */ /* 0x002fe40007810000 */
[----:B------:R-:W1:Y:S02]  /*1b4a0*/  SHFL.BFLY PT, R0, R4, 0x2, 0x1f ;  /* 0x0c401f0004007f89 */ /* 0x000e6400000e0000 */
[----:B-1----:R-:W-:Y:S05]  /*1b4b0*/  FMNMX.FTZ R4, R4, R0, !PT ;  /* 0x0000000004047209 */ /* 0x002fea0007810000 */
[----:B------:R1:W2:Y:S02]  /*1b4c0*/  SHFL.BFLY PT, R0, R4, 0x1, 0x1f ;  /* 0x0c201f0004007f89 */ /* 0x0002a400000e0000 */
.L_x_982:
        /* <DEDUP_REMOVED lines=8> */
[--C-:B-1----:R-:W-:Y:S02]  /*1b550*/  FFMA.FTZ R4, R155, c[0x0][0x2d0], -R2.reuse ;  /* 0x0000b4009b047a23 */ /* 0x102fe40000010802 */
        /* <DEDUP_REMOVED lines=20> */
[----:B------:R-:W1:Y:S02]  /*1b6a0*/  MUFU.EX2 R23, R23 ;  /* 0x0000001700177308 */ /* 0x000e640000000800 */
[----:B-1----:R-:W-:Y:S01]  /*1b6b0*/  F2FP.PACK_AB R150, R23, R22 ;  /* 0x000000161796723e */ /* 0x002fe200000000ff */
        /* <DEDUP_REMOVED lines=12> */
[----:B------:R-:W-:Y:S01]  /*1b780*/  ISETP.GT.AND P0, PT, R196, R216, PT ;  /* 0x000000d8c400720c */ /* 0x000fe20003f04270 */
[--C-:B------:R-:W-:Y:S02]  /*1b790*/  FFMA.FTZ R17, R17, c[0x0][0x2d0], -R4.reuse ;  /* 0x0000b40011117a23 */ /* 0x100fe40000010804 */
[--C-:B------:R-:W-:Y:S02]  /*1b7a0*/  FFMA.FTZ R170, R7, c[0x0][0x2d0], -R4.reuse ;  /* 0x0000b40007aa7a23 */ /* 0x100fe40000010804 */
[--C-:B------:R-:W-:Y:S02]  /*1b7b0*/  FFMA.FTZ R18, R24, c[0x0][0x2d0], -R4.reuse ;  /* 0x0000b40018127a23 */ /* 0x100fe40000010804 */
[--C-:B------:R-:W-:Y:S01]  /*1b7c0*/  FFMA.FTZ R100, R21, c[0x0][0x2d0], -R4.reuse ;  /* 0x0000b40015647a23 */ /* 0x100fe20000010804 */
        /* <DEDUP_REMOVED lines=245> */
[----:B------:R-:W1:Y:S01]  /*1c720*/  LDSM.16.MT88.4 R120, [R173+0x3000] ;  /* 0x00300000ad78783b */ /* 0x000e620000004200 */
[----:B------:R-:W-:Y:S02]  /*1c730*/  MUFU.EX2 R102, R203 ;  /* 0x000000cb00667308 */ /* 0x000fe40000000800 */
[----:B------:R-:W-:Y:S02]  /*1c740*/  FADD.FTZ R209, R100, R0 ;  /* 0x0000000064d17221 */ /* 0x000fe40000010000 */
[----:B------:R-:W-:Y:S02]  /*1c750*/  FADD.FTZ R0, R125, R2 ;  /* 0x000000027d007221 */ /* 0x000fe40000010000 */
[C---:B----4-:R-:W-:Y:S01]  /*1c760*/  HMMA.16816.F32 R28, R108.reuse, R112, R28 ;  /* 0x000000706c1c723c */ /* 0x050fe2000000181c */
[----:B------:R-:W-:Y:S03]  /*1c770*/  LDSM.16.MT88.4 R124, [R173+0x1800] ;  /* 0x00180000ad7c783b */ /* 0x000fe60000004200 */
[----:B------:R-:W3:Y:S01]  /*1c780*/  MUFU.EX2 R100, R206 ;  /* 0x000000ce00647308 */ /* 0x000ee20000000800 */
[----:B------:R-:W-:Y:S03]  /*1c790*/  FADD.FTZ R0, R208, R0 ;  /* 0x00000000d0007221 */ /* 0x000fe60000010000 */
[C---:B------:R-:W-:Y:S01]  /*1c7a0*/  HMMA.16816.F32 R32, R108.reuse, R114, R32 ;  /* 0x000000726c20723c */ /* 0x040fe20000001820 */
[----:B------:R-:W4:Y:S03]  /*1c7b0*/  LDSM.16.MT88.4 R112, [R176+0x3000] ;  /* 0x00300000b070783b */ /* 0x000f260000004200 */
[----:B------:R-:W-:Y:S04]  /*1c7c0*/  FADD.FTZ R0, R160, R0 ;  /* 0x00000000a0007221 */ /* 0x000fe80000010000 */
[C---:B--2---:R-:W-:Y:S04]  /*1c7d0*/  HMMA.16816.F32 R36, R108.reuse, R116, R36 ;  /* 0x000000746c24723c */ /* 0x044fe80000001824 */
[----:B------:R-:W-:Y:S04]  /*1c7e0*/  FADD.FTZ R0, R159, R0 ;  /* 0x000000009f007221 */ /* 0x000fe80000010000 */
[C---:B------:R-:W-:Y:S01]  /*1c7f0*/  HMMA.16816.F32 R40, R108.reuse, R118, R40 ;  /* 0x000000766c28723c */ /* 0x040fe20000001828 */
[----:B------:R-:W2:Y:S03]  /*1c800*/  LDSM.16.MT88.4 R116, [R175+0x3000] ;  /* 0x00300000af74783b */ /* 0x000ea60000004200 */
[----:B---3--:R-:W-:Y:S01]  /*1c810*/  F2FP.PACK_AB R151, R100, R102 ;  /* 0x000000666497723e */ /* 0x008fe200000000ff */
[----:B------:R-:W-:Y:S03]  /*1c820*/  FADD.FTZ R0, R158, R0 ;  /* 0x000000009e007221 */ /* 0x000fe60000010000 */
[C---:B-1----:R-:W-:Y:S04]  /*1c830*/  HMMA.16816.F32 R44, R108.reuse, R120, R44 ;  /* 0x000000786c2c723c */ /* 0x042fe8000000182c */
[----:B------:R-:W-:Y:S04]  /*1c840*/  FADD.FTZ R0, R157, R0 ;  /* 0x000000009d007221 */ /* 0x000fe80000010000 */
[C---:B------:R-:W-:Y:S01]  /*1c850*/  HMMA.16816.F32 R48, R108.reuse, R122, R48 ;  /* 0x0000007a6c30723c */ /* 0x040fe20000001830 */
[----:B------:R-:W1:Y:S03]  /*1c860*/  LDSM.16.MT88.4 R120, [R172+0x5000] ;  /* 0x00500000ac78783b */ /* 0x000e660000004200 */
[----:B------:R-:W-:Y:S04]  /*1c870*/  FADD.FTZ R0, R156, R0 ;  /* 0x000000009c007221 */ /* 0x000fe80000010000 */
[----:B------:R-:W-:Y:S01]  /*1c880*/  FADD.FTZ R0, R155, R0 ;  /* 0x000000009b007221 */ /* 0x000fe20000010000 */
[C---:B----4-:R-:W-:Y:S03]  /*1c890*/  HMMA.16816.F32 R52, R108.reuse, R112, R52 ;  /* 0x000000706c34723c */ /* 0x050fe60000001834 */
[----:B------:R-:W-:Y:S04]  /*1c8a0*/  FADD.FTZ R0, R154, R0 ;  /* 0x000000009a007221 */ /* 0x000fe80000010000 */
[----:B------:R-:W-:Y:S01]  /*1c8b0*/  FADD.FTZ R0, R153, R0 ;  /* 0x0000000099007221 */ /* 0x000fe20000010000 */
[C---:B------:R-:W-:Y:S01]  /*1c8c0*/  HMMA.16816.F32 R56, R108.reuse, R114, R56 ;  /* 0x000000726c38723c */ /* 0x040fe20000001838 */
[----:B------:R-:W3:Y:S03]  /*1c8d0*/  LDSM.16.MT88.4 R112, [R173+0x5000] ;  /* 0x00500000ad70783b */ /* 0x000ee60000004200 */
[----:B------:R-:W-:Y:S04]  /*1c8e0*/  FADD.FTZ R0, R152, R0 ;  /* 0x0000000098007221 */ /* 0x000fe80000010000 */
[C---:B--2---:R-:W-:Y:S04]  /*1c8f0*/  HMMA.16816.F32 R60, R108.reuse, R116, R60 ;  /* 0x000000746c3c723c */ /* 0x044fe8000000183c */
[----:B------:R-:W-:Y:S01]  /*1c900*/  FADD.FTZ R2, R102, R0 ;  /* 0x0000000066027221 */ /* 0x000fe20000010000 */
[----:B------:R-:W-:Y:S02]  /*1c910*/  IADD3 R0, R196, -0x1, RZ ;  /* 0xffffffffc4007810 */ /* 0x000fe40007ffe0ff */
[----:B------:R-:W-:Y:S01]  /*1c920*/  MOV R102, R101 ;  /* 0x0000006500667202 */ /* 0x000fe20000000f00 */
[C---:B------:R-:W-:Y:S01]  /*1c930*/  HMMA.16816.F32 R64, R108.reuse, R118, R64 ;  /* 0x000000766c40723c */ /* 0x040fe20000001840 */
[----:B------:R-:W2:Y:S03]  /*1c940*/  LDSM.16.MT88.4 R116, [R176+0x5000] ;  /* 0x00500000b074783b */ /* 0x000ea60000004200 */
[----:B------:R-:W-:Y:S01]  /*1c950*/  FADD.FTZ R207, R100, R2 ;  /* 0x0000000264cf7221 */ /* 0x000fe20000010000 */
[----:B------:R-:W-:Y:S03]  /*1c960*/  MOV R196, R0 ;  /* 0x0000000000c47202 */ /* 0x000fe60000000f00 */
        /* <DEDUP_REMOVED lines=46> */
.L_x_864:
[----:B------:R-:W-:Y:S05]  /*1cc50*/  BRA.DIV ~URZ, `(.L_x_883) ;  /* 0x00006f727f007947 */ /* 0x000fea000b800000 */
[----:B------:R1:W2:Y:S02]  /*1cc60*/  SHFL.BFLY PT, R0, R209, 0x2, 0x1f ;  /* 0x0c401f00d1007f89 */ /* 0x0002a400000e0000 */
.L_x_983:
[----:B--2---:R-:W-:Y:S01]  /*1cc70*/  FADD.FTZ R4, R0, R209 ;  /* 0x000000d100047221 */ /* 0x004fe20000010000 */
[----:B------:R-:W-:Y:S05]  /*1cc80*/  BRA.DIV ~URZ, `(.L_x_884) ;  /* 0x00006f927f007947 */ /* 0x000fea000b800000 */
[----:B------:R-:W2:Y:S02]  /*1cc90*/  SHFL.BFLY PT, R0, R207, 0x2, 0x1f ;  /* 0x0c401f00cf007f89 */ /* 0x000ea400000e0000 */
[----:B--2---:R-:W-:-:S02]  /*1cca0*/  FADD.FTZ R5, R0, R207 ;  /* 0x000000cf00057221 */ /* 0x004fc40000010000 */
[----:B------:R-:W2:Y:S04]  /*1ccb0*/  SHFL.BFLY PT, R0, R4, 0x1, 0x1f ;  /* 0x0c201f0004007f89 */ /* 0x000ea800000e0000 */
[----:B------:R3:W4:Y:S01]  /*1ccc0*/  SHFL.BFLY PT, R3, R5, 0x1, 0x1f ;  /* 0x0c201f0005037f89 */ /* 0x00072200000e0000 */
[----:B--2---:R-:W-:-:S05]  /*1ccd0*/  FADD.FTZ R4, R4, R0 ;  /* 0x0000000004047221 */ /* 0x004fca0000010000 */
.L_x_984:
[----:B------:R-:W-:Y:S01]  /*1cce0*/  FSETP.NE.FTZ.AND P1, PT, R4, RZ, PT ;  /* 0x000000ff0400720b */ /* 0x000fe20003f35000 */
[----:B----4-:R-:W-:Y:S01]  /*1ccf0*/  FADD.FTZ R3, R3, R5 ;  /* 0x0000000503037221 */ /* 0x010fe20000010000 */
[----:B------:R-:W-:Y:S02]  /*1cd00*/  MOV R15, 0xff800000 ;  /* 0xff800000000f7802 */ /* 0x000fe40000000f00 */
[----:B------:R-:W-:Y:S02]  /*1cd10*/  MOV R18, 0xff800000 ;  /* 0xff80000000127802 */ /* 0x000fe40000000f00 */
[----:B------:R-:W-:-:S07]  /*1cd20*/  FSETP.NE.FTZ.AND P0, PT, R3, RZ, PT ;  /* 0x000000ff0300720b */ /* 0x000fce0003f15000 */
[----:B------:R-:W2:Y:S01]  /*1cd30*/  @P1 MUFU.LG2 R0, R4 ;  /* 0x0000000400001308 */ /* 0x000ea20000000c00 */
[----:B------:R-:W-:-:S05]  /*1cd40*/  @P1 MOV R2, 0x3f317218 ;  /* 0x3f31721800021802 */ /* 0x000fca0000000f00 */
[----:B------:R-:W-:Y:S02]  /*1cd50*/  @P1 FMUL.FTZ R2, R2, c[0x0][0x2d0] ;  /* 0x0000b40002021a20 */ /* 0x000fe40000410000 */
[----:B--2---:R-:W-:-:S04]  /*1cd60*/  @P1 FMUL.FTZ R0, R0, 0.69314718246459960938 ;  /* 0x3f31721800001820 */ /* 0x004fc80000410000 */
[----:B------:R-:W-:Y:S01]  /*1cd70*/  @P1 FFMA.FTZ R15, R2, R101, R0 ;  /* 0x00000065020f1223 */ /* 0x000fe20000010000 */
[----:B------:R-:W-:Y:S01]  /*1cd80*/  MOV R2, RZ ;  /* 0x000000ff00027202 */ /* 0x000fe20000000f00 */
[----:B------:R-:W2:Y:S08]  /*1cd90*/  @P0 MUFU.LG2 R0, R3 ;  /* 0x0000000300000308 */ /* 0x000eb00000000c00 */
[----:B------:R4:W5:Y:S01]  /*1cda0*/  @P1 MUFU.RCP R2, R4 ;  /* 0x0000000400021308 */ /* 0x0009620000001000 */
[----:B--2---:R-:W-:Y:S01]  /*1cdb0*/  @P0 FMUL.FTZ R0, R0, 0.69314718246459960938 ;  /* 0x3f31721800000820 */ /* 0x004fe20000410000 */
[----:B----4-:R-:W-:Y:S01]  /*1cdc0*/  @P0 MOV R4, 0x3f317218 ;  /* 0x3f31721800040802 */ /* 0x010fe20000000f00 */
[----:B-----5:R-:W-:-:S02]  /*1cdd0*/  FMUL.FTZ R102, R2, R112 ;  /* 0x0000007002667220 */ /* 0x020fc40000410000 */
[----:B------:R-:W-:Y:S02]  /*1cde0*/  FMUL.FTZ R103, R2, R113 ;  /* 0x0000007102677220 */ /* 0x000fe40000410000 */
[----:B------:R-:W-:Y:S02]  /*1cdf0*/  @P0 FMUL.FTZ R4, R4, c[0x0][0x2d0] ;  /* 0x0000b40004040a20 */ /* 0x000fe40000410000 */
[----:B------:R-:W-:Y:S02]  /*1ce00*/  FMUL.FTZ R112, R2, R68 ;  /* 0x0000004402707220 */ /* 0x000fe40000410000 */
[----:B------:R-:W-:Y:S01]  /*1ce10*/  @P0 FFMA.FTZ R18, R4, R16, R0 ;  /* 0x0000001004120223 */ /* 0x000fe20000010000 */
[----:B------:R-:W-:Y:S01]  /*1ce20*/  MOV R0, RZ ;  /* 0x000000ff00007202 */ /* 0x000fe20000000f00 */
[C---:B------:R-:W-:Y:S02]  /*1ce30*/  FMUL.FTZ R113, R2.reuse, R69 ;  /* 0x0000004502717220 */ /* 0x040fe40000410000 */
[----:B------:R-:W-:-:S02]  /*1ce40*/  FMUL.FTZ R68, R2, R72 ;  /* 0x0000004802447220 */ /* 0x000fc40000410000 */
[C---:B------:R-:W-:Y:S01]  /*1ce50*/  FMUL.FTZ R69, R2.reuse, R73 ;  /* 0x0000004902457220 */ /* 0x040fe20000410000 */
[----:B------:R-:W2:Y:S01]  /*1ce60*/  @P0 MUFU.RCP R0, R3 ;  /* 0x0000000300000308 */ /* 0x000ea20000001000 */
        /* <DEDUP_REMOVED lines=9> */
[----:B------:R-:W-:Y:S02]  /*1cf00*/  FMUL.FTZ R81, R2, R93 ;  /* 0x0000005d02517220 */ /* 0x000fe40000410000 */
[----:B--2---:R-:W-:-:S02]  /*1cf10*/  FMUL.FTZ R96, R0, R114 ;  /* 0x0000007200607220 */ /* 0x004fc40000410000 */
[----:B------:R-:W-:Y:S02]  /*1cf20*/  FMUL.FTZ R97, R0, R115 ;  /* 0x0000007300617220 */ /* 0x000fe40000410000 */
[C---:B------:R-:W-:Y:S02]  /*1cf30*/  FMUL.FTZ R116, R2.reuse, R88 ;  /* 0x0000005802747220 */ /* 0x040fe40000410000 */
[----:B------:R-:W-:Y:S02]  /*1cf40*/  FMUL.FTZ R117, R2, R89 ;  /* 0x0000005902757220 */ /* 0x000fe40000410000 */
        /* <DEDUP_REMOVED lines=20> */
[----:B------:R-:W-:-:S02]  /*1d090*/  FMUL.FTZ R32, R2, R120 ;  /* 0x0000007802207220 */ /* 0x000fc40000410000 */
[C---:B------:R-:W-:Y:S02]  /*1d0a0*/  FMUL.FTZ R33, R2.reuse, R121 ;  /* 0x0000007902217220 */ /* 0x040fe40000410000 */
        /* <DEDUP_REMOVED lines=29> */
[----:B------:R-:W-:Y:S01]  /*1d280*/  FMUL.FTZ R51, R0, R99 ;  /* 0x0000006300337220 */ /* 0x000fe20000410000 */
[----:B------:R-:W-:Y:S01]  /*1d290*/  MOV R0, 0x1 ;  /* 0x0000000100007802 */ /* 0x000fe20000000f00 */
        /* <DEDUP_REMOVED lines=24> */
.L_x_749:
        /* <DEDUP_REMOVED lines=8> */
[----:B---3--:R-:W-:Y:S01]  /*1d4a0*/  IMAD.MOV.U32 R5, RZ, RZ, c[0x0][0x564] ;  /* 0x00015900ff057624 */ /* 0x008fe200078e00ff */
        /* <DEDUP_REMOVED lines=8> */
.L_x_886:
[----:B------:R-:W-:Y:S05]  /*1d530*/  BSYNC B0 ;  /* 0x0000000000007941 */ /* 0x000fea0003800000 */
.L_x_885:
[----:B------:R-:W-:Y:S01]  /*1d540*/  PRMT R0, R0, 0x9910, RZ ;  /* 0x0000991000007816 */ /* 0x000fe200000000ff */
[----:B------:R-:W-:Y:S01]  /*1d550*/  BSSY B1, `(.L_x_887) ;  /* 0x0000387000017945 */ /* 0x000fe20003800000 */
[----:B------:R-:W-:Y:S02]  /*1d560*/  IMAD.MOV.U32 R86, RZ, RZ, R244 ;  /* 0x000000ffff567224 */ /* 0x000fe400078e00f4 */
[----:B------:R-:W-:-:S13]  /*1d570*/  ISETP.NE.AND P0, PT, R0, RZ, PT ;  /* 0x000000ff0000720c */ /* 0x000fda0003f05270 */
[----:B------:R-:W-:Y:S05]  /*1d580*/  @!P0 BRA `(.L_x_888) ;  /* 0x00002c5000008947 */ /* 0x000fea0003800000 */
[----:B------:R-:W2:Y:S04]  /*1d590*/  LDL R9, [R1] ;  /* 0x0000000001097983 */ /* 0x000ea80000100800 */
[----:B------:R-:W4:Y:S04]  /*1d5a0*/  LDL R8, [R1+0x8] ;  /* 0x0000080001087983 */ /* 0x000f280000100800 */
[----:B---3--:R-:W3:Y:S04]  /*1d5b0*/  LDL R7, [R1+0x4] ;  /* 0x0000040001077983 */ /* 0x008ee80000100800 */
[----:B------:R-:W3:Y:S04]  /*1d5c0*/  LDL R6, [R1+0x18] ;  /* 0x0000180001067983 */ /* 0x000ee80000100800 */
[----:B------:R-:W3:Y:S04]  /*1d5d0*/  LDL R5, [R1+0x10] ;  /* 0x0000100001057983 */ /* 0x000ee80000100800 */
[----:B------:R-:W3:Y:S04]  /*1d5e0*/  LDL R4, [R1+0x14] ;  /* 0x0000140001047983 */ /* 0x000ee80000100800 */
[----:B------:R-:W3:Y:S01]  /*1d5f0*/  LDL R3, [R1+0xc] ;  /* 0x00000c0001037983 */ /* 0x000ee20000100800 */
[----:B------:R-:W-:Y:S01]  /*1d600*/  WARPSYNC 0xffffffff ;  /* 0xffffffff00007948 */ /* 0x000fe20003800000 */
[----:B------:R-:W-:Y:S01]  /*1d610*/  F2FP.PACK_AB R2, R23, R22 ;  /* 0x000000161702723e */ /* 0x000fe200000000ff */
[----:B------:R-:W-:Y:S01]  /*1d620*/  IMAD.MOV.U32 R14, RZ, RZ, c[0x0][0x388] ;  /* 0x0000e200ff0e7624 */ /* 0x000fe200078e00ff */
[----:B------:R-:W-:Y:S01]  /*1d630*/  BAR.SYNC.DEFER_BLOCKING 0x1, 0x100 ;  /* 0x0044000000007b1d */ /* 0x000fe20000010000 */
[----:B------:R-:W-:-:S02]  /*1d640*/  F2FP.PACK_AB R0, R85, R84 ;  /* 0x000000545500723e */ /* 0x000fc400000000ff */
[----:B------:R-:W-:Y:S02]  /*1d650*/  ISETP.NE.U32.AND P0, PT, RZ, c[0x0][0x508], PT ;  /* 0x00014200ff007a0c */ /* 0x000fe40003f05070 */
[----:B------:R-:W-:Y:S02]  /*1d660*/  ISETP.NE.U32.AND P2, PT, RZ, c[0x0][0x500], PT ;  /* 0x00014000ff007a0c */ /* 0x000fe40003f45070 */
[----:B------:R-:W-:Y:S02]  /*1d670*/  ISETP.NE.AND.EX P1, PT, RZ, c[0x0][0x50c], PT, P0 ;  /* 0x00014300ff007a0c */ /* 0x000fe40003f25300 */
[----:B------:R-:W-:Y:S01]  /*1d680*/  ISETP.NE.AND.EX P2, PT, RZ, c[0x0][0x504], PT, P2 ;  /* 0x00014100ff007a0c */ /* 0x000fe20003f45320 */
[----:B------:R1:W-:Y:S04]  /*1d690*/  STS [R252], R2 ;  /* 0x00000002fc007388 */ /* 0x0003e80000000800 */
[----:B------:R1:W-:Y:S02]  /*1d6a0*/  STS [R252+0x400], R0 ;  /* 0x00040000fc007388 */ /* 0x0003e40000000800 */
[----:B-1----:R-:W-:-:S02]  /*1d6b0*/  F2FP.PACK_AB R2, R25, R24 ;  /* 0x000000181902723e */ /* 0x002fc400000000ff */
[----:B------:R-:W-:-:S03]  /*1d6c0*/  F2FP.PACK_AB R0, R31, R30 ;  /* 0x0000001e1f00723e */ /* 0x000fc600000000ff */
[----:B--2---:R1:W-:Y:S04]  /*1d6d0*/  STS [R9], R2 ;  /* 0x0000000209007388 */ /* 0x0043e80000000800 */
[----:B------:R2:W-:Y:S01]  /*1d6e0*/  STS [R9+0x400], R0 ;  /* 0x0004000009007388 */ /* 0x0005e20000000800 */
[----:B-1----:R-:W-:Y:S02]  /*1d6f0*/  F2FP.PACK_AB R2, R27, R26 ;  /* 0x0000001a1b02723e */ /* 0x002fe400000000ff */
[----:B--2---:R-:W-:-:S03]  /*1d700*/  F2FP.PACK_AB R0, R121, R120 ;  /* 0x000000787900723e */ /* 0x004fc600000000ff */
[----:B----4-:R1:W-:Y:S04]  /*1d710*/  STS [R8], R2 ;  /* 0x0000000208007388 */ /* 0x0103e80000000800 */
[----:B------:R2:W-:Y:S01]  /*1d720*/  STS [R8+0x400], R0 ;  /* 0x0004000008007388 */ /* 0x0005e20000000800 */
[----:B-1----:R-:W-:Y:S02]  /*1d730*/  F2FP.PACK_AB R2, R29, R28 ;  /* 0x0000001c1d02723e */ /* 0x002fe400000000ff */
[----:B--2---:R-:W-:-:S03]  /*1d740*/  F2FP.PACK_AB R0, R93, R92 ;  /* 0x0000005c5d00723e */ /* 0x004fc600000000ff */
[----:B---3--:R1:W-:Y:S04]  /*1d750*/  STS [R7], R2 ;  /* 0x0000000207007388 */ /* 0x0083e80000000800 */
[----:B------:R2:W-:Y:S01]  /*1d760*/  STS [R7+0x400], R0 ;  /* 0x0004000007007388 */ /* 0x0005e20000000800 */
[----:B-1----:R-:W-:Y:S02]  /*1d770*/  F2FP.PACK_AB R2, R33, R32 ;  /* 0x000000202102723e */ /* 0x002fe400000000ff */
[----:B--2---:R-:W-:-:S03]  /*1d780*/  F2FP.PACK_AB R0, R35, R34 ;  /* 0x000000222300723e */ /* 0x004fc600000000ff */
[----:B------:R1:W-:Y:S04]  /*1d790*/  STS [R6], R2 ;  /* 0x0000000206007388 */ /* 0x0003e80000000800 */
        /* <DEDUP_REMOVED lines=75> */
[----:B------:R-:W-:Y:S01]  /*1dc50*/  STS [R3+0x8000], R2 ;  /* 0x0080000203007388 */ /* 0x000fe20000000800 */
[----:B------:R-:W-:-:S03]  /*1dc60*/  IMAD.MOV.U32 R4, RZ, RZ, 0x4 ;  /* 0x00000004ff047424 */ /* 0x000fc600078e00ff */
[----:B------:R1:W-:Y:S02]  /*1dc70*/  STS [R3+0x8400], R0 ;  /* 0x0084000003007388 */ /* 0x0003e40000000800 */
[CC--:B-1----:R-:W-:Y:S02]  /*1dc80*/  @P1 IMAD.WIDE R2, R247.reuse, R4.reuse, c[0x0][0x508] ;  /* 0x00014200f7021625 */ /* 0x0c2fe400078e0204 */
[----:B------:R-:W-:Y:S02]  /*1dc90*/  BAR.SYNC.DEFER_BLOCKING 0x1, 0x100 ;  /* 0x0044000000007b1d */ /* 0x000fe40000010000 */
[----:B------:R-:W-:-:S04]  /*1dca0*/  IMAD.WIDE R4, R247, R4, c[0x0][0x500] ;  /* 0x00014000f7047625 */ /* 0x000fc800078e0204 */
[----:B------:R1:W5:Y:S02]  /*1dcb0*/  @P1 LDG.E R14, [R2.64] ;  /* 0x00000008020e1981 */ /* 0x000364000c1e1900 */
        /* <DEDUP_REMOVED lines=9> */
.L_x_889:
[----:B------:R-:W2:Y:S01]  /*1dd50*/  LDL R87, [R1+0x50] ;  /* 0x0000500001577983 */ /* 0x000ea20000100800 */
[----:B------:R-:W-:Y:S01]  /*1dd60*/  IMAD.MOV.U32 R13, RZ, RZ, 0x368 ;  /* 0x00000368ff0d7424 */ /* 0x000fe200078e00ff */
[----:B------:R-:W-:Y:S02]  /*1dd70*/  ISETP.GT.AND P2, PT, R0, 0x1, PT ;  /* 0x000000010000780c */ /* 0x000fe40003f44270 */
[----:B------:R-:W-:Y:S01]  /*1dd80*/  ISETP.NE.U32.AND P0, PT, RZ, c[0x0][0x500], PT ;  /* 0x00014000ff007a0c */ /* 0x000fe20003f05070 */
[----:B------:R-:W3:Y:S01]  /*1dd90*/  S2R R90, SR_TID.X ;  /* 0x00000000005a7919 */ /* 0x000ee20000002100 */
[----:B------:R-:W-:-:S02]  /*1dda0*/  SEL R13, R13, 0x328, P2 ;  /* 0x000003280d0d7807 */ /* 0x000fc40001000000 */
[----:B------:R-:W-:Y:S02]  /*1ddb0*/  ISETP.NE.AND.EX P0, PT, RZ, c[0x0][0x504], PT, P0 ;  /* 0x00014100ff007a0c */ /* 0x000fe40003f05300 */
[----:B------:R-:W4:Y:S01]  /*1ddc0*/  LDC.64 R6, c[0x0][R13+0x170] ;  /* 0x00005c000d067b82 */ /* 0x000f220000000a00 */
[----:B------:R-:W-:Y:S02]  /*1ddd0*/  SHF.R.S32.HI R3, RZ, 0x1f, R247 ;  /* 0x0000001fff037819 */ /* 0x000fe400000114f7 */
[----:B------:R-:W-:Y:S02]  /*1dde0*/  SEL R0, R247, RZ, !P0 ;  /* 0x000000fff7007207 */ /* 0x000fe40004000000 */
[----:B-1----:R-:W-:Y:S02]  /*1ddf0*/  SEL R4, R3, RZ, !P0 ;  /* 0x000000ff03047207 */ /* 0x002fe40004000000 */
[----:B------:R-:W-:Y:S01]  /*1de00*/  LOP3.LUT R5, R246, 0xffff, RZ, 0xc0, !PT ;  /* 0x0000fffff6057812 */ /* 0x000fe200078ec0ff */
[----:B------:R-:W1:Y:S08]  /*1de10*/  LDC.64 R10, c[0x0][R13+0x168] ;  /* 0x00005a000d0a7b82 */ /* 0x000e700000000a00 */
[----:B------:R-:W1:Y:S01]  /*1de20*/  LDC.64 R16, c[0x0][R13+0x178] ;  /* 0x00005e000d107b82 */ /* 0x000e620000000a00 */
[----:B---3--:R-:W-:-:S04]  /*1de30*/  SHF.R.S32.HI R19, RZ, 0x1f, R90 ;  /* 0x0000001fff137819 */ /* 0x008fc8000001145a */
[----:B------:R-:W-:-:S04]  /*1de40*/  LEA.HI R19, R19, R90, RZ, 0x5 ;  /* 0x0000005a13137211 */ /* 0x000fc800078f28ff */
[----:B------:R-:W-:-:S05]  /*1de50*/  LOP3.LUT R19, R19, 0xffffffe0, RZ, 0xc0, !PT ;  /* 0xffffffe013137812 */ /* 0x000fca00078ec0ff */
[----:B------:R-:W-:Y:S02]  /*1de60*/  IMAD.IADD R19, R90, 0x1, -R19 ;  /* 0x000000015a137824 */ /* 0x000fe400078e0a13 */
[----:B----4-:R-:W-:-:S04]  /*1de70*/  IMAD R3, R7, R0, RZ ;  /* 0x0000000007037224 */ /* 0x010fc800078e02ff */
[C---:B------:R-:W-:Y:S02]  /*1de80*/  IMAD R4, R6.reuse, R4, R3 ;  /* 0x0000000406047224 */ /* 0x040fe400078e0203 */
[----:B------:R-:W-:-:S04]  /*1de90*/  IMAD.WIDE.U32 R6, R6, R0, RZ ;  /* 0x0000000006067225 */ /* 0x000fc800078e00ff */
[----:B-1----:R-:W-:-:S04]  /*1dea0*/  IMAD.WIDE.U32 R8, R10, R5, RZ ;  /* 0x000000050a087225 */ /* 0x002fc800078e00ff */
[----:B------:R-:W-:Y:S01]  /*1deb0*/  IMAD R3, R11, R5, RZ ;  /* 0x000000050b037224 */ /* 0x000fe200078e02ff */
[----:B-----5:R-:W-:Y:S01]  /*1dec0*/  IADD3 R12, P1, P0, R6, R8, R2 ;  /* 0x00000008060c7210 */ /* 0x020fe2000783e002 */
[----:B------:R-:W-:Y:S01]  /*1ded0*/  IMAD.IADD R4, R7, 0x1, R4 ;  /* 0x0000000107047824 */ /* 0x000fe200078e0204 */
[----:B------:R-:W-:Y:S01]  /*1dee0*/  SHF.R.S32.HI R8, RZ, 0x1f, R2 ;  /* 0x0000001fff087819 */ /* 0x000fe20000011402 */
[----:B------:R-:W-:Y:S01]  /*1def0*/  IMAD.IADD R9, R9, 0x1, R3 ;  /* 0x0000000109097824 */ /* 0x000fe200078e0203 */
[----:B------:R-:W-:Y:S01]  /*1df00*/  SEL R6, R250, RZ, P2 ;  /* 0x000000fffa067207 */ /* 0x000fe20001000000 */
[----:B------:R-:W-:-:S03]  /*1df10*/  IMAD.MOV.U32 R3, RZ, RZ, c[0x0][0x4e8] ;  /* 0x00013a00ff037624 */ /* 0x000fc600078e00ff */
[----:B------:R-:W-:Y:S01]  /*1df20*/  IADD3.X R11, R4, R9, R8, P1, P0 ;  /* 0x00000009040b7210 */ /* 0x000fe20000fe0408 */
[-C--:B------:R-:W-:Y:S01]  /*1df30*/  IMAD R10, R17, R6.reuse, RZ ;  /* 0x00000006110a7224 */ /* 0x080fe200078e02ff */
[----:B------:R-:W-:Y:S01]  /*1df40*/  ISETP.NE.AND P3, PT, R3, 0x1, PT ;  /* 0x000000010300780c */ /* 0x000fe20003f65270 */
[----:B------:R-:W-:Y:S02]  /*1df50*/  IMAD.IADD R3, R248, 0x1, R234 ;  /* 0x00000001f8037824 */ /* 0x000fe400078e02ea */
[----:B------:R-:W-:-:S04]  /*1df60*/  IMAD.WIDE.U32 R6, R16, R6, RZ ;  /* 0x0000000610067225 */ /* 0x000fc800078e00ff */
[----:B------:R-:W-:Y:S02]  /*1df70*/  IMAD.MOV.U32 R4, RZ, RZ, R3 ;  /* 0x000000ffff047224 */ /* 0x000fe400078e0003 */
[----:B------:R-:W-:-:S04]  /*1df80*/  IMAD.IADD R10, R7, 0x1, R10 ;  /* 0x00000001070a7824 */ /* 0x000fc800078e020a */
[----:B------:R-:W-:-:S05]  /*1df90*/  @P3 IMAD.HI.U32 R9, R3, c[0x0][0x4ec], RZ ;  /* 0x00013b0003093a27 */ /* 0x000fca00078e00ff */
[----:B------:R-:W-:-:S04]  /*1dfa0*/  @P3 SHF.R.U32.HI R4, RZ, c[0x0][0x4f0], R9 ;  /* 0x00013c00ff043a19 */ /* 0x000fc80000011609 */
[----:B------:R-:W-:Y:S02]  /*1dfb0*/  IADD3 R6, P1, P0, R4, R12, R6 ;  /* 0x0000000c04067210 */ /* 0x000fe4000783e006 */
[--C-:B------:R-:W-:Y:S01]  /*1dfc0*/  SHF.R.S32.HI R7, RZ, 0x1f, R4.reuse ;  /* 0x0000001fff077819 */ /* 0x100fe20000011404 */
[----:B------:R-:W-:-:S03]  /*1dfd0*/  IMAD.MOV R4, RZ, RZ, -R4 ;  /* 0x000000ffff047224 */ /* 0x000fc600078e0a04 */
[----:B------:R-:W-:Y:S01]  /*1dfe0*/  IADD3.X R7, R7, R11, R10, P1, P0 ;  /* 0x0000000b07077210 */ /* 0x000fe20000fe040a */
[----:B------:R-:W-:Y:S01]  /*1dff0*/  IMAD R4, R4, c[0x0][0x4e8], R3 ;  /* 0x00013a0004047a24 */ /* 0x000fe200078e0203 */
[----:B------:R-:W1:Y:S04]  /*1e000*/  LDC.64 R10, c[0x0][R13+0x160] ;  /* 0x000058000d0a7b82 */ /* 0x000e680000000a00 */
[----:B------:R-:W-:Y:S01]  /*1e010*/  SHF.R.S32.HI R9, RZ, 0x1f, R4 ;  /* 0x0000001fff097819 */ /* 0x000fe20000011404 */
[----:B-1----:R-:W-:-:S04]  /*1e020*/  IMAD.WIDE.U32 R6, R10, R4, R6 ;  /* 0x000000040a067225 */ /* 0x002fc800078e0006 */
[----:B------:R-:W-:-:S04]  /*1e030*/  IMAD R4, R11, R4, RZ ;  /* 0x000000040b047224 */ /* 0x000fc800078e02ff */
[----:B------:R-:W-:Y:S02]  /*1e040*/  IMAD R4, R10, R9, R4 ;  /* 0x000000090a047224 */ /* 0x000fe400078e0204 */
[----:B------:R-:W-:Y:S02]  /*1e050*/  IMAD.MOV.U32 R10, RZ, RZ, c[0x0][0x4a8] ;  /* 0x00012a00ff0a7624 */ /* 0x000fe400078e00ff */
[----:B------:R-:W-:Y:S02]  /*1e060*/  IMAD.MOV.U32 R9, RZ, RZ, c[0x0][0x4ac] ;  /* 0x00012b00ff097624 */ /* 0x000fe400078e00ff */
[----:B------:R-:W-:Y:S01]  /*1e070*/  IMAD.IADD R4, R7, 0x1, R4 ;  /* 0x0000000107047824 */ /* 0x000fe200078e0204 */
[----:B------:R-:W-:Y:S02]  /*1e080*/  SEL R10, R10, c[0x0][0x450], P2 ;  /* 0x000114000a0a7a07 */ /* 0x000fe40001000000 */
[----:B------:R-:W-:Y:S02]  /*1e090*/  SEL R9, R9, c[0x0][0x454], P2 ;  /* 0x0001150009097a07 */ /* 0x000fe40001000000 */
[----:B------:R-:W-:-:S04]  /*1e0a0*/  LEA R10, P0, R6, R10, 0x2 ;  /* 0x0000000a060a7211 */ /* 0x000fc800078010ff */
[----:B------:R-:W-:Y:S01]  /*1e0b0*/  LEA.HI.X R6, R6, R9, R4, 0x2, P0 ;  /* 0x0000000906067211 */ /* 0x000fe200000f1404 */
[----:B------:R-:W-:Y:S01]  /*1e0c0*/  SHFL.IDX PT, R12, R10, RZ, 0x1c1f ;  /* 0x001c1fff0a0c7589 */ /* 0x000fe200000e0000 */
[----:B------:R-:W-:Y:S01]  /*1e0d0*/  IMAD R4, R14, c[0x0][0x4e8], RZ ;  /* 0x00013a000e047a24 */ /* 0x000fe200078e02ff */
[----:B------:R-:W-:Y:S02]  /*1e0e0*/  LOP3.LUT P0, RZ, R19, 0x3, RZ, 0xc0, !PT ;  /* 0x0000000313ff7812 */ /* 0x000fe4000780c0ff */
[----:B------:R-:W1:Y:S04]  /*1e0f0*/  SHFL.IDX PT, R13, R6, RZ, 0x1c1f ;  /* 0x001c1fff060d7589 */ /* 0x000e6800000e0000 */
[----:B------:R-:W-:Y:S04]  /*1e100*/  SHFL.IDX PT, R10, R10, 0x1, 0x1c1f ;  /* 0x003c1f000a0a7f89 */ /* 0x000fe800000e0000 */
[----:B------:R2:W3:Y:S02]  /*1e110*/  SHFL.IDX PT, R11, R6, 0x1, 0x1c1f ;  /* 0x003c1f00060b7f89 */ /* 0x0004e400000e0000 */
[----:B--2---:R-:W-:-:S05]  /*1e120*/  IMAD.IADD R6, R87, 0x1, R234 ;  /* 0x0000000157067824 */ /* 0x004fca00078e02ea */
[C---:B------:R-:W-:Y:S02]  /*1e130*/  IADD3 R7, R6.reuse, 0x8, RZ ;  /* 0x0000000806077810 */ /* 0x040fe40007ffe0ff */
[-C--:B------:R-:W-:Y:S02]  /*1e140*/  ISETP.GE.OR P1, PT, R6, R4.reuse, P0 ;  /* 0x000000040600720c */ /* 0x080fe40000726670 */
[----:B------:R-:W-:-:S11]  /*1e150*/  ISETP.GE.OR P0, PT, R7, R4, P0 ;  /* 0x000000040700720c */ /* 0x000fd60000706670 */
[----:B-1----:R1:W-:Y:S01]  /*1e160*/  @!P1 ST.E [R12.64], R15 ;  /* 0x0000000f0c009985 */ /* 0x0023e2000c101908 */
[----:B------:R-:W-:-:S03]  /*1e170*/  ISETP.GE.AND P1, PT, R7, R4, PT ;  /* 0x000000040700720c */ /* 0x000fc60003f26270 */
[----:B---3--:R2:W-:Y:S01]  /*1e180*/  @!P0 ST.E [R10.64], R18 ;  /* 0x000000120a008985 */ /* 0x0085e2000c101908 */
        /* <DEDUP_REMOVED lines=8> */
[----:B------:R-:W-:Y:S01]  /*1e210*/  IADD3 R8, R210, R234, RZ ;  /* 0x000000ead2087210 */ /* 0x000fe20007ffe0ff */
        /* <DEDUP_REMOVED lines=18> */
[----:B--2---:R2:W1:Y:S01]  /*1e340*/  LDS.128 R16, [R194+0x8080] ;  /* 0x00808000c2107984 */ /* 0x0044620000000c00 */
        /* <DEDUP_REMOVED lines=15> */
[----:B------:R-:W-:Y:S02]  /*1e440*/  IADD3 R5, R251, R234, RZ ;  /* 0x000000eafb057210 */ /* 0x000fe40007ffe0ff */
[----:B------:R-:W-:-:S04]  /*1e450*/  IADD3 R0, R3, R0, RZ ;  /* 0x0000000003007210 */ /* 0x000fc80007ffe0ff */
[----:B------:R-:W-:Y:S01]  /*1e460*/  LEA.HI.X R6, R2, c[0x0][0x384], R0, 0x1, P0 ;  /* 0x0000e10002067a11 */ /* 0x000fe200000f0c00 */
[----:B------:R-:W-:Y:S05]  /*1e470*/  BRA.DIV ~URZ, `(.L_x_891) ;  /* 0x000058a27f007947 */ /* 0x000fea000b800000 */
[----:B--234-:R2:W3:Y:S02]  /*1e480*/  SHFL.IDX PT, R8, R6, RZ, 0x181f ;  /* 0x00181fff06087589 */ /* 0x01c4e400000e0000 */
.L_x_985:
[----:B------:R-:W-:Y:S05]  /*1e490*/  BRA.DIV ~URZ, `(.L_x_892) ;  /* 0x000058f27f007947 */ /* 0x000fea000b800000 */
[----:B------:R4:W2:Y:S02]  /*1e4a0*/  SHFL.IDX PT, R0, R7, RZ, 0x181f ;  /* 0x00181fff07007589 */ /* 0x0008a400000e0000 */
.L_x_986:
[----:B------:R-:W-:Y:S01]  /*1e4b0*/  ISETP.GE.AND P0, PT, R5, R4, PT ;  /* 0x000000040500720c */ /* 0x000fe20003f06270 */
[----:B------:R-:W-:-:S12]  /*1e4c0*/  BSSY B0, `(.L_x_893) ;  /* 0x000000e000007945 */ /* 0x000fd80003800000 */
[----:B------:R-:W-:Y:S05]  /*1e4d0*/  @P0 BRA `(.L_x_894) ;  /* 0x000000c000000947 */ /* 0x000fea0003800000 */
[----:B------:R-:W-:Y:S02]  /*1e4e0*/  ISETP.GE.AND P2, PT, R200, c[0x0][0x3c8], PT ;  /* 0x0000f200c8007a0c */ /* 0x000fe40003f46270 */
[----:B------:R-:W-:Y:S02]  /*1e4f0*/  ISETP.GE.AND P1, PT, R199, c[0x0][0x3c8], PT ;  /* 0x0000f200c7007a0c */ /* 0x000fe40003f26270 */
[----:B------:R-:W-:-:S09]  /*1e500*/  ISETP.GE.AND P0, PT, R202, c[0x0][0x3c8], PT ;  /* 0x0000f200ca007a0c */ /* 0x000fd20003f06270 */
        /* <DEDUP_REMOVED lines=9> */
.L_x_894:
[----:B------:R-:W-:Y:S05]  /*1e5a0*/  BSYNC B0 ;  /* 0x0000000000007941 */ /* 0x000fea0003800000 */
.L_x_893:
[----:B------:R-:W-:Y:S05]  /*1e5b0*/  BRA.DIV ~URZ, `(.L_x_895) ;  /* 0x000058327f007947 */ /* 0x000fea000b800000 */
[----:B---3--:R3:W4:Y:S04]  /*1e5c0*/  SHFL.IDX PT, R8, R6, 0x1, 0x181f ;  /* 0x00381f0006087f89 */ /* 0x00872800000e0000 */
[----:B--2---:R3:W2:Y:S02]  /*1e5d0*/  SHFL.IDX PT, R0, R7, 0x1, 0x181f ;  /* 0x00381f0007007f89 */ /* 0x0046a400000e0000 */
.L_x_987:
        /* <DEDUP_REMOVED lines=16> */
.L_x_897:
[----:B------:R-:W-:Y:S05]  /*1e6e0*/  BSYNC B0 ;  /* 0x0000000000007941 */ /* 0x000fea0003800000 */
.L_x_896:
[----:B------:R-:W-:Y:S05]  /*1e6f0*/  BRA.DIV ~URZ, `(.L_x_898) ;  /* 0x000057b27f007947 */ /* 0x000fea000b800000 */
[----:B----4-:R4:W3:Y:S02]  /*1e700*/  SHFL.IDX PT, R8, R6, 0x2, 0x181f ;  /* 0x00581f0006087f89 */ /* 0x0108e400000e0000 */
.L_x_988:
[----:B------:R-:W-:Y:S05]  /*1e710*/  BRA.DIV ~URZ, `(.L_x_899) ;  /* 0x000058027f007947 */ /* 0x000fea000b800000 */
[----:B--2---:R2:W4:Y:S02]  /*1e720*/  SHFL.IDX PT, R0, R7, 0x2, 0x181f ;  /* 0x00581f0007007f89 */ /* 0x00452400000e0000 */
.L_x_989:
        /* <DEDUP_REMOVED lines=16> */
.L_x_901:
[----:B------:R-:W-:Y:S05]  /*1e830*/  BSYNC B0 ;  /* 0x0000000000007941 */ /* 0x000fea0003800000 */
.L_x_900:
[----:B------:R-:W-:Y:S05]  /*1e840*/  BRA.DIV ~URZ, `(.L_x_902) ;  /* 0x000057327f007947 */ /* 0x000fea000b800000 */
[----:B---34-:R-:W3:Y:S04]  /*1e850*/  SHFL.IDX PT, R6, R6, 0x3, 0x181f ;  /* 0x00781f0006067f89 */ /* 0x018ee800000e0000 */
[----:B------:R4:W2:Y:S02]  /*1e860*/  SHFL.IDX PT, R0, R7, 0x3, 0x181f ;  /* 0x00781f0007007f89 */ /* 0x0008a400000e0000 */
.L_x_990:
[----:B------:R-:W-:-:S04]  /*1e870*/  IADD3 R2, R5, 0x60, RZ ;  /* 0x0000006005027810 */ /* 0x000fc80007ffe0ff */
[----:B------:R-:W-:-:S13]  /*1e880*/  ISETP.GE.AND P0, PT, R2, R4, PT ;  /* 0x000000040200720c */ /* 0x000fda0003f06270 */
[----:B------:R-:W-:Y:S05]  /*1e890*/  @P0 BRA `(.L_x_903) ;  /* 0x0000252000000947 */ /* 0x000fea0003800000 */
[----:B------:R-:W-:Y:S02]  /*1e8a0*/  ISETP.GE.AND P1, PT, R200, c[0x0][0x3c8], PT ;  /* 0x0000f200c8007a0c */ /* 0x000fe40003f26270 */
[----:B------:R-:W-:-:S11]  /*1e8b0*/  ISETP.GE.AND P0, PT, R199, c[0x0][0x3c8], PT ;  /* 0x0000f200c7007a0c */ /* 0x000fd60003f06270 */
[CC--:B--2---:R-:W-:Y:S02]  /*1e8c0*/  @!P1 LEA R4, P3, R200.reuse, R0.reuse, 0x1 ;  /* 0x00000000c8049211 */ /* 0x0c4fe400078608ff */
[C---:B------:R-:W-:Y:S02]  /*1e8d0*/  @!P0 LEA R2, P2, R199.reuse, R0, 0x1 ;  /* 0x00000000c7028211 */ /* 0x040fe400078408ff */
        /* <DEDUP_REMOVED lines=10> */
.L_x_890:
        /* <DEDUP_REMOVED lines=34> */
.L_x_991:
[----:B------:R-:W-:Y:S05]  /*1eba0*/  BRA.DIV ~URZ, `(.L_x_905) ;  /* 0x000055027f007947 */ /* 0x000fea000b800000 */
[----:B------:R4:W1:Y:S02]  /*1ebb0*/  SHFL.IDX PT, R0, R12, RZ, 0x1c1f ;  /* 0x001c1fff0c007589 */ /* 0x00086400000e0000 */
.L_x_992:
[----:B------:R-:W-:Y:S01]  /*1ebc0*/  BSSY B0, `(.L_x_906) ;  /* 0x00000a8000007945 */ /* 0x000fe20003800000 */
[----:B------:R-:W-:Y:S05]  /*1ebd0*/  @P0 BRA `(.L_x_907) ;  /* 0x00000a6000000947 */ /* 0x000fea0003800000 */
[C---:B------:R-:W-:Y:S02]  /*1ebe0*/  ISETP.GE.AND P0, PT, R221.reuse, c[0x0][0x3c8], PT ;  /* 0x0000f200dd007a0c */ /* 0x040fe40003f06270 */
[C---:B------:R-:W-:Y:S02]  /*1ebf0*/  IADD3 R6, R221.reuse, 0x8, RZ ;  /* 0x00000008dd067810 */ /* 0x040fe40007ffe0ff */
[----:B------:R-:W-:Y:S02]  /*1ec00*/  SHF.R.S32.HI R7, RZ, 0x1f, R221 ;  /* 0x0000001fff077819 */ /* 0x000fe400000114dd */
[----:B------:R-:W-:Y:S02]  /*1ec10*/  ISETP.GE.AND P2, PT, R6, c[0x0][0x3c8], PT ;  /* 0x0000f20006007a0c */ /* 0x000fe40003f46270 */
[----:B------:R-:W-:-:S02]  /*1ec20*/  IADD3 R8, R221, 0x10, RZ ;  /* 0x00000010dd087810 */ /* 0x000fc40007ffe0ff */
[C---:B------:R-:W-:Y:S02]  /*1ec30*/  IADD3 R9, R221.reuse, 0x8, RZ ;  /* 0x00000008dd097810 */ /* 0x040fe40007ffe0ff */
[C---:B--2---:R-:W-:Y:S02]  /*1ec40*/  IADD3 R10, R221.reuse, 0x30, RZ ;  /* 0x00000030dd0a7810 */ /* 0x044fe40007ffe0ff */
[C---:B-1----:R-:W-:Y:S02]  /*1ec50*/  @!P0 LEA R2, P1, R221.reuse, R0, 0x2 ;  /* 0x00000000dd028211 */ /* 0x042fe400078210ff */
[----:B------:R-:W-:Y:S02]  /*1ec60*/  SHF.R.S32.HI R9, RZ, 0x1f, R9 ;  /* 0x0000001fff097819 */ /* 0x000fe40000011409 */
[----:B---3--:R-:W-:Y:S02]  /*1ec70*/  @!P0 LEA.HI.X R3, R221, R4, R7, 0x2, P1 ;  /* 0x00000004dd038211 */ /* 0x008fe400008f1407 */
[----:B------:R-:W-:-:S02]  /*1ec80*/  ISETP.GE.AND P1, PT, R8, c[0x0][0x3c8], PT ;  /* 0x0000f20008007a0c */ /* 0x000fc40003f26270 */
[C---:B------:R-:W-:Y:S01]  /*1ec90*/  IADD3 R7, R221.reuse, 0x18, RZ ;  /* 0x00000018dd077810 */ /* 0x040fe20007ffe0ff */
[----:B------:R1:W-:Y:S01]  /*1eca0*/  @!P0 ST.E.64 [R2.64], R22 ;  /* 0x0000001602008985 */ /* 0x0003e2000c101b08 */
[C---:B------:R-:W-:Y:S02]  /*1ecb0*/  IADD3 R11, R221.reuse, 0x28, RZ ;  /* 0x00000028dd0b7810 */ /* 0x040fe40007ffe0ff */
[C---:B------:R-:W-:Y:S02]  /*1ecc0*/  IADD3 R14, R221.reuse, 0x40, RZ ;  /* 0x00000040dd0e7810 */ /* 0x040fe40007ffe0ff */
[----:B------:R-:W-:Y:S02]  /*1ecd0*/  SHF.R.S32.HI R11, RZ, 0x1f, R11 ;  /* 0x0000001fff0b7819 */ /* 0x000fe4000001140b */
[C---:B------:R-:W-:Y:S02]  /*1ece0*/  IADD3 R15, R221.reuse, 0x30, RZ ;  /* 0x00000030dd0f7810 */ /* 0x040fe40007ffe0ff */
[----:B------:R-:W-:-:S02]  /*1ecf0*/  IADD3 R16, R221, 0x60, RZ ;  /* 0x00000060dd107810 */ /* 0x000fc40007ffe0ff */
[----:B------:R-:W-:Y:S02]  /*1ed00*/  SHF.R.S32.HI R15, RZ, 0x1f, R15 ;  /* 0x0000001fff0f7819 */ /* 0x000fe4000001140f */
[C---:B------:R-:W-:Y:S02]  /*1ed10*/  IADD3 R17, R221.reuse, 0x70, RZ ;  /* 0x00000070dd117810 */ /* 0x040fe40007ffe0ff */
[C---:B------:R-:W-:Y:S02]  /*1ed20*/  IADD3 R18, R221.reuse, 0x60, RZ ;  /* 0x00000060dd127810 */ /* 0x040fe40007ffe0ff */
[----:B------:R-:W-:Y:S02]  /*1ed30*/  IADD3 R19, R221, 0xa8, RZ ;  /* 0x000000a8dd137810 */ /* 0x000fe40007ffe0ff */
[----:B------:R-:W-:Y:S02]  /*1ed40*/  SHF.R.S32.HI R18, RZ, 0x1f, R18 ;  /* 0x0000001fff127819 */ /* 0x000fe40000011412 */
[----:B------:R-:W-:-:S02]  /*1ed50*/  SHF.R.S32.HI R19, RZ, 0x1f, R19 ;  /* 0x0000001fff137819 */ /* 0x000fc40000011413 */
[----:B-1----:R-:W-:-:S04]  /*1ed60*/  @!P2 LEA R2, P0, R6, R0, 0x2 ;  /* 0x000000000602a211 */ /* 0x002fc800078010ff */
[----:B------:R-:W-:Y:S02]  /*1ed70*/  @!P2 LEA.HI.X R3, R6, R4, R9, 0x2, P0 ;  /* 0x000000040603a211 */ /* 0x000fe400000f1409 */
[----:B------:R-:W-:Y:S02]  /*1ed80*/  IADD3 R9, R221, 0x10, RZ ;  /* 0x00000010dd097810 */ /* 0x000fe40007ffe0ff */
[----:B------:R-:W-:Y:S01]  /*1ed90*/  ISETP.GE.AND P0, PT, R7, c[0x0][0x3c8], PT ;  /* 0x0000f20007007a0c */ /* 0x000fe20003f06270 */
[----:B------:R1:W-:Y:S01]  /*1eda0*/  @!P2 ST.E.64 [R2.64], R24 ;  /* 0x000000180200a985 */ /* 0x0003e2000c101b08 */
[----:B------:R-:W-:Y:S02]  /*1edb0*/  SHF.R.S32.HI R9, RZ, 0x1f, R9 ;  /* 0x0000001fff097819 */ /* 0x000fe40000011409 */
[----:B------:R-:W-:-:S04]  /*1edc0*/  IADD3 R6, R221, 0x20, RZ ;  /* 0x00000020dd067810 */ /* 0x000fc80007ffe0ff */
[----:B------:R-:W-:Y:S02]  /*1edd0*/  ISETP.GE.AND P3, PT, R6, c[0x0][0x3c8], PT ;  /* 0x0000f20006007a0c */ /* 0x000fe40003f66270 */
[----:B-1----:R-:W-:-:S04]  /*1ede0*/  @!P1 LEA R2, P2, R8, R0, 0x2 ;  /* 0x0000000008029211 */ /* 0x002fc800078410ff */
[----:B------:R-:W-:Y:S02]  /*1edf0*/  @!P1 LEA.HI.X R3, R8, R4, R9, 0x2, P2 ;  /* 0x0000000408039211 */ /* 0x000fe400010f1409 */
[C---:B------:R-:W-:Y:S02]  /*1ee00*/  IADD3 R8, R221.reuse, 0x18, RZ ;  /* 0x00000018dd087810 */ /* 0x040fe40007ffe0ff */
[----:B------:R-:W-:Y:S01]  /*1ee10*/  IADD3 R9, R221, 0x28, RZ ;  /* 0x00000028dd097810 */ /* 0x000fe20007ffe0ff */
[----:B------:R1:W-:Y:S01]  /*1ee20*/  @!P1 ST.E.64 [R2.64], R26 ;  /* 0x0000001a02009985 */ /* 0x0003e2000c101b08 */
[----:B------:R-:W-:Y:S02]  /*1ee30*/  SHF.R.S32.HI R8, RZ, 0x1f, R8 ;  /* 0x0000001fff087819 */ /* 0x000fe40000011408 */
[----:B------:R-:W-:Y:S02]  /*1ee40*/  ISETP.GE.AND P4, PT, R9, c[0x0][0x3c8], PT ;  /* 0x0000f20009007a0c */ /* 0x000fe40003f86270 */
[----:B------:R-:W-:-:S02]  /*1ee50*/  ISETP.GE.AND P2, PT, R10, c[0x0][0x3c8], PT ;  /* 0x0000f2000a007a0c */ /* 0x000fc40003f46270 */
        /* <DEDUP_REMOVED lines=11> */
[----:B------:R-:W-:Y:S02]  /*1ef10*/  @!P4 LEA.HI.X R7, R9, R4, R11, 0x2, P0 ;  /* 0x000000040907c211 */ /* 0x000fe400000f140b */
[C---:B------:R-:W-:Y:S02]  /*1ef20*/  IADD3 R9, R221.reuse, 0x48, RZ ;  /* 0x00000048dd097810 */ /* 0x040fe40007ffe0ff */
[----:B------:R-:W-:Y:S01]  /*1ef30*/  ISETP.GE.AND P3, PT, R14, c[0x0][0x3c8], PT ;  /* 0x0000f2000e007a0c */ /* 0x000fe20003f66270 */
[----:B------:R2:W-:Y:S01]  /*1ef40*/  @!P4 ST.E.64 [R6.64], R100 ;  /* 0x000000640600c985 */ /* 0x0005e2000c101b08 */
[----:B------:R-:W-:Y:S02]  /*1ef50*/  IADD3 R11, R221, 0x38, RZ ;  /* 0x00000038dd0b7810 */ /* 0x000fe40007ffe0ff */
[----:B------:R-:W-:Y:S02]  /*1ef60*/  ISETP.GE.AND P4, PT, R9, c[0x0][0x3c8], PT ;  /* 0x0000f20009007a0c */ /* 0x000fe40003f86270 */
[----:B------:R-:W-:-:S02]  /*1ef70*/  SHF.R.S32.HI R11, RZ, 0x1f, R11 ;  /* 0x0000001fff0b7819 */ /* 0x000fc4000001140b */
[----:B-1----:R-:W-:-:S04]  /*1ef80*/  @!P2 LEA R2, P5, R10, R0, 0x2 ;  /* 0x000000000a02a211 */ /* 0x002fc800078a10ff */
[----:B------:R-:W-:Y:S02]  /*1ef90*/  @!P2 LEA.HI.X R3, R10, R4, R15, 0x2, P5 ;  /* 0x000000040a03a211 */ /* 0x000fe400028f140f */
[C---:B--2---:R-:W-:Y:S02]  /*1efa0*/  @!P1 LEA R6, P0, R8.reuse, R0, 0x2 ;  /* 0x0000000008069211 */ /* 0x044fe400078010ff */
[C---:B------:R-:W-:Y:S01]  /*1efb0*/  IADD3 R10, R221.reuse, 0x50, RZ ;  /* 0x00000050dd0a7810 */ /* 0x040fe20007ffe0ff */
[----:B------:R1:W-:Y:S01]  /*1efc0*/  @!P2 ST.E.64 [R2.64], R102 ;  /* 0x000000660200a985 */ /* 0x0003e2000c101b08 */
[----:B------:R-:W-:Y:S02]  /*1efd0*/  @!P1 LEA.HI.X R7, R8, R4, R11, 0x2, P0 ;  /* 0x0000000408079211 */ /* 0x000fe400000f140b */
[C---:B------:R-:W-:Y:S02]  /*1efe0*/  IADD3 R15, R221.reuse, 0x40, RZ ;  /* 0x00000040dd0f7810 */ /* 0x040fe40007ffe0ff */
[C---:B------:R-:W-:Y:S01]  /*1eff0*/  IADD3 R8, R221.reuse, 0x58, RZ ;  /* 0x00000058dd087810 */ /* 0x040fe20007ffe0ff */
[----:B------:R2:W-:Y:S01]  /*1f000*/  @!P1 ST.E.64 [R6.64], R108 ;  /* 0x0000006c06009985 */ /* 0x0005e2000c101b08 */
[----:B------:R-:W-:-:S02]  /*1f010*/  IADD3 R11, R221, 0x48, RZ ;  /* 0x00000048dd0b7810 */ /* 0x000fc40007ffe0ff */
[----:B------:R-:W-:Y:S02]  /*1f020*/  ISETP.GE.AND P2, PT, R10, c[0x0][0x3c8], PT ;  /* 0x0000f2000a007a0c */ /* 0x000fe40003f46270 */
[----:B------:R-:W-:Y:S02]  /*1f030*/  SHF.R.S32.HI R15, RZ, 0x1f, R15 ;  /* 0x0000001fff0f7819 */ /* 0x000fe4000001140f */
[----:B------:R-:W-:Y:S02]  /*1f040*/  ISETP.GE.AND P1, PT, R8, c[0x0][0x3c8], PT ;  /* 0x0000f20008007a0c */ /* 0x000fe40003f26270 */
[----:B------:R-:W-:Y:S02]  /*1f050*/  SHF.R.S32.HI R11, RZ, 0x1f, R11 ;  /* 0x0000001fff0b7819 */ /* 0x000fe4000001140b */
[----:B-1----:R-:W-:-:S04]  /*1f060*/  @!P3 LEA R2, P5, R14, R0, 0x2 ;  /* 0x000000000e02b211 */ /* 0x002fc800078a10ff */
[----:B------:R-:W-:Y:S02]  /*1f070*/  @!P3 LEA.HI.X R3, R14, R4, R15, 0x2, P5 ;  /* 0x000000040e03b211 */ /* 0x000fe400028f140f */
[----:B--2---:R-:W-:Y:S02]  /*1f080*/  @!P4 LEA R6, P0, R9, R0, 0x2 ;  /* 0x000000000906c211 */ /* 0x004fe400078010ff */
[----:B------:R-:W-:Y:S01]  /*1f090*/  IADD3 R14, R221, 0x50, RZ ;  /* 0x00000050dd0e7810 */ /* 0x000fe20007ffe0ff */
[----:B------:R1:W-:Y:S01]  /*1f0a0*/  @!P3 ST.E.64 [R2.64], R36 ;  /* 0x000000240200b985 */ /* 0x0003e2000c101b08 */
[----:B------:R-:W-:Y:S02]  /*1f0b0*/  @!P4 LEA.HI.X R7, R9, R4, R11, 0x2, P0 ;  /* 0x000000040907c211 */ /* 0x000fe400000f140b */
[C---:B------:R-:W-:Y:S02]  /*1f0c0*/  IADD3 R11, R221.reuse, 0x68, RZ ;  /* 0x00000068dd0b7810 */ /* 0x040fe40007ffe0ff */
[----:B------:R-:W-:Y:S01]  /*1f0d0*/  ISETP.GE.AND P3, PT, R16, c[0x0][0x3c8], PT ;  /* 0x0000f20010007a0c */ /* 0x000fe20003f66270 */
[----:B------:R2:W-:Y:S01]  /*1f0e0*/  @!P4 ST.E.64 [R6.64], R40 ;  /* 0x000000280600c985 */ /* 0x0005e2000c101b08 */
[----:B------:R-:W-:-:S02]  /*1f0f0*/  IADD3 R9, R221, 0x58, RZ ;  /* 0x00000058dd097810 */ /* 0x000fc40007ffe0ff */
[----:B------:R-:W-:Y:S02]  /*1f100*/  ISETP.GE.AND P4, PT, R11, c[0x0][0x3c8], PT ;  /* 0x0000f2000b007a0c */ /* 0x000fe40003f86270 */
[----:B------:R-:W-:Y:S02]  /*1f110*/  SHF.R.S32.HI R14, RZ, 0x1f, R14 ;  /* 0x0000001fff0e7819 */ /* 0x000fe4000001140e */
[----:B------:R-:W-:Y:S02]  /*1f120*/  SHF.R.S32.HI R9, RZ, 0x1f, R9 ;  /* 0x0000001fff097819 */ /* 0x000fe40000011409 */
[----:B------:R-:W-:Y:S02]  /*1f130*/  IADD3 R15, R221, 0x80, RZ ;  /* 0x00000080dd0f7810 */ /* 0x000fe40007ffe0ff */
[----:B-1----:R-:W-:-:S04]  /*1f140*/  @!P2 LEA R2, P5, R10, R0, 0x2 ;  /* 0x000000000a02a211 */ /* 0x002fc800078a10ff */
[----:B------:R-:W-:Y:S02]  /*1f150*/  @!P2 LEA.HI.X R3, R10, R4, R14, 0x2, P5 ;  /* 0x000000040a03a211 */ /* 0x000fe400028f140e */
[C---:B--2---:R-:W-:Y:S02]  /*1f160*/  @!P1 LEA R6, P0, R8.reuse, R0, 0x2 ;  /* 0x0000000008069211 */ /* 0x044fe400078010ff */
[C---:B------:R-:W-:Y:S01]  /*1f170*/  IADD3 R10, R221.reuse, 0x78, RZ ;  /* 0x00000078dd0a7810 */ /* 0x040fe20007ffe0ff */
[----:B------:R1:W-:Y:S01]  /*1f180*/  @!P2 ST.E.64 [R2.64], R44 ;  /* 0x0000002c0200a985 */ /* 0x0003e2000c101b08 */
[----:B------:R-:W-:Y:S02]  /*1f190*/  @!P1 LEA.HI.X R7, R8, R4, R9, 0x2, P0 ;  /* 0x0000000408079211 */ /* 0x000fe400000f1409 */
[----:B------:R-:W-:Y:S02]  /*1f1a0*/  IADD3 R14, R221, 0x68, RZ ;  /* 0x00000068dd0e7810 */ /* 0x000fe40007ffe0ff */
[----:B------:R-:W-:Y:S01]  /*1f1b0*/  ISETP.GE.AND P2, PT, R17, c[0x0][0x3c8], PT ;  /* 0x0000f20011007a0c */ /* 0x000fe20003f46270 */
[----:B------:R2:W-:Y:S01]  /*1f1c0*/  @!P1 ST.E.64 [R6.64], R48 ;  /* 0x0000003006009985 */ /* 0x0005e2000c101b08 */
[----:B------:R-:W-:-:S02]  /*1f1d0*/  ISETP.GE.AND P1, PT, R10, c[0x0][0x3c8], PT ;  /* 0x0000f2000a007a0c */ /* 0x000fc40003f26270 */
[----:B------:R-:W-:Y:S02]  /*1f1e0*/  SHF.R.S32.HI R14, RZ, 0x1f, R14 ;  /* 0x0000001fff0e7819 */ /* 0x000fe4000001140e */
[----:B------:R-:W-:-:S04]  /*1f1f0*/  @!P4 LEA R8, P0, R11, R0, 0x2 ;  /* 0x000000000b08c211 */ /* 0x000fc800078010ff */
[----:B------:R-:W-:Y:S02]  /*1f200*/  @!P4 LEA.HI.X R9, R11, R4, R14, 0x2, P0 ;  /* 0x000000040b09c211 */ /* 0x000fe400000f140e */
[C---:B------:R-:W-:Y:S02]  /*1f210*/  IADD3 R14, R221.reuse, 0x88, RZ ;  /* 0x00000088dd0e7810 */ /* 0x040fe40007ffe0ff */
[----:B------:R-:W-:-:S04]  /*1f220*/  IADD3 R11, R221, 0x90, RZ ;  /* 0x00000090dd0b7810 */ /* 0x000fc80007ffe0ff */
[----:B------:R-:W-:Y:S02]  /*1f230*/  ISETP.GE.AND P6, PT, R11, c[0x0][0x3c8], PT ;  /* 0x0000f2000b007a0c */ /* 0x000fe40003fc6270 */
[----:B-1----:R-:W-:-:S04]  /*1f240*/  @!P3 LEA R2, P5, R16, R0, 0x2 ;  /* 0x000000001002b211 */ /* 0x002fc800078a10ff */
[----:B------:R-:W-:Y:S02]  /*1f250*/  @!P3 LEA.HI.X R3, R16, R4, R18, 0x2, P5 ;  /* 0x000000041003b211 */ /* 0x000fe400028f1412 */
[C---:B------:R-:W-:Y:S02]  /*1f260*/  IADD3 R18, R221.reuse, 0x70, RZ ;  /* 0x00000070dd127810 */ /* 0x040fe40007ffe0ff */
[----:B------:R-:W-:Y:S01]  /*1f270*/  IADD3 R16, R221, 0x78, RZ ;  /* 0x00000078dd107810 */ /* 0x000fe20007ffe0ff */
[----:B------:R1:W-:Y:S01]  /*1f280*/  @!P3 ST.E.64 [R2.64], R52 ;  /* 0x000000340200b985 */ /* 0x0003e2000c101b08 */
[----:B------:R-:W-:Y:S02]  /*1f290*/  ISETP.GE.AND P3, PT, R15, c[0x0][0x3c8], PT ;  /* 0x0000f2000f007a0c */ /* 0x000fe40003f66270 */
[----:B--2---:R-:W-:Y:S01]  /*1f2a0*/  @!P2 LEA R6, P5, R17, R0, 0x2 ;  /* 0x000000001106a211 */ /* 0x004fe200078a10ff */
[----:B------:R2:W-:Y:S01]  /*1f2b0*/  @!P4 ST.E.64 [R8.64], R56 ;  /* 0x000000380800c985 */ /* 0x0005e2000c101b08 */
[----:B------:R-:W-:-:S02]  /*1f2c0*/  ISETP.GE.AND P4, PT, R14, c[0x0][0x3c8], PT ;  /* 0x0000f2000e007a0c */ /* 0x000fc40003f86270 */
[----:B------:R-:W-:Y:S02]  /*1f2d0*/  SHF.R.S32.HI R18, RZ, 0x1f, R18 ;  /* 0x0000001fff127819 */ /* 0x000fe40000011412 */
[----:B------:R-:W-:Y:S02]  /*1f2e0*/  SHF.R.S32.HI R16, RZ, 0x1f, R16 ;  /* 0x0000001fff107819 */ /* 0x000fe40000011410 */
[----:B------:R-:W-:Y:S02]  /*1f2f0*/  @!P2 LEA.HI.X R7, R17, R4, R18, 0x2, P5 ;  /* 0x000000041107a211 */ /* 0x000fe400028f1412 */
[C---:B------:R-:W-:Y:S02]  /*1f300*/  IADD3 R17, R221.reuse, 0x80, RZ ;  /* 0x00000080dd117810 */ /* 0x040fe40007ffe0ff */
[----:B------:R-:W-:Y:S01]  /*1f310*/  IADD3 R18, R221, 0xa8, RZ ;  /* 0x000000a8dd127810 */ /* 0x000fe20007ffe0ff */
[----:B------:R3:W-:Y:S01]  /*1f320*/  @!P2 ST.E.64 [R6.64], R60 ;  /* 0x0000003c0600a985 */ /* 0x0007e2000c101b08 */
[----:B------:R-:W-:-:S02]  /*1f330*/  SHF.R.S32.HI R17, RZ, 0x1f, R17 ;  /* 0x0000001fff117819 */ /* 0x000fc40000011411 */
[----:B------:R-:W-:Y:S02]  /*1f340*/  ISETP.GE.AND P2, PT, R18, c[0x0][0x3c8], PT ;  /* 0x0000f20012007a0c */ /* 0x000fe40003f46270 */
[----:B-1----:R-:W-:-:S04]  /*1f350*/  @!P1 LEA R2, P0, R10, R0, 0x2 ;  /* 0x000000000a029211 */ /* 0x002fc800078010ff */
[----:B------:R-:W-:Y:S02]  /*1f360*/  @!P1 LEA.HI.X R3, R10, R4, R16, 0x2, P0 ;  /* 0x000000040a039211 */ /* 0x000fe400000f1410 */
[----:B------:R-:W-:Y:S02]  /*1f370*/  IADD3 R16, R221, 0x88, RZ ;  /* 0x00000088dd107810 */ /* 0x000fe40007ffe0ff */
[----:B--2---:R-:W-:Y:S01]  /*1f380*/  @!P3 LEA R8, P0, R15, R0, 0x2 ;  /* 0x000000000f08b211 */ /* 0x004fe200078010ff */
[----:B------:R1:W-:Y:S01]  /*1f390*/  @!P1 ST.E.64 [R2.64], R64 ;  /* 0x0000004002009985 */ /* 0x0003e2000c101b08 */
[----:B------:R-:W-:Y:S02]  /*1f3a0*/  SHF.R.S32.HI R16, RZ, 0x1f, R16 ;  /* 0x0000001fff107819 */ /* 0x000fe40000011410 */
[----:B------:R-:W-:Y:S02]  /*1f3b0*/  IADD3 R10, R221, 0x98, RZ ;  /* 0x00000098dd0a7810 */ /* 0x000fe40007ffe0ff */
[----:B------:R-:W-:-:S02]  /*1f3c0*/  @!P3 LEA.HI.X R9, R15, R4, R17, 0x2, P0 ;  /* 0x000000040f09b211 */ /* 0x000fc400000f1411 */
[----:B------:R-:W-:Y:S02]  /*1f3d0*/  ISETP.GE.AND P5, PT, R10, c[0x0][0x3c8], PT ;  /* 0x0000f2000a007a0c */ /* 0x000fe40003fa6270 */
[----:B------:R-:W-:Y:S01]  /*1f3e0*/  IADD3 R15, R221, 0xa0, RZ ;  /* 0x000000a0dd0f7810 */ /* 0x000fe20007ffe0ff */
[----:B------:R-:W-:Y:S01]  /*1f3f0*/  @!P3 ST.E.64 [R8.64], R112 ;  /* 0x000000700800b985 */ /* 0x000fe2000c101b08 */
[----:B---3--:R-:W-:Y:S02]  /*1f400*/  @!P6 LEA R6, P0, R11, R0, 0x2 ;  /* 0x000000000b06e211 */ /* 0x008fe400078010ff */
        /* <DEDUP_REMOVED lines=35> */
.L_x_907:
[----:B------:R-:W-:Y:S05]  /*1f640*/  BSYNC B0 ;  /* 0x0000000000007941 */ /* 0x000fea0003800000 */
.L_x_906:
[----:B------:R-:W-:Y:S05]  /*1f650*/  BRA.DIV ~URZ, `(.L_x_908) ;  /* 0x00004ab27f007947 */ /* 0x000fea000b800000 */
[----:B---3--:R3:W2:Y:S04]  /*1f660*/  SHFL.IDX PT, R4, R5, 0x1, 0x1c1f ;  /* 0x003c1f0005047f89 */ /* 0x0086a800000e0000 */
[----:B-1----:R3:W1:Y:S02]  /*1f670*/  SHFL.IDX PT, R0, R12, 0x1, 0x1c1f ;  /* 0x003c1f000c007f89 */ /* 0x00266400000e0000 */
.L_x_993:
[----:B------:R-:W-:-:S13]  /*1f680*/  ISETP.NE.AND P0, PT, R13, RZ, PT ;  /* 0x000000ff0d00720c */ /* 0x000fda0003f05270 */
[----:B------:R-:W-:Y:S05]  /*1f690*/  @P0 BRA `(.L_x_903) ;  /* 0x0000172000000947 */ /* 0x000fea0003800000 */
[C---:B------:R-:W-:Y:S02]  /*1f6a0*/  ISETP.GE.AND P4, PT, R221.reuse, c[0x0][0x3c8], PT ;  /* 0x0000f200dd007a0c */ /* 0x040fe40003f86270 */
[C---:B------:R-:W-:Y:S02]  /*1f6b0*/  IADD3 R15, R221.reuse, 0x18, RZ ;  /* 0x00000018dd0f7810 */ /* 0x040fe40007ffe0ff */
[----:B------:R-:W-:Y:S02]  /*1f6c0*/  IADD3 R8, R221, 0x8, RZ ;  /* 0x00000008dd087810 */ /* 0x000fe40007ffe0ff */
[----:B------:R-:W-:Y:S02]  /*1f6d0*/  ISETP.GE.AND P1, PT, R15, c[0x0][0x3c8], PT ;  /* 0x0000f2000f007a0c */ /* 0x000fe40003f26270 */
[----:B------:R-:W-:Y:S02]  /*1f6e0*/  ISETP.GE.AND P3, PT, R8, c[0x0][0x3c8], PT ;  /* 0x0000f20008007a0c */ /* 0x000fe40003f66270 */
[----:B--2---:R-:W-:-:S02]  /*1f6f0*/  SHF.R.S32.HI R11, RZ, 0x1f, R221 ;  /* 0x0000001fff0b7819 */ /* 0x004fc400000114dd */
[C---:B---3--:R-:W-:Y:S02]  /*1f700*/  IADD3 R5, R221.reuse, 0x10, RZ ;  /* 0x00000010dd057810 */ /* 0x048fe40007ffe0ff */
[C---:B-1----:R-:W-:Y:S02]  /*1f710*/  @!P4 LEA R6, P0, R221.reuse, R0, 0x2 ;  /* 0x00000000dd06c211 */ /* 0x042fe400078010ff */
[C---:B------:R-:W-:Y:S02]  /*1f720*/  IADD3 R9, R221.reuse, 0x8, RZ ;  /* 0x00000008dd097810 */ /* 0x040fe40007ffe0ff */
[----:B------:R-:W-:Y:S02]  /*1f730*/  @!P4 LEA.HI.X R7, R221, R4, R11, 0x2, P0 ;  /* 0x00000004dd07c211 */ /* 0x000fe400000f140b */
[----:B------:R-:W-:Y:S02]  /*1f740*/  ISETP.GE.AND P2, PT, R5, c[0x0][0x3c8], PT ;  /* 0x0000f20005007a0c */ /* 0x000fe40003f46270 */
[----:B------:R-:W-:Y:S01]  /*1f750*/  SHF.R.S32.HI R9, RZ, 0x1f, R9 ;  /* 0x0000001fff097819 */ /* 0x000fe20000011409 */
[----:B------:R1:W-:Y:S01]  /*1f760*/  @!P4 ST.E.64 [R6.64], R84 ;  /* 0x000000540600c985 */ /* 0x0003e2000c101b08 */
[----:B------:R-:W-:-:S02]  /*1f770*/  @!P3 LEA R2, P5, R8, R0, 0x2 ;  /* 0x000000000802b211 */ /* 0x000fc400078a10ff */
[C---:B------:R-:W-:Y:S02]  /*1f780*/  IADD3 R10, R221.reuse, 0x20, RZ ;  /* 0x00000020dd0a7810 */ /* 0x040fe40007ffe0ff */
[----:B------:R-:W-:Y:S02]  /*1f790*/  @!P3 LEA.HI.X R3, R8, R4, R9, 0x2, P5 ;  /* 0x000000040803b211 */ /* 0x000fe400028f1409 */
[----:B----4-:R-:W-:Y:S02]  /*1f7a0*/  IADD3 R12, R221, 0x10, RZ ;  /* 0x00000010dd0c7810 */ /* 0x010fe40007ffe0ff */
[----:B------:R-:W-:Y:S01]  /*1f7b0*/  ISETP.GE.AND P0, PT, R10, c[0x0][0x3c8], PT ;  /* 0x0000f2000a007a0c */ /* 0x000fe20003f06270 */
[----:B------:R2:W-:Y:S01]  /*1f7c0*/  @!P3 ST.E.64 [R2.64], R30 ;  /* 0x0000001e0200b985 */ /* 0x0005e2000c101b08 */
[----:B------:R-:W-:Y:S02]  /*1f7d0*/  @!P2 LEA R8, P3, R5, R0, 0x2 ;  /* 0x000000000508a211 */ /* 0x000fe400078610ff */
[----:B------:R-:W-:-:S02]  /*1f7e0*/  SHF.R.S32.HI R12, RZ, 0x1f, R12 ;  /* 0x0000001fff0c7819 */ /* 0x000fc4000001140c */
[----:B------:R-:W-:Y:S02]  /*1f7f0*/  IADD3 R16, R221, 0x18, RZ ;  /* 0x00000018dd107810 */ /* 0x000fe40007ffe0ff */
[----:B------:R-:W-:Y:S02]  /*1f800*/  @!P2 LEA.HI.X R9, R5, R4, R12, 0x2, P3 ;  /* 0x000000040509a211 */ /* 0x000fe400018f140c */
[----:B------:R-:W-:Y:S02]  /*1f810*/  SHF.R.S32.HI R16, RZ, 0x1f, R16 ;  /* 0x0000001fff107819 */ /* 0x000fe40000011410 */
[C---:B------:R-:W-:Y:S01]  /*1f820*/  IADD3 R5, R221.reuse, 0x38, RZ ;  /* 0x00000038dd057810 */ /* 0x040fe20007ffe0ff */
[----:B------:R3:W-:Y:S01]  /*1f830*/  @!P2 ST.E.64 [R8.64], R120 ;  /* 0x000000780800a985 */ /* 0x0007e2000c101b08 */
[C---:B------:R-:W-:Y:S02]  /*1f840*/  IADD3 R12, R221.reuse, 0x20, RZ ;  /* 0x00000020dd0c7810 */ /* 0x040fe40007ffe0ff */
[----:B------:R-:W-:-:S02]  /*1f850*/  IADD3 R11, R221, 0x28, RZ ;  /* 0x00000028dd0b7810 */ /* 0x000fc40007ffe0ff */
[----:B------:R-:W-:Y:S02]  /*1f860*/  SHF.R.S32.HI R12, RZ, 0x1f, R12 ;  /* 0x0000001fff0c7819 */ /* 0x000fe4000001140c */
[----:B-1----:R-:W-:Y:S02]  /*1f870*/  @!P1 LEA R6, P6, R15, R0, 0x2 ;  /* 0x000000000f069211 */ /* 0x002fe400078c10ff */
[----:B------:R-:W-:Y:S02]  /*1f880*/  IADD3 R14, R221, 0x30, RZ ;  /* 0x00000030dd0e7810 */ /* 0x000fe40007ffe0ff */
[----:B------:R-:W-:Y:S02]  /*1f890*/  ISETP.GE.AND P5, PT, R11, c[0x0][0x3c8], PT ;  /* 0x0000f2000b007a0c */ /* 0x000fe40003fa6270 */
[----:B------:R-:W-:Y:S02]  /*1f8a0*/  ISETP.GE.AND P4, PT, R14, c[0x0][0x3c8], PT ;  /* 0x0000f2000e007a0c */ /* 0x000fe40003f86270 */
[----:B------:R-:W-:-:S04]  /*1f8b0*/  IADD3 R13, R221, 0x30, RZ ;  /* 0x00000030dd0d7810 */ /* 0x000fc80007ffe0ff */
[----:B------:R-:W-:Y:S02]  /*1f8c0*/  SHF.R.S32.HI R13, RZ, 0x1f, R13 ;  /* 0x0000001fff0d7819 */ /* 0x000fe4000001140d */
        /* <DEDUP_REMOVED lines=8> */
[----:B------:R-:W-:Y:S01]  /*1f950*/  IADD3 R15, R221, 0x48, RZ ;  /* 0x00000048dd0f7810 */ /* 0x000fe20007ffe0ff */
[----:B------:R2:W-:Y:S01]  /*1f960*/  @!P0 ST.E.64 [R2.64], R34 ;  /* 0x0000002202008985 */ /* 0x0005e2000c101b08 */
[----:B---3--:R-:W-:Y:S02]  /*1f970*/  @!P5 LEA R8, P0, R11, R0, 0x2 ;  /* 0x000000000b08d211 */ /* 0x008fe400078010ff */
[----:B------:R-:W-:Y:S02]  /*1f980*/  SHF.R.S32.HI R12, RZ, 0x1f, R12 ;  /* 0x0000001fff0c7819 */ /* 0x000fe4000001140c */
[----:B------:R-:W-:Y:S02]  /*1f990*/  IADD3 R10, R221, 0x40, RZ ;  /* 0x00000040dd0a7810 */ /* 0x000fe40007ffe0ff */
        /* <DEDUP_REMOVED lines=28> */
[----:B------:R-:W-:Y:S02]  /*1fb60*/  IADD3 R12, R221, 0x50, RZ ;  /* 0x00000050dd0c7810 */ /* 0x000fe40007ffe0ff */
        /* <DEDUP_REMOVED lines=14> */
[----:B-1----:R-:W-:Y:S02]  /*1fc50*/  @!P5 LEA R8, P0, R5, R0, 0x2 ;  /* 0x000000000508d211 */ /* 0x002fe400078010ff */
[----:B------:R-:W-:Y:S02]  /*1fc60*/  SHF.R.S32.HI R13, RZ, 0x1f, R13 ;  /* 0x0000001fff0d7819 */ /* 0x000fe4000001140d */
[----:B------:R-:W-:Y:S02]  /*1fc70*/  IADD3 R15, R221, 0x60, RZ ;  /* 0x00000060dd0f7810 */ /* 0x000fe40007ffe0ff */
[----:B------:R-:W-:Y:S02]  /*1fc80*/  ISETP.GE.AND P1, PT, R12, c[0x0][0x3c8], PT ;  /* 0x0000f2000c007a0c */ /* 0x000fe40003f26270 */
[----:B------:R-:W-:-:S02]  /*1fc90*/  @!P5 LEA.HI.X R9, R5, R4, R13, 0x2, P0 ;  /* 0x000000040509d211 */ /* 0x000fc400000f140d */
[----:B------:R-:W-:Y:S02]  /*1fca0*/  SHF.R.S32.HI R15, RZ, 0x1f, R15 ;  /* 0x0000001fff0f7819 */ /* 0x000fe4000001140f */
[C---:B------:R-:W-:Y:S01]  /*1fcb0*/  IADD3 R11, R221.reuse, 0x70, RZ ;  /* 0x00000070dd0b7810 */ /* 0x040fe20007ffe0ff */
[----:B------:R1:W-:Y:S01]  /*1fcc0*/  @!P5 ST.E.64 [R8.64], R122 ;  /* 0x0000007a0800d985 */ /* 0x0003e2000c101b08 */
[----:B------:R-:W-:Y:S02]  /*1fcd0*/  IADD3 R13, R221, 0x68, RZ ;  /* 0x00000068dd0d7810 */ /* 0x000fe40007ffe0ff */
        /* <DEDUP_REMOVED lines=14> */
[----:B-1----:R-:W-:Y:S02]  /*1fdc0*/  @!P2 LEA R8, P3, R11, R0, 0x2 ;  /* 0x000000000b08a211 */ /* 0x002fe400078610ff */
[----:B------:R-:W-:Y:S02]  /*1fdd0*/  IADD3 R14, R221, 0x88, RZ ;  /* 0x00000088dd0e7810 */ /* 0x000fe40007ffe0ff */
        /* <DEDUP_REMOVED lines=18> */
[C---:B------:R-:W-:Y:S01]  /*1ff00*/  IADD3 R11, R221.reuse, 0x90, RZ ;  /* 0x00000090dd0b7810 */ /* 0x040fe20007ffe0ff */
        /* <DEDUP_REMOVED lines=9> */
[C---:B--2---:R-:W-:Y:S02]  /*1ffa0*/  @!P4 LEA R2, P6, R10.reuse, R0, 0x2 ;  /* 0x000000000a02c211 */ /* 0x044fe400078c10ff */
        /* <DEDUP_REMOVED lines=35> */
.L_x_888:
        /* <DEDUP_REMOVED lines=8> */
[----:B---3--:R-:W-:Y:S02]  /*20260*/  @P0 IMAD.WIDE R4, R247, R4, c[0x0][0x508] ;  /* 0x00014200f7040625 */ /* 0x008fe400078e0204 */
[----:B------:R2:W5:Y:S04]  /*20270*/  @P2 LDG.E R0, [R2.64] ;  /* 0x0000000802002981 */ /* 0x000568000c1e1900 */
[----:B------:R2:W5:Y:S01]  /*20280*/  @P0 LDG.E R15, [R4.64] ;  /* 0x00000008040f0981 */ /* 0x000562000c1e1900 */
[----:B------:R-:W-:-:S04]  /*20290*/  ISETP.NE.AND P1, PT, R245, RZ, PT ;  /* 0x000000fff500720c */ /* 0x000fc80003f25270 */
[----:B------:R-:W-:Y:S01]  /*202a0*/  SEL R18, R245, c[0x0][0x3d4], P1 ;  /* 0x0000f500f5127a07 */ /* 0x000fe20000800000 */
[----:B------:R-:W-:Y:S05]  /*202b0*/  @P0 BRA `(.L_x_909) ;  /* 0x0000004000000947 */ /* 0x000fea0003800000 */
[----:B------:R-:W-:Y:S05]  /*202c0*/  @!P2 BRA `(.L_x_909) ;  /* 0x000000300000a947 */ /* 0x000fea0003800000 */
[----:B-----5:R3:W4:Y:S04]  /*202d0*/  LDG.E R15, [R2.64] ;  /* 0x00000008020f7981 */ /* 0x020728000c1e1900 */
[----:B--23--:R-:W4:Y:S02]  /*202e0*/  LDG.E R2, [R2.64+0x4] ;  /* 0x0000040802027981 */ /* 0x00cf24000c1e1900 */
[----:B----4-:R-:W-:Y:S02]  /*202f0*/  IADD3 R15, -R15, R2, RZ ;  /* 0x000000020f0f7210 */ /* 0x010fe40007ffe1ff */
.L_x_909:
        /* <DEDUP_REMOVED lines=56> */
.L_x_911:
[----:B------:R-:W-:Y:S05]  /*20680*/  BSYNC B0 ;  /* 0x0000000000007941 */ /* 0x000fea0003800000 */
.L_x_910:
[----:B------:R-:W-:-:S13]  /*20690*/  ISETP.GT.AND P0, PT, R18, 0x1, PT ;  /* 0x000000011200780c */ /* 0x000fda0003f04270 */
[----:B------:R-:W-:Y:S05]  /*206a0*/  @P0 BRA `(.L_x_903) ;  /* 0x0000071000000947 */ /* 0x000fea0003800000 */
[----:B------:R-:W-:Y:S01]  /*206b0*/  MOV R5, c[0x0][0x4e8] ;  /* 0x00013a0000057a02 */ /* 0x000fe20000000f00 */
[----:B-1----:R-:W-:Y:S02]  /*206c0*/  IMAD R2, R19, c[0x0][0x3a0], RZ ;  /* 0x0000e80013027a24 */ /* 0x002fe400078e02ff */
[----:B------:R-:W-:Y:S01]  /*206d0*/  IMAD.WIDE.U32 R6, R0, c[0x0][0x3a0], RZ ;  /* 0x0000e80000067a25 */ /* 0x000fe200078e00ff */
[----:B------:R-:W-:-:S03]  /*206e0*/  ISETP.NE.AND P0, PT, R5, 0x1, PT ;  /* 0x000000010500780c */ /* 0x000fc60003f05270 */
[----:B------:R-:W-:Y:S01]  /*206f0*/  IMAD R0, R0, c[0x0][0x3a4], R2 ;  /* 0x0000e90000007a24 */ /* 0x000fe200078e0202 */
[----:B------:R-:W-:Y:S01]  /*20700*/  IADD3 R2, R210, R234, RZ ;  /* 0x000000ead2027210 */ /* 0x000fe20007ffe0ff */
        /* <DEDUP_REMOVED lines=24> */
[----:B------:R-:W-:Y:S02]  /*20890*/  IADD3 R6, R3, R4, RZ ;  /* 0x0000000403067210 */ /* 0x000fe40007ffe0ff */
[----:B------:R-:W-:Y:S02]  /*208a0*/  IADD3 R4, R251, R234, RZ ;  /* 0x000000eafb047210 */ /* 0x000fe40007ffe0ff */
[----:B------:R-:W-:Y:S01]  /*208b0*/  LEA.HI.X R6, R2, c[0x0][0x384], R6, 0x1, P0 ;  /* 0x0000e10002067a11 */ /* 0x000fe200000f0c06 */
[----:B------:R-:W-:Y:S05]  /*208c0*/  BRA.DIV ~URZ, `(.L_x_912) ;  /* 0x000039027f007947 */ /* 0x000fea000b800000 */
[----:B------:R1:W2:Y:S02]  /*208d0*/  SHFL.IDX PT, R8, R6, RZ, 0x181f ;  /* 0x00181fff06087589 */ /* 0x0002a400000e0000 */
.L_x_994:
[----:B------:R-:W-:Y:S05]  /*208e0*/  BRA.DIV ~URZ, `(.L_x_913) ;  /* 0x000039527f007947 */ /* 0x000fea000b800000 */
[----:B------:R3:W4:Y:S02]  /*208f0*/  SHFL.IDX PT, R0, R7, RZ, 0x181f ;  /* 0x00181fff07007589 */ /* 0x00072400000e0000 */
.L_x_995:
        /* <DEDUP_REMOVED lines=16> */
.L_x_915:
[----:B------:R-:W-:Y:S05]  /*20a00*/  BSYNC B0 ;  /* 0x0000000000007941 */ /* 0x000fea0003800000 */
.L_x_914:
[----:B------:R-:W-:Y:S05]  /*20a10*/  BRA.DIV ~URZ, `(.L_x_916) ;  /* 0x000038827f007947 */ /* 0x000fea000b800000 */
[----:B--2---:R2:W1:Y:S04]  /*20a20*/  SHFL.IDX PT, R8, R6, 0x1, 0x181f ;  /* 0x00381f0006087f89 */ /* 0x00446800000e0000 */
[----:B----4-:R2:W4:Y:S02]  /*20a30*/  SHFL.IDX PT, R0, R7, 0x1, 0x181f ;  /* 0x00381f0007007f89 */ /* 0x01052400000e0000 */
.L_x_996:
        /* <DEDUP_REMOVED lines=16> */
.L_x_918:
[----:B------:R-:W-:Y:S05]  /*20b40*/  BSYNC B0 ;  /* 0x0000000000007941 */ /* 0x000fea0003800000 */
.L_x_917:
[----:B------:R-:W-:Y:S05]  /*20b50*/  BRA.DIV ~URZ, `(.L_x_919) ;  /* 0x000038027f007947 */ /* 0x000fea000b800000 */
[----:B-1----:R1:W2:Y:S02]  /*20b60*/  SHFL.IDX PT, R8, R6, 0x2, 0x181f ;  /* 0x00581f0006087f89 */ /* 0x0022a400000e0000 */
.L_x_997:
[----:B------:R-:W-:Y:S05]  /*20b70*/  BRA.DIV ~URZ, `(.L_x_920) ;  /* 0x000038527f007947 */ /* 0x000fea000b800000 */
[----:B----4-:R4:W1:Y:S02]  /*20b80*/  SHFL.IDX PT, R0, R7, 0x2, 0x181f ;  /* 0x00581f0007007f89 */ /* 0x01086400000e0000 */
.L_x_998:
        /* <DEDUP_REMOVED lines=16> */
.L_x_922:
[----:B------:R-:W-:Y:S05]  /*20c90*/  BSYNC B0 ;  /* 0x0000000000007941 */ /* 0x000fea0003800000 */
.L_x_921:
[----:B------:R-:W-:Y:S05]  /*20ca0*/  BRA.DIV ~URZ, `(.L_x_923) ;  /* 0x000037827f007947 */ /* 0x000fea000b800000 */
[----:B-12---:R-:W1:Y:S04]  /*20cb0*/  SHFL.IDX PT, R6, R6, 0x3, 0x181f ;  /* 0x00781f0006067f89 */ /* 0x006e6800000e0000 */
[----:B---34-:R-:W2:Y:S02]  /*20cc0*/  SHFL.IDX PT, R7, R7, 0x3, 0x181f ;  /* 0x00781f0007077f89 */ /* 0x018ea400000e0000 */
.L_x_999:
[----:B------:R-:W-:-:S04]  /*20cd0*/  IADD3 R4, R4, 0x60, RZ ;  /* 0x0000006004047810 */ /* 0x000fc80007ffe0ff */
        /* <DEDUP_REMOVED lines=14> */
.L_x_903:
[----:B------:R-:W-:Y:S05]  /*20dc0*/  BSYNC B1 ;  /* 0x0000000000017941 */ /* 0x000fea0003800000 */
.L_x_887:
[----:B-12---:R-:W2:Y:S02]  /*20dd0*/  LDL R0, [R1+0x4c] ;  /* 0x00004c0001007983 */ /* 0x006ea40000100800 */
[----:B--2---:R-:W-:-:S13]  /*20de0*/  ISETP.NE.AND P0, PT, R0, RZ, PT ;  /* 0x000000ff0000720c */ /* 0x004fda0003f05270 */
[----:B------:R-:W-:Y:S01]  /*20df0*/  @P0 WARPSYNC 0xffffffff ;  /* 0xffffffff00000948 */ /* 0x000fe20003800000 */
[----:B------:R-:W-:Y:S06]  /*20e00*/  @P0 BAR.SYNC.DEFER_BLOCKING 0x5, 0x100 ;  /* 0x0144000000000b1d */ /* 0x000fec0000010000 */
[----:B------:R-:W1:Y:S04]  /*20e10*/  @P0 LDS.128 R244, [0x18100] ;  /* 0x01810000fff40984 */ /* 0x000e680000000c00 */
[----:B------:R-:W-:Y:S06]  /*20e20*/  @P0 BAR.ARV 0x4, 0x100 ;  /* 0x0104000000000b1d */ /* 0x000fec0000002000 */
[----:B------:R-:W-:Y:S05]  /*20e30*/  @P0 BRA `(.L_x_924) ;  /* 0x00000f6000000947 */ /* 0x000fea0003800000 */
[----:B------:R-:W2:Y:S01]  /*20e40*/  S2R R0, SR_TID.X ;  /* 0x0000000000007919 */ /* 0x000ea20000002100 */
[----:B------:R-:W-:Y:S01]  /*20e50*/  IMAD.MOV.U32 R8, RZ, RZ, RZ ;  /* 0x000000ffff087224 */ /* 0x000fe200078e00ff */
[----:B--2---:R-:W-:-:S04]  /*20e60*/  LOP3.LUT R13, R0, 0x1f, RZ, 0xc0, !PT ;  /* 0x0000001f000d7812 */ /* 0x004fc800078ec0ff */
[----:B------:R-:W-:Y:S01]  /*20e70*/  ISETP.NE.AND P6, PT, R13, 0x1f, PT ;  /* 0x0000001f0d00780c */ /* 0x000fe20003fc5270 */
[----:B------:R-:W-:Y:S10]  /*20e80*/  BRA.DIV ~URZ, `(.L_x_925) ;  /* 0x000036727f007947 */ /* 0x000ff4000b800000 */
[----:B------:R2:W4:Y:S02]  /*20e90*/  SHFL.IDX PT, R9, R86, RZ, 0x1f ;  /* 0x00001fff56097589 */ /* 0x00052400000e0000 */
.L_x_1000:
[----:B------:R-:W-:Y:S05]  /*20ea0*/  BRA.DIV ~URZ, `(.L_x_926) ;  /* 0x000036c27f007947 */ /* 0x000fea000b800000 */
[----:B---3--:R3:W2:Y:S02]  /*20eb0*/  SHFL.IDX PT, R6, R86, 0x1, 0x1f ;  /* 0x00201f0056067f89 */ /* 0x0086a400000e0000 */
.L_x_1001:
[----:B-1----:R-:W-:Y:S02]  /*20ec0*/  IMAD.IADD R0, R247, 0x1, R13 ;  /* 0x00000001f7007824 */ /* 0x002fe400078e020d */
[----:B----4-:R-:W-:-:S03]  /*20ed0*/  IMAD.MOV.U32 R7, RZ, RZ, RZ ;  /* 0x000000ffff077224 */ /* 0x010fc600078e00ff */
        /* <DEDUP_REMOVED lines=15> */
[----:B------:R1:W4:Y:S02]  /*20fd0*/  SHFL.UP PT, R4, R0, 0x1, RZ ;  /* 0x0420000000047989 */ /* 0x00032400000e00ff */
.L_x_1002:
        /* <DEDUP_REMOVED lines=16> */
.L_x_1003:
[----:B----4-:R-:W-:Y:S01]  /*210e0*/  IMAD R0, R0, c[0x0][0x538], RZ ;  /* 0x00014e0000007a24 */ /* 0x010fe200078e02ff */
[----:B------:R-:W-:Y:S04]  /*210f0*/  BSSY B1, `(.L_x_929) ;  /* 0x00000c5000017945 */ /* 0x000fe80003800000 */
[----:B--2---:R-:W-:-:S04]  /*21100*/  IADD3 R6, R0, R6, RZ ;  /* 0x0000000600067210 */ /* 0x004fc80007ffe0ff */
[----:B------:R-:W-:-:S13]  /*21110*/  ISETP.GT.AND P0, PT, R6, R9, PT ;  /* 0x000000090600720c */ /* 0x000fda0003f04270 */
[----:B------:R-:W-:Y:S05]  /*21120*/  @P0 BRA `(.L_x_930) ;  /* 0x0000025000000947 */ /* 0x000fea0003800000 */
.L_x_934:
        /* <DEDUP_REMOVED lines=8> */
[----:B-1----:R-:W-:Y:S01]  /*211b0*/  @!P0 MOV R4, 0x4 ;  /* 0x0000000400048802 */ /* 0x002fe20000000f00 */
        /* <DEDUP_REMOVED lines=8> */
.L_x_1004:
        /* <DEDUP_REMOVED lines=16> */
.L_x_1005:
[----:B--2---:R-:W-:-:S05]  /*21340*/  IMAD R0, R0, c[0x0][0x538], RZ ;  /* 0x00014e0000007a24 */ /* 0x004fca00078e02ff */
[----:B------:R-:W-:-:S04]  /*21350*/  IADD3 R6, R0, R6, RZ ;  /* 0x0000000600067210 */ /* 0x000fc80007ffe0ff */
[----:B------:R-:W-:-:S13]  /*21360*/  ISETP.GT.AND P0, PT, R6, R9, PT ;  /* 0x000000090600720c */ /* 0x000fda0003f04270 */
[----:B-1-3--:R-:W-:Y:S05]  /*21370*/  @!P0 BRA `(.L_x_934) ;  /* 0xfffffdb000008947 */ /* 0x00afea000383ffff */
.L_x_930:
[----:B------:R-:W-:-:S05]  /*21380*/  IADD3 R11, -R0, R6, RZ ;  /* 0x00000006000b7210 */ /* 0x000fca0007ffe1ff */
[----:B------:R-:W-:-:S05]  /*21390*/  IMAD R0, R4, c[0x0][0x538], R11 ;  /* 0x00014e0004007a24 */ /* 0x000fca00078e020b */
[----:B------:R-:W-:Y:S01]  /*213a0*/  ISETP.GT.AND P0, PT, R0, R9, PT ;  /* 0x000000090000720c */ /* 0x000fe20003f04270 */
[----:B------:R-:W-:-:S12]  /*213b0*/  BRA.DIV ~URZ, `(.L_x_935) ;  /* 0x000035f27f007947 */ /* 0x000fd8000b800000 */
[----:B------:R-:W-:-:S04]  /*213c0*/  VOTE.ANY R10, PT, !P0 ;  /* 0x00000000000a7806 */ /* 0x000fc800040e0100 */
.L_x_1006:
[----:B------:R-:W2:Y:S02]  /*213d0*/  POPC R6, R10 ;  /* 0x0000000a00067309 */ /* 0x000ea40000000000 */
[----:B--2---:R-:W-:Y:S01]  /*213e0*/  IADD3 R247, R6, R247, RZ ;  /* 0x000000f706f77210 */ /* 0x004fe20007ffe0ff */
[----:B------:R-:W-:Y:S05]  /*213f0*/  BRA.DIV ~URZ, `(.L_x_936) ;  /* 0x000036027f007947 */ /* 0x000fea000b800000 */
[----:B------:R2:W4:Y:S04]  /*21400*/  SHFL.IDX PT, R7, R7, R6, 0x1f ;  /* 0x00001f0607077589 */ /* 0x00052800000e0000 */
[----:B------:R2:W1:Y:S02]  /*21410*/  SHFL.IDX PT, R5, R8, R6, 0x1f ;  /* 0x00001f0608057589 */ /* 0x00046400000e0000 */
.L_x_1007:
[----:B------:R-:W-:Y:S01]  /*21420*/  ISETP.NE.AND P0, PT, R10, RZ, PT ;  /* 0x000000ff0a00720c */ /* 0x000fe20003f05270 */
[----:B------:R-:W-:-:S12]  /*21430*/  BSSY B0, `(.L_x_937) ;  /* 0x0000005000007945 */ /* 0x000fd80003800000 */
[----:B------:R-:W-:Y:S05]  /*21440*/  @!P0 BRA `(.L_x_938) ;  /* 0x0000003000008947 */ /* 0x000fea0003800000 */
[----:B--2---:R-:W-:Y:S01]  /*21450*/  IADD3 R6, R6, -0x1, RZ ;  /* 0xffffffff06067810 */ /* 0x004fe20007ffe0ff */
[----:B------:R-:W-:Y:S05]  /*21460*/  BRA.DIV ~URZ, `(.L_x_939) ;  /* 0x000036627f007947 */ /* 0x000fea000b800000 */
[----:B------:R2:W3:Y:S02]  /*21470*/  SHFL.IDX PT, R12, R4, R6, 0x1f ;  /* 0x00001f06040c7589 */ /* 0x0004e400000e0000 */
.L_x_938:
[----:B------:R-:W-:Y:S05]  /*21480*/  BSYNC B0 ;  /* 0x0000000000007941 */ /* 0x000fea0003800000 */
.L_x_937:
[----:B-1----:R-:W-:Y:S01]  /*21490*/  ISETP.NE.AND P0, PT, R5, 0x1, PT ;  /* 0x000000010500780c */ /* 0x002fe20003f05270 */
[----:B---3--:R-:W-:Y:S01]  /*214a0*/  IMAD R244, R12, c[0x0][0x538], R11 ;  /* 0x00014e000cf47a24 */ /* 0x008fe200078e020b */
[----:B------:R-:W-:Y:S04]  /*214b0*/  BSSY B0, `(.L_x_940) ;  /* 0x0000081000007945 */ /* 0x000fe80003800000 */
[----:B------:R-:W-:-:S07]  /*214c0*/  IADD3 R3, -R244, R9, RZ ;  /* 0x00000009f4037210 */ /* 0x000fce0007ffe1ff */
[----:B------:R-:W-:Y:S05]  /*214d0*/  @!P0 BRA `(.L_x_941) ;  /* 0x000003e000008947 */ /* 0x000fea0003800000 */
[-C--:B----4-:R-:W-:Y:S01]  /*214e0*/  IABS R2, R7.reuse ;  /* 0x0000000700027213 */ /* 0x090fe20000000000 */
[----:B--2---:R-:W-:Y:S01]  /*214f0*/  IMAD.MOV.U32 R8, RZ, RZ, RZ ;  /* 0x000000ffff087224 */ /* 0x004fe200078e00ff */
[----:B------:R-:W-:Y:S02]  /*21500*/  IABS R10, R7 ;  /* 0x00000007000a7213 */ /* 0x000fe40000000000 */
[----:B------:R-:W1:Y:S08]  /*21510*/  I2F.RP R0, R2 ;  /* 0x0000000200007306 */ /* 0x000e700000209400 */
[----:B-1----:R-:W1:Y:S02]  /*21520*/  MUFU.RCP R0, R0 ;  /* 0x0000000000007308 */ /* 0x002e640000001000 */
[----:B-1----:R-:W-:-:S06]  /*21530*/  IADD3 R0, R0, 0xffffffe, RZ ;  /* 0x0ffffffe00007810 */ /* 0x002fcc0007ffe0ff */
[----:B------:R-:W1:Y:S02]  /*21540*/  F2I.FTZ.U32.TRUNC.NTZ R9, R0 ;  /* 0x0000000000097305 */ /* 0x000e64000021f000 */
[----:B-1----:R-:W-:Y:S01]  /*21550*/  IMAD.MOV R4, RZ, RZ, -R9 ;  /* 0x000000ffff047224 */ /* 0x002fe200078e0a09 */
[----:B------:R-:W-:-:S03]  /*21560*/  IABS R0, R5 ;  /* 0x0000000500007213 */ /* 0x000fc60000000000 */
[----:B------:R-:W-:Y:S02]  /*21570*/  IMAD.MOV.U32 R6, RZ, RZ, R4 ;  /* 0x000000ffff067224 */ /* 0x000fe400078e0004 */
[----:B------:R-:W-:Y:S01]  /*21580*/  IMAD.MOV.U32 R4, RZ, RZ, R0 ;  /* 0x000000ffff047224 */ /* 0x000fe200078e0000 */
[----:B------:R-:W-:Y:S01]  /*21590*/  IABS R0, R3 ;  /* 0x0000000300007213 */ /* 0x000fe20000000000 */
[----:B------:R-:W-:Y:S02]  /*215a0*/  IMAD R6, R6, R2, RZ ;  /* 0x0000000206067224 */ /* 0x000fe400078e02ff */
[----:B------:R-:W1:Y:S02]  /*215b0*/  I2F.RP R11, R4 ;  /* 0x00000004000b7306 */ /* 0x000e640000209400 */
[----:B------:R-:W-:Y:S01]  /*215c0*/  IMAD.HI.U32 R9, R9, R6, R8 ;  /* 0x0000000609097227 */ /* 0x000fe200078e0008 */
[----:B------:R-:W-:-:S03]  /*215d0*/  MOV R6, R0 ;  /* 0x0000000000067202 */ /* 0x000fc60000000f00 */
[----:B------:R-:W-:-:S04]  /*215e0*/  IMAD.MOV R0, RZ, RZ, -R10 ;  /* 0x000000ffff007224 */ /* 0x000fc800078e0a0a */
[----:B------:R-:W-:Y:S02]  /*215f0*/  IMAD.MOV.U32 R8, RZ, RZ, R0 ;  /* 0x000000ffff087224 */ /* 0x000fe400078e0000 */
[----:B------:R-:W-:-:S04]  /*21600*/  IMAD.HI.U32 R0, R9, R6, RZ ;  /* 0x0000000609007227 */ /* 0x000fc800078e00ff */
[----:B------:R-:W-:Y:S02]  /*21610*/  IMAD R6, R0, R8, R6 ;  /* 0x0000000800067224 */ /* 0x000fe400078e0206 */
[----:B-1----:R-:W1:Y:S03]  /*21620*/  MUFU.RCP R8, R11 ;  /* 0x0000000b00087308 */ /* 0x002e660000001000 */
[----:B------:R-:W-:Y:S02]  /*21630*/  ISETP.GT.U32.AND P0, PT, R2, R6, PT ;  /* 0x000000060200720c */ /* 0x000fe40003f04070 */
[----:B-1----:R-:W-:-:S11]  /*21640*/  IADD3 R8, R8, 0xffffffe, RZ ;  /* 0x0ffffffe08087810 */ /* 0x002fd60007ffe0ff */
[----:B------:R-:W-:Y:S01]  /*21650*/  @!P0 IMAD.IADD R6, R6, 0x1, -R2 ;  /* 0x0000000106068824 */ /* 0x000fe200078e0a02 */
[----:B------:R-:W-:Y:S01]  /*21660*/  @!P0 IADD3 R0, R0, 0x1, RZ ;  /* 0x0000000100008810 */ /* 0x000fe20007ffe0ff */
[----:B------:R-:W1:Y:S01]  /*21670*/  F2I.FTZ.U32.TRUNC.NTZ R9, R8 ;  /* 0x0000000800097305 */ /* 0x000e62000021f000 */
[----:B------:R-:W-:Y:S02]  /*21680*/  ISETP.NE.AND P0, PT, R7, RZ, PT ;  /* 0x000000ff0700720c */ /* 0x000fe40003f05270 */
[----:B------:R-:W-:Y:S02]  /*21690*/  ISETP.GE.U32.AND P2, PT, R6, R2, PT ;  /* 0x000000020600720c */ /* 0x000fe40003f46070 */
[----:B------:R-:W-:-:S04]  /*216a0*/  LOP3.LUT R2, R3, R7, RZ, 0x3c, !PT ;  /* 0x0000000703027212 */ /* 0x000fc800078e3cff */
[----:B------:R-:W-:-:S07]  /*216b0*/  ISETP.GE.AND P1, PT, R2, RZ, PT ;  /* 0x000000ff0200720c */ /* 0x000fce0003f26270 */
[----:B------:R-:W-:Y:S02]  /*216c0*/  @P2 IADD3 R0, R0, 0x1, RZ ;  /* 0x0000000100002810 */ /* 0x000fe40007ffe0ff */
[----:B-1----:R-:W-:Y:S02]  /*216d0*/  IADD3 R2, RZ, -R9, RZ ;  /* 0x80000009ff027210 */ /* 0x002fe40007ffe0ff */
[----:B------:R-:W-:Y:S02]  /*216e0*/  MOV R8, RZ ;  /* 0x000000ff00087202 */ /* 0x000fe40000000f00 */
[----:B------:R-:W-:Y:S01]  /*216f0*/  @!P1 IMAD.MOV R0, RZ, RZ, -R0 ;  /* 0x000000ffff009224 */ /* 0x000fe200078e0a00 */
[----:B------:R-:W-:Y:S01]  /*21700*/  @!P0 LOP3.LUT R0, RZ, R7, RZ, 0x33, !PT ;  /* 0x00000007ff008212 */ /* 0x000fe200078e33ff */
[----:B------:R-:W-:Y:S01]  /*21710*/  IMAD.MOV.U32 R6, RZ, RZ, R2 ;  /* 0x000000ffff067224 */ /* 0x000fe200078e0002 */
[----:B------:R-:W-:Y:S02]  /*21720*/  IABS R2, R5 ;  /* 0x0000000500027213 */ /* 0x000fe40000000000 */
[----:B------:R-:W-:Y:S01]  /*21730*/  IABS R11, R0 ;  /* 0x00000000000b7213 */ /* 0x000fe20000000000 */
[----:B------:R-:W-:-:S02]  /*21740*/  IMAD R6, R6, R4, RZ ;  /* 0x0000000406067224 */ /* 0x000fc400078e02ff */
        /* <DEDUP_REMOVED lines=10> */
[----:B------:R-:W-:Y:S01]  /*217f0*/  ISETP.GE.U32.AND P2, PT, R6, R4, PT ;  /* 0x000000040600720c */ /* 0x000fe20003f46070 */
[----:B------:R-:W-:Y:S01]  /*21800*/  IMAD.MOV R6, RZ, RZ, -R0 ;  /* 0x000000ffff067224 */ /* 0x000fe200078e0a00 */
        /* <DEDUP_REMOVED lines=11> */
.L_x_941:
[----:B--2---:R-:W-:-:S04]  /*218c0*/  IMAD.MOV.U32 R4, RZ, RZ, 0x4 ;  /* 0x00000004ff047424 */ /* 0x004fc800078e00ff */
[----:B------:R-:W-:-:S05]  /*218d0*/  IMAD.WIDE R4, R247, R4, c[0x0][0x590] ;  /* 0x00016400f7047625 */ /* 0x000fca00078e0204 */
[----:B------:R1:W2:Y:S01]  /*218e0*/  LDG.E R6, [R4.64] ;  /* 0x0000000804067981 */ /* 0x0002a2000c1e1900 */
[----:B------:R-:W-:Y:S01]  /*218f0*/  IABS R2, R3 ;  /* 0x0000000300027213 */ /* 0x000fe20000000000 */
[----:B-1----:R-:W-:Y:S02]  /*21900*/  IMAD.MOV.U32 R4, RZ, RZ, RZ ;  /* 0x000000ffff047224 */ /* 0x002fe400078e00ff */
[----:B--2-4-:R-:W-:-:S05]  /*21910*/  IMAD R11, R6, R7, RZ ;  /* 0x00000007060b7224 */ /* 0x014fca00078e02ff */
        /* <DEDUP_REMOVED lines=8> */
[----:B------:R-:W-:-:S04]  /*219a0*/  IMAD R0, R0, R8, RZ ;  /* 0x0000000800007224 */ /* 0x000fc800078e02ff */
[----:B------:R-:W-:-:S04]  /*219b0*/  IMAD.HI.U32 R0, R5, R0, R4 ;  /* 0x0000000005007227 */ /* 0x000fc800078e0004 */
[----:B------:R-:W-:Y:S02]  /*219c0*/  IMAD.MOV R4, RZ, RZ, -R9 ;  /* 0x000000ffff047224 */ /* 0x000fe400078e0a09 */
[----:B------:R-:W-:-:S04]  /*219d0*/  IMAD.HI.U32 R0, R0, R2, RZ ;  /* 0x0000000200007227 */ /* 0x000fc800078e00ff */
[----:B------:R-:W-:-:S05]  /*219e0*/  IMAD R2, R0, R4, R2 ;  /* 0x0000000400027224 */ /* 0x000fca00078e0202 */
[----:B------:R-:W-:-:S13]  /*219f0*/  ISETP.GT.U32.AND P0, PT, R8, R2, PT ;  /* 0x000000020800720c */ /* 0x000fda0003f04070 */
[-C--:B------:R-:W-:Y:S02]  /*21a00*/  @!P0 IADD3 R2, R2, -R8.reuse, RZ ;  /* 0x8000000802028210 */ /* 0x080fe40007ffe0ff */
[----:B------:R-:W-:Y:S02]  /*21a10*/  @!P0 IADD3 R0, R0, 0x1, RZ ;  /* 0x0000000100008810 */ /* 0x000fe40007ffe0ff */
[----:B------:R-:W-:Y:S01]  /*21a20*/  ISETP.GE.U32.AND P2, PT, R2, R8, PT ;  /* 0x000000080200720c */ /* 0x000fe20003f46070 */
[----:B------:R-:W-:Y:S01]  /*21a30*/  IMAD.MOV.U32 R8, RZ, RZ, RZ ;  /* 0x000000ffff087224 */ /* 0x000fe200078e00ff */
[----:B------:R-:W-:Y:S02]  /*21a40*/  LOP3.LUT R2, R3, R11, RZ, 0x3c, !PT ;  /* 0x0000000b03027212 */ /* 0x000fe400078e3cff */
[----:B------:R-:W-:Y:S02]  /*21a50*/  ISETP.NE.AND P0, PT, R11, RZ, PT ;  /* 0x000000ff0b00720c */ /* 0x000fe40003f05270 */
[----:B------:R-:W-:-:S07]  /*21a60*/  ISETP.GE.AND P1, PT, R2, RZ, PT ;  /* 0x000000ff0200720c */ /* 0x000fce0003f26270 */
[----:B------:R-:W-:-:S05]  /*21a70*/  @P2 IADD3 R0, R0, 0x1, RZ ;  /* 0x0000000100002810 */ /* 0x000fca0007ffe0ff */
[----:B------:R-:W-:-:S04]  /*21a80*/  IMAD.MOV.U32 R2, RZ, RZ, R0 ;  /* 0x000000ffff027224 */ /* 0x000fc800078e0000 */
[----:B------:R-:W-:Y:S01]  /*21a90*/  @!P1 IMAD.MOV R2, RZ, RZ, -R2 ;  /* 0x000000ffff029224 */ /* 0x000fe200078e0a02 */
[----:B------:R-:W-:-:S05]  /*21aa0*/  @!P0 LOP3.LUT R2, RZ, R11, RZ, 0x33, !PT ;  /* 0x0000000bff028212 */ /* 0x000fca00078e33ff */
[----:B------:R-:W-:Y:S02]  /*21ab0*/  IMAD R10, R6, R2, RZ ;  /* 0x00000002060a7224 */ /* 0x000fe400078e02ff */
[----:B------:R-:W-:-:S03]  /*21ac0*/  IMAD.MOV R2, RZ, RZ, -R2 ;  /* 0x000000ffff027224 */ /* 0x000fc600078e0a02 */
[----:B------:R-:W-:-:S04]  /*21ad0*/  IADD3 R0, -R10, c[0x0][0x538], RZ ;  /* 0x00014e000a007a10 */ /* 0x000fc80007ffe1ff */
[----:B------:R-:W-:-:S04]  /*21ae0*/  IMNMX R0, R6, R0, PT ;  /* 0x0000000006007217 */ /* 0x000fc80003800200 */
[----:B------:R-:W-:-:S04]  /*21af0*/  IABS R4, R0 ;  /* 0x0000000000047213 */ /* 0x000fc80000000000 */
[----:B------:R-:W1:Y:S08]  /*21b00*/  I2F.RP R5, R4 ;  /* 0x0000000400057306 */ /* 0x000e700000209400 */
[----:B-1----:R-:W1:Y:S02]  /*21b10*/  MUFU.RCP R5, R5 ;  /* 0x0000000500057308 */ /* 0x002e640000001000 */
[----:B-1----:R-:W-:-:S06]  /*21b20*/  IADD3 R5, R5, 0xffffffe, RZ ;  /* 0x0ffffffe05057810 */ /* 0x002fcc0007ffe0ff */
[----:B------:R-:W1:Y:S02]  /*21b30*/  F2I.FTZ.U32.TRUNC.NTZ R9, R5 ;  /* 0x0000000500097305 */ /* 0x000e64000021f000 */
[----:B-1----:R-:W-:Y:S02]  /*21b40*/  IMAD.MOV R6, RZ, RZ, -R9 ;  /* 0x000000ffff067224 */ /* 0x002fe400078e0a09 */
[----:B------:R-:W-:-:S03]  /*21b50*/  IMAD R5, R11, R2, R3 ;  /* 0x000000020b057224 */ /* 0x000fc600078e0203 */
[----:B------:R-:W-:Y:S02]  /*21b60*/  MOV R2, R6 ;  /* 0x0000000600027202 */ /* 0x000fe40000000f00 */
[----:B------:R-:W-:Y:S02]  /*21b70*/  IABS R6, R0 ;  /* 0x0000000000067213 */ /* 0x000fe40000000000 */
[----:B------:R-:W-:Y:S01]  /*21b80*/  IABS R3, R5 ;  /* 0x0000000500037213 */ /* 0x000fe20000000000 */
        /* <DEDUP_REMOVED lines=19> */
.L_x_942:
[----:B------:R-:W-:Y:S05]  /*21cc0*/  BSYNC B0 ;  /* 0x0000000000007941 */ /* 0x000fea0003800000 */
.L_x_940:
[----:B------:R-:W-:-:S04]  /*21cd0*/  LOP3.LUT R2, RZ, R2, RZ, 0x33, !PT ;  /* 0x00000002ff027212 */ /* 0x000fc800078e33ff */
[----:B------:R-:W-:Y:S01]  /*21ce0*/  IADD3 R245, R2, R7, RZ ;  /* 0x0000000702f57210 */ /* 0x000fe20007ffe0ff */
[----:B------:R-:W-:Y:S05]  /*21cf0*/  BRA `(.L_x_943) ;  /* 0x0000004000007947 */ /* 0x000fea0003800000 */
.L_x_931:
[----:B------:R-:W-:Y:S01]  /*21d00*/  IMAD.MOV.U32 R244, RZ, RZ, R9 ;  /* 0x000000fffff47224 */ /* 0x000fe200078e0009 */
[----:B------:R-:W-:Y:S01]  /*21d10*/  MOV R246, RZ ;  /* 0x000000ff00f67202 */ /* 0x000fe20000000f00 */
[----:B------:R-:W-:Y:S01]  /*21d20*/  IMAD.MOV.U32 R245, RZ, RZ, RZ ;  /* 0x000000fffff57224 */ /* 0x000fe200078e00ff */
[----:B------:R-:W-:Y:S02]  /*21d30*/  MOV R247, c[0x0][0x53c] ;  /* 0x00014f0000f77a02 */ /* 0x000fe40000000f00 */
.L_x_943:
[----:B------:R-:W-:Y:S05]  /*21d40*/  BSYNC B1 ;  /* 0x0000000000017941 */ /* 0x000fea0003800000 */
.L_x_929:
[----:B------:R-:W-:Y:S01]  /*21d50*/  WARPSYNC 0xffffffff ;  /* 0xffffffff00007948 */ /* 0x000fe20003800000 */
[----:B------:R-:W-:Y:S01]  /*21d60*/  BAR.SYNC.DEFER_BLOCKING 0x4, 0x100 ;  /* 0x0104000000007b1d */ /* 0x000fe20000010000 */
[----:B------:R-:W-:-:S13]  /*21d70*/  ISETP.NE.AND P0, PT, R13, RZ, PT ;  /* 0x000000ff0d00720c */ /* 0x000fda0003f05270 */
[----:B------:R2:W-:Y:S04]  /*21d80*/  @!P0 STS.128 [0x18100], R244 ;  /* 0x018100f4ff008388 */ /* 0x0005e80000000c00 */
[----:B------:R-:W-:Y:S06]  /*21d90*/  BAR.ARV 0x5, 0x100 ;  /* 0x0144000000007b1d */ /* 0x000fec0000002000 */
.L_x_924:
[----:B-1----:R-:W-:-:S13]  /*21da0*/  ISETP.GE.AND P0, PT, R247, c[0x0][0x53c], PT ;  /* 0x00014f00f7007a0c */ /* 0x002fda0003f06270 */
[----:B--234-:R-:W-:Y:S01]  /*21db0*/  @P0 CALL.REL.NOINC `(.L_x_944) ;  /* 0x0000001000000944 */ /* 0x01cfe20003c00000 */
[----:B------:R-:W-:Y:S05]  /*21dc0*/  BRA `(.L_x_945) ;  /* 0xfffe02f000007947 */ /* 0x000fea000383ffff */
.L_x_944:
[----:B------:R-:W-:Y:S05]  /*21dd0*/  EXIT ;  /* 0x000000000000794d */ /* 0x000fea0003800000 */
.L_x_688:
[----:B------:R-:W-:Y:S01]  /*21de0*/  IMAD.MOV.U32 R0, RZ, RZ, R5 ;  /* 0x000000ffff007224 */ /* 0x000fe200078e0005 */
[----:B------:R-:W-:Y:S02]  /*21df0*/  MOV R3, 0x1 ;  /* 0x0000000100037802 */ /* 0x000fe40000000f00 */
[----:B------:R-:W-:Y:S02]  /*21e00*/  MOV R2, 0x21e20 ;  /* 0x00021e2000027802 */ /* 0x000fe40000000f00 */
[----:B--2---:R-:W-:Y:S05]  /*21e10*/  CALL.REL.NOINC `($__internal_14_$__cuda_sm70_shflsync_up_p) ;  /* 0x00002dd000007944 */ /* 0x004fea0003c00000 */
[----:B------:R-:W-:Y:S01]  /*21e20*/  MOV R0, R4 ;  /* 0x0000000400007202 */ /* 0x000fe20000000f00 */
[----:B------:R-:W-:Y:S05]  /*21e30*/  BRA `(.L_x_946) ;  /* 0xfffde60000007947 */ /* 0x000fea000383ffff */
.L_x_689:
[----:B------:R-:W-:Y:S01]  /*21e40*/  IMAD.MOV.U32 R0, RZ, RZ, R5 ;  /* 0x000000ffff007224 */ /* 0x000fe200078e0005 */
[----:B------:R-:W-:Y:S02]  /*21e50*/  MOV R3, 0x2 ;  /* 0x0000000200037802 */ /* 0x000fe40000000f00 */
[----:B------:R-:W-:Y:S02]  /*21e60*/  MOV R2, 0x21e80 ;  /* 0x00021e8000027802 */ /* 0x000fe40000000f00 */
[----:B--2---:R-:W-:Y:S05]  /*21e70*/  CALL.REL.NOINC `($__internal_14_$__cuda_sm70_shflsync_up_p) ;  /* 0x00002d7000007944 */ /* 0x004fea0003c00000 */
[----:B------:R-:W-:Y:S01]  /*21e80*/  SEL R4, R4, RZ, P4 ;  /* 0x000000ff04047207 */ /* 0x000fe20002000000 */
[----:B------:R-:W-:Y:S01]  /*21e90*/  IMAD.MOV.U32 R3, RZ, RZ, 0x4 ;  /* 0x00000004ff037424 */ /* 0x000fe200078e00ff */
[----:B------:R-:W-:-:S03]  /*21ea0*/  MOV R2, 0x21ed0 ;  /* 0x00021ed000027802 */ /* 0x000fc60000000f00 */
[----:B------:R-:W-:Y:S02]  /*21eb0*/  IMAD.IADD R0, R5, 0x1, R4 ;  /* 0x0000000105007824 */ /* 0x000fe400078e0204 */
[----:B------:R-:W-:Y:S05]  /*21ec0*/  CALL.REL.NOINC `($__internal_14_$__cuda_sm70_shflsync_up_p) ;  /* 0x00002d2000007944 */ /* 0x000fea0003c00000 */
        /* <DEDUP_REMOVED lines=10> */
[----:B------:R-:W-:Y:S02]  /*21f70*/  SEL R4, R4, RZ, P1 ;  /* 0x000000ff04047207 */ /* 0x000fe40000800000 */
[----:B------:R-:W-:Y:S02]  /*21f80*/  MOV R3, 0x1f ;  /* 0x0000001f00037802 */ /* 0x000fe40000000f00 */
[----:B------:R-:W-:Y:S01]  /*21f90*/  MOV R2, 0x21fe0 ;  /* 0x00021fe000027802 */ /* 0x000fe20000000f00 */
[----:B------:R-:W-:Y:S02]  /*21fa0*/  IMAD.IADD R4, R0, 0x1, R4 ;  /* 0x0000000100047824 */ /* 0x000fe400078e0204 */
[----:B------:R-:W-:Y:S02]  /*21fb0*/  IMAD.MOV.U32 R0, RZ, RZ, 0x1f ;  /* 0x0000001fff007424 */ /* 0x000fe400078e00ff */
[----:B------:R-:W-:Y:S02]  /*21fc0*/  IMAD.MOV.U32 R203, RZ, RZ, R4 ;  /* 0x000000ffffcb7224 */ /* 0x000fe400078e0004 */
[----:B------:R-:W-:Y:S05]  /*21fd0*/  CALL.REL.NOINC `($__internal_13_$__cuda_sm70_shflsync_idx_p) ;  /* 0x00002bc000007944 */ /* 0x000fea0003c00000 */
[----:B------:R-:W-:Y:S05]  /*21fe0*/  BRA `(.L_x_947) ;  /* 0xfffde55000007947 */ /* 0x000fea000383ffff */
.L_x_691:
[----:B------:R-:W-:Y:S02]  /*21ff0*/  SEL R0, RZ, 0x1, P0 ;  /* 0x00000001ff007807 */ /* 0x000fe40000000000 */
[----:B------:R-:W-:-:S02]  /*22000*/  MOV R2, 0x22020 ;  /* 0x0002202000027802 */ /* 0x000fc40000000f00 */
[----:B--2---:R-:W-:Y:S05]  /*22010*/  CALL.REL.NOINC `($__internal_15_$__cuda_sm70_votesync_ballot) ;  /* 0x00002c3000007944 */ /* 0x004fea0003c00000 */
[----:B------:R-:W-:Y:S01]  /*22020*/  MOV R10, R0 ;  /* 0x00000000000a7202 */ /* 0x000fe20000000f00 */
[----:B------:R-:W-:Y:S05]  /*22030*/  BRA `(.L_x_948) ;  /* 0xfffde59000007947 */ /* 0x000fea000383ffff */
.L_x_692:
[----:B------:R-:W-:Y:S01]  /*22040*/  IMAD.MOV.U32 R203, RZ, RZ, R9 ;  /* 0x000000ffffcb7224 */ /* 0x000fe200078e0009 */
[----:B------:R-:W-:Y:S01]  /*22050*/  MOV R0, R5 ;  /* 0x0000000500007202 */ /* 0x000fe20000000f00 */
[----:B------:R-:W-:Y:S01]  /*22060*/  IMAD.MOV.U32 R3, RZ, RZ, 0x1f ;  /* 0x0000001fff037424 */ /* 0x000fe200078e00ff */
[----:B------:R-:W-:-:S02]  /*22070*/  MOV R2, 0x22090 ;  /* 0x0002209000027802 */ /* 0x000fc40000000f00 */
[----:B------:R-:W-:Y:S05]  /*22080*/  CALL.REL.NOINC `($__internal_13_$__cuda_sm70_shflsync_idx_p) ;  /* 0x00002b1000007944 */ /* 0x000fea0003c00000 */
[----:B------:R-:W-:Y:S01]  /*22090*/  IMAD.MOV.U32 R12, RZ, RZ, R0 ;  /* 0x000000ffff0c7224 */ /* 0x000fe200078e0000 */
[----:B------:R-:W-:Y:S01]  /*220a0*/  MOV R203, R8 ;  /* 0x0000000800cb7202 */ /* 0x000fe20000000f00 */
[----:B------:R-:W-:Y:S01]  /*220b0*/  IMAD.MOV.U32 R6, RZ, RZ, RZ ;  /* 0x000000ffff067224 */ /* 0x000fe200078e00ff */
[----:B------:R-:W-:Y:S01]  /*220c0*/  MOV R0, R5 ;  /* 0x0000000500007202 */ /* 0x000fe20000000f00 */
[----:B------:R-:W-:Y:S01]  /*220d0*/  IMAD.MOV.U32 R3, RZ, RZ, 0x1f ;  /* 0x0000001fff037424 */ /* 0x000fe200078e00ff */
[----:B------:R-:W-:-:S02]  /*220e0*/  MOV R2, 0x22100 ;  /* 0x0002210000027802 */ /* 0x000fc40000000f00 */
[----:B------:R-:W-:Y:S05]  /*220f0*/  CALL.REL.NOINC `($__internal_13_$__cuda_sm70_shflsync_idx_p) ;  /* 0x00002aa000007944 */ /* 0x000fea0003c00000 */
[----:B------:R-:W-:Y:S01]  /*22100*/  MOV R9, R0 ;  /* 0x0000000000097202 */ /* 0x000fe20000000f00 */
[----:B------:R-:W-:Y:S05]  /*22110*/  BRA `(.L_x_949) ;  /* 0xfffde51000007947 */ /* 0x000fea000383ffff */
.L_x_695:
[----:B------:R-:W-:Y:S01]  /*22120*/  IMAD.MOV.U32 R203, RZ, RZ, R4 ;  /* 0x000000ffffcb7224 */ /* 0x000fe200078e0004 */
[----:B------:R-:W-:-:S02]  /*22130*/  MOV R3, 0x1f ;  /* 0x0000001f00037802 */ /* 0x000fc40000000f00 */
[----:B------:R-:W-:Y:S02]  /*22140*/  MOV R2, 0x22160 ;  /* 0x0002216000027802 */ /* 0x000fe40000000f00 */
[----:B-123--:R-:W-:Y:S05]  /*22150*/  CALL.REL.NOINC `($__internal_13_$__cuda_sm70_shflsync_idx_p) ;  /* 0x00002a4000007944 */ /* 0x00efea0003c00000 */
[----:B------:R-:W-:Y:S01]  /*22160*/  MOV R6, R0 ;  /* 0x0000000000067202 */ /* 0x000fe20000000f00 */
[----:B------:R-:W-:Y:S05]  /*22170*/  BRA `(.L_x_694) ;  /* 0xfffde51000007947 */ /* 0x000fea000383ffff */
.L_x_750:
[----:B------:R-:W-:Y:S01]  /*22180*/  IMAD.MOV.U32 R203, RZ, RZ, R5 ;  /* 0x000000ffffcb7224 */ /* 0x000fe200078e0005 */
[----:B------:R-:W-:Y:S01]  /*22190*/  MOV R0, RZ ;  /* 0x000000ff00007202 */ /* 0x000fe20000000f00 */
[----:B------:R-:W-:Y:S01]  /*221a0*/  IMAD.MOV.U32 R3, RZ, RZ, 0x181f ;  /* 0x0000181fff037424 */ /* 0x000fe200078e00ff */
[----:B------:R-:W-:Y:S02]  /*221b0*/  MOV R2, 0x221d0 ;  /* 0x000221d000027802 */ /* 0x000fe40000000f00 */
[----:B-----5:R-:W-:Y:S05]  /*221c0*/  CALL.REL.NOINC `($__internal_13_$__cuda_sm70_shflsync_idx_p) ;  /* 0x000029d000007944 */ /* 0x020fea0003c00000 */
[----:B------:R-:W-:Y:S01]  /*221d0*/  MOV R7, R0 ;  /* 0x0000000000077202 */ /* 0x000fe20000000f00 */
[----:B------:R-:W-:Y:S05]  /*221e0*/  BRA `(.L_x_950) ;  /* 0xfffe66c000007947 */ /* 0x000fea000383ffff */
.L_x_751:
[----:B------:R-:W-:Y:S01]  /*221f0*/  IMAD.MOV.U32 R203, RZ, RZ, R6 ;  /* 0x000000ffffcb7224 */ /* 0x000fe200078e0006 */
[----:B------:R-:W-:Y:S01]  /*22200*/  MOV R0, RZ ;  /* 0x000000ff00007202 */ /* 0x000fe20000000f00 */
[----:B------:R-:W-:Y:S01]  /*22210*/  IMAD.MOV.U32 R3, RZ, RZ, 0x181f ;  /* 0x0000181fff037424 */ /* 0x000fe200078e00ff */
[----:B------:R-:W-:Y:S02]  /*22220*/  MOV R2, 0x22240 ;  /* 0x0002224000027802 */ /* 0x000fe40000000f00 */
[----:B-12--5:R-:W-:Y:S05]  /*22230*/  CALL.REL.NOINC `($__internal_13_$__cuda_sm70_shflsync_idx_p) ;  /* 0x0000296000007944 */ /* 0x026fea0003c00000 */
[----:B------:R-:W-:Y:S05]  /*22240*/  BRA `(.L_x_951) ;  /* 0xfffe668000007947 */ /* 0x000fea000383ffff */
.L_x_754:
[----:B------:R-:W-:Y:S01]  /*22250*/  IMAD.MOV.U32 R203, RZ, RZ, R5 ;  /* 0x000000ffffcb7224 */ /* 0x000fe200078e0005 */
[----:B----4-:R-:W-:Y:S01]  /*22260*/  MOV R0, 0x1 ;  /* 0x0000000100007802 */ /* 0x010fe20000000f00 */
[----:B--2---:R-:W-:Y:S01]  /*22270*/  IMAD.MOV.U32 R3, RZ, RZ, 0x181f ;  /* 0x0000181fff037424 */ /* 0x004fe200078e00ff */
[----:B------:R-:W-:-:S02]  /*22280*/  MOV R2, 0x222a0 ;  /* 0x000222a000027802 */ /* 0x000fc40000000f00 */
[----:B-1-3-5:R-:W-:Y:S05]  /*22290*/  CALL.REL.NOINC `($__internal_13_$__cuda_sm70_shflsync_idx_p) ;  /* 0x0000290000007944 */ /* 0x02afea0003c00000 */
[----:B------:R-:W-:Y:S01]  /*222a0*/  IMAD.MOV.U32 R7, RZ, RZ, R0 ;  /* 0x000000ffff077224 */ /* 0x000fe200078e0000 */
[----:B------:R-:W-:Y:S01]  /*222b0*/  MOV R0, 0x1 ;  /* 0x0000000100007802 */ /* 0x000fe20000000f00 */
[----:B------:R-:W-:Y:S01]  /*222c0*/  IMAD.MOV.U32 R203, RZ, RZ, R6 ;  /* 0x000000ffffcb7224 */ /* 0x000fe200078e0006 */
[----:B------:R-:W-:-:S02]  /*222d0*/  MOV R3, 0x181f ;  /* 0x0000181f00037802 */ /* 0x000fc40000000f00 */
[----:B------:R-:W-:Y:S02]  /*222e0*/  MOV R2, 0x22300 ;  /* 0x0002230000027802 */ /* 0x000fe40000000f00 */
[----:B------:R-:W-:Y:S05]  /*222f0*/  CALL.REL.NOINC `($__internal_13_$__cuda_sm70_shflsync_idx_p) ;  /* 0x000028a000007944 */ /* 0x000fea0003c00000 */
[----:B------:R-:W-:Y:S05]  /*22300*/  BRA `(.L_x_952) ;  /* 0xfffe670000007947 */ /* 0x000fea000383ffff */
.L_x_757:
[----:B------:R-:W-:Y:S01]  /*22310*/  IMAD.MOV.U32 R203, RZ, RZ, R5 ;  /* 0x000000ffffcb7224 */ /* 0x000fe200078e0005 */
[----:B----4-:R-:W-:Y:S01]  /*22320*/  MOV R0, 0x2 ;  /* 0x0000000200007802 */ /* 0x010fe20000000f00 */
[----:B-1----:R-:W-:Y:S01]  /*22330*/  IMAD.MOV.U32 R3, RZ, RZ, 0x181f ;  /* 0x0000181fff037424 */ /* 0x002fe200078e00ff */
[----:B------:R-:W-:Y:S02]  /*22340*/  MOV R2, 0x22360 ;  /* 0x0002236000027802 */ /* 0x000fe40000000f00 */
[----:B--23-5:R-:W-:Y:S05]  /*22350*/  CALL.REL.NOINC `($__internal_13_$__cuda_sm70_shflsync_idx_p) ;  /* 0x0000284000007944 */ /* 0x02cfea0003c00000 */
[----:B------:R-:W-:Y:S01]  /*22360*/  MOV R7, R0 ;  /* 0x0000000000077202 */ /* 0x000fe20000000f00 */
[----:B------:R-:W-:Y:S05]  /*22370*/  BRA `(.L_x_953) ;  /* 0xfffe67c000007947 */ /* 0x000fea000383ffff */
.L_x_758:
[----:B------:R-:W-:Y:S01]  /*22380*/  IMAD.MOV.U32 R203, RZ, RZ, R6 ;  /* 0x000000ffffcb7224 */ /* 0x000fe200078e0006 */
[----:B----4-:R-:W-:Y:S01]  /*22390*/  MOV R0, 0x2 ;  /* 0x0000000200007802 */ /* 0x010fe20000000f00 */
[----:B------:R-:W-:Y:S01]  /*223a0*/  IMAD.MOV.U32 R3, RZ, RZ, 0x181f ;  /* 0x0000181fff037424 */ /* 0x000fe200078e00ff */
[----:B------:R-:W-:Y:S02]  /*223b0*/  MOV R2, 0x223d0 ;  /* 0x000223d000027802 */ /* 0x000fe40000000f00 */
[----:B-123-5:R-:W-:Y:S05]  /*223c0*/  CALL.REL.NOINC `($__internal_13_$__cuda_sm70_shflsync_idx_p) ;  /* 0x000027d000007944 */ /* 0x02efea0003c00000 */
[----:B------:R-:W-:Y:S05]  /*223d0*/  BRA `(.L_x_954) ;  /* 0xfffe678000007947 */ /* 0x000fea000383ffff */
.L_x_761:
[----:B------:R-:W-:Y:S01]  /*223e0*/  IMAD.MOV.U32 R203, RZ, RZ, R5 ;  /* 0x000000ffffcb7224 */ /* 0x000fe200078e0005 */
[----:B-1----:R-:W-:Y:S01]  /*223f0*/  MOV R0, 0x3 ;  /* 0x0000000300007802 */ /* 0x002fe20000000f00 */
[----:B------:R-:W-:Y:S01]  /*22400*/  IMAD.MOV.U32 R3, RZ, RZ, 0x181f ;  /* 0x0000181fff037424 */ /* 0x000fe200078e00ff */
[----:B------:R-:W-:-:S02]  /*22410*/  MOV R2, 0x22430 ;  /* 0x0002243000027802 */ /* 0x000fc40000000f00 */
[----:B--2345:R-:W-:Y:S05]  /*22420*/  CALL.REL.NOINC `($__internal_13_$__cuda_sm70_shflsync_idx_p) ;  /* 0x0000277000007944 */ /* 0x03cfea0003c00000 */
[----:B------:R-:W-:Y:S01]  /*22430*/  IMAD.MOV.U32 R5, RZ, RZ, R0 ;  /* 0x000000ffff057224 */ /* 0x000fe200078e0000 */
[----:B------:R-:W-:Y:S01]  /*22440*/  MOV R0, 0x3 ;  /* 0x0000000300007802 */ /* 0x000fe20000000f00 */
[----:B------:R-:W-:Y:S01]  /*22450*/  IMAD.MOV.U32 R203, RZ, RZ, R6 ;  /* 0x000000ffffcb7224 */ /* 0x000fe200078e0006 */
[----:B------:R-:W-:-:S02]  /*22460*/  MOV R3, 0x181f ;  /* 0x0000181f00037802 */ /* 0x000fc40000000f00 */
[----:B------:R-:W-:Y:S02]  /*22470*/  MOV R2, 0x22490 ;  /* 0x0002249000027802 */ /* 0x000fe40000000f00 */
[----:B------:R-:W-:Y:S05]  /*22480*/  CALL.REL.NOINC `($__internal_13_$__cuda_sm70_shflsync_idx_p) ;  /* 0x0000271000007944 */ /* 0x000fea0003c00000 */
[----:B------:R-:W-:Y:S05]  /*22490*/  BRA `(.L_x_955) ;  /* 0xfffe680000007947 */ /* 0x000fea000383ffff */
.L_x_808:
[----:B------:R-:W-:Y:S01]  /*224a0*/  IMAD.MOV.U32 R203, RZ, RZ, R5 ;  /* 0x000000ffffcb7224 */ /* 0x000fe200078e0005 */
[----:B------:R-:W-:Y:S01]  /*224b0*/  MOV R0, RZ ;  /* 0x000000ff00007202 */ /* 0x000fe20000000f00 */
[----:B------:R-:W-:Y:S01]  /*224c0*/  IMAD.MOV.U32 R3, RZ, RZ, 0x181f ;  /* 0x0000181fff037424 */ /* 0x000fe200078e00ff */
[----:B------:R-:W-:Y:S02]  /*224d0*/  MOV R2, 0x224f0 ;  /* 0x000224f000027802 */ /* 0x000fe40000000f00 */
[----:B------:R-:W-:Y:S05]  /*224e0*/  CALL.REL.NOINC `($__internal_13_$__cuda_sm70_shflsync_idx_p) ;  /* 0x000026b000007944 */ /* 0x000fea0003c00000 */
[----:B------:R-:W-:Y:S01]  /*224f0*/  MOV R4, R0 ;  /* 0x0000000000047202 */ /* 0x000fe20000000f00 */
[----:B------:R-:W-:Y:S05]  /*22500*/  BRA `(.L_x_956) ;  /* 0xfffee50000007947 */ /* 0x000fea000383ffff */
.L_x_809:
[----:B------:R-:W-:Y:S01]  /*22510*/  IMAD.MOV.U32 R203, RZ, RZ, R12 ;  /* 0x000000ffffcb7224 */ /* 0x000fe200078e000c */
[----:B------:R-:W-:Y:S01]  /*22520*/  MOV R0, RZ ;  /* 0x000000ff00007202 */ /* 0x000fe20000000f00 */
[----:B------:R-:W-:Y:S01]  /*22530*/  IMAD.MOV.U32 R3, RZ, RZ, 0x181f ;  /* 0x0000181fff037424 */ /* 0x000fe200078e00ff */
[----:B------:R-:W-:Y:S02]  /*22540*/  MOV R2, 0x22560 ;  /* 0x0002256000027802 */ /* 0x000fe40000000f00 */
[----:B-12---:R-:W-:Y:S05]  /*22550*/  CALL.REL.NOINC `($__internal_13_$__cuda_sm70_shflsync_idx_p) ;  /* 0x0000264000007944 */ /* 0x006fea0003c00000 */
[C---:B------:R-:W-:Y:S01]  /*22560*/  IADD3 R6, P1, R0.reuse, R94, RZ ;  /* 0x0000005e00067210 */ /* 0x040fe20007f3e0ff */
[----:B------:R-:W-:Y:S01]  /*22570*/  IMAD.MOV.U32 R203, RZ, RZ, R5 ;  /* 0x000000ffffcb7224 */ /* 0x000fe200078e0005 */
[----:B------:R-:W-:Y:S02]  /*22580*/  IADD3 R8, P0, R0, R92, RZ ;  /* 0x0000005c00087210 */ /* 0x000fe40007f1e0ff */
[----:B------:R-:W-:Y:S01]  /*22590*/  ISETP.GE.AND P2, PT, R200, c[0x0][0x1d4], PT ;  /* 0x00007500c8007a0c */ /* 0x000fe20003f46270 */
[C---:B------:R-:W-:Y:S01]  /*225a0*/  IMAD.X R7, R4.reuse, 0x1, R95, P1 ;  /* 0x0000000104077824 */ /* 0x040fe200008e065f */
[----:B------:R-:W-:Y:S01]  /*225b0*/  ISETP.GE.AND P1, PT, R199, c[0x0][0x1d4], PT ;  /* 0x00007500c7007a0c */ /* 0x000fe20003f26270 */
[----:B------:R-:W-:Y:S01]  /*225c0*/  IMAD.X R9, R4, 0x1, R93, P0 ;  /* 0x0000000104097824 */ /* 0x000fe200000e065d */
[----:B------:R-:W-:-:S02]  /*225d0*/  ISETP.GE.AND P0, PT, R202, c[0x0][0x1d4], PT ;  /* 0x00007500ca007a0c */ /* 0x000fc40003f06270 */
        /* <DEDUP_REMOVED lines=14> */
[----:B-1----:R-:W-:Y:S05]  /*226c0*/  CALL.REL.NOINC `($__internal_13_$__cuda_sm70_shflsync_idx_p) ;  /* 0x000024d000007944 */ /* 0x002fea0003c00000 */
[----:B------:R-:W-:Y:S01]  /*226d0*/  IMAD.MOV.U32 R4, RZ, RZ, R0 ;  /* 0x000000ffff047224 */ /* 0x000fe200078e0000 */
[----:B------:R-:W-:Y:S01]  /*226e0*/  MOV R0, 0x1 ;  /* 0x0000000100007802 */ /* 0x000fe20000000f00 */
[----:B------:R-:W-:Y:S01]  /*226f0*/  IMAD.MOV.U32 R203, RZ, RZ, R12 ;  /* 0x000000ffffcb7224 */ /* 0x000fe200078e000c */
[----:B------:R-:W-:-:S02]  /*22700*/  MOV R3, 0x181f ;  /* 0x0000181f00037802 */ /* 0x000fc40000000f00 */
[----:B------:R-:W-:Y:S02]  /*22710*/  MOV R2, 0x22730 ;  /* 0x0002273000027802 */ /* 0x000fe40000000f00 */
[----:B------:R-:W-:Y:S05]  /*22720*/  CALL.REL.NOINC `($__internal_13_$__cuda_sm70_shflsync_idx_p) ;  /* 0x0000247000007944 */ /* 0x000fea0003c00000 */
[----:B------:R-:W-:Y:S05]  /*22730*/  BRA `(.L_x_957) ;  /* 0xfffee41000007947 */ /* 0x000fea000383ffff */
.L_x_810:
[----:B------:R-:W-:Y:S01]  /*22740*/  IMAD.MOV.U32 R203, RZ, RZ, R4 ;  /* 0x000000ffffcb7224 */ /* 0x000fe200078e0004 */
[----:B------:R-:W-:Y:S01]  /*22750*/  MOV R0, RZ ;  /* 0x000000ff00007202 */ /* 0x000fe20000000f00 */
[----:B------:R-:W-:Y:S01]  /*22760*/  IMAD.MOV.U32 R3, RZ, RZ, 0x1c1f ;  /* 0x00001c1fff037424 */ /* 0x000fe200078e00ff */
[----:B------:R-:W-:Y:S02]  /*22770*/  MOV R2, 0x22790 ;  /* 0x0002279000027802 */ /* 0x000fe40000000f00 */
[----:B------:R-:W-:Y:S05]  /*22780*/  CALL.REL.NOINC `($__internal_13_$__cuda_sm70_shflsync_idx_p) ;  /* 0x0000241000007944 */ /* 0x000fea0003c00000 */
[----:B------:R-:W-:Y:S01]  /*22790*/  MOV R3, R0 ;  /* 0x0000000000037202 */ /* 0x000fe20000000f00 */
[----:B------:R-:W-:Y:S05]  /*227a0*/  BRA `(.L_x_958) ;  /* 0xfffee60000007947 */ /* 0x000fea000383ffff */
.L_x_815:
[----:B------:R-:W-:Y:S01]  /*227b0*/  IMAD.MOV.U32 R203, RZ, RZ, R4 ;  /* 0x000000ffffcb7224 */ /* 0x000fe200078e0004 */
[----:B------:R-:W-:Y:S01]  /*227c0*/  MOV R0, 0x1 ;  /* 0x0000000100007802 */ /* 0x000fe20000000f00 */
[----:B------:R-:W-:Y:S01]  /*227d0*/  IMAD.MOV.U32 R3, RZ, RZ, 0x1c1f ;  /* 0x00001c1fff037424 */ /* 0x000fe200078e00ff */
[----:B------:R-:W-:Y:S02]  /*227e0*/  MOV R2, 0x22800 ;  /* 0x0002280000027802 */ /* 0x000fe40000000f00 */
[----:B-1----:R-:W-:Y:S05]  /*227f0*/  CALL.REL.NOINC `($__internal_13_$__cuda_sm70_shflsync_idx_p) ;  /* 0x000023a000007944 */ /* 0x002fea0003c00000 */
[----:B------:R-:W-:Y:S01]  /*22800*/  MOV R3, R0 ;  /* 0x0000000000037202 */ /* 0x000fe20000000f00 */
[----:B------:R-:W-:Y:S05]  /*22810*/  BRA `(.L_x_959) ;  /* 0xfffeea7000007947 */ /* 0x000fea000383ffff */
.L_x_820:
[----:B------:R-:W-:Y:S01]  /*22820*/  IMAD.MOV.U32 R100, RZ, RZ, R4 ;  /* 0x000000ffff647224 */ /* 0x000fe200078e0004 */
[----:B------:R-:W-:Y:S02]  /*22830*/  MOV R0, 0x2 ;  /* 0x0000000200007802 */ /* 0x000fe40000000f00 */
[----:B------:R-:W-:-:S02]  /*22840*/  MOV R2, 0x22860 ;  /* 0x0002286000027802 */ /* 0x000fc40000000f00 */
[----:B------:R-:W-:Y:S05]  /*22850*/  CALL.REL.NOINC `($__internal_12_$__cuda_sm70_shflsync_bfly_p) ;  /* 0x000022e000007944 */ /* 0x000fea0003c00000 */
[----:B------:R-:W-:Y:S05]  /*22860*/  BRA `(.L_x_960) ;  /* 0xfffef0d000007947 */ /* 0x000fea000383ffff */
.L_x_821:
[----:B------:R-:W-:Y:S01]  /*22870*/  IMAD.MOV.U32 R100, RZ, RZ, R4 ;  /* 0x000000ffff647224 */ /* 0x000fe200078e0004 */
[----:B------:R-:W-:-:S02]  /*22880*/  MOV R0, 0x1 ;  /* 0x0000000100007802 */ /* 0x000fc40000000f00 */
[----:B------:R-:W-:Y:S02]  /*22890*/  MOV R2, 0x228b0 ;  /* 0x000228b000027802 */ /* 0x000fe40000000f00 */
[----:B------:R-:W-:Y:S05]  /*228a0*/  CALL.REL.NOINC `($__internal_12_$__cuda_sm70_shflsync_bfly_p) ;  /* 0x0000229000007944 */ /* 0x000fea0003c00000 */
[----:B------:R-:W-:Y:S01]  /*228b0*/  FMNMX.FTZ R101, R4, R0, !PT ;  /* 0x0000000004657209 */ /* 0x000fe20007810000 */
[----:B------:R-:W-:Y:S01]  /*228c0*/  IMAD.MOV.U32 R100, RZ, RZ, R5 ;  /* 0x000000ffff647224 */ /* 0x000fe200078e0005 */
[----:B------:R-:W-:Y:S01]  /*228d0*/  MOV R2, 0x22900 ;  /* 0x0002290000027802 */ /* 0x000fe20000000f00 */
[----:B------:R-:W-:Y:S02]  /*228e0*/  IMAD.MOV.U32 R0, RZ, RZ, 0x2 ;  /* 0x00000002ff007424 */ /* 0x000fe400078e00ff */
[----:B------:R-:W-:Y:S05]  /*228f0*/  CALL.REL.NOINC `($__internal_12_$__cuda_sm70_shflsync_bfly_p) ;  /* 0x0000224000007944 */ /* 0x000fea0003c00000 */
[----:B------:R-:W-:Y:S01]  /*22900*/  FMNMX.FTZ R5, R5, R0, !PT ;  /* 0x0000000005057209 */ /* 0x000fe20007810000 */
[----:B------:R-:W-:Y:S01]  /*22910*/  IMAD.MOV.U32 R0, RZ, RZ, 0x1 ;  /* 0x00000001ff007424 */ /* 0x000fe200078e00ff */
[----:B------:R-:W-:-:S03]  /*22920*/  MOV R2, 0x22950 ;  /* 0x0002295000027802 */ /* 0x000fc60000000f00 */
[----:B------:R-:W-:Y:S02]  /*22930*/  IMAD.MOV.U32 R100, RZ, RZ, R5 ;  /* 0x000000ffff647224 */ /* 0x000fe400078e0005 */
[----:B------:R-:W-:Y:S05]  /*22940*/  CALL.REL.NOINC `($__internal_12_$__cuda_sm70_shflsync_bfly_p) ;  /* 0x000021f000007944 */ /* 0x000fea0003c00000 */
[----:B------:R-:W-:Y:S01]  /*22950*/  MOV R3, R0 ;  /* 0x0000000000037202 */ /* 0x000fe20000000f00 */
[----:B------:R-:W-:Y:S05]  /*22960*/  BRA `(.L_x_961) ;  /* 0xfffef04000007947 */ /* 0x000fea000383ffff */
.L_x_829:
[----:B------:R-:W-:Y:S01]  /*22970*/  MOV R0, RZ ;  /* 0x000000ff00007202 */ /* 0x000fe20000000f00 */
[----:B------:R-:W-:Y:S01]  /*22980*/  IMAD.MOV.U32 R203, RZ, RZ, R5 ;  /* 0x000000ffffcb7224 */ /* 0x000fe200078e0005 */
[----:B------:R-:W-:Y:S01]  /*22990*/  MOV R2, 0x229c0 ;  /* 0x000229c000027802 */ /* 0x000fe20000000f00 */
[----:B------:R-:W-:Y:S02]  /*229a0*/  IMAD.MOV.U32 R3, RZ, RZ, 0x181f ;  /* 0x0000181fff037424 */ /* 0x000fe400078e00ff */
[----:B-1234-:R-:W-:Y:S05]  /*229b0*/  CALL.REL.NOINC `($__internal_13_$__cuda_sm70_shflsync_idx_p) ;  /* 0x000021e000007944 */ /* 0x01efea0003c00000 */
[----:B------:R-:W-:Y:S01]  /*229c0*/  MOV R4, R0 ;  /* 0x0000000000047202 */ /* 0x000fe20000000f00 */
[----:B------:R-:W-:-:S05]  /*229d0*/  BRA `(.L_x_962) ;  /* 0xffff054000007947 */ /* 0x000fca000383ffff */
.L_x_830:
[----:B------:R-:W-:Y:S01]  /*229e0*/  MOV R0, RZ ;  /* 0x000000ff00007202 */ /* 0x000fe20000000f00 */
[----:B------:R-:W-:Y:S01]  /*229f0*/  IMAD.MOV.U32 R203, RZ, RZ, R13 ;  /* 0x000000ffffcb7224 */ /* 0x000fe200078e000d */
[----:B------:R-:W-:Y:S01]  /*22a00*/  MOV R2, 0x22a30 ;  /* 0x00022a3000027802 */ /* 0x000fe20000000f00 */
[----:B------:R-:W-:Y:S02]  /*22a10*/  IMAD.MOV.U32 R3, RZ, RZ, 0x181f ;  /* 0x0000181fff037424 */ /* 0x000fe400078e00ff */
[----:B-1234-:R-:W-:Y:S05]  /*22a20*/  CALL.REL.NOINC `($__internal_13_$__cuda_sm70_shflsync_idx_p) ;  /* 0x0000217000007944 */ /* 0x01efea0003c00000 */
        /* <DEDUP_REMOVED lines=22> */
[----:B------:R-:W-:Y:S05]  /*22b90*/  CALL.REL.NOINC `($__internal_13_$__cuda_sm70_shflsync_idx_p) ;  /* 0x0000200000007944 */ /* 0x000fea0003c00000 */
[----:B------:R-:W-:Y:S01]  /*22ba0*/  MOV R3, 0x181f ;  /* 0x0000181f00037802 */ /* 0x000fe20000000f00 */
[----:B------:R-:W-:Y:S01]  /*22bb0*/  IMAD.MOV.U32 R4, RZ, RZ, R0 ;  /* 0x000000ffff047224 */ /* 0x000fe200078e0000 */
[----:B------:R-:W-:Y:S01]  /*22bc0*/  MOV R0, 0x1 ;  /* 0x0000000100007802 */ /* 0x000fe20000000f00 */
[----:B------:R-:W-:Y:S01]  /*22bd0*/  IMAD.MOV.U32 R203, RZ, RZ, R13 ;  /* 0x000000ffffcb7224 */ /* 0x000fe200078e000d */
[----:B------:R-:W-:Y:S02]  /*22be0*/  MOV R2, 0x22c00 ;  /* 0x00022c0000027802 */ /* 0x000fe40000000f00 */
[----:B------:R-:W-:Y:S05]  /*22bf0*/  CALL.REL.NOINC `($__internal_13_$__cuda_sm70_shflsync_idx_p) ;  /* 0x00001fa000007944 */ /* 0x000fea0003c00000 */
[----:B------:R-:W-:-:S05]  /*22c00*/  BRA `(.L_x_963) ;  /* 0xffff046000007947 */ /* 0x000fca000383ffff */
.L_x_833:
[----:B------:R-:W-:Y:S01]  /*22c10*/  MOV R0, RZ ;  /* 0x000000ff00007202 */ /* 0x000fe20000000f00 */
[----:B------:R-:W-:Y:S01]  /*22c20*/  IMAD.MOV.U32 R203, RZ, RZ, R101 ;  /* 0x000000ffffcb7224 */ /* 0x000fe200078e0065 */
[----:B------:R-:W-:Y:S01]  /*22c30*/  MOV R2, 0x22c60 ;  /* 0x00022c6000027802 */ /* 0x000fe20000000f00 */
[----:B------:R-:W-:Y:S02]  /*22c40*/  IMAD.MOV.U32 R3, RZ, RZ, 0x181f ;  /* 0x0000181fff037424 */ /* 0x000fe400078e00ff */
[----:B------:R-:W-:Y:S05]  /*22c50*/  CALL.REL.NOINC `($__internal_13_$__cuda_sm70_shflsync_idx_p) ;  /* 0x00001f4000007944 */ /* 0x000fea0003c00000 */
[----:B------:R-:W-:Y:S01]  /*22c60*/  MOV R100, R0 ;  /* 0x0000000000647202 */ /* 0x000fe20000000f00 */
[----:B------:R-:W-:-:S05]  /*22c70*/  BRA `(.L_x_964) ;  /* 0xffff112000007947 */ /* 0x000fca000383ffff */
.L_x_834:
[----:B------:R-:W-:Y:S01]  /*22c80*/  MOV R0, RZ ;  /* 0x000000ff00007202 */ /* 0x000fe20000000f00 */
[----:B------:R-:W-:Y:S01]  /*22c90*/  IMAD.MOV.U32 R203, RZ, RZ, R151 ;  /* 0x000000ffffcb7224 */ /* 0x000fe200078e0097 */
[----:B------:R-:W-:Y:S01]  /*22ca0*/  MOV R2, 0x22cd0 ;  /* 0x00022cd000027802 */ /* 0x000fe20000000f00 */
[----:B------:R-:W-:Y:S02]  /*22cb0*/  IMAD.MOV.U32 R3, RZ, RZ, 0x181f ;  /* 0x0000181fff037424 */ /* 0x000fe400078e00ff */
[----:B-12---:R-:W-:Y:S05]  /*22cc0*/  CALL.REL.NOINC `($__internal_13_$__cuda_sm70_shflsync_idx_p) ;  /* 0x00001ed000007944 */ /* 0x006fea0003c00000 */
        /* <DEDUP_REMOVED lines=30> */
.L_x_835:
[----:B------:R-:W-:Y:S01]  /*22eb0*/  MOV R0, RZ ;  /* 0x000000ff00007202 */ /* 0x000fe20000000f00 */
[----:B------:R-:W-:Y:S01]  /*22ec0*/  IMAD.MOV.U32 R203, RZ, RZ, R100 ;  /* 0x000000ffffcb7224 */ /* 0x000fe200078e0064 */
[----:B------:R-:W-:Y:S01]  /*22ed0*/  MOV R2, 0x22f00 ;  /* 0x00022f0000027802 */ /* 0x000fe20000000f00 */
[----:B------:R-:W-:Y:S02]  /*22ee0*/  IMAD.MOV.U32 R3, RZ, RZ, 0x1c1f ;  /* 0x00001c1fff037424 */ /* 0x000fe400078e00ff */
[----:B------:R-:W-:Y:S05]  /*22ef0*/  CALL.REL.NOINC `($__internal_13_$__cuda_sm70_shflsync_idx_p) ;  /* 0x00001ca000007944 */ /* 0x000fea0003c00000 */
[----:B------:R-:W-:Y:S01]  /*22f00*/  MOV R3, R0 ;  /* 0x0000000000037202 */ /* 0x000fe20000000f00 */
[----:B------:R-:W-:-:S05]  /*22f10*/  BRA `(.L_x_966) ;  /* 0xffff124000007947 */ /* 0x000fca000383ffff */
.L_x_840:
[----:B------:R-:W-:Y:S01]  /*22f20*/  MOV R0, 0x1 ;  /* 0x0000000100007802 */ /* 0x000fe20000000f00 */
[----:B------:R-:W-:Y:S01]  /*22f30*/  IMAD.MOV.U32 R203, RZ, RZ, R100 ;  /* 0x000000ffffcb7224 */ /* 0x000fe200078e0064 */
[----:B------:R-:W-:Y:S01]  /*22f40*/  MOV R2, 0x22f70 ;  /* 0x00022f7000027802 */ /* 0x000fe20000000f00 */
[----:B------:R-:W-:Y:S02]  /*22f50*/  IMAD.MOV.U32 R3, RZ, RZ, 0x1c1f ;  /* 0x00001c1fff037424 */ /* 0x000fe400078e00ff */
[----:B-1----:R-:W-:Y:S05]  /*22f60*/  CALL.REL.NOINC `($__internal_13_$__cuda_sm70_shflsync_idx_p) ;  /* 0x00001c3000007944 */ /* 0x002fea0003c00000 */
[----:B------:R-:W-:Y:S01]  /*22f70*/  MOV R3, R0 ;  /* 0x0000000000037202 */ /* 0x000fe20000000f00 */
[----:B------:R-:W-:-:S05]  /*22f80*/  BRA `(.L_x_967) ;  /* 0xffff16e000007947 */ /* 0x000fca000383ffff */
.L_x_845:
[----:B------:R-:W-:Y:S02]  /*22f90*/  MOV R0, 0x2 ;  /* 0x0000000200007802 */ /* 0x000fe40000000f00 */
[----:B------:R-:W-:Y:S02]  /*22fa0*/  MOV R2, 0x22fc0 ;  /* 0x00022fc000027802 */ /* 0x000fe40000000f00 */
[----:B------:R-:W-:Y:S05]  /*22fb0*/  CALL.REL.NOINC `($__internal_12_$__cuda_sm70_shflsync_bfly_p) ;  /* 0x00001b8000007944 */ /* 0x000fea0003c00000 */
[----:B------:R-:W-:-:S05]  /*22fc0*/  BRA `(.L_x_968) ;  /* 0xffff1da000007947 */ /* 0x000fca000383ffff */
.L_x_846:
[----:B------:R-:W-:Y:S02]  /*22fd0*/  MOV R0, 0x1 ;  /* 0x0000000100007802 */ /* 0x000fe40000000f00 */
        /* <DEDUP_REMOVED lines=9> */
[----:B------:R-:W-:Y:S02]  /*23070*/  MOV R2, 0x23090 ;  /* 0x0002309000027802 */ /* 0x000fe40000000f00 */
[----:B------:R-:W-:Y:S05]  /*23080*/  CALL.REL.NOINC `($__internal_12_$__cuda_sm70_shflsync_bfly_p) ;  /* 0x00001ab000007944 */ /* 0x000fea0003c00000 */
[----:B------:R-:W-:-:S05]  /*23090*/  BRA `(.L_x_969) ;  /* 0xffff1d4000007947 */ /* 0x000fca000383ffff */
.L_x_855:
[----:B------:R-:W-:Y:S01]  /*230a0*/  MOV R0, RZ ;  /* 0x000000ff00007202 */ /* 0x000fe20000000f00 */
[----:B------:R-:W-:Y:S01]  /*230b0*/  IMAD.MOV.U32 R203, RZ, RZ, R5 ;  /* 0x000000ffffcb7224 */ /* 0x000fe200078e0005 */
[----:B------:R-:W-:Y:S01]  /*230c0*/  MOV R2, 0x230f0 ;  /* 0x000230f000027802 */ /* 0x000fe20000000f00 */
[----:B------:R-:W-:Y:S02]  /*230d0*/  IMAD.MOV.U32 R3, RZ, RZ, 0x181f ;  /* 0x0000181fff037424 */ /* 0x000fe400078e00ff */
[----:B-1234-:R-:W-:Y:S05]  /*230e0*/  CALL.REL.NOINC `($__internal_13_$__cuda_sm70_shflsync_idx_p) ;  /* 0x00001ab000007944 */ /* 0x01efea0003c00000 */
[----:B------:R-:W-:Y:S01]  /*230f0*/  MOV R4, R0 ;  /* 0x0000000000047202 */ /* 0x000fe20000000f00 */
[----:B------:R-:W-:-:S05]  /*23100*/  BRA `(.L_x_970) ;  /* 0xffff38d000007947 */ /* 0x000fca000383ffff */
.L_x_856:
        /* <DEDUP_REMOVED lines=35> */
.L_x_859:
[----:B------:R-:W-:Y:S01]  /*23340*/  MOV R0, RZ ;  /* 0x000000ff00007202 */ /* 0x000fe20000000f00 */
[----:B------:R-:W-:Y:S01]  /*23350*/  IMAD.MOV.U32 R203, RZ, RZ, R101 ;  /* 0x000000ffffcb7224 */ /* 0x000fe200078e0065 */
[----:B------:R-:W-:Y:S01]  /*23360*/  MOV R2, 0x23390 ;  /* 0x0002339000027802 */ /* 0x000fe20000000f00 */
[----:B------:R-:W-:Y:S02]  /*23370*/  IMAD.MOV.U32 R3, RZ, RZ, 0x181f ;  /* 0x0000181fff037424 */ /* 0x000fe400078e00ff */
[----:B------:R-:W-:Y:S05]  /*23380*/  CALL.REL.NOINC `($__internal_13_$__cuda_sm70_shflsync_idx_p) ;  /* 0x0000181000007944 */ /* 0x000fea0003c00000 */
[----:B------:R-:W-:Y:S01]  /*23390*/  MOV R100, R0 ;  /* 0x0000000000647202 */ /* 0x000fe20000000f00 */
[----:B------:R-:W-:-:S05]  /*233a0*/  BRA `(.L_x_972) ;  /* 0xffff44b000007947 */ /* 0x000fca000383ffff */
.L_x_860:
        /* <DEDUP_REMOVED lines=35> */
.L_x_861:
[----:B------:R-:W-:Y:S02]  /*235e0*/  MOV R0, 0x2 ;  /* 0x0000000200007802 */ /* 0x000fe40000000f00 */
[----:B------:R-:W-:Y:S02]  /*235f0*/  MOV R2, 0x23610 ;  /* 0x0002361000027802 */ /* 0x000fe40000000f00 */
[----:B------:R-:W-:Y:S05]  /*23600*/  CALL.REL.NOINC `($__internal_12_$__cuda_sm70_shflsync_bfly_p) ;  /* 0x0000153000007944 */ /* 0x000fea0003c00000 */
[----:B------:R-:W-:-:S05]  /*23610*/  BRA `(.L_x_974) ;  /* 0xffff473000007947 */ /* 0x000fca000383ffff */
.L_x_862:
        /* <DEDUP_REMOVED lines=13> */
.L_x_865:
[----:B------:R-:W-:Y:S01]  /*236f0*/  MOV R0, RZ ;  /* 0x000000ff00007202 */ /* 0x000fe20000000f00 */
[----:B------:R-:W-:Y:S01]  /*23700*/  IMAD.MOV.U32 R203, RZ, RZ, R7 ;  /* 0x000000ffffcb7224 */ /* 0x000fe200078e0007 */
[----:B------:R-:W-:Y:S01]  /*23710*/  MOV R2, 0x23740 ;  /* 0x0002374000027802 */ /* 0x000fe20000000f00 */
[----:B------:R-:W-:Y:S02]  /*23720*/  IMAD.MOV.U32 R3, RZ, RZ, 0x181f ;  /* 0x0000181fff037424 */ /* 0x000fe400078e00ff */
[----:B-1234-:R-:W-:Y:S05]  /*23730*/  CALL.REL.NOINC `($__internal_13_$__cuda_sm70_shflsync_idx_p) ;  /* 0x0000146000007944 */ /* 0x01efea0003c00000 */
[----:B------:R-:W-:-:S05]  /*23740*/  BRA `(.L_x_976) ;  /* 0xffff5fd000007947 */ /* 0x000fca000383ffff */
.L_x_868:
[----:B------:R-:W-:Y:S01]  /*23750*/  MOV R0, RZ ;  /* 0x000000ff00007202 */ /* 0x000fe20000000f00 */
[----:B------:R-:W-:Y:S01]  /*23760*/  IMAD.MOV.U32 R203, RZ, RZ, R101 ;  /* 0x000000ffffcb7224 */ /* 0x000fe200078e0065 */
[----:B------:R-:W-:Y:S01]  /*23770*/  MOV R2, 0x237a0 ;  /* 0x000237a000027802 */ /* 0x000fe20000000f00 */
[----:B------:R-:W-:Y:S02]  /*23780*/  IMAD.MOV.U32 R3, RZ, RZ, 0x181f ;  /* 0x0000181fff037424 */ /* 0x000fe400078e00ff */
[----:B------:R-:W-:Y:S05]  /*23790*/  CALL.REL.NOINC `($__internal_13_$__cuda_sm70_shflsync_idx_p) ;  /* 0x0000140000007944 */ /* 0x000fea0003c00000 */
[----:B------:R-:W-:Y:S01]  /*237a0*/  MOV R100, R0 ;  /* 0x0000000000647202 */ /* 0x000fe20000000f00 */
[----:B------:R-:W-:-:S05]  /*237b0*/  BRA `(.L_x_977) ;  /* 0xffff6d8000007947 */ /* 0x000fca000383ffff */
.L_x_869:
[----:B------:R-:W-:Y:S01]  /*237c0*/  MOV R0, RZ ;  /* 0x000000ff00007202 */ /* 0x000fe20000000f00 */
[----:B------:R-:W-:Y:S01]  /*237d0*/  IMAD.MOV.U32 R203, RZ, RZ, R150 ;  /* 0x000000ffffcb7224 */ /* 0x000fe200078e0096 */
[----:B------:R-:W-:Y:S01]  /*237e0*/  MOV R2, 0x23810 ;  /* 0x0002381000027802 */ /* 0x000fe20000000f00 */
[----:B------:R-:W-:Y:S02]  /*237f0*/  IMAD.MOV.U32 R3, RZ, RZ, 0x181f ;  /* 0x0000181fff037424 */ /* 0x000fe400078e00ff */
[----:B-12---:R-:W-:Y:S05]  /*23800*/  CALL.REL.NOINC `($__internal_13_$__cuda_sm70_shflsync_idx_p) ;  /* 0x0000139000007944 */ /* 0x006fea0003c00000 */
        /* <DEDUP_REMOVED lines=20> */
[----:B--2---:R-:W-:Y:S05]  /*23950*/  CALL.REL.NOINC `($__internal_13_$__cuda_sm70_shflsync_idx_p) ;  /* 0x0000124000007944 */ /* 0x004fea0003c00000 */
[----:B------:R-:W-:Y:S01]  /*23960*/  MOV R3, 0x181f ;  /* 0x0000181f00037802 */ /* 0x000fe20000000f00 */
[----:B------:R-:W-:Y:S01]  /*23970*/  IMAD.MOV.U32 R100, RZ, RZ, R0 ;  /* 0x000000ffff647224 */ /* 0x000fe200078e0000 */
[----:B------:R-:W-:Y:S01]  /*23980*/  MOV R0, 0x1 ;  /* 0x0000000100007802 */ /* 0x000fe20000000f00 */
[----:B------:R-:W-:Y:S01]  /*23990*/  IMAD.MOV.U32 R203, RZ, RZ, R150 ;  /* 0x000000ffffcb7224 */ /* 0x000fe200078e0096 */
[----:B------:R-:W-:Y:S02]  /*239a0*/  MOV R2, 0x239c0 ;  /* 0x000239c000027802 */ /* 0x000fe40000000f00 */
[----:B------:R-:W-:Y:S05]  /*239b0*/  CALL.REL.NOINC `($__internal_13_$__cuda_sm70_shflsync_idx_p) ;  /* 0x000011e000007944 */ /* 0x000fea0003c00000 */
[----:B------:R-:W-:-:S05]  /*239c0*/  BRA `(.L_x_978) ;  /* 0xffff6ca000007947 */ /* 0x000fca000383ffff */
.L_x_870:
[----:B------:R-:W-:Y:S01]  /*239d0*/  MOV R0, RZ ;  /* 0x000000ff00007202 */ /* 0x000fe20000000f00 */
[----:B------:R-:W-:Y:S01]  /*239e0*/  IMAD.MOV.U32 R203, RZ, RZ, R100 ;  /* 0x000000ffffcb7224 */ /* 0x000fe200078e0064 */
[----:B------:R-:W-:Y:S01]  /*239f0*/  MOV R2, 0x23a20 ;  /* 0x00023a2000027802 */ /* 0x000fe20000000f00 */
[----:B------:R-:W-:Y:S02]  /*23a00*/  IMAD.MOV.U32 R3, RZ, RZ, 0x1c1f ;  /* 0x00001c1fff037424 */ /* 0x000fe400078e00ff */
[----:B------:R-:W-:Y:S05]  /*23a10*/  CALL.REL.NOINC `($__internal_13_$__cuda_sm70_shflsync_idx_p) ;  /* 0x0000118000007944 */ /* 0x000fea0003c00000 */
[----:B------:R-:W-:Y:S01]  /*23a20*/  MOV R3, R0 ;  /* 0x0000000000037202 */ /* 0x000fe20000000f00 */
[----:B------:R-:W-:-:S05]  /*23a30*/  BRA `(.L_x_979) ;  /* 0xffff6e1000007947 */ /* 0x000fca000383ffff */
.L_x_875:
[----:B------:R-:W-:Y:S01]  /*23a40*/  MOV R0, 0x1 ;  /* 0x0000000100007802 */ /* 0x000fe20000000f00 */
[----:B------:R-:W-:Y:S01]  /*23a50*/  IMAD.MOV.U32 R203, RZ, RZ, R100 ;  /* 0x000000ffffcb7224 */ /* 0x000fe200078e0064 */
[----:B------:R-:W-:Y:S01]  /*23a60*/  MOV R2, 0x23a90 ;  /* 0x00023a9000027802 */ /* 0x000fe20000000f00 */
[----:B------:R-:W-:Y:S02]  /*23a70*/  IMAD.MOV.U32 R3, RZ, RZ, 0x1c1f ;  /* 0x00001c1fff037424 */ /* 0x000fe400078e00ff */
[----:B-1----:R-:W-:Y:S05]  /*23a80*/  CALL.REL.NOINC `($__internal_13_$__cuda_sm70_shflsync_idx_p) ;  /* 0x0000111000007944 */ /* 0x002fea0003c00000 */
[----:B------:R-:W-:Y:S01]  /*23a90*/  MOV R3, R0 ;  /* 0x0000000000037202 */ /* 0x000fe20000000f00 */
[----:B------:R-:W-:-:S05]  /*23aa0*/  BRA `(.L_x_980) ;  /* 0xffff72b000007947 */ /* 0x000fca000383ffff */
.L_x_880:
[----:B------:R-:W-:Y:S02]  /*23ab0*/  MOV R0, 0x2 ;  /* 0x0000000200007802 */ /* 0x000fe40000000f00 */
[----:B------:R-:W-:Y:S02]  /*23ac0*/  MOV R2, 0x23ae0 ;  /* 0x00023ae000027802 */ /* 0x000fe40000000f00 */
[----:B------:R-:W-:Y:S05]  /*23ad0*/  CALL.REL.NOINC `($__internal_12_$__cuda_sm70_shflsync_bfly_p) ;  /* 0x0000106000007944 */ /* 0x000fea0003c00000 */
[----:B------:R-:W-:-:S05]  /*23ae0*/  BRA `(.L_x_981) ;  /* 0xffff797000007947 */ /* 0x000fca000383ffff */
.L_x_881:
        /* <DEDUP_REMOVED lines=10> */
[----:B------:R-:W-:Y:S03]  /*23b90*/  MOV R2, 0x23bc0 ;  /* 0x00023bc000027802 */ /* 0x000fe60000000f00 */
[----:B------:R-:W-:Y:S02]  /*23ba0*/  IMAD.MOV.U32 R100, RZ, RZ, R4 ;  /* 0x000000ffff647224 */ /* 0x000fe400078e0004 */
[----:B------:R-:W-:Y:S05]  /*23bb0*/  CALL.REL.NOINC `($__internal_12_$__cuda_sm70_shflsync_bfly_p) ;  /* 0x00000f8000007944 */ /* 0x000fea0003c00000 */
[----:B------:R-:W-:-:S05]  /*23bc0*/  BRA `(.L_x_982) ;  /* 0xffff790000007947 */ /* 0x000fca000383ffff */
.L_x_883:
[----:B------:R-:W-:Y:S01]  /*23bd0*/  IMAD.MOV.U32 R100, RZ, RZ, R209 ;  /* 0x000000ffff647224 */ /* 0x000fe200078e00d1 */
[----:B------:R-:W-:-:S02]  /*23be0*/  MOV R0, 0x2 ;  /* 0x0000000200007802 */ /* 0x000fc40000000f00 */
[----:B------:R-:W-:Y:S02]  /*23bf0*/  MOV R2, 0x23c10 ;  /* 0x00023c1000027802 */ /* 0x000fe40000000f00 */
[----:B------:R-:W-:Y:S05]  /*23c00*/  CALL.REL.NOINC `($__internal_12_$__cuda_sm70_shflsync_bfly_p) ;  /* 0x00000f3000007944 */ /* 0x000fea0003c00000 */
[----:B------:R-:W-:Y:S05]  /*23c10*/  BRA `(.L_x_983) ;  /* 0xffff905000007947 */ /* 0x000fea000383ffff */
.L_x_884:
[----:B------:R-:W-:Y:S01]  /*23c20*/  IMAD.MOV.U32 R100, RZ, RZ, R4 ;  /* 0x000000ffff647224 */ /* 0x000fe200078e0004 */
[----:B------:R-:W-:Y:S02]  /*23c30*/  MOV R0, 0x1 ;  /* 0x0000000100007802 */ /* 0x000fe40000000f00 */
[----:B------:R-:W-:Y:S02]  /*23c40*/  MOV R2, 0x23c60 ;  /* 0x00023c6000027802 */ /* 0x000fe40000000f00 */
[----:B-1----:R-:W-:Y:S05]  /*23c50*/  CALL.REL.NOINC `($__internal_12_$__cuda_sm70_shflsync_bfly_p) ;  /* 0x00000ee000007944 */ /* 0x002fea0003c00000 */
[----:B------:R-:W-:Y:S01]  /*23c60*/  FADD.FTZ R4, R4, R0 ;  /* 0x0000000004047221 */ /* 0x000fe20000010000 */
[----:B------:R-:W-:Y:S02]  /*23c70*/  MOV R100, R207 ;  /* 0x000000cf00647202 */ /* 0x000fe40000000f00 */
[----:B------:R-:W-:Y:S02]  /*23c80*/  MOV R0, 0x2 ;  /* 0x0000000200007802 */ /* 0x000fe40000000f00 */
[----:B------:R-:W-:Y:S02]  /*23c90*/  MOV R2, 0x23cb0 ;  /* 0x00023cb000027802 */ /* 0x000fe40000000f00 */
[----:B------:R-:W-:Y:S05]  /*23ca0*/  CALL.REL.NOINC `($__internal_12_$__cuda_sm70_shflsync_bfly_p) ;  /* 0x00000e9000007944 */ /* 0x000fea0003c00000 */
[----:B------:R-:W-:Y:S01]  /*23cb0*/  FADD.FTZ R5, R207, R0 ;  /* 0x00000000cf057221 */ /* 0x000fe20000010000 */
[----:B------:R-:W-:Y:S02]  /*23cc0*/  MOV R0, 0x1 ;  /* 0x0000000100007802 */ /* 0x000fe40000000f00 */
[----:B------:R-:W-:-:S02]  /*23cd0*/  MOV R2, 0x23d00 ;  /* 0x00023d0000027802 */ /* 0x000fc40000000f00 */
[----:B------:R-:W-:Y:S02]  /*23ce0*/  MOV R100, R5 ;  /* 0x0000000500647202 */ /* 0x000fe40000000f00 */
[----:B------:R-:W-:Y:S05]  /*23cf0*/  CALL.REL.NOINC `($__internal_12_$__cuda_sm70_shflsync_bfly_p) ;  /* 0x00000e4000007944 */ /* 0x000fea0003c00000 */
[----:B------:R-:W-:Y:S01]  /*23d00*/  MOV R3, R0 ;  /* 0x0000000000037202 */ /* 0x000fe20000000f00 */
[----:B------:R-:W-:Y:S05]  /*23d10*/  BRA `(.L_x_984) ;  /* 0xffff8fc000007947 */ /* 0x000fea000383ffff */
.L_x_891:
[----:B--234-:R-:W-:Y:S01]  /*23d20*/  IMAD.MOV.U32 R203, RZ, RZ, R6 ;  /* 0x000000ffffcb7224 */ /* 0x01cfe200078e0006 */
[----:B------:R-:W-:Y:S01]  /*23d30*/  MOV R0, RZ ;  /* 0x000000ff00007202 */ /* 0x000fe20000000f00 */
[----:B------:R-:W-:Y:S01]  /*23d40*/  IMAD.MOV.U32 R3, RZ, RZ, 0x181f ;  /* 0x0000181fff037424 */ /* 0x000fe200078e00ff */
[----:B------:R-:W-:Y:S02]  /*23d50*/  MOV R2, 0x23d70 ;  /* 0x00023d7000027802 */ /* 0x000fe40000000f00 */
[----:B-1----:R-:W-:Y:S05]  /*23d60*/  CALL.REL.NOINC `($__internal_13_$__cuda_sm70_shflsync_idx_p) ;  /* 0x00000e3000007944 */ /* 0x002fea0003c00000 */
[----:B------:R-:W-:Y:S01]  /*23d70*/  MOV R8, R0 ;  /* 0x0000000000087202 */ /* 0x000fe20000000f00 */
[----:B------:R-:W-:Y:S05]  /*23d80*/  BRA `(.L_x_985) ;  /* 0xffffa70000007947 */ /* 0x000fea000383ffff */
.L_x_892:
[----:B------:R-:W-:Y:S01]  /*23d90*/  IMAD.MOV.U32 R203, RZ, RZ, R7 ;  /* 0x000000ffffcb7224 */ /* 0x000fe200078e0007 */
[----:B------:R-:W-:Y:S01]  /*23da0*/  MOV R0, RZ ;  /* 0x000000ff00007202 */ /* 0x000fe20000000f00 */
[----:B------:R-:W-:Y:S01]  /*23db0*/  IMAD.MOV.U32 R3, RZ, RZ, 0x181f ;  /* 0x0000181fff037424 */ /* 0x000fe200078e00ff */
[----:B------:R-:W-:Y:S02]  /*23dc0*/  MOV R2, 0x23de0 ;  /* 0x00023de000027802 */ /* 0x000fe40000000f00 */
[----:B-123--:R-:W-:Y:S05]  /*23dd0*/  CALL.REL.NOINC `($__internal_13_$__cuda_sm70_shflsync_idx_p) ;  /* 0x00000dc000007944 */ /* 0x00efea0003c00000 */
[----:B------:R-:W-:Y:S05]  /*23de0*/  BRA `(.L_x_986) ;  /* 0xffffa6c000007947 */ /* 0x000fea000383ffff */
.L_x_895:
[----:B------:R-:W-:Y:S01]  /*23df0*/  IMAD.MOV.U32 R203, RZ, RZ, R6 ;  /* 0x000000ffffcb7224 */ /* 0x000fe200078e0006 */
[----:B--2---:R-:W-:Y:S01]  /*23e00*/  MOV R0, 0x1 ;  /* 0x0000000100007802 */ /* 0x004fe20000000f00 */
[----:B------:R-:W-:Y:S01]  /*23e10*/  IMAD.MOV.U32 R3, RZ, RZ, 0x181f ;  /* 0x0000181fff037424 */ /* 0x000fe200078e00ff */
[----:B------:R-:W-:-:S02]  /*23e20*/  MOV R2, 0x23e40 ;  /* 0x00023e4000027802 */ /* 0x000fc40000000f00 */
[----:B-1-34-:R-:W-:Y:S05]  /*23e30*/  CALL.REL.NOINC `($__internal_13_$__cuda_sm70_shflsync_idx_p) ;  /* 0x00000d6000007944 */ /* 0x01afea0003c00000 */
[----:B------:R-:W-:Y:S01]  /*23e40*/  IMAD.MOV.U32 R8, RZ, RZ, R0 ;  /* 0x000000ffff087224 */ /* 0x000fe200078e0000 */
[----:B------:R-:W-:Y:S01]  /*23e50*/  MOV R0, 0x1 ;  /* 0x0000000100007802 */ /* 0x000fe20000000f00 */
[----:B------:R-:W-:Y:S01]  /*23e60*/  IMAD.MOV.U32 R203, RZ, RZ, R7 ;  /* 0x000000ffffcb7224 */ /* 0x000fe200078e0007 */
[----:B------:R-:W-:-:S02]  /*23e70*/  MOV R3, 0x181f ;  /* 0x0000181f00037802 */ /* 0x000fc40000000f00 */
[----:B------:R-:W-:Y:S02]  /*23e80*/  MOV R2, 0x23ea0 ;  /* 0x00023ea000027802 */ /* 0x000fe40000000f00 */
[----:B------:R-:W-:Y:S05]  /*23e90*/  CALL.REL.NOINC `($__internal_13_$__cuda_sm70_shflsync_idx_p) ;  /* 0x00000d0000007944 */ /* 0x000fea0003c00000 */
[----:B------:R-:W-:Y:S05]  /*23ea0*/  BRA `(.L_x_987) ;  /* 0xffffa73000007947 */ /* 0x000fea000383ffff */
.L_x_898:
[----:B------:R-:W-:Y:S01]  /*23eb0*/  IMAD.MOV.U32 R203, RZ, RZ, R6 ;  /* 0x000000ffffcb7224 */ /* 0x000fe200078e0006 */
[----:B--2---:R-:W-:Y:S01]  /*23ec0*/  MOV R0, 0x2 ;  /* 0x0000000200007802 */ /* 0x004fe20000000f00 */
[----:B------:R-:W-:Y:S01]  /*23ed0*/  IMAD.MOV.U32 R3, RZ, RZ, 0x181f ;  /* 0x0000181fff037424 */ /* 0x000fe200078e00ff */
[----:B------:R-:W-:Y:S02]  /*23ee0*/  MOV R2, 0x23f00 ;  /* 0x00023f0000027802 */ /* 0x000fe40000000f00 */
[----:B-1-34-:R-:W-:Y:S05]  /*23ef0*/  CALL.REL.NOINC `($__internal_13_$__cuda_sm70_shflsync_idx_p) ;  /* 0x00000ca000007944 */ /* 0x01afea0003c00000 */
[----:B------:R-:W-:Y:S01]  /*23f00*/  MOV R8, R0 ;  /* 0x0000000000087202 */ /* 0x000fe20000000f00 */
[----:B------:R-:W-:Y:S05]  /*23f10*/  BRA `(.L_x_988) ;  /* 0xffffa7f000007947 */ /* 0x000fea000383ffff */
.L_x_899:
[----:B------:R-:W-:Y:S01]  /*23f20*/  IMAD.MOV.U32 R203, RZ, RZ, R7 ;  /* 0x000000ffffcb7224 */ /* 0x000fe200078e0007 */
[----:B--2---:R-:W-:Y:S01]  /*23f30*/  MOV R0, 0x2 ;  /* 0x0000000200007802 */ /* 0x004fe20000000f00 */
[----:B------:R-:W-:Y:S01]  /*23f40*/  IMAD.MOV.U32 R3, RZ, RZ, 0x181f ;  /* 0x0000181fff037424 */ /* 0x000fe200078e00ff */
[----:B------:R-:W-:Y:S02]  /*23f50*/  MOV R2, 0x23f70 ;  /* 0x00023f7000027802 */ /* 0x000fe40000000f00 */
[----:B-1-34-:R-:W-:Y:S05]  /*23f60*/  CALL.REL.NOINC `($__internal_13_$__cuda_sm70_shflsync_idx_p) ;  /* 0x00000c3000007944 */ /* 0x01afea0003c00000 */
[----:B------:R-:W-:Y:S05]  /*23f70*/  BRA `(.L_x_989) ;  /* 0xffffa7b000007947 */ /* 0x000fea000383ffff */
.L_x_902:
[----:B------:R-:W-:Y:S01]  /*23f80*/  IMAD.MOV.U32 R203, RZ, RZ, R6 ;  /* 0x000000ffffcb7224 */ /* 0x000fe200078e0006 */
[----:B----4-:R-:W-:Y:S01]  /*23f90*/  MOV R0, 0x3 ;  /* 0x0000000300007802 */ /* 0x010fe20000000f00 */
[----:B---3--:R-:W-:Y:S01]  /*23fa0*/  IMAD.MOV.U32 R3, RZ, RZ, 0x181f ;  /* 0x0000181fff037424 */ /* 0x008fe200078e00ff */
[----:B------:R-:W-:-:S02]  /*23fb0*/  MOV R2, 0x23fd0 ;  /* 0x00023fd000027802 */ /* 0x000fc40000000f00 */
[----:B-12---:R-:W-:Y:S05]  /*23fc0*/  CALL.REL.NOINC `($__internal_13_$__cuda_sm70_shflsync_idx_p) ;  /* 0x00000bd000007944 */ /* 0x006fea0003c00000 */
[----:B------:R-:W-:Y:S01]  /*23fd0*/  IMAD.MOV.U32 R6, RZ, RZ, R0 ;  /* 0x000000ffff067224 */ /* 0x000fe200078e0000 */
[----:B------:R-:W-:Y:S01]  /*23fe0*/  MOV R0, 0x3 ;  /* 0x0000000300007802 */ /* 0x000fe20000000f00 */
[----:B------:R-:W-:Y:S01]  /*23ff0*/  IMAD.MOV.U32 R203, RZ, RZ, R7 ;  /* 0x000000ffffcb7224 */ /* 0x000fe200078e0007 */
[----:B------:R-:W-:-:S02]  /*24000*/  MOV R3, 0x181f ;  /* 0x0000181f00037802 */ /* 0x000fc40000000f00 */
[----:B------:R-:W-:Y:S02]  /*24010*/  MOV R2, 0x24030 ;  /* 0x0002403000027802 */ /* 0x000fe40000000f00 */
[----:B------:R-:W-:Y:S05]  /*24020*/  CALL.REL.NOINC `($__internal_13_$__cuda_sm70_shflsync_idx_p) ;  /* 0x00000b7000007944 */ /* 0x000fea0003c00000 */
[----:B------:R-:W-:Y:S05]  /*24030*/  BRA `(.L_x_990) ;  /* 0xffffa83000007947 */ /* 0x000fea000383ffff */
.L_x_904:
[----:B------:R-:W-:Y:S01]  /*24040*/  IMAD.MOV.U32 R203, RZ, RZ, R5 ;  /* 0x000000ffffcb7224 */ /* 0x000fe200078e0005 */
[----:B------:R-:W-:Y:S01]  /*24050*/  MOV R0, RZ ;  /* 0x000000ff00007202 */ /* 0x000fe20000000f00 */
[----:B------:R-:W-:Y:S01]  /*24060*/  IMAD.MOV.U32 R3, RZ, RZ, 0x1c1f ;  /* 0x00001c1fff037424 */ /* 0x000fe200078e00ff */
[----:B------:R-:W-:Y:S02]  /*24070*/  MOV R2, 0x24090 ;  /* 0x0002409000027802 */ /* 0x000fe40000000f00 */
[----:B--2---:R-:W-:Y:S05]  /*24080*/  CALL.REL.NOINC `($__internal_13_$__cuda_sm70_shflsync_idx_p) ;  /* 0x00000b1000007944 */ /* 0x004fea0003c00000 */
[----:B------:R-:W-:Y:S01]  /*24090*/  MOV R4, R0 ;  /* 0x0000000000047202 */ /* 0x000fe20000000f00 */
[----:B------:R-:W-:Y:S05]  /*240a0*/  BRA `(.L_x_991) ;  /* 0xffffaaf000007947 */ /* 0x000fea000383ffff */
.L_x_905:
[----:B------:R-:W-:Y:S01]  /*240b0*/  IMAD.MOV.U32 R203, RZ, RZ, R12 ;  /* 0x000000ffffcb7224 */ /* 0x000fe200078e000c */
[----:B------:R-:W-:Y:S01]  /*240c0*/  MOV R0, RZ ;  /* 0x000000ff00007202 */ /* 0x000fe20000000f00 */
[----:B------:R-:W-:Y:S01]  /*240d0*/  IMAD.MOV.U32 R3, RZ, RZ, 0x1c1f ;  /* 0x00001c1fff037424 */ /* 0x000fe200078e00ff */
[----:B------:R-:W-:Y:S02]  /*240e0*/  MOV R2, 0x24100 ;  /* 0x0002410000027802 */ /* 0x000fe40000000f00 */
[----:B-123--:R-:W-:Y:S05]  /*240f0*/  CALL.REL.NOINC `($__internal_13_$__cuda_sm70_shflsync_idx_p) ;  /* 0x00000aa000007944 */ /* 0x00efea0003c00000 */
[----:B------:R-:W-:Y:S05]  /*24100*/  BRA `(.L_x_992) ;  /* 0xffffaab000007947 */ /* 0x000fea000383ffff */
.L_x_908:
[----:B------:R-:W-:Y:S01]  /*24110*/  IMAD.MOV.U32 R203, RZ, RZ, R5 ;  /* 0x000000ffffcb7224 */ /* 0x000fe200078e0005 */
[----:B-1----:R-:W-:Y:S01]  /*24120*/  MOV R0, 0x1 ;  /* 0x0000000100007802 */ /* 0x002fe20000000f00 */
[----:B---3--:R-:W-:Y:S01]  /*24130*/  IMAD.MOV.U32 R3, RZ, RZ, 0x1c1f ;  /* 0x00001c1fff037424 */ /* 0x008fe200078e00ff */
[----:B------:R-:W-:-:S02]  /*24140*/  MOV R2, 0x24160 ;  /* 0x0002416000027802 */ /* 0x000fc40000000f00 */
[----:B--2-4-:R-:W-:Y:S05]  /*24150*/  CALL.REL.NOINC `($__internal_13_$__cuda_sm70_shflsync_idx_p) ;  /* 0x00000a4000007944 */ /* 0x014fea0003c00000 */
[----:B------:R-:W-:Y:S01]  /*24160*/  IMAD.MOV.U32 R4, RZ, RZ, R0 ;  /* 0x000000ffff047224 */ /* 0x000fe200078e0000 */
[----:B------:R-:W-:Y:S01]  /*24170*/  MOV R0, 0x1 ;  /* 0x0000000100007802 */ /* 0x000fe20000000f00 */
[----:B------:R-:W-:Y:S01]  /*24180*/  IMAD.MOV.U32 R203, RZ, RZ, R12 ;  /* 0x000000ffffcb7224 */ /* 0x000fe200078e000c */
[----:B------:R-:W-:-:S02]  /*24190*/  MOV R3, 0x1c1f ;  /* 0x00001c1f00037802 */ /* 0x000fc40000000f00 */
[----:B------:R-:W-:Y:S02]  /*241a0*/  MOV R2, 0x241c0 ;  /* 0x000241c000027802 */ /* 0x000fe40000000f00 */
[----:B------:R-:W-:Y:S05]  /*241b0*/  CALL.REL.NOINC `($__internal_13_$__cuda_sm70_shflsync_idx_p) ;  /* 0x000009e000007944 */ /* 0x000fea0003c00000 */
[----:B------:R-:W-:Y:S05]  /*241c0*/  BRA `(.L_x_993) ;  /* 0xffffb4b000007947 */ /* 0x000fea000383ffff */
.L_x_912:
[----:B------:R-:W-:Y:S01]  /*241d0*/  IMAD.MOV.U32 R203, RZ, RZ, R6 ;  /* 0x000000ffffcb7224 */ /* 0x000fe200078e0006 */
[----:B------:R-:W-:Y:S01]  /*241e0*/  MOV R0, RZ ;  /* 0x000000ff00007202 */ /* 0x000fe20000000f00 */
[----:B------:R-:W-:Y:S01]  /*241f0*/  IMAD.MOV.U32 R3, RZ, RZ, 0x181f ;  /* 0x0000181fff037424 */ /* 0x000fe200078e00ff */
[----:B------:R-:W-:Y:S02]  /*24200*/  MOV R2, 0x24220 ;  /* 0x0002422000027802 */ /* 0x000fe40000000f00 */
[----:B------:R-:W-:Y:S05]  /*24210*/  CALL.REL.NOINC `($__internal_13_$__cuda_sm70_shflsync_idx_p) ;  /* 0x0000098000007944 */ /* 0x000fea0003c00000 */
[----:B------:R-:W-:Y:S01]  /*24220*/  MOV R8, R0 ;  /* 0x0000000000087202 */ /* 0x000fe20000000f00 */
[----:B------:R-:W-:Y:S05]  /*24230*/  BRA `(.L_x_994) ;  /* 0xffffc6a000007947 */ /* 0x000fea000383ffff */
.L_x_913:
[----:B------:R-:W-:Y:S01]  /*24240*/  IMAD.MOV.U32 R203, RZ, RZ, R7 ;  /* 0x000000ffffcb7224 */ /* 0x000fe200078e0007 */
[----:B------:R-:W-:Y:S01]  /*24250*/  MOV R0, RZ ;  /* 0x000000ff00007202 */ /* 0x000fe20000000f00 */
[----:B------:R-:W-:Y:S01]  /*24260*/  IMAD.MOV.U32 R3, RZ, RZ, 0x181f ;  /* 0x0000181fff037424 */ /* 0x000fe200078e00ff */
[----:B------:R-:W-:Y:S02]  /*24270*/  MOV R2, 0x24290 ;  /* 0x0002429000027802 */ /* 0x000fe40000000f00 */
[----:B-12---:R-:W-:Y:S05]  /*24280*/  CALL.REL.NOINC `($__internal_13_$__cuda_sm70_shflsync_idx_p) ;  /* 0x0000091000007944 */ /* 0x006fea0003c00000 */
[----:B------:R-:W-:Y:S05]  /*24290*/  BRA `(.L_x_995) ;  /* 0xffffc66000007947 */ /* 0x000fea000383ffff */
.L_x_916:
[----:B------:R-:W-:Y:S01]  /*242a0*/  IMAD.MOV.U32 R203, RZ, RZ, R6 ;  /* 0x000000ffffcb7224 */ /* 0x000fe200078e0006 */
[----:B----4-:R-:W-:Y:S01]  /*242b0*/  MOV R0, 0x1 ;  /* 0x0000000100007802 */ /* 0x010fe20000000f00 */
[----:B--2---:R-:W-:Y:S01]  /*242c0*/  IMAD.MOV.U32 R3, RZ, RZ, 0x181f ;  /* 0x0000181fff037424 */ /* 0x004fe200078e00ff */
[----:B------:R-:W-:-:S02]  /*242d0*/  MOV R2, 0x242f0 ;  /* 0x000242f000027802 */ /* 0x000fc40000000f00 */
[----:B-1-3--:R-:W-:Y:S05]  /*242e0*/  CALL.REL.NOINC `($__internal_13_$__cuda_sm70_shflsync_idx_p) ;  /* 0x000008b000007944 */ /* 0x00afea0003c00000 */
[----:B------:R-:W-:Y:S01]  /*242f0*/  IMAD.MOV.U32 R8, RZ, RZ, R0 ;  /* 0x000000ffff087224 */ /* 0x000fe200078e0000 */
[----:B------:R-:W-:Y:S01]  /*24300*/  MOV R0, 0x1 ;  /* 0x0000000100007802 */ /* 0x000fe20000000f00 */
[----:B------:R-:W-:Y:S01]  /*24310*/  IMAD.MOV.U32 R203, RZ, RZ, R7 ;  /* 0x000000ffffcb7224 */ /* 0x000fe200078e0007 */
[----:B------:R-:W-:-:S02]  /*24320*/  MOV R3, 0x181f ;  /* 0x0000181f00037802 */ /* 0x000fc40000000f00 */
[----:B------:R-:W-:Y:S02]  /*24330*/  MOV R2, 0x24350 ;  /* 0x0002435000027802 */ /* 0x000fe40000000f00 */
[----:B------:R-:W-:Y:S05]  /*24340*/  CALL.REL.NOINC `($__internal_13_$__cuda_sm70_shflsync_idx_p) ;  /* 0x0000085000007944 */ /* 0x000fea0003c00000 */
[----:B------:R-:W-:Y:S05]  /*24350*/  BRA `(.L_x_996) ;  /* 0xffffc6e000007947 */ /* 0x000fea000383ffff */
.L_x_919:
[----:B------:R-:W-:Y:S01]  /*24360*/  IMAD.MOV.U32 R203, RZ, RZ, R6 ;  /* 0x000000ffffcb7224 */ /* 0x000fe200078e0006 */
[----:B----4-:R-:W-:Y:S01]  /*24370*/  MOV R0, 0x2 ;  /* 0x0000000200007802 */ /* 0x010fe20000000f00 */
[----:B-1----:R-:W-:Y:S01]  /*24380*/  IMAD.MOV.U32 R3, RZ, RZ, 0x181f ;  /* 0x0000181fff037424 */ /* 0x002fe200078e00ff */
[----:B------:R-:W-:Y:S02]  /*24390*/  MOV R2, 0x243b0 ;  /* 0x000243b000027802 */ /* 0x000fe40000000f00 */
[----:B--23--:R-:W-:Y:S05]  /*243a0*/  CALL.REL.NOINC `($__internal_13_$__cuda_sm70_shflsync_idx_p) ;  /* 0x000007f000007944 */ /* 0x00cfea0003c00000 */
[----:B------:R-:W-:Y:S01]  /*243b0*/  MOV R8, R0 ;  /* 0x0000000000087202 */ /* 0x000fe20000000f00 */
[----:B------:R-:W-:Y:S05]  /*243c0*/  BRA `(.L_x_997) ;  /* 0xffffc7a000007947 */ /* 0x000fea000383ffff */
.L_x_920:
[----:B------:R-:W-:Y:S01]  /*243d0*/  IMAD.MOV.U32 R203, RZ, RZ, R7 ;  /* 0x000000ffffcb7224 */ /* 0x000fe200078e0007 */
[----:B----4-:R-:W-:Y:S01]  /*243e0*/  MOV R0, 0x2 ;  /* 0x0000000200007802 */ /* 0x010fe20000000f00 */
[----:B------:R-:W-:Y:S01]  /*243f0*/  IMAD.MOV.U32 R3, RZ, RZ, 0x181f ;  /* 0x0000181fff037424 */ /* 0x000fe200078e00ff */
[----:B------:R-:W-:Y:S02]  /*24400*/  MOV R2, 0x24420 ;  /* 0x0002442000027802 */ /* 0x000fe40000000f00 */
[----:B-123--:R-:W-:Y:S05]  /*24410*/  CALL.REL.NOINC `($__internal_13_$__cuda_sm70_shflsync_idx_p) ;  /* 0x0000078000007944 */ /* 0x00efea0003c00000 */
[----:B------:R-:W-:Y:S05]  /*24420*/  BRA `(.L_x_998) ;  /* 0xffffc76000007947 */ /* 0x000fea000383ffff */
.L_x_923:
[----:B------:R-:W-:Y:S01]  /*24430*/  IMAD.MOV.U32 R203, RZ, RZ, R6 ;  /* 0x000000ffffcb7224 */ /* 0x000fe200078e0006 */
[----:B-1----:R-:W-:Y:S01]  /*24440*/  MOV R0, 0x3 ;  /* 0x0000000300007802 */ /* 0x002fe20000000f00 */
[----:B------:R-:W-:Y:S01]  /*24450*/  IMAD.MOV.U32 R3, RZ, RZ, 0x181f ;  /* 0x0000181fff037424 */ /* 0x000fe200078e00ff */
[----:B------:R-:W-:-:S02]  /*24460*/  MOV R2, 0x24480 ;  /* 0x0002448000027802 */ /* 0x000fc40000000f00 */
[----:B--234-:R-:W-:Y:S05]  /*24470*/  CALL.REL.NOINC `($__internal_13_$__cuda_sm70_shflsync_idx_p) ;  /* 0x0000072000007944 */ /* 0x01cfea0003c00000 */
[----:B------:R-:W-:Y:S01]  /*24480*/  IMAD.MOV.U32 R6, RZ, RZ, R0 ;  /* 0x000000ffff067224 */ /* 0x000fe200078e0000 */
[----:B------:R-:W-:Y:S01]  /*24490*/  MOV R0, 0x3 ;  /* 0x0000000300007802 */ /* 0x000fe20000000f00 */
[----:B------:R-:W-:Y:S01]  /*244a0*/  IMAD.MOV.U32 R203, RZ, RZ, R7 ;  /* 0x000000ffffcb7224 */ /* 0x000fe200078e0007 */
[----:B------:R-:W-:-:S02]  /*244b0*/  MOV R3, 0x181f ;  /* 0x0000181f00037802 */ /* 0x000fc40000000f00 */
[----:B------:R-:W-:Y:S02]  /*244c0*/  MOV R2, 0x244e0 ;  /* 0x000244e000027802 */ /* 0x000fe40000000f00 */
[----:B------:R-:W-:Y:S05]  /*244d0*/  CALL.REL.NOINC `($__internal_13_$__cuda_sm70_shflsync_idx_p) ;  /* 0x000006c000007944 */ /* 0x000fea0003c00000 */
[----:B------:R-:W-:Y:S01]  /*244e0*/  MOV R7, R0 ;  /* 0x0000000000077202 */ /* 0x000fe20000000f00 */
[----:B------:R-:W-:Y:S05]  /*244f0*/  BRA `(.L_x_999) ;  /* 0xffffc7d000007947 */ /* 0x000fea000383ffff */
.L_x_925:
[----:B------:R-:W-:Y:S01]  /*24500*/  IMAD.MOV.U32 R203, RZ, RZ, R86 ;  /* 0x000000ffffcb7224 */ /* 0x000fe200078e0056 */
[----:B------:R-:W-:Y:S01]  /*24510*/  MOV R0, RZ ;  /* 0x000000ff00007202 */ /* 0x000fe20000000f00 */
[----:B------:R-:W-:Y:S01]  /*24520*/  IMAD.MOV.U32 R3, RZ, RZ, 0x1f ;  /* 0x0000001fff037424 */ /* 0x000fe200078e00ff */
[----:B------:R-:W-:Y:S02]  /*24530*/  MOV R2, 0x24550 ;  /* 0x0002455000027802 */ /* 0x000fe40000000f00 */
[----:B-1-34-:R-:W-:Y:S05]  /*24540*/  CALL.REL.NOINC `($__internal_13_$__cuda_sm70_shflsync_idx_p) ;  /* 0x0000065000007944 */ /* 0x01afea0003c00000 */
[----:B------:R-:W-:Y:S01]  /*24550*/  MOV R9, R0 ;  /* 0x0000000000097202 */ /* 0x000fe20000000f00 */
[----:B------:R-:W-:Y:S05]  /*24560*/  BRA `(.L_x_1000) ;  /* 0xffffc93000007947 */ /* 0x000fea000383ffff */
.L_x_926:
[----:B------:R-:W-:Y:S01]  /*24570*/  IMAD.MOV.U32 R203, RZ, RZ, R86 ;  /* 0x000000ffffcb7224 */ /* 0x000fe200078e0056 */
[----:B------:R-:W-:Y:S01]  /*24580*/  MOV R0, 0x1 ;  /* 0x0000000100007802 */ /* 0x000fe20000000f00 */
[----:B------:R-:W-:Y:S01]  /*24590*/  IMAD.MOV.U32 R3, RZ, RZ, 0x1f ;  /* 0x0000001fff037424 */ /* 0x000fe200078e00ff */
[----:B------:R-:W-:Y:S02]  /*245a0*/  MOV R2, 0x245c0 ;  /* 0x000245c000027802 */ /* 0x000fe40000000f00 */
[----:B-1234-:R-:W-:Y:S05]  /*245b0*/  CALL.REL.NOINC `($__internal_13_$__cuda_sm70_shflsync_idx_p) ;  /* 0x000005e000007944 */ /* 0x01efea0003c00000 */
[----:B------:R-:W-:Y:S01]  /*245c0*/  MOV R6, R0 ;  /* 0x0000000000067202 */ /* 0x000fe20000000f00 */
[----:B------:R-:W-:Y:S05]  /*245d0*/  BRA `(.L_x_1001) ;  /* 0xffffc8e000007947 */ /* 0x000fea000383ffff */
.L_x_927:
[----:B------:R-:W-:Y:S02]  /*245e0*/  MOV R3, 0x1 ;  /* 0x0000000100037802 */ /* 0x000fe40000000f00 */
[----:B------:R-:W-:-:S02]  /*245f0*/  MOV R2, 0x24610 ;  /* 0x0002461000027802 */ /* 0x000fc40000000f00 */
[----:B--23--:R-:W-:Y:S05]  /*24600*/  CALL.REL.NOINC `($__internal_14_$__cuda_sm70_shflsync_up_p) ;  /* 0x000005e000007944 */ /* 0x00cfea0003c00000 */
[----:B------:R-:W-:Y:S05]  /*24610*/  BRA `(.L_x_1002) ;  /* 0xffffc9c000007947 */ /* 0x000fea000383ffff */
.L_x_928:
[----:B------:R-:W-:Y:S02]  /*24620*/  MOV R3, 0x2 ;  /* 0x0000000200037802 */ /* 0x000fe40000000f00 */
[----:B------:R-:W-:-:S02]  /*24630*/  MOV R2, 0x24650 ;  /* 0x0002465000027802 */ /* 0x000fc40000000f00 */
[----:B--23--:R-:W-:Y:S05]  /*24640*/  CALL.REL.NOINC `($__internal_14_$__cuda_sm70_shflsync_up_p) ;  /* 0x000005a000007944 */ /* 0x00cfea0003c00000 */
[----:B------:R-:W-:Y:S02]  /*24650*/  SEL R3, R4, RZ, P1 ;  /* 0x000000ff04037207 */ /* 0x000fe40000800000 */
[----:B------:R-:W-:-:S03]  /*24660*/  MOV R2, 0x246a0 ;  /* 0x000246a000027802 */ /* 0x000fc60000000f00 */
[----:B------:R-:W-:Y:S02]  /*24670*/  IMAD.IADD R0, R0, 0x1, R3 ;  /* 0x0000000100007824 */ /* 0x000fe400078e0203 */
[----:B------:R-:W-:Y:S02]  /*24680*/  IMAD.MOV.U32 R3, RZ, RZ, 0x4 ;  /* 0x00000004ff037424 */ /* 0x000fe400078e00ff */
        /* <DEDUP_REMOVED lines=19> */
.L_x_932:
[----:B------:R-:W-:Y:S02]  /*247c0*/  MOV R3, 0x1 ;  /* 0x0000000100037802 */ /* 0x000fe40000000f00 */
[----:B------:R-:W-:-:S02]  /*247d0*/  MOV R2, 0x247f0 ;  /* 0x000247f000027802 */ /* 0x000fc40000000f00 */
[----:B---3--:R-:W-:Y:S05]  /*247e0*/  CALL.REL.NOINC `($__internal_14_$__cuda_sm70_shflsync_up_p) ;  /* 0x0000040000007944 */ /* 0x008fea0003c00000 */
[----:B------:R-:W-:Y:S01]  /*247f0*/  MOV R2, R4 ;  /* 0x0000000400027202 */ /* 0x000fe20000000f00 */
[----:B------:R-:W-:Y:S05]  /*24800*/  BRA `(.L_x_1004) ;  /* 0xffffca3000007947 */ /* 0x000fea000383ffff */
.L_x_933:
[----:B------:R-:W-:Y:S02]  /*24810*/  MOV R3, 0x2 ;  /* 0x0000000200037802 */ /* 0x000fe40000000f00 */
[----:B------:R-:W-:-:S02]  /*24820*/  MOV R2, 0x24840 ;  /* 0x0002484000027802 */ /* 0x000fc40000000f00 */
[----:B---3--:R-:W-:Y:S05]  /*24830*/  CALL.REL.NOINC `($__internal_14_$__cuda_sm70_shflsync_up_p) ;  /* 0x000003b000007944 */ /* 0x008fea0003c00000 */
        /* <DEDUP_REMOVED lines=23> */
.L_x_935:
[----:B------:R-:W-:Y:S02]  /*249b0*/  SEL R0, RZ, 0x1, P0 ;  /* 0x00000001ff007807 */ /* 0x000fe40000000000 */
[----:B------:R-:W-:-:S02]  /*249c0*/  MOV R2, 0x249e0 ;  /* 0x000249e000027802 */ /* 0x000fc40000000f00 */
[----:B-1-3--:R-:W-:Y:S05]  /*249d0*/  CALL.REL.NOINC `($__internal_15_$__cuda_sm70_votesync_ballot) ;  /* 0x0000027000007944 */ /* 0x00afea0003c00000 */
[----:B------:R-:W-:Y:S01]  /*249e0*/  MOV R10, R0 ;  /* 0x00000000000a7202 */ /* 0x000fe20000000f00 */
[----:B------:R-:W-:Y:S05]  /*249f0*/  BRA `(.L_x_1006) ;  /* 0xffffc9d000007947 */ /* 0x000fea000383ffff */
.L_x_936:
[----:B------:R-:W-:Y:S01]  /*24a00*/  IMAD.MOV.U32 R203, RZ, RZ, R7 ;  /* 0x000000ffffcb7224 */ /* 0x000fe200078e0007 */
[----:B------:R-:W-:Y:S01]  /*24a10*/  MOV R0, R6 ;  /* 0x0000000600007202 */ /* 0x000fe20000000f00 */
[----:B------:R-:W-:Y:S01]  /*24a20*/  IMAD.MOV.U32 R3, RZ, RZ, 0x1f ;  /* 0x0000001fff037424 */ /* 0x000fe200078e00ff */
[----:B------:R-:W-:-:S02]  /*24a30*/  MOV R2, 0x24a50 ;  /* 0x00024a5000027802 */ /* 0x000fc40000000f00 */
[----:B-1-3--:R-:W-:Y:S05]  /*24a40*/  CALL.REL.NOINC `($__internal_13_$__cuda_sm70_shflsync_idx_p) ;  /* 0x0000015000007944 */ /* 0x00afea0003c00000 */
[----:B------:R-:W-:Y:S01]  /*24a50*/  IMAD.MOV.U32 R7, RZ, RZ, R0 ;  /* 0x000000ffff077224 */ /* 0x000fe200078e0000 */
[----:B------:R-:W-:Y:S01]  /*24a60*/  MOV R0, R6 ;  /* 0x0000000600007202 */ /* 0x000fe20000000f00 */
[----:B------:R-:W-:Y:S01]  /*24a70*/  IMAD.MOV.U32 R203, RZ, RZ, R8 ;  /* 0x000000ffffcb7224 */ /* 0x000fe200078e0008 */
[----:B------:R-:W-:-:S02]  /*24a80*/  MOV R3, 0x1f ;  /* 0x0000001f00037802 */ /* 0x000fc40000000f00 */
[----:B------:R-:W-:Y:S02]  /*24a90*/  MOV R2, 0x24ab0 ;  /* 0x00024ab000027802 */ /* 0x000fe40000000f00 */
[----:B------:R-:W-:Y:S05]  /*24aa0*/  CALL.REL.NOINC `($__internal_13_$__cuda_sm70_shflsync_idx_p) ;  /* 0x000000f000007944 */ /* 0x000fea0003c00000 */
[----:B------:R-:W-:Y:S01]  /*24ab0*/  MOV R5, R0 ;  /* 0x0000000000057202 */ /* 0x000fe20000000f00 */
[----:B------:R-:W-:Y:S05]  /*24ac0*/  BRA `(.L_x_1007) ;  /* 0xffffc95000007947 */ /* 0x000fea000383ffff */
.L_x_939:
[----:B------:R-:W-:Y:S01]  /*24ad0*/  IMAD.MOV.U32 R203, RZ, RZ, R4 ;  /* 0x000000ffffcb7224 */ /* 0x000fe200078e0004 */
[----:B------:R-:W-:Y:S01]  /*24ae0*/  MOV R0, R6 ;  /* 0x0000000600007202 */ /* 0x000fe20000000f00 */
[----:B------:R-:W-:Y:S01]  /*24af0*/  IMAD.MOV.U32 R3, RZ, RZ, 0x1f ;  /* 0x0000001fff037424 */ /* 0x000fe200078e00ff */
[----:B------:R-:W-:Y:S02]  /*24b00*/  MOV R2, 0x24b20 ;  /* 0x00024b2000027802 */ /* 0x000fe40000000f00 */
[----:B-1-34-:R-:W-:Y:S05]  /*24b10*/  CALL.REL.NOINC `($__internal_13_$__cuda_sm70_shflsync_idx_p) ;  /* 0x0000008000007944 */ /* 0x01afea0003c00000 */
[----:B------:R-:W-:Y:S01]  /*24b20*/  MOV R12, R0 ;  /* 0x00000000000c7202 */ /* 0x000fe20000000f00 */
[----:B------:R-:W-:Y:S05]  /*24b30*/  BRA `(.L_x_938) ;  /* 0xffffc94000007947 */ /* 0x000fea000383ffff */
        .weak           $__internal_12_$__cuda_sm70_shflsync_bfly_p
        .type           $__internal_12_$__cuda_sm70_shflsync_bfly_p,@function
        .size           $__internal_12_$__cuda_sm70_shflsync_bfly_p,($__internal_13_$__cuda_sm70_shflsync_idx_p - $__internal_12_$__cuda_sm70_shflsync_bfly_p)
$__internal_12_$__cuda_sm70_shflsync_bfly_p:
[----:B------:R-:W-:Y:S02]  /*24b40*/  MOV R149, 0xffffffff ;  /* 0xffffffff00957802 */ /* 0x000fe40000000f00 */
[----:B------:R-:W-:Y:S02]  /*24b50*/  MOV R3, 0x1f ;  /* 0x0000001f00037802 */ /* 0x000fe40000000f00 */
[----:B------:R-:W-:Y:S04]  /*24b60*/  WARPSYNC R149 ;  /* 0x0000009500007348 */ /* 0x000fe80003800000 */
[----:B------:R1:W2:Y:S02]  /*24b70*/  SHFL.BFLY PT, R0, R100, R0, R3 ;  /* 0x0c00000064007389 */ /* 0x0002a400000e0003 */
[----:B-1----:R-:W-:-:S04]  /*24b80*/  MOV R3, 0x0 ;  /* 0x0000000000037802 */ /* 0x002fc80000000f00 */
[----:B--2---:R-:W-:Y:S05]  /*24b90*/  RET.REL.NODEC R2 `(_ZN7cutlass13device_kernelIN5flash19enable_sm80_to_sm89INS1_16FlashAttnFwdSm80INS1_25CollectiveMainloopFwdSm80ILi8ELi1ELb0EN4cute5tupleIJNS5_1CILi128EEENS7_ILi64EEENS7_ILi192EEEEEELi192ENS_6half_tEfNS_4arch4Sm80ELb0ELb1ELb0ELb1ELb1ELb1ELb1ELb1EEENS1_21CollectiveEpilogueFwdINS6_IJS8_SA_S9_EEENS6_IJNS7_ILi1EEESI_SI_EEESC_SE_Li256ELb1ELb1ELb1ELb0EEENS1_36VarlenDynamicPersistentTileSchedulerILi128ELi64ELi256ELi256ELb1ELb1ELb0ELb1ELb0ELb1EEEEEEEEEvNT_6ParamsE) ;  /* 0xfffdb46002007950 */ /* 0x004fea0003c3ffff */
        .weak           $__internal_13_$__cuda_sm70_shflsync_idx_p
        .type           $__internal_13_$__cuda_sm70_shflsync_idx_p,@function
        .size           $__internal_13_$__cuda_sm70_shflsync_idx_p,($__internal_14_$__cuda_sm70_shflsync_up_p - $__internal_13_$__cuda_sm70_shflsync_idx_p)
$__internal_13_$__cuda_sm70_shflsync_idx_p:
[----:B------:R-:W-:-:S04]  /*24ba0*/  MOV R204, 0xffffffff ;  /* 0xffffffff00cc7802 */ /* 0x000fc80000000f00 */
[----:B------:R-:W-:Y:S04]  /*24bb0*/  WARPSYNC R204 ;  /* 0x000000cc00007348 */ /* 0x000fe80003800000 */
[----:B------:R1:W2:Y:S02]  /*24bc0*/  SHFL.IDX PT, R0, R203, R0, R3 ;  /* 0x00000000cb007389 */ /* 0x0002a400000e0003 */
[----:B-1----:R-:W-:-:S04]  /*24bd0*/  MOV R3, 0x0 ;  /* 0x0000000000037802 */ /* 0x002fc80000000f00 */
[----:B--2---:R-:W-:Y:S05]  /*24be0*/  RET.REL.NODEC R2 `(_ZN7cutlass13device_kernelIN5flash19enable_sm80_to_sm89INS1_16FlashAttnFwdSm80INS1_25CollectiveMainloopFwdSm80ILi8ELi1ELb0EN4cute5tupleIJNS5_1CILi128EEENS7_ILi64EEENS7_ILi192EEEEEELi192ENS_6half_tEfNS_4arch4Sm80ELb0ELb1ELb0ELb1ELb1ELb1ELb1ELb1EEENS1_21CollectiveEpilogueFwdINS6_IJS8_SA_S9_EEENS6_IJNS7_ILi1EEESI_SI_EEESC_SE_Li256ELb1ELb1ELb1ELb0EEENS1_36VarlenDynamicPersistentTileSchedulerILi128ELi64ELi256ELi256ELb1ELb1ELb0ELb1ELb0ELb1EEEEEEEEEvNT_6ParamsE) ;  /* 0xfffdb41002007950 */ /* 0x004fea0003c3ffff */
        .weak           $__internal_14_$__cuda_sm70_shflsync_up_p
        .type           $__internal_14_$__cuda_sm70_shflsync_up_p,@function
        .size           $__internal_14_$__cuda_sm70_shflsync_up_p,($__internal_15_$__cuda_sm70_votesync_ballot - $__internal_14_$__cuda_sm70_shflsync_up_p)
$__internal_14_$__cuda_sm70_shflsync_up_p:
[----:B------:R-:W-:Y:S02]  /*24bf0*/  MOV R4, RZ ;  /* 0x000000ff00047202 */ /* 0x000fe40000000f00 */
[----:B------:R-:W-:-:S04]  /*24c00*/  MOV R10, 0xffffffff ;  /* 0xffffffff000a7802 */ /* 0x000fc80000000f00 */
[----:B------:R-:W-:Y:S04]  /*24c10*/  WARPSYNC R10 ;  /* 0x0000000a00007348 */ /* 0x000fe80003800000 */
[----:B------:R1:W2:Y:S02]  /*24c20*/  SHFL.UP PT, R4, R0, R3, R4 ;  /* 0x0400000300047389 */ /* 0x0002a400000e0004 */
[----:B-1----:R-:W-:-:S04]  /*24c30*/  MOV R3, 0x0 ;  /* 0x0000000000037802 */ /* 0x002fc80000000f00 */
[----:B--2---:R-:W-:Y:S05]  /*24c40*/  RET.REL.NODEC R2 `(_ZN7cutlass13device_kernelIN5flash19enable_sm80_to_sm89INS1_16FlashAttnFwdSm80INS1_25CollectiveMainloopFwdSm80ILi8ELi1ELb0EN4cute5tupleIJNS5_1CILi128EEENS7_ILi64EEENS7_ILi192EEEEEELi192ENS_6half_tEfNS_4arch4Sm80ELb0ELb1ELb0ELb1ELb1ELb1ELb1ELb1EEENS1_21CollectiveEpilogueFwdINS6_IJS8_SA_S9_EEENS6_IJNS7_ILi1EEESI_SI_EEESC_SE_Li256ELb1ELb1ELb1ELb0EEENS1_36VarlenDynamicPersistentTileSchedulerILi128ELi64ELi256ELi256ELb1ELb1ELb0ELb1ELb0ELb1EEEEEEEEEvNT_6ParamsE) ;  /* 0xfffdb3b002007950 */ /* 0x004fea0003c3ffff */
        .weak           $__internal_15_$__cuda_sm70_votesync_ballot
        .type           $__internal_15_$__cuda_sm70_votesync_ballot,@function
        .size           $__internal_15_$__cuda_sm70_votesync_ballot,(.L_x_3102 - $__internal_15_$__cuda_sm70_votesync_ballot)
$__internal_15_$__cuda_sm70_votesync_ballot:
[----:B------:R-:W-:Y:S01]  /*24c50*/  ISETP.NE.U32.AND P0, PT, R0, 0x1, PT ;  /* 0x000000010000780c */ /* 0x000fe20003f05070 */
[----:B------:R-:W-:-:S04]  /*24c60*/  IMAD.MOV.U32 R3, RZ, RZ, -0x1 ;  /* 0xffffffffff037424 */ /* 0x000fc800078e00ff */
[----:B------:R-:W-:Y:S08]  /*24c70*/  WARPSYNC R3 ;  /* 0x0000000300007348 */ /* 0x000ff00003800000 */
[----:B------:R-:W-:-:S04]  /*24c80*/  VOTE.ANY R0, PT, !P0 ;  /* 0x0000000000007806 */ /* 0x000fc800040e0100 */
[----:B------:R-:W-:Y:S01]  /*24c90*/  LOP3.LUT R0, R0, R3, RZ, 0xc0, !PT ;  /* 0x0000000300007212 */ /* 0x000fe200078ec0ff */
[----:B------:R-:W-:-:S04]  /*24ca0*/  IMAD.MOV.U32 R3, RZ, RZ, 0x0 ;  /* 0x00000000ff037424 */ /* 0x000fc800078e00ff */
[----:B------:R-:W-:Y:S05]  /*24cb0*/  RET.REL.NODEC R2 `(_ZN7cutlass13device_kernelIN5flash19enable_sm80_to_sm89INS1_16FlashAttnFwdSm80INS1_25CollectiveMainloopFwdSm80ILi8ELi1ELb0EN4cute5tupleIJNS5_1CILi128EEENS7_ILi64EEENS7_ILi192EEEEEELi192ENS_6half_tEfNS_4arch4Sm80ELb0ELb1ELb0ELb1ELb1ELb1ELb1ELb1EEENS1_21CollectiveEpilogueFwdINS6_IJS8_SA_S9_EEENS6_IJNS7_ILi1EEESI_SI_EEESC_SE_Li256ELb1ELb1ELb1ELb0EEENS1_36VarlenDynamicPersistentTileSchedulerILi128ELi64ELi256ELi256ELb1ELb1ELb0ELb1ELb0ELb1EEEEEEEEEvNT_6ParamsE) ;  /* 0xfffdb34002007950 */ /* 0x000fea0003c3ffff */
.L_x_1008:
        /* <DEDUP_REMOVED lines=12> */
.L_x_3102:


//--------------------- .text._ZN7cutlass13device_kernelIN5flash19enable_sm80_to_sm89INS1_16FlashAttnFwdSm80INS1_25CollectiveMainloopFwdSm80ILi8ELi1ELb0EN4cute5tupleIJNS5_1CILi128EEENS7_ILi64EEENS7_ILi192EEEEEELi192ENS_6half_tEfNS_4arch4Sm80ELb1ELb0ELb0ELb0ELb1ELb0ELb1ELb1EEENS1_21CollectiveEpilogueFwdINS6_IJS8_SA_S9_EEENS6_IJNS7_ILi1EEESI_SI_EEESC_SE_Li256ELb0ELb1ELb1ELb0EEENS1_30DynamicPersistentTileSchedulerILi256ELi256ELb1ELb1ELb0EEEEEEEEEvNT_6ParamsE --------------------------
	.section	.text._ZN7cutlass13device_kernelIN5flash19enable_sm80_to_sm89INS1_16FlashAttnFwdSm80INS1_25CollectiveMainloopFwdSm80ILi8ELi1ELb0EN4cute5tupleIJNS5_1CILi128EEENS7_ILi64EEENS7_ILi192EEEEEELi192ENS_6half_tEfNS_4arch4Sm80ELb1ELb0ELb0ELb0ELb1ELb0ELb1ELb1EEENS1_21CollectiveEpilogueFwdINS6_IJS8_SA_S9_EEENS6_IJNS7_ILi1EEESI_SI_EEESC_SE_Li256ELb0ELb1ELb1ELb0EEENS1_30DynamicPersistentTileSchedulerILi256ELi256ELb1ELb1ELb0EEEEEEEEEvNT_6ParamsE,"ax",@progbits
	.sectioninfo	@"SHI_REGISTERS=255"
	.align	128
.text._ZN7cutlass13device_kernelIN5flash19enable_sm80_to_sm89INS1_16FlashAttnFwdSm80INS1_25CollectiveMainloopFwdSm80ILi8ELi1ELb0EN4cute5tupleIJNS5_1CILi128EEENS7_ILi64EEENS7_ILi192EEEEEELi192ENS_6half_tEfNS_4arch4Sm80ELb1ELb0ELb0ELb0ELb1ELb0ELb1ELb1EEENS1_21CollectiveEpilogueFwdINS6_IJS8_SA_S9_EEENS6_IJNS7_ILi1EEESI_SI_EEESC_SE_Li256ELb0ELb1ELb1ELb0EEENS1_30DynamicPersistentTileSchedulerILi256ELi256ELb1ELb1ELb0EEEEEEEEEvNT_6ParamsE:
        .type           _ZN7cutlass13device_kernelIN5flash19enable_sm80_to_sm89INS1_16FlashAttnFwdSm80INS1_25CollectiveMainloopFwdSm80ILi8ELi1ELb0EN4cute5tupleIJNS5_1CILi128EEENS7_ILi64EEENS7_ILi192EEEEEELi192ENS_6half_tEfNS_4arch4Sm80ELb1ELb0ELb0ELb0ELb1ELb0ELb1ELb1EEENS1_21CollectiveEpilogueFwdINS6_IJS8_SA_S9_EEENS6_IJNS7_ILi1EEESI_SI_EEESC_SE_Li256ELb0ELb1ELb1ELb0EEENS1_30DynamicPersistentTileSchedulerILi256ELi256ELb1ELb1ELb0EEEEEEEEEvNT_6ParamsE,@function
        .size           _ZN7cutlass13device_kernelIN5flash19enable_sm80_to_sm89INS1_16FlashAttnFwdSm80INS1_25CollectiveMainloopFwdSm80ILi8ELi1ELb0EN4cute5tupleIJNS5_1CILi128EEENS7_ILi64EEENS7_ILi192EEEEEELi192ENS_6half_tEfNS_4arch4Sm80ELb1ELb0ELb0ELb0ELb1ELb0ELb1ELb1EEENS1_21CollectiveEpilogueFwdINS6_IJS8_SA_S9_EEENS6_IJNS7_ILi1EEESI_SI_EEESC_SE_Li256ELb0ELb1ELb1ELb0EEENS1_30DynamicPersistentTileSchedulerILi256ELi256ELb1ELb1ELb0EEEEEEEEEvNT_6ParamsE,(.L_x_3107 - _ZN7cutlass13device_kernelIN5flash19enable_sm80_to_sm89INS1_16FlashAttnFwdSm80INS1_25CollectiveMainloopFwdSm80ILi8ELi1ELb0EN4cute5tupleIJNS5_1CILi128EEENS7_ILi64EEENS7_ILi192EEEEEELi192ENS_6half_tEfNS_4arch4Sm80ELb1ELb0ELb0ELb0ELb1ELb0ELb1ELb1EEENS1_21CollectiveEpilogueFwdINS6_IJS8_SA_S9_EEENS6_IJNS7_ILi1EEESI_SI_EEESC_SE_Li256ELb0ELb1ELb1ELb0EEENS1_30DynamicPersistentTileSchedulerILi256ELi256ELb1ELb1ELb0EEEEEEEEEvNT_6ParamsE)
        .other          _ZN7cutlass13device_kernelIN5flash19enable_sm80_to_sm89INS1_16FlashAttnFwdSm80INS1_25CollectiveMainloopFwdSm80ILi8ELi1ELb0EN4cute5tupleIJNS5_1CILi128EEENS7_ILi64EEENS7_ILi192EEEEEELi192ENS_6half_tEfNS_4arch4Sm80ELb1ELb0ELb0ELb0ELb1ELb0ELb1ELb1EEENS1_21CollectiveEpilogueFwdINS6_IJS8_SA_S9_EEENS6_IJNS7_ILi1EEESI_SI_EEESC_SE_Li256ELb0ELb1ELb1ELb0EEENS1_30DynamicPersistentTileSchedulerILi256ELi256ELb1ELb1ELb0EEEEEEEEEvNT_6ParamsE,@"STO_CUDA_ENTRY STV_DEFAULT"
_ZN7cutlass13device_kernelIN5flash19enable_sm80_to_sm89INS1_16FlashAttnFwdSm80INS1_25CollectiveMainloopFwdSm80ILi8ELi1ELb0EN4cute5tupleIJNS5_1CILi128EEENS7_ILi64EEENS7_ILi192EEEEEELi192ENS_6half_tEfNS_4arch4Sm80ELb1ELb0ELb0ELb0ELb1ELb0ELb1ELb1EEENS1_21CollectiveEpilogueFwdINS6_IJS8_SA_S9_EEENS6_IJNS7_ILi1EEESI_SI_EEESC_SE_Li256ELb0ELb1ELb1ELb0EEENS1_30DynamicPersistentTileSchedulerILi256ELi256ELb1ELb1ELb0EEEEEEEEEvNT_6ParamsE:
[----:B------:R-:W-:-:S03]  /*0000*/  MOV R1, c[0x0][0x28] ;  /* 0x00000a0000017a02 */ /* 0x000fc60000000f00 */
[----:B------:R-:W1:Y:S01]  /*0010*/  S2R R16, SR_TID.X ;  /* 0x0000000000107919 */ /* 0x000e620000002100 */
[----:B------:R-:W-:-:S03]  /*0020*/  IADD3 R1, R1, -0x10, RZ ;  /* 0xfffffff001017810 */ /* 0x000fc60007ffe0ff */
[----:B------:R-:W2:Y:S01]  /*0030*/  S2R R236, SR_CTAID.X ;  /* 0x0000000000ec7919 */ /* 0x000ea20000002500 */
[----:B-1----:R-:W-:-:S05]  /*0040*/  SHF.R.U32.HI R2, RZ, 0x5, R16 ;  /* 0x00000005ff027819 */ /* 0x002fca0000011610 */
[----:B------:R-:W1:Y:S02]  /*0050*/  SHFL.IDX PT, R0, R2, RZ, 0x1f ;  /* 0x00001fff02007589 */ /* 0x000e6400000e0000 */
[----:B-1----:R-:W-:Y:S02]  /*0060*/  ISETP.GE.AND P0, PT, R0, 0x1, PT ;  /* 0x000000010000780c */ /* 0x002fe40003f06270 */
[----:B------:R1:W-:Y:S11]  /*0070*/  STL [R1+0x4], R0 ;  /* 0x0000040001007387 */ /* 0x0003f60000100800 */
[----:B------:R-:W-:Y:S06]  /*0080*/  @P0 BAR.ARV 0x4, 0x100 ;  /* 0x0104000000000b1d */ /* 0x000fec0000002000 */
[----:B--2---:R-:W-:-:S13]  /*0090*/  ISETP.GE.AND P0, PT, R236, c[0x0][0x538], PT ;  /* 0x00014e00ec007a0c */ /* 0x004fda0003f06270 */
[----:B------:R-:W-:Y:S05]  /*00a0*/  @P0 EXIT ;  /* 0x000000000000094d */ /* 0x000fea0003800000 */
[----:B-1----:R-:W-:Y:S01]  /*00b0*/  SHF.R.S32.HI R13, RZ, 0x1f, R16 ;  /* 0x0000001fff0d7819 */ /* 0x002fe20000011410 */
[----:B------:R-:W-:Y:S01]  /*00c0*/  IMAD.MOV.U32 R164, RZ, RZ, 0x20 ;  /* 0x00000020ffa47424 */ /* 0x000fe200078e00ff */
[----:B------:R-:W-:Y:S01]  /*00d0*/  ULDC.64 UR6, c[0x0][0x118] ;  /* 0x0000460000067ab9 */ /* 0x000fe20000000a00 */
[----:B------:R-:W-:Y:S01]  /*00e0*/  IMAD.MOV.U32 R165, RZ, RZ, 0x40 ;  /* 0x00000040ffa57424 */ /* 0x000fe200078e00ff */
[CC--:B------:R-:W-:Y:S02]  /*00f0*/  LEA.HI R5, R13.reuse, R16.reuse, RZ, 0x4 ;  /* 0x000000100d057211 */ /* 0x0c0fe400078f20ff */
[-C--:B------:R-:W-:Y:S02]  /*0100*/  LEA.HI R9, R13, R16.reuse, RZ, 0x3 ;  /* 0x000000100d097211 */ /* 0x080fe400078f18ff */
[----:B------:R-:W-:Y:S02]  /*0110*/  LOP3.LUT R2, R5, 0xfffffff0, RZ, 0xc0, !PT ;  /* 0xfffffff005027812 */ /* 0x000fe400078ec0ff */
[----:B------:R-:W-:-:S02]  /*0120*/  LEA.HI R0, R13, R16, RZ, 0x2 ;  /* 0x000000100d007211 */ /* 0x000fc400078f10ff */
[----:B------:R-:W-:Y:S01]  /*0130*/  SHF.R.S32.HI R214, RZ, 0x3, R9 ;  /* 0x00000003ffd67819 */ /* 0x000fe20000011409 */
[----:B------:R-:W-:Y:S01]  /*0140*/  IMAD.IADD R3, R16, 0x1, -R2 ;  /* 0x0000000110037824 */ /* 0x000fe200078e0a02 */
[----:B------:R-:W-:Y:S02]  /*0150*/  LOP3.LUT R210, R9, 0xfffffff8, RZ, 0xc0, !PT ;  /* 0xfffffff809d27812 */ /* 0x000fe400078ec0ff */
[----:B------:R-:W-:Y:S01]  /*0160*/  SHF.R.S32.HI R4, RZ, 0x4, R5 ;  /* 0x00000004ff047819 */ /* 0x000fe20000011405 */
[----:B------:R-:W-:Y:S01]  /*0170*/  IMAD.SHL.U32 R2, R214, 0x40, RZ ;  /* 0x00000040d6027824 */ /* 0x000fe200078e00ff */
[----:B------:R-:W-:Y:S01]  /*0180*/  LOP3.LUT R0, R0, 0xfffffffc, RZ, 0xc0, !PT ;  /* 0xfffffffc00007812 */ /* 0x000fe200078ec0ff */
[C---:B------:R-:W-:Y:S01]  /*0190*/  IMAD.IADD R210, R16.reuse, 0x1, -R210 ;  /* 0x0000000110d27824 */ /* 0x040fe200078e0ad2 */
[----:B------:R-:W-:Y:S02]  /*01a0*/  LEA.HI R5, R5, R4, RZ, 0x1 ;  /* 0x0000000405057211 */ /* 0x000fe400078f08ff */
[----:B------:R-:W-:Y:S01]  /*01b0*/  SHF.R.S32.HI R8, RZ, 0x1f, R3 ;  /* 0x0000001fff087819 */ /* 0x000fe20000011403 */
[----:B------:R-:W-:Y:S01]  /*01c0*/  IMAD.IADD R7, R16, 0x1, -R0 ;  /* 0x0000000110077824 */ /* 0x000fe200078e0a00 */
[----:B------:R-:W-:Y:S01]  /*01d0*/  LOP3.LUT R0, R2, 0x1c0, RZ, 0xc0, !PT ;  /* 0x000001c002007812 */ /* 0x000fe200078ec0ff */
[----:B------:R-:W-:Y:S01]  /*01e0*/  IMAD.SHL.U32 R196, R210, 0x8, RZ ;  /* 0x00000008d2c47824 */ /* 0x000fe200078e00ff */
[----:B------:R-:W-:-:S02]  /*01f0*/  LOP3.LUT R5, R5, 0xfffffffe, RZ, 0xc0, !PT ;  /* 0xfffffffe05057812 */ /* 0x000fc400078ec0ff */
[----:B------:R-:W-:Y:S02]  /*0200*/  SHF.R.U32.HI R6, RZ, 0x3, R0 ;  /* 0x00000003ff067819 */ /* 0x000fe40000011600 */
[----:B------:R-:W-:Y:S01]  /*0210*/  LOP3.LUT R2, R0, 0x38, R196, 0xf8, !PT ;  /* 0x0000003800027812 */ /* 0x000fe200078ef8c4 */
[----:B------:R-:W-:Y:S01]  /*0220*/  IMAD.IADD R160, R4, 0x1, -R5 ;  /* 0x0000000104a07824 */ /* 0x000fe200078e0a05 */
[----:B------:R-:W-:Y:S01]  /*0230*/  LEA.HI R0, R7, R7, RZ, 0x1 ;  /* 0x0000000707007211 */ /* 0x000fe200078f08ff */
[----:B------:R-:W-:Y:S01]  /*0240*/  IMAD.SHL.U32 R4, R210, 0x40, RZ ;  /* 0x00000040d2047824 */ /* 0x000fe200078e00ff */
[----:B------:R-:W-:Y:S02]  /*0250*/  LEA.HI R8, R8, R3, RZ, 0x3 ;  /* 0x0000000308087211 */ /* 0x000fe400078f18ff */
[----:B------:R-:W-:Y:S02]  /*0260*/  LOP3.LUT R11, R2, R6, RZ, 0x3c, !PT ;  /* 0x00000006020b7212 */ /* 0x000fe400078e3cff */
[----:B------:R-:W-:-:S02]  /*0270*/  LOP3.LUT R2, R0, 0x1ffffffe, RZ, 0xc0, !PT ;  /* 0x1ffffffe00027812 */ /* 0x000fc400078ec0ff */
[----:B------:R-:W-:Y:S02]  /*0280*/  LOP3.LUT R0, R4, 0x1c0, RZ, 0xc0, !PT ;  /* 0x000001c004007812 */ /* 0x000fe400078ec0ff */
[----:B------:R-:W-:Y:S01]  /*0290*/  LOP3.LUT R5, R8, 0xfffffff8, RZ, 0xc0, !PT ;  /* 0xfffffff808057812 */ /* 0x000fe200078ec0ff */
[----:B------:R-:W-:Y:S01]  /*02a0*/  IMAD.IADD R12, R7, 0x1, -R2 ;  /* 0x00000001070c7824 */ /* 0x000fe200078e0a02 */
[----:B------:R-:W-:Y:S02]  /*02b0*/  LEA.HI R6, R13, R16, RZ, 0x5 ;  /* 0x000000100d067211 */ /* 0x000fe400078f28ff */
[----:B------:R-:W-:Y:S01]  /*02c0*/  LOP3.LUT R4, R0, 0x8, R9, 0xf8, !PT ;  /* 0x0000000800047812 */ /* 0x000fe200078ef809 */
[----:B------:R-:W-:Y:S01]  /*02d0*/  IMAD.IADD R5, R3, 0x1, -R5 ;  /* 0x0000000103057824 */ /* 0x000fe200078e0a05 */
[----:B------:R-:W-:Y:S02]  /*02e0*/  SHF.R.U32.HI R2, RZ, 0x3, R0 ;  /* 0x00000003ff027819 */ /* 0x000fe40000011600 */
[----:B------:R-:W-:-:S02]  /*02f0*/  SHF.R.S32.HI R167, RZ, 0x5, R6 ;  /* 0x00000005ffa77819 */ /* 0x000fc40000011406 */
[----:B------:R-:W-:Y:S02]  /*0300*/  SHF.R.S32.HI R0, RZ, 0x1f, R6 ;  /* 0x0000001fff007819 */ /* 0x000fe40000011406 */
[----:B------:R-:W-:Y:S02]  /*0310*/  LOP3.LUT R3, R6, 0xffffffe0, RZ, 0xc0, !PT ;  /* 0xffffffe006037812 */ /* 0x000fe400078ec0ff */
[----:B------:R-:W-:Y:S02]  /*0320*/  LEA.HI R0, R0, R167, RZ, 0x3 ;  /* 0x000000a700007211 */ /* 0x000fe400078f18ff */
[----:B------:R-:W-:Y:S01]  /*0330*/  LOP3.LUT R9, R4, R2, RZ, 0x3c, !PT ;  /* 0x0000000204097212 */ /* 0x000fe200078e3cff */
[----:B------:R-:W-:Y:S01]  /*0340*/  IMAD.IADD R15, R16, 0x1, -R3 ;  /* 0x00000001100f7824 */ /* 0x000fe200078e0a03 */
[----:B------:R-:W-:Y:S01]  /*0350*/  LOP3.LUT R2, R0, 0xffffff8, RZ, 0xc0, !PT ;  /* 0x0ffffff800027812 */ /* 0x000fe200078ec0ff */
[----:B------:R-:W-:Y:S01]  /*0360*/  IMAD.SHL.U32 R3, R5, 0x40, RZ ;  /* 0x0000004005037824 */ /* 0x000fe200078e00ff */
[----:B------:R-:W-:Y:S01]  /*0370*/  LEA.HI R7, R13, R16, RZ, 0x6 ;  /* 0x000000100d077211 */ /* 0x000fe200078f30ff */
[----:B------:R-:W-:Y:S01]  /*0380*/  IMAD.SHL.U32 R4, R160, 0x8, RZ ;  /* 0x00000008a0047824 */ /* 0x000fe200078e00ff */
[----:B------:R-:W-:Y:S01]  /*0390*/  SHF.R.S32.HI R10, RZ, 0x1f, R15 ;  /* 0x0000001fff0a7819 */ /* 0x000fe2000001140f */
[----:B------:R-:W-:Y:S01]  /*03a0*/  IMAD.IADD R6, R167, 0x1, -R2 ;  /* 0x00000001a7067824 */ /* 0x000fe200078e0a02 */
[----:B------:R-:W-:Y:S01]  /*03b0*/  LOP3.LUT R0, R3, 0x1c0, RZ, 0xc0, !PT ;  /* 0x000001c003007812 */ /* 0x000fe200078ec0ff */
[----:B------:R-:W-:Y:S01]  /*03c0*/  IMAD.SHL.U32 R2, R8, 0x40, RZ ;  /* 0x0000004008027824 */ /* 0x000fe200078e00ff */
[----:B------:R-:W-:Y:S01]  /*03d0*/  LEA.HI R3, R10, R15, RZ, 0x2 ;  /* 0x0000000f0a037211 */ /* 0x000fe200078f10ff */
[----:B------:R-:W-:Y:S01]  /*03e0*/  IMAD.SHL.U32 R7, R7, 0x8, RZ ;  /* 0x0000000807077824 */ /* 0x000fe200078e00ff */
[----:B------:R-:W-:Y:S01]  /*03f0*/  LOP3.LUT R4, R0, 0x8, R4, 0xf8, !PT ;  /* 0x0000000800047812 */ /* 0x000fe200078ef804 */
[----:B------:R-:W-:Y:S01]  /*0400*/  IMAD R160, R160, 0x200, R9 ;  /* 0x00000200a0a07824 */ /* 0x000fe200078e0209 */
[----:B------:R-:W-:-:S02]  /*0410*/  SHF.R.U32.HI R163, RZ, 0x3, R0 ;  /* 0x00000003ffa37819 */ /* 0x000fc40000011600 */
[----:B------:R-:W-:Y:S02]  /*0420*/  LOP3.LUT R2, R2, 0xfffffe00, RZ, 0xc0, !PT ;  /* 0xfffffe0002027812 */ /* 0x000fe400078ec0ff */
[----:B------:R-:W-:Y:S02]  /*0430*/  SHF.R.S32.HI R0, RZ, 0x2, R3 ;  /* 0x00000002ff007819 */ /* 0x000fe40000011403 */
[----:B------:R-:W-:Y:S01]  /*0440*/  LOP3.LUT R163, R4, R163, RZ, 0x3c, !PT ;  /* 0x000000a304a37212 */ /* 0x000fe200078e3cff */
[----:B------:R-:W-:Y:S01]  /*0450*/  IMAD R167, R167, 0x400, R2 ;  /* 0x00000400a7a77824 */ /* 0x000fe200078e0202 */
[----:B------:R-:W-:Y:S01]  /*0460*/  LOP3.LUT R7, R11, 0x7ffffe00, R7, 0xf8, !PT ;  /* 0x7ffffe000b077812 */ /* 0x000fe200078ef807 */
[----:B------:R-:W-:Y:S01]  /*0470*/  IMAD R14, R6, 0x10, R0 ;  /* 0x00000010060e7824 */ /* 0x000fe200078e0200 */
[----:B------:R-:W-:Y:S01]  /*0480*/  LEA.HI R0, R13, R16, RZ, 0x7 ;  /* 0x000000100d007211 */ /* 0x000fe200078f38ff */
[----:B------:R-:W-:Y:S01]  /*0490*/  IMAD.IADD R167, R167, 0x1, R163 ;  /* 0x00000001a7a77824 */ /* 0x000fe200078e02a3 */
[----:B------:R-:W-:Y:S01]  /*04a0*/  LOP3.LUT R163, R163, R2, RZ, 0xfc, !PT ;  /* 0x00000002a3a37212 */ /* 0x000fe200078efcff */
[----:B------:R-:W-:Y:S01]  /*04b0*/  IMAD.SHL.U32 R184, R7, 0x2, RZ ;  /* 0x0000000207b87824 */ /* 0x000fe200078e00ff */
[----:B------:R-:W-:Y:S01]  /*04c0*/  SHF.R.S32.HI R2, RZ, 0x7, R0 ;  /* 0x00000007ff027819 */ /* 0x000fe20000011400 */
[----:B------:R-:W-:Y:S01]  /*04d0*/  STL [R1+0x8], R14 ;  /* 0x0000080e01007387 */ /* 0x000fe20000100800 */
[----:B------:R-:W-:-:S02]  /*04e0*/  LOP3.LUT R0, R3, 0x7ffffffc, RZ, 0xc0, !PT ;  /* 0x7ffffffc03007812 */ /* 0x000fc400078ec0ff */
[C---:B------:R-:W-:Y:S02]  /*04f0*/  IADD3 R208, R196.reuse, 0x40, RZ ;  /* 0x00000040c4d07810 */ /* 0x040fe40007ffe0ff */
[----:B------:R-:W-:Y:S01]  /*0500*/  R2P PR, R5, 0x6 ;  /* 0x0000000605007804 */ /* 0x000fe20000000000 */
[----:B------:R-:W-:Y:S01]  /*0510*/  IMAD.IADD R0, R15, 0x1, -R0 ;  /* 0x000000010f007824 */ /* 0x000fe200078e0a00 */
[----:B------:R-:W-:Y:S02]  /*0520*/  IADD3 R207, R196, 0x80, RZ ;  /* 0x00000080c4cf7810 */ /* 0x000fe40007ffe0ff */
[----:B------:R-:W-:Y:S01]  /*0530*/  SHF.R.S32.HI R2, RZ, 0x1f, R196 ;  /* 0x0000001fff027819 */ /* 0x000fe200000114c4 */
[----:B------:R-:W-:Y:S01]  /*0540*/  IMAD.SHL.U32 R225, R0, 0x2, RZ ;  /* 0x0000000200e17824 */ /* 0x000fe200078e00ff */
[----:B------:R-:W-:Y:S01]  /*0550*/  SHF.R.S32.HI R3, RZ, 0x1f, R208 ;  /* 0x0000001fff037819 */ /* 0x000fe200000114d0 */
[----:B------:R-:W-:Y:S01]  /*0560*/  IMAD R0, R12, 0x8, R14 ;  /* 0x000000080c007824 */ /* 0x000fe200078e020e */
[----:B------:R-:W-:-:S02]  /*0570*/  SHF.R.S32.HI R2, RZ, 0x1f, R207 ;  /* 0x0000001fff027819 */ /* 0x000fc400000114cf */
[C---:B------:R-:W-:Y:S02]  /*0580*/  IADD3 R7, R225.reuse, 0x8, RZ ;  /* 0x00000008e1077810 */ /* 0x040fe40007ffe0ff */
[C---:B------:R-:W-:Y:S01]  /*0590*/  IADD3 R6, R225.reuse, 0x10, RZ ;  /* 0x00000010e1067810 */ /* 0x040fe20007ffe0ff */
[----:B------:R1:W-:Y:S01]  /*05a0*/  STL [R1], R0 ;  /* 0x0000000001007387 */ /* 0x0003e20000100800 */
[C---:B------:R-:W-:Y:S02]  /*05b0*/  IADD3 R5, R225.reuse, 0x18, RZ ;  /* 0x00000018e1057810 */ /* 0x040fe40007ffe0ff */
[C---:B------:R-:W-:Y:S02]  /*05c0*/  IADD3 R4, R225.reuse, 0x20, RZ ;  /* 0x00000020e1047810 */ /* 0x040fe40007ffe0ff */
[----:B------:R-:W-:Y:S02]  /*05d0*/  IADD3 R3, R225, 0x28, RZ ;  /* 0x00000028e1037810 */ /* 0x000fe40007ffe0ff */
[----:B------:R-:W-:-:S02]  /*05e0*/  SEL R164, R164, 0xffffffe0, !P1 ;  /* 0xffffffe0a4a47807 */ /* 0x000fc40004800000 */
[----:B------:R-:W-:Y:S02]  /*05f0*/  IADD3 R2, R225, 0x30, RZ ;  /* 0x00000030e1027810 */ /* 0x000fe40007ffe0ff */
[----:B------:R-:W-:Y:S02]  /*0600*/  LEA R167, R167, 0xc100, 0x1 ;  /* 0x0000c100a7a77811 */ /* 0x000fe400078e08ff */
[C---:B------:R-:W-:Y:S02]  /*0610*/  IADD3 R252, R225.reuse, 0x40, RZ ;  /* 0x00000040e1fc7810 */ /* 0x040fe40007ffe0ff */
[----:B------:R-:W-:Y:S01]  /*0620*/  IADD3 R251, R225, 0x48, RZ ;  /* 0x00000048e1fb7810 */ /* 0x000fe20007ffe0ff */
[----:B------:R-:W-:Y:S01]  /*0630*/  IMAD.IADD R168, R167, 0x1, R164 ;  /* 0x00000001a7a87824 */ /* 0x000fe200078e02a4 */
[----:B------:R-:W-:Y:S02]  /*0640*/  SHF.R.S32.HI R9, RZ, 0x1f, R7 ;  /* 0x0000001fff097819 */ /* 0x000fe40000011407 */
[----:B------:R-:W-:-:S02]  /*0650*/  LEA R163, R163, 0x100, 0x1 ;  /* 0x00000100a3a37811 */ /* 0x000fc400078e08ff */
[C---:B------:R-:W-:Y:S02]  /*0660*/  IADD3 R249, R225.reuse, 0x58, RZ ;  /* 0x00000058e1f97810 */ /* 0x040fe40007ffe0ff */
[C---:B------:R-:W-:Y:S01]  /*0670*/  IADD3 R248, R225.reuse, 0x60, RZ ;  /* 0x00000060e1f87810 */ /* 0x040fe20007ffe0ff */
[----:B------:R-:W-:Y:S01]  /*0680*/  IMAD.IADD R164, R164, 0x1, R163 ;  /* 0x00000001a4a47824 */ /* 0x000fe200078e02a3 */
[C---:B-1----:R-:W-:Y:S02]  /*0690*/  IADD3 R0, R225.reuse, 0x38, RZ ;  /* 0x00000038e1007810 */ /* 0x042fe40007ffe0ff */
[----:B------:R-:W-:Y:S02]  /*06a0*/  SHF.R.S32.HI R8, RZ, 0x1f, R6 ;  /* 0x0000001fff087819 */ /* 0x000fe40000011406 */
[----:B------:R-:W-:Y:S02]  /*06b0*/  SHF.R.S32.HI R7, RZ, 0x1f, R5 ;  /* 0x0000001fff077819 */ /* 0x000fe40000011405 */
[----:B------:R-:W-:-:S02]  /*06c0*/  IADD3 R250, R225, 0x50, RZ ;  /* 0x00000050e1fa7810 */ /* 0x000fc40007ffe0ff */
[C---:B------:R-:W-:Y:S02]  /*06d0*/  IADD3 R246, R225.reuse, 0x70, RZ ;  /* 0x00000070e1f67810 */ /* 0x040fe40007ffe0ff */
[----:B------:R-:W-:Y:S02]  /*06e0*/  IADD3 R245, R225, 0x78, RZ ;  /* 0x00000078e1f57810 */ /* 0x000fe40007ffe0ff */
[----:B------:R-:W-:Y:S02]  /*06f0*/  SHF.R.S32.HI R6, RZ, 0x1f, R4 ;  /* 0x0000001fff067819 */ /* 0x000fe40000011404 */
[----:B------:R-:W-:Y:S02]  /*0700*/  SHF.R.S32.HI R5, RZ, 0x1f, R3 ;  /* 0x0000001fff057819 */ /* 0x000fe40000011403 */
[----:B------:R-:W-:Y:S02]  /*0710*/  SEL R165, R165, 0xffffffc0, !P2 ;  /* 0xffffffc0a5a57807 */ /* 0x000fe40005000000 */
[----:B------:R-:W-:-:S02]  /*0720*/  IADD3 R247, R225, 0x68, RZ ;  /* 0x00000068e1f77810 */ /* 0x000fc40007ffe0ff */
[----:B------:R-:W-:Y:S01]  /*0730*/  IADD3 R243, R225, 0x88, RZ ;  /* 0x00000088e1f37810 */ /* 0x000fe20007ffe0ff */
[----:B------:R-:W-:Y:S01]  /*0740*/  IMAD.IADD R170, R167, 0x1, R165 ;  /* 0x00000001a7aa7824 */ /* 0x000fe200078e02a5 */
[----:B------:R-:W-:Y:S01]  /*0750*/  IADD3 R242, R225, 0x90, RZ ;  /* 0x00000090e1f27810 */ /* 0x000fe20007ffe0ff */
[C---:B------:R-:W-:Y:S01]  /*0760*/  IMAD.IADD R166, R165.reuse, 0x1, R163 ;  /* 0x00000001a5a67824 */ /* 0x040fe200078e02a3 */
[----:B------:R-:W-:Y:S01]  /*0770*/  SHF.R.S32.HI R4, RZ, 0x1f, R2 ;  /* 0x0000001fff047819 */ /* 0x000fe20000011402 */
[----:B------:R-:W-:Y:S01]  /*0780*/  IMAD.IADD R169, R168, 0x1, R165 ;  /* 0x00000001a8a97824 */ /* 0x000fe200078e02a5 */
[----:B------:R-:W-:Y:S01]  /*0790*/  SHF.R.S32.HI R3, RZ, 0x1f, R0 ;  /* 0x0000001fff037819 */ /* 0x000fe20000011400 */
[----:B------:R-:W-:Y:S01]  /*07a0*/  IMAD.IADD R165, R165, 0x1, R164 ;  /* 0x00000001a5a57824 */ /* 0x000fe200078e02a4 */
[C---:B------:R-:W-:Y:S02]  /*07b0*/  IADD3 R244, R225.reuse, 0x80, RZ ;  /* 0x00000080e1f47810 */ /* 0x040fe40007ffe0ff */
[----:B------:R-:W-:-:S02]  /*07c0*/  IADD3 R240, R225, 0xa0, RZ ;  /* 0x000000a0e1f07810 */ /* 0x000fc40007ffe0ff */
[C---:B------:R-:W-:Y:S02]  /*07d0*/  IADD3 R239, R225.reuse, 0xa8, RZ ;  /* 0x000000a8e1ef7810 */ /* 0x040fe40007ffe0ff */
[----:B------:R-:W-:Y:S02]  /*07e0*/  SHF.R.S32.HI R2, RZ, 0x1f, R252 ;  /* 0x0000001fff027819 */ /* 0x000fe400000114fc */
[----:B------:R-:W-:Y:S02]  /*07f0*/  SHF.R.S32.HI R0, RZ, 0x1f, R251 ;  /* 0x0000001fff007819 */ /* 0x000fe400000114fb */
[C---:B------:R-:W-:Y:S02]  /*0800*/  IADD3 R241, R225.reuse, 0x98, RZ ;  /* 0x00000098e1f17810 */ /* 0x040fe40007ffe0ff */
[C---:B------:R-:W-:Y:S02]  /*0810*/  IADD3 R238, R225.reuse, 0xb0, RZ ;  /* 0x000000b0e1ee7810 */ /* 0x040fe40007ffe0ff */
        /* <DEDUP_REMOVED lines=12> */
[----:B------:R-:W-:-:S02]  /*08e0*/  LEA R160, R160, 0x6100, 0x1 ;  /* 0x00006100a0a07811 */ /* 0x000fc400078e08ff */
[----:B------:R-:W-:Y:S02]  /*08f0*/  SHF.R.S32.HI R3, RZ, 0x1f, R241 ;  /* 0x0000001fff037819 */ /* 0x000fe400000114f1 */
[----:B------:R-:W-:Y:S02]  /*0900*/  SHF.R.S32.HI R2, RZ, 0x1f, R238 ;  /* 0x0000001fff027819 */ /* 0x000fe400000114ee */
[----:B------:R-:W-:Y:S02]  /*0910*/  SHF.R.S32.HI R0, RZ, 0x1f, R237 ;  /* 0x0000001fff007819 */ /* 0x000fe400000114ed */
.L_x_1066:
[----:B------:R-:W-:Y:S01]  /*0920*/  IMAD.MOV.U32 R0, RZ, RZ, c[0x0][0x560] ;  /* 0x00015800ff007624 */ /* 0x000fe200078e00ff */
[----:B------:R-:W-:Y:S01]  /*0930*/  MOV R3, R236 ;  /* 0x000000ec00037202 */ /* 0x000fe20000000f00 */
[----:B------:R-:W-:Y:S01]  /*0940*/  YIELD ;  /* 0x0000000000007946 */ /* 0x000fe20003800000 */
[----:B------:R-:W-:Y:S02]  /*0950*/  BSSY B0, `(.L_x_1009) ;  /* 0x0000015000007945 */ /* 0x000fe40003800000 */
[----:B------:R-:W-:-:S13]  /*0960*/  ISETP.NE.AND P0, PT, R0, 0x1, PT ;  /* 0x000000010000780c */ /* 0x000fda0003f05270 */
[----:B------:R-:W-:-:S05]  /*0970*/  @P0 IMAD.HI.U32 R0, R236, c[0x0][0x564], RZ ;  /* 0x00015900ec000a27 */ /* 0x000fca00078e00ff */
[----:B------:R-:W-:-:S04]  /*0980*/  @P0 SHF.R.U32.HI R3, RZ, c[0x0][0x568], R0 ;  /* 0x00015a00ff030a19 */ /* 0x000fc80000011600 */
[----:B------:R-:W-:Y:S01]  /*0990*/  ISETP.GE.AND P0, PT, R3, c[0x0][0x578], PT ;  /* 0x00015e0003007a0c */ /* 0x000fe20003f06270 */
[----:B------:R-:W-:-:S04]  /*09a0*/  IMAD.MOV R0, RZ, RZ, -R3 ;  /* 0x000000ffff007224 */ /* 0x000fc800078e0a03 */
[----:B------:R-:W-:-:S08]  /*09b0*/  IMAD R0, R0, c[0x0][0x560], R236 ;  /* 0x0001580000007a24 */ /* 0x000fd000078e02ec */
[----:B------:R-:W-:Y:S05]  /*09c0*/  @!P0 BRA `(.L_x_1010) ;  /* 0x0000007000008947 */ /* 0x000fea0003800000 */
[----:B------:R-:W-:-:S04]  /*09d0*/  MOV R2, c[0x0][0x56c] ;  /* 0x00015b0000027a02 */ /* 0x000fc80000000f00 */
[----:B------:R-:W-:Y:S02]  /*09e0*/  ISETP.NE.AND P0, PT, R2, 0x1, PT ;  /* 0x000000010200780c */ /* 0x000fe40003f05270 */
[----:B------:R-:W-:-:S11]  /*09f0*/  MOV R2, R0 ;  /* 0x0000000000027202 */ /* 0x000fd60000000f00 */
[----:B------:R-:W-:-:S05]  /*0a00*/  @P0 IMAD.HI.U32 R4, R0, c[0x0][0x570], RZ ;  /* 0x00015c0000040a27 */ /* 0x000fca00078e00ff */
[----:B------:R-:W-:-:S05]  /*0a10*/  @P0 SHF.R.U32.HI R2, RZ, c[0x0][0x574], R4 ;  /* 0x00015d00ff020a19 */ /* 0x000fca0000011604 */
[----:B------:R-:W-:Y:S01]  /*0a20*/  IMAD R4, R2, c[0x0][0x56c], RZ ;  /* 0x00015b0002047a24 */ /* 0x000fe200078e02ff */
[----:B------:R-:W-:Y:S05]  /*0a30*/  BRA `(.L_x_1011) ;  /* 0x0000006000007947 */ /* 0x000fea0003800000 */
.L_x_1010:
[----:B------:R-:W-:-:S04]  /*0a40*/  MOV R2, c[0x0][0x554] ;  /* 0x0001550000027a02 */ /* 0x000fc80000000f00 */
[----:B------:R-:W-:Y:S02]  /*0a50*/  ISETP.NE.AND P0, PT, R2, 0x1, PT ;  /* 0x000000010200780c */ /* 0x000fe40003f05270 */
[----:B------:R-:W-:-:S11]  /*0a60*/  MOV R2, R0 ;  /* 0x0000000000027202 */ /* 0x000fd60000000f00 */
[----:B------:R-:W-:-:S05]  /*0a70*/  @P0 IMAD.HI.U32 R4, R0, c[0x0][0x558], RZ ;  /* 0x0001560000040a27 */ /* 0x000fca00078e00ff */
[----:B------:R-:W-:-:S05]  /*0a80*/  @P0 SHF.R.U32.HI R2, RZ, c[0x0][0x55c], R4 ;  /* 0x00015700ff020a19 */ /* 0x000fca0000011604 */
[----:B------:R-:W-:Y:S02]  /*0a90*/  IMAD R4, R2, c[0x0][0x554], RZ ;  /* 0x0001550002047a24 */ /* 0x000fe400078e02ff */
.L_x_1011:
[----:B------:R-:W-:Y:S05]  /*0aa0*/  BSYNC B0 ;  /* 0x0000000000007941 */ /* 0x000fea0003800000 */
.L_x_1009:
[----:B------:R-:W-:Y:S01]  /*0ab0*/  IMAD.MOV.U32 R5, RZ, RZ, c[0x0][0x548] ;  /* 0x00015200ff057624 */ /* 0x000fe200078e00ff */
[----:B------:R-:W-:Y:S01]  /*0ac0*/  ISETP.NE.U32.AND P0, PT, RZ, c[0x0][0x370], PT ;  /* 0x0000dc00ff007a0c */ /* 0x000fe20003f05070 */
[----:B------:R-:W-:Y:S02]  /*0ad0*/  IMAD.IADD R4, R0, 0x1, -R4 ;  /* 0x0000000100047824 */ /* 0x000fe400078e0a04 */
[----:B------:R-:W-:Y:S01]  /*0ae0*/  IMAD.MOV.U32 R215, RZ, RZ, RZ ;  /* 0x000000ffffd77224 */ /* 0x000fe200078e00ff */
[----:B------:R-:W-:Y:S01]  /*0af0*/  ISETP.NE.AND P1, PT, R5, 0x1, PT ;  /* 0x000000010500780c */ /* 0x000fe20003f25270 */
[----:B------:R-:W-:Y:S01]  /*0b00*/  IMAD R6, R3, c[0x0][0x554], R4 ;  /* 0x0001550003067a24 */ /* 0x000fe200078e0204 */
[----:B------:R-:W-:-:S03]  /*0b10*/  ISETP.NE.AND.EX P0, PT, RZ, c[0x0][0x374], PT, P0 ;  /* 0x0000dd00ff007a0c */ /* 0x000fc60003f05300 */
[----:B------:R-:W-:-:S08]  /*0b20*/  IMAD.MOV.U32 R226, RZ, RZ, R6 ;  /* 0x000000ffffe27224 */ /* 0x000fd000078e0006 */
[----:B------:R-:W-:-:S04]  /*0b30*/  @P1 IMAD.HI.U32 R0, R6, c[0x0][0x54c], RZ ;  /* 0x0001530006001a27 */ /* 0x000fc800078e00ff */
[----:B------:R-:W-:Y:S01]  /*0b40*/  @P0 IMAD.MOV.U32 R4, RZ, RZ, 0x4 ;  /* 0x00000004ff040424 */ /* 0x000fe200078e00ff */
[----:B------:R-:W-:Y:S01]  /*0b50*/  @P1 SHF.R.U32.HI R226, RZ, c[0x0][0x550], R0 ;  /* 0x00015400ffe21a19 */ /* 0x000fe20000011600 */
[----:B------:R-:W-:-:S04]  /*0b60*/  IMAD.MOV.U32 R0, RZ, RZ, c[0x0][0x53c] ;  /* 0x00014f00ff007624 */ /* 0x000fc800078e00ff */
[----:B------:R-:W-:-:S05]  /*0b70*/  @P0 IMAD.WIDE R4, R226, R4, c[0x0][0x370] ;  /* 0x0000dc00e2040625 */ /* 0x000fca00078e0204 */
[----:B------:R1:W5:Y:S01]  /*0b80*/  @P0 LDG.E R215, [R4.64] ;  /* 0x0000000604d70981 */ /* 0x000362000c1e1900 */
[----:B------:R-:W-:Y:S01]  /*0b90*/  ISETP.NE.AND P0, PT, R0, 0x1, PT ;  /* 0x000000010000780c */ /* 0x000fe20003f05270 */
[----:B------:R-:W-:Y:S01]  /*0ba0*/  IMAD.MOV.U32 R228, RZ, RZ, R2 ;  /* 0x000000ffffe47224 */ /* 0x000fe200078e0002 */
[----:B------:R-:W-:Y:S01]  /*0bb0*/  LOP3.LUT R0, R2, 0x1ffffff, RZ, 0x3c, !PT ;  /* 0x01ffffff02007812 */ /* 0x000fe200078e3cff */
[----:B------:R-:W-:Y:S03]  /*0bc0*/  BSSY B0, `(.L_x_1012) ;  /* 0x000003d000007945 */ /* 0x000fe60003800000 */
[----:B------:R-:W-:-:S07]  /*0bd0*/  IADD3 R0, R0, c[0x0][0x53c], RZ ;  /* 0x00014f0000007a10 */ /* 0x000fce0007ffe0ff */
[----:B------:R-:W-:Y:S01]  /*0be0*/  @P0 IMAD.HI.U32 R3, R2, c[0x0][0x540], RZ ;  /* 0x0001500002030a27 */ /* 0x000fe200078e00ff */
[----:B------:R-:W-:-:S04]  /*0bf0*/  MOV R2, c[0x0][0x2c4] ;  /* 0x0000b10000027a02 */ /* 0x000fc80000000f00 */
[----:B------:R-:W-:Y:S02]  /*0c00*/  @P0 SHF.R.U32.HI R228, RZ, c[0x0][0x544], R3 ;  /* 0x00015100ffe40a19 */ /* 0x000fe40000011603 */
[----:B------:R-:W-:Y:S01]  /*0c10*/  ISETP.NE.AND P4, PT, R2, 0x1, PT ;  /* 0x000000010200780c */ /* 0x000fe20003f85270 */
[----:B------:R-:W-:Y:S02]  /*0c20*/  IMAD.MOV.U32 R2, RZ, RZ, c[0x0][0x2ac] ;  /* 0x0000ab00ff027624 */ /* 0x000fe400078e00ff */
[----:B------:R-:W-:Y:S02]  /*0c30*/  IMAD R0, R228, c[0x0][0x53c], R0 ;  /* 0x00014f00e4007a24 */ /* 0x000fe400078e0200 */
[----:B-1----:R-:W-:Y:S02]  /*0c40*/  IMAD.MOV.U32 R4, RZ, RZ, 0x40 ;  /* 0x00000040ff047424 */ /* 0x002fe400078e00ff */
[----:B------:R-:W-:Y:S02]  /*0c50*/  IMAD.SHL.U32 R229, R0, 0x80, RZ ;  /* 0x0000008000e57824 */ /* 0x000fe400078e00ff */
[----:B------:R-:W-:Y:S01]  /*0c60*/  IMAD R7, R2, c[0x0][0x1d0], RZ ;  /* 0x0000740002077a24 */ /* 0x000fe200078e02ff */
[----:B------:R-:W-:-:S02]  /*0c70*/  IADD3 R4, R4, -c[0x0][0x168], RZ ;  /* 0x80005a0004047a10 */ /* 0x000fc40007ffe0ff */
[----:B------:R-:W-:-:S03]  /*0c80*/  IADD3 R0, R229, 0x7f, RZ ;  /* 0x0000007fe5007810 */ /* 0x000fc60007ffe0ff */
[----:B------:R-:W-:Y:S01]  /*0c90*/  IMAD R2, R2, c[0x0][0x1d0], R4 ;  /* 0x0000740002027a24 */ /* 0x000fe200078e0204 */
[----:B------:R-:W-:Y:S01]  /*0ca0*/  IADD3 R4, R7, 0x3f, RZ ;  /* 0x0000003f07047810 */ /* 0x000fe20007ffe0ff */
[----:B------:R-:W-:-:S05]  /*0cb0*/  @P4 IMAD.HI.U32 R3, R0, c[0x0][0x2c8], RZ ;  /* 0x0000b20000034a27 */ /* 0x000fca00078e00ff */
[----:B------:R-:W-:-:S04]  /*0cc0*/  @P4 SHF.R.U32.HI R0, RZ, c[0x0][0x2cc], R3 ;  /* 0x0000b300ff004a19 */ /* 0x000fc80000011603 */
[----:B------:R-:W-:Y:S02]  /*0cd0*/  IADD3 R0, R2, R0, RZ ;  /* 0x0000000002007210 */ /* 0x000fe40007ffe0ff */
[----:B------:R-:W-:Y:S02]  /*0ce0*/  SHF.R.S32.HI R2, RZ, 0x1f, R4 ;  /* 0x0000001fff027819 */ /* 0x000fe40000011404 */
[----:B------:R-:W-:Y:S02]  /*0cf0*/  SHF.R.S32.HI R3, RZ, 0x1f, R0 ;  /* 0x0000001fff037819 */ /* 0x000fe40000011400 */
[----:B------:R-:W-:Y:S02]  /*0d00*/  LEA.HI R2, R2, R4, RZ, 0x6 ;  /* 0x0000000402027211 */ /* 0x000fe400078f30ff */
[----:B------:R-:W-:Y:S02]  /*0d10*/  LEA.HI R3, R3, R0, RZ, 0x6 ;  /* 0x0000000003037211 */ /* 0x000fe400078f30ff */
[----:B------:R-:W-:-:S02]  /*0d20*/  SHF.R.S32.HI R0, RZ, 0x6, R2 ;  /* 0x00000006ff007819 */ /* 0x000fc40000011402 */
[----:B------:R-:W-:Y:S01]  /*0d30*/  SHF.R.S32.HI R2, RZ, 0x6, R3 ;  /* 0x00000006ff027819 */ /* 0x000fe20000011403 */
[----:B------:R-:W-:-:S03]  /*0d40*/  IMAD.MOV.U32 R3, RZ, RZ, RZ ;  /* 0x000000ffff037224 */ /* 0x000fc600078e00ff */
[----:B------:R-:W-:Y:S01]  /*0d50*/  IMNMX R7, R0, R2, PT ;  /* 0x0000000200077217 */ /* 0x000fe20003800200 */
[----:B------:R-:W-:-:S03]  /*0d60*/  IMAD.MOV R0, RZ, RZ, -R226 ;  /* 0x000000ffff007224 */ /* 0x000fc600078e0ae2 */
[----:B------:R-:W-:Y:S01]  /*0d70*/  ISETP.GE.AND P0, PT, R7, 0x1, PT ;  /* 0x000000010700780c */ /* 0x000fe20003f06270 */
[----:B------:R-:W-:-:S12]  /*0d80*/  IMAD R227, R0, c[0x0][0x548], R6 ;  /* 0x0001520000e37a24 */ /* 0x000fd800078e0206 */
[----:B------:R-:W-:Y:S05]  /*0d90*/  @!P0 BRA `(.L_x_1013) ;  /* 0x000001f000008947 */ /* 0x000fea0003800000 */
[----:B------:R-:W-:-:S04]  /*0da0*/  SHF.R.U32.HI R0, RZ, 0x10, R228 ;  /* 0x00000010ff007819 */ /* 0x000fc800000116e4 */
[----:B------:R-:W-:-:S04]  /*0db0*/  ISETP.NE.AND P0, PT, R0, RZ, PT ;  /* 0x000000ff0000720c */ /* 0x000fc80003f05270 */
[----:B------:R-:W-:-:S04]  /*0dc0*/  SEL R0, R0, c[0x0][0x338], P0 ;  /* 0x0000ce0000007a07 */ /* 0x000fc80000000000 */
[----:B------:R-:W-:Y:S02]  /*0dd0*/  IABS R2, R0 ;  /* 0x0000000000027213 */ /* 0x000fe40000000000 */
[----:B------:R-:W-:Y:S02]  /*0de0*/  IADD3 R6, R0, -0x1, R7 ;  /* 0xffffffff00067810 */ /* 0x000fe40007ffe007 */
[----:B------:R-:W1:Y:S02]  /*0df0*/  I2F.RP R4, R2 ;  /* 0x0000000200047306 */ /* 0x000e640000209400 */
[----:B------:R-:W-:Y:S02]  /*0e00*/  IABS R10, R6 ;  /* 0x00000006000a7213 */ /* 0x000fe40000000000 */
[----:B------:R-:W-:-:S04]  /*0e10*/  LOP3.LUT R6, R6, R0, RZ, 0x3c, !PT ;  /* 0x0000000006067212 */ /* 0x000fc800078e3cff */
[----:B------:R-:W-:Y:S01]  /*0e20*/  ISETP.GE.AND P0, PT, R6, RZ, PT ;  /* 0x000000ff0600720c */ /* 0x000fe20003f06270 */
[----:B-1----:R-:W1:Y:S02]  /*0e30*/  MUFU.RCP R4, R4 ;  /* 0x0000000400047308 */ /* 0x002e640000001000 */
[----:B-1----:R-:W-:-:S06]  /*0e40*/  IADD3 R4, R4, 0xffffffe, RZ ;  /* 0x0ffffffe04047810 */ /* 0x002fcc0007ffe0ff */
[----:B------:R-:W1:Y:S02]  /*0e50*/  F2I.FTZ.U32.TRUNC.NTZ R5, R4 ;  /* 0x0000000400057305 */ /* 0x000e64000021f000 */
[----:B-1----:R-:W-:Y:S02]  /*0e60*/  IMAD.MOV R3, RZ, RZ, -R5 ;  /* 0x000000ffff037224 */ /* 0x002fe400078e0a05 */
[----:B------:R-:W-:Y:S02]  /*0e70*/  IMAD.MOV.U32 R4, RZ, RZ, RZ ;  /* 0x000000ffff047224 */ /* 0x000fe400078e00ff */
        /* <DEDUP_REMOVED lines=13> */
[----:B------:R-:W-:-:S13]  /*0f50*/  ISETP.GE.U32.AND P2, PT, R4, R2, PT ;  /* 0x000000020400720c */ /* 0x000fda0003f46070 */
[----:B------:R-:W-:-:S05]  /*0f60*/  @P2 IADD3 R3, R3, 0x1, RZ ;  /* 0x0000000103032810 */ /* 0x000fca0007ffe0ff */
[----:B------:R-:W-:Y:S01]  /*0f70*/  @!P0 IMAD.MOV R3, RZ, RZ, -R3 ;  /* 0x000000ffff038224 */ /* 0x000fe200078e0a03 */
[----:B------:R-:W-:Y:S02]  /*0f80*/  @!P1 LOP3.LUT R3, RZ, R0, RZ, 0x33, !PT ;  /* 0x00000000ff039212 */ /* 0x000fe400078e33ff */
.L_x_1013:
[----:B------:R-:W-:Y:S05]  /*0f90*/  BSYNC B0 ;  /* 0x0000000000007941 */ /* 0x000fea0003800000 */
.L_x_1012:
[----:B------:R-:W-:Y:S01]  /*0fa0*/  LOP3.LUT R0, R228, 0xffff, RZ, 0xc0, !PT ;  /* 0x0000ffffe4007812 */ /* 0x000fe200078ec0ff */
[----:B------:R-:W-:Y:S01]  /*0fb0*/  IMAD.MOV.U32 R15, RZ, RZ, RZ ;  /* 0x000000ffff0f7224 */ /* 0x000fe200078e00ff */
[----:B------:R-:W-:Y:S01]  /*0fc0*/  CS2R R96, SRZ ;  /* 0x0000000000607805 */ /* 0x000fe2000001ff00 */
[----:B------:R-:W-:Y:S01]  /*0fd0*/  IMAD.MOV.U32 R16, RZ, RZ, RZ ;  /* 0x000000ffff107224 */ /* 0x000fe200078e00ff */
[----:B------:R-:W-:Y:S01]  /*0fe0*/  CS2R R94, SRZ ;  /* 0x00000000005e7805 */ /* 0x000fe2000001ff00 */
        /* <DEDUP_REMOVED lines=54> */
[----:B------:R-:W-:-:S05]  /*1350*/  @P1 MOV R2, 0x4 ;  /* 0x0000000400021802 */ /* 0x000fca0000000f00 */
[----:B------:R-:W-:-:S05]  /*1360*/  @P1 IMAD.WIDE R2, R226, R2, c[0x0][0x340] ;  /* 0x0000d000e2021625 */ /* 0x000fca00078e0202 */
[----:B------:R1:W5:Y:S01]  /*1370*/  @P1 LDG.E R12, [R2.64] ;  /* 0x00000006020c1981 */ /* 0x000362000c1e1900 */
[----:B------:R-:W-:Y:S01]  /*1380*/  SHF.R.S32.HI R16, RZ, 0x1f, R227 ;  /* 0x0000001fff107819 */ /* 0x000fe200000114e3 */
[----:B------:R-:W-:Y:S01]  /*1390*/  IMAD R4, R210, 0x20, R214 ;  /* 0x00000020d2047824 */ /* 0x000fe200078e02d6 */
[----:B------:R-:W-:Y:S02]  /*13a0*/  SHF.R.S32.HI R6, RZ, 0x1f, R226 ;  /* 0x0000001fff067819 */ /* 0x000fe400000114e2 */
[----:B------:R-:W-:Y:S01]  /*13b0*/  ISETP.GE.AND P6, PT, R196, c[0x0][0x198], PT ;  /* 0x00006600c4007a0c */ /* 0x000fe20003fc6270 */
[----:B------:R-:W-:Y:S01]  /*13c0*/  IMAD R0, R16, c[0x0][0x1b8], RZ ;  /* 0x00006e0010007a24 */ /* 0x000fe200078e02ff */
[----:B------:R-:W-:Y:S02]  /*13d0*/  IADD3 R4, R229, R4, RZ ;  /* 0x00000004e5047210 */ /* 0x000fe40007ffe0ff */
[----:B------:R-:W-:Y:S01]  /*13e0*/  ISETP.GE.AND P5, PT, R208, c[0x0][0x198], PT ;  /* 0x00006600d0007a0c */ /* 0x000fe20003fa6270 */
[----:B------:R-:W-:Y:S01]  /*13f0*/  IMAD R5, R227, c[0x0][0x1bc], R0 ;  /* 0x00006f00e3057a24 */ /* 0x000fe200078e0200 */
[----:B------:R-:W-:Y:S01]  /*1400*/  ISETP.GE.AND P3, PT, R207, c[0x0][0x198], PT ;  /* 0x00006600cf007a0c */ /* 0x000fe20003f66270 */
[----:B------:R-:W-:Y:S01]  /*1410*/  @P4 IMAD.HI.U32 R7, R4, c[0x0][0x2c8], RZ ;  /* 0x0000b20004074a27 */ /* 0x000fe200078e00ff */
[----:B------:R-:W-:-:S03]  /*1420*/  IADD3 R100, R197, -0x1, RZ ;  /* 0xffffffffc5647810 */ /* 0x000fc60007ffe0ff */
[----:B------:R-:W-:Y:S01]  /*1430*/  IMAD.MOV.U32 R0, RZ, RZ, R4 ;  /* 0x000000ffff007224 */ /* 0x000fe200078e0004 */
[----:B------:R-:W-:-:S04]  /*1440*/  @P4 SHF.R.U32.HI R0, RZ, c[0x0][0x2cc], R7 ;  /* 0x0000b300ff004a19 */ /* 0x000fc80000011607 */
[----:B------:R-:W-:Y:S01]  /*1450*/  SHF.R.S32.HI R7, RZ, 0x1f, R0 ;  /* 0x0000001fff077819 */ /* 0x000fe20000011400 */
[----:B-1----:R-:W-:-:S05]  /*1460*/  IMAD.WIDE.U32 R2, R227, c[0x0][0x1b8], RZ ;  /* 0x00006e00e3027a25 */ /* 0x002fca00078e00ff */
[----:B------:R-:W-:Y:S01]  /*1470*/  IADD3 R3, R3, R5, RZ ;  /* 0x0000000503037210 */ /* 0x000fe20007ffe0ff */
[----:B------:R-:W-:-:S04]  /*1480*/  IMAD R5, R6, c[0x0][0x1c0], RZ ;  /* 0x0000700006057a24 */ /* 0x000fc800078e02ff */
[C---:B------:R-:W-:Y:S02]  /*1490*/  IMAD R6, R226.reuse, c[0x0][0x1c4], R5 ;  /* 0x00007100e2067a24 */ /* 0x040fe400078e0205 */
[----:B------:R-:W-:Y:S02]  /*14a0*/  IMAD.MOV R5, RZ, RZ, -R0 ;  /* 0x000000ffff057224 */ /* 0x000fe400078e0a00 */
[----:B------:R-:W-:-:S04]  /*14b0*/  IMAD.WIDE.U32 R2, R226, c[0x0][0x1c0], R2 ;  /* 0x00007000e2027a25 */ /* 0x000fc800078e0002 */
[----:B------:R-:W-:Y:S01]  /*14c0*/  IMAD R4, R5, c[0x0][0x2c4], R4 ;  /* 0x0000b10005047a24 */ /* 0x000fe200078e0204 */
[----:B------:R-:W-:Y:S01]  /*14d0*/  IADD3 R3, R3, R6, RZ ;  /* 0x0000000603037210 */ /* 0x000fe20007ffe0ff */
[----:B------:R-:W-:-:S04]  /*14e0*/  IMAD R5, R7, c[0x0][0x1b0], RZ ;  /* 0x00006c0007057a24 */ /* 0x000fc800078e02ff */
[C---:B------:R-:W-:Y:S01]  /*14f0*/  IMAD R6, R0.reuse, c[0x0][0x1b4], R5 ;  /* 0x00006d0000067a24 */ /* 0x040fe200078e0205 */
[----:B------:R-:W-:Y:S01]  /*1500*/  SHF.R.S32.HI R5, RZ, 0x1f, R4 ;  /* 0x0000001fff057819 */ /* 0x000fe20000011404 */
[----:B------:R-:W-:-:S04]  /*1510*/  IMAD.WIDE.U32 R2, R0, c[0x0][0x1b0], R2 ;  /* 0x00006c0000027a25 */ /* 0x000fc800078e0002 */
[----:B------:R-:W-:Y:S02]  /*1520*/  IMAD R0, R5, c[0x0][0x1a8], RZ ;  /* 0x00006a0005007a24 */ /* 0x000fe400078e02ff */
[----:B------:R-:W-:Y:S02]  /*1530*/  IMAD.IADD R3, R3, 0x1, R6 ;  /* 0x0000000103037824 */ /* 0x000fe400078e0206 */
[C---:B------:R-:W-:Y:S02]  /*1540*/  IMAD R0, R4.reuse, c[0x0][0x1ac], R0 ;  /* 0x00006b0004007a24 */ /* 0x040fe400078e0200 */
[----:B------:R-:W-:-:S05]  /*1550*/  IMAD.WIDE.U32 R2, R4, c[0x0][0x1a8], R2 ;  /* 0x00006a0004027a25 */ /* 0x000fca00078e0002 */
[----:B------:R-:W-:Y:S02]  /*1560*/  IADD3 R0, R3, R0, RZ ;  /* 0x0000000003007210 */ /* 0x000fe40007ffe0ff */
[----:B------:R-:W-:-:S04]  /*1570*/  LEA R11, P0, R2, c[0x0][0x160], 0x1 ;  /* 0x00005800020b7a11 */ /* 0x000fc800078008ff */
[----:B------:R-:W-:Y:S02]  /*1580*/  LEA.HI.X R9, R2, c[0x0][0x164], R0, 0x1, P0 ;  /* 0x0000590002097a11 */ /* 0x000fe400000f0c00 */
[----:B------:R-:W-:Y:S01]  /*1590*/  @!P1 MOV R12, R226 ;  /* 0x000000e2000c9202 */ /* 0x000fe20000000f00 */
[----:B------:R-:W-:Y:S05]  /*15a0*/  BRA.DIV ~URZ, `(.L_x_1015) ;  /* 0x0000b7f27f007947 */ /* 0x000fea000b800000 */
[----:B------:R1:W2:Y:S02]  /*15b0*/  SHFL.IDX PT, R8, R9, RZ, 0x181f ;  /* 0x00181fff09087589 */ /* 0x0002a400000e0000 */
.L_x_1067:
[----:B------:R-:W-:Y:S05]  /*15c0*/  BRA.DIV ~URZ, `(.L_x_1016) ;  /* 0x0000b8427f007947 */ /* 0x000fea000b800000 */
[----:B------:R3:W4:Y:S02]  /*15d0*/  SHFL.IDX PT, R0, R11, RZ, 0x181f ;  /* 0x00181fff0b007589 */ /* 0x00072400000e0000 */
.L_x_1068:
[----:B------:R-:W-:Y:S01]  /*15e0*/  MOV R13, c[0x0][0x2c4] ;  /* 0x0000b100000d7a02 */ /* 0x000fe20000000f00 */
[----:B------:R-:W-:Y:S01]  /*15f0*/  BSSY B0, `(.L_x_1017) ;  /* 0x0000014000007945 */ /* 0x000fe20003800000 */
[----:B------:R-:W-:-:S03]  /*1600*/  IADD3 R10, R214, R229, RZ ;  /* 0x000000e5d60a7210 */ /* 0x000fc60007ffe0ff */
[----:B------:R-:W-:-:S05]  /*1610*/  IMAD R13, R13, c[0x0][0x168], RZ ;  /* 0x00005a000d0d7a24 */ /* 0x000fca00078e02ff */
        /* <DEDUP_REMOVED lines=17> */
.L_x_1018:
[----:B------:R-:W-:Y:S05]  /*1730*/  BSYNC B0 ;  /* 0x0000000000007941 */ /* 0x000fea0003800000 */
.L_x_1017:
[----:B------:R-:W-:Y:S05]  /*1740*/  BRA.DIV ~URZ, `(.L_x_1019) ;  /* 0x0000b7227f007947 */ /* 0x000fea000b800000 */
[----:B--2---:R2:W1:Y:S04]  /*1750*/  SHFL.IDX PT, R8, R9, 0x1, 0x181f ;  /* 0x00381f0009087f89 */ /* 0x00446800000e0000 */
[----:B----4-:R2:W4:Y:S02]  /*1760*/  SHFL.IDX PT, R0, R11, 0x1, 0x181f ;  /* 0x00381f000b007f89 */ /* 0x01052400000e0000 */
.L_x_1069:
        /* <DEDUP_REMOVED lines=19> */
.L_x_1021:
[----:B------:R-:W-:Y:S05]  /*18a0*/  BSYNC B0 ;  /* 0x0000000000007941 */ /* 0x000fea0003800000 */
.L_x_1020:
[----:B------:R-:W-:Y:S05]  /*18b0*/  BRA.DIV ~URZ, `(.L_x_1022) ;  /* 0x0000b6727f007947 */ /* 0x000fea000b800000 */
[----:B-1----:R1:W2:Y:S02]  /*18c0*/  SHFL.IDX PT, R8, R9, 0x2, 0x181f ;  /* 0x00581f0009087f89 */ /* 0x0022a400000e0000 */
.L_x_1070:
[----:B------:R-:W-:Y:S05]  /*18d0*/  BRA.DIV ~URZ, `(.L_x_1023) ;  /* 0x0000b6c27f007947 */ /* 0x000fea000b800000 */
[----:B----4-:R4:W1:Y:S02]  /*18e0*/  SHFL.IDX PT, R0, R11, 0x2, 0x181f ;  /* 0x00581f000b007f89 */ /* 0x01086400000e0000 */
.L_x_1071:
        /* <DEDUP_REMOVED lines=19> */
.L_x_1025:
[----:B------:R-:W-:Y:S05]  /*1a20*/  BSYNC B0 ;  /* 0x0000000000007941 */ /* 0x000fea0003800000 */
.L_x_1024:
[----:B------:R-:W-:Y:S05]  /*1a30*/  BRA.DIV ~URZ, `(.L_x_1026) ;  /* 0x0000b5c27f007947 */ /* 0x000fea000b800000 */
[----:B--2---:R2:W3:Y:S04]  /*1a40*/  SHFL.IDX PT, R8, R9, 0x3, 0x181f ;  /* 0x00781f0009087f89 */ /* 0x0044e800000e0000 */
[----:B-1----:R2:W1:Y:S02]  /*1a50*/  SHFL.IDX PT, R0, R11, 0x3, 0x181f ;  /* 0x00781f000b007f89 */ /* 0x00246400000e0000 */
.L_x_1072:
        /* <DEDUP_REMOVED lines=8> */
[----:B------:R-:W-:Y:S02]  /*1ae0*/  @!P2 LEA R4, P1, R208, R0, 0x1 ;  /* 0x00000000d004a211 */ /* 0x000fe400078208ff */
[----:B---3--:R-:W-:Y:S02]  /*1af0*/  @!P2 LEA.HI.X R7, R196, R8, R22, 0x1, P0 ;  /* 0x00000008c407a211 */ /* 0x008fe400000f0c16 */
[----:B------:R-:W-:Y:S02]  /*1b00*/  @!P2 LEA R2, P0, R207, R0, 0x1 ;  /* 0x00000000cf02a211 */ /* 0x000fe400078008ff */
[----:B------:R-:W-:Y:S01]  /*1b10*/  SHF.R.S32.HI R0, RZ, 0x1f, R12 ;  /* 0x0000001fff007819 */ /* 0x000fe2000001140c */
[----:B------:R-:W-:Y:S01]  /*1b20*/  @!PT LDS RZ, [RZ] ;  /* 0x00000000fffff984 */ /* 0x000fe20000000800 */
[----:B------:R-:W-:Y:S01]  /*1b30*/  @!PT LDS RZ, [RZ] ;  /* 0x00000000fffff984 */ /* 0x000fe20000000800 */
[----:B------:R-:W-:Y:S01]  /*1b40*/  @!PT LDS RZ, [RZ] ;  /* 0x00000000fffff984 */ /* 0x000fe20000000800 */
[----:B------:R1:W-:Y:S01]  /*1b50*/  @!P2 LDGSTS.E.BYPASS.LTC128B.128 [R184+0xf100], [R6.64], !P6 ;  /* 0x0f10000006b8afae */ /* 0x0003e2000f101d46 */
[----:B------:R-:W-:-:S02]  /*1b60*/  @!P2 LEA.HI.X R5, R208, R8, R21, 0x1, P1 ;  /* 0x00000008d005a211 */ /* 0x000fc400008f0c15 */
[----:B------:R-:W-:Y:S01]  /*1b70*/  @!P2 LEA.HI.X R3, R207, R8, R20, 0x1, P0 ;  /* 0x00000008cf03a211 */ /* 0x000fe200000f0c14 */
[----:B------:R-:W-:Y:S02]  /*1b80*/  IMAD R0, R0, c[0x0][0x2b0], RZ ;  /* 0x0000ac0000007a24 */ /* 0x000fe400078e02ff */
[----:B------:R1:W-:Y:S02]  /*1b90*/  @!P2 LDGSTS.E.BYPASS.LTC128B.128 [R184+0x13100], [R4.64], !P5 ;  /* 0x1310000004b8afae */ /* 0x0003e4000e901d46 */
[----:B------:R-:W-:Y:S02]  /*1ba0*/  IMAD R0, R12, c[0x0][0x2b4], R0 ;  /* 0x0000ad000c007a24 */ /* 0x000fe400078e0200 */
[----:B------:R1:W-:Y:S02]  /*1bb0*/  @!P2 LDGSTS.E.BYPASS.LTC128B.128 [R184+0x17100], [R2.64], !P3 ;  /* 0x1710000002b8afae */ /* 0x0003e4000d901d46 */
[----:B------:R-:W-:Y:S02]  /*1bc0*/  IMAD.IADD R223, R219, 0x1, R0 ;  /* 0x00000001dbdf7824 */ /* 0x000fe400078e0200 */
[----:B------:R-:W0:Y:S01]  /*1bd0*/  LDGDEPBAR ;  /* 0x00000000000079af */ /* 0x000e220000000000 */
[----:B------:R-:W-:Y:S03]  /*1be0*/  WARPSYNC 0xffffffff ;  /* 0xffffffff00007948 */ /* 0x000fe60003800000 */
[----:B------:R-:W-:Y:S01]  /*1bf0*/  IMAD.MOV.U32 R0, RZ, RZ, c[0x0][0x2b8] ;  /* 0x0000ae00ff007624 */ /* 0x000fe200078e00ff */
[----:B------:R-:W-:Y:S01]  /*1c00*/  BAR.SYNC.DEFER_BLOCKING 0x0 ;  /* 0x0000000000007b1d */ /* 0x000fe20000010000 */
[----:B--2---:R-:W-:-:S02]  /*1c10*/  IMAD.MOV.U32 R9, RZ, RZ, c[0x0][0x2ac] ;  /* 0x0000ab00ff097624 */ /* 0x004fc400078e00ff */
[----:B-1----:R-:W-:Y:S01]  /*1c20*/  IMAD R2, R100, 0x40, R104 ;  /* 0x0000004064027824 */ /* 0x002fe200078e0268 */
[----:B------:R-:W-:Y:S01]  /*1c30*/  ISETP.NE.AND P3, PT, R0, 0x1, PT ;  /* 0x000000010000780c */ /* 0x000fe20003f65270 */
[----:B------:R-:W-:Y:S02]  /*1c40*/  IMAD R9, R9, c[0x0][0x1d0], RZ ;  /* 0x0000740009097a24 */ /* 0x000fe400078e02ff */
[----:B------:R-:W-:-:S03]  /*1c50*/  IMAD.MOV.U32 R185, RZ, RZ, RZ ;  /* 0x000000ffffb97224 */ /* 0x000fc600078e00ff */
        /* <DEDUP_REMOVED lines=12> */
[----:B------:R-:W-:Y:S01]  /*1d20*/  SHF.L.U64.HI R101, R196, 0x1, R22 ;  /* 0x00000001c4657819 */ /* 0x000fe20000010216 */
[----:B------:R-:W-:Y:S01]  /*1d30*/  IMAD.WIDE.U32 R216, R227, c[0x0][0x1e8], RZ ;  /* 0x00007a00e3d87a25 */ /* 0x000fe200078e00ff */
[----:B------:R-:W-:Y:S01]  /*1d40*/  IADD3 R171, R160, 0x20, RZ ;  /* 0x00000020a0ab7810 */ /* 0x000fe20007ffe0ff */
[----:B------:R-:W-:Y:S01]  /*1d50*/  BSSY B0, `(.L_x_1027) ;  /* 0x0000166000007945 */ /* 0x000fe20003800000 */
[----:B------:R-:W-:Y:S01]  /*1d60*/  SHF.L.U64.HI R103, R208, 0x1, R21 ;  /* 0x00000001d0677819 */ /* 0x000fe20000010215 */
[----:B------:R-:W-:Y:S01]  /*1d70*/  IMAD R186, R0, c[0x0][0x2b8], R2 ;  /* 0x0000ae0000ba7a24 */ /* 0x000fe200078e0202 */
[----:B------:R-:W-:Y:S01]  /*1d80*/  SHF.L.U64.HI R102, R207, 0x1, R20 ;  /* 0x00000001cf667819 */ /* 0x000fe20000010214 */
[----:B------:R-:W-:Y:S02]  /*1d90*/  IMAD R105, R100, -0x40, R9 ;  /* 0xffffffc064697824 */ /* 0x000fe400078e0209 */
[----:B------:R-:W-:Y:S01]  /*1da0*/  IMAD.WIDE.U32 R2, R186, c[0x0][0x1e0], RZ ;  /* 0x00007800ba027a25 */ /* 0x000fe200078e00ff */
[----:B------:R-:W-:-:S03]  /*1db0*/  SHF.R.S32.HI R10, RZ, 0x1f, R186 ;  /* 0x0000001fff0a7819 */ /* 0x000fc600000114ba */
[----:B------:R-:W-:Y:S02]  /*1dc0*/  IMAD.IADD R9, R105, 0x1, -R214 ;  /* 0x0000000169097824 */ /* 0x000fe400078e0ad6 */
[----:B------:R-:W-:Y:S02]  /*1dd0*/  IMAD R0, R10, c[0x0][0x1e0], RZ ;  /* 0x000078000a007a24 */ /* 0x000fe400078e02ff */
[----:B------:R-:W-:Y:S01]  /*1de0*/  IMAD.WIDE.U32 R220, R227, c[0x0][0x210], RZ ;  /* 0x00008400e3dc7a25 */ /* 0x000fe200078e00ff */
[C---:B------:R-:W-:Y:S02]  /*1df0*/  ISETP.GE.AND P2, PT, R9.reuse, 0x1, PT ;  /* 0x000000010900780c */ /* 0x040fe40003f46270 */
[----:B------:R-:W-:Y:S01]  /*1e00*/  ISETP.GE.AND P6, PT, R9, 0x21, PT ;  /* 0x000000210900780c */ /* 0x000fe20003fc6270 */
[----:B------:R-:W-:Y:S02]  /*1e10*/  IMAD R0, R186, c[0x0][0x1e4], R0 ;  /* 0x00007900ba007a24 */ /* 0x000fe400078e0200 */
[----:B------:R-:W-:-:S02]  /*1e20*/  IMAD.SHL.U32 R106, R196, 0x2, RZ ;  /* 0x00000002c46a7824 */ /* 0x000fc400078e00ff */
[----:B------:R-:W-:Y:S02]  /*1e30*/  IMAD.IADD R3, R3, 0x1, R0 ;  /* 0x0000000103037824 */ /* 0x000fe400078e0200 */
[----:B------:R-:W-:Y:S02]  /*1e40*/  IMAD R0, R16, c[0x0][0x1e8], RZ ;  /* 0x00007a0010007a24 */ /* 0x000fe400078e02ff */
[----:B------:R-:W-:Y:S02]  /*1e50*/  IMAD.SHL.U32 R107, R208, 0x2, RZ ;  /* 0x00000002d06b7824 */ /* 0x000fe400078e00ff */
[----:B------:R-:W-:Y:S01]  /*1e60*/  IMAD R0, R227, c[0x0][0x1ec], R0 ;  /* 0x00007b00e3007a24 */ /* 0x000fe200078e0200 */
[----:B------:R-:W-:Y:S01]  /*1e70*/  @P2 ISETP.GE.AND P1, PT, R196, c[0x0][0x1d4], PT ;  /* 0x00007500c4002a0c */ /* 0x000fe20003f26270 */
[----:B------:R-:W-:Y:S01]  /*1e80*/  IMAD.SHL.U32 R108, R207, 0x2, RZ ;  /* 0x00000002cf6c7824 */ /* 0x000fe200078e00ff */
[----:B------:R-:W-:Y:S01]  /*1e90*/  @P2 ISETP.GE.AND P5, PT, R208, c[0x0][0x1d4], PT ;  /* 0x00007500d0002a0c */ /* 0x000fe20003fa6270 */
[----:B------:R-:W-:Y:S01]  /*1ea0*/  IMAD.IADD R222, R217, 0x1, R0 ;  /* 0x00000001d9de7824 */ /* 0x000fe200078e0200 */
[----:B--2-4-:R-:W-:Y:S01]  /*1eb0*/  SHF.R.S32.HI R11, RZ, 0x1f, R185 ;  /* 0x0000001fff0b7819 */ /* 0x014fe200000114b9 */
        /* <DEDUP_REMOVED lines=15> */
[----:B------:R-:W-:Y:S02]  /*1fb0*/  @P2 ISETP.GE.AND P1, PT, R207, c[0x0][0x1d4], PT ;  /* 0x00007500cf002a0c */ /* 0x000fe40003f26270 */
[----:B------:R-:W-:-:S05]  /*1fc0*/  @P2 LEA.HI.X R7, R208, R2, R21, 0x1, P0 ;  /* 0x00000002d0072211 */ /* 0x000fca00000f0c15 */
[----:B------:R3:W-:Y:S01]  /*1fd0*/  @P2 LDGSTS.E.BYPASS.LTC128B.128 [R184+0x8100], [R6.64], !P5 ;  /* 0x0810000006b82fae */ /* 0x0007e2000e901d46 */
[----:B-1----:R-:W-:Y:S01]  /*1fe0*/  @P2 LEA R4, P0, R207, R0, 0x1 ;  /* 0x00000000cf042211 */ /* 0x002fe200078008ff */
[----:B------:R-:W-:-:S03]  /*1ff0*/  IMAD R0, R10, c[0x0][0x208], RZ ;  /* 0x000082000a007a24 */ /* 0x000fc600078e02ff */
[----:B------:R-:W-:Y:S01]  /*2000*/  @P2 LEA.HI.X R5, R207, R2, R20, 0x1, P0 ;  /* 0x00000002cf052211 */ /* 0x000fe200000f0c14 */
[----:B------:R-:W-:Y:S01]  /*2010*/  IMAD R0, R186, c[0x0][0x20c], R0 ;  /* 0x00008300ba007a24 */ /* 0x000fe200078e0200 */
[----:B---3--:R-:W-:-:S03]  /*2020*/  @P6 LEA R6, P0, R196, R3, 0x1 ;  /* 0x00000003c4066211 */ /* 0x008fc600078008ff */
[----:B------:R1:W-:Y:S01]  /*2030*/  @P2 LDGSTS.E.BYPASS.LTC128B.128 [R184+0xa100], [R4.64], !P1 ;  /* 0x0a10000004b82fae */ /* 0x0003e2000c901d46 */
[----:B------:R-:W-:Y:S02]  /*2040*/  @P6 ISETP.GE.AND P2, PT, R196, c[0x0][0x1d4], PT ;  /* 0x00007500c4006a0c */ /* 0x000fe40003f46270 */
[----:B------:R-:W-:Y:S02]  /*2050*/  @P6 ISETP.GE.AND P1, PT, R208, c[0x0][0x1d4], PT ;  /* 0x00007500d0006a0c */ /* 0x000fe40003f26270 */
[----:B----4-:R-:W-:Y:S02]  /*2060*/  @P6 LEA.HI.X R7, R196, R8, R22, 0x1, P0 ;  /* 0x00000008c4076211 */ /* 0x010fe400000f0c16 */
[----:B------:R-:W-:-:S07]  /*2070*/  @P6 ISETP.GE.AND P0, PT, R207, c[0x0][0x1d4], PT ;  /* 0x00007500cf006a0c */ /* 0x000fce0003f06270 */
[----:B------:R2:W-:Y:S01]  /*2080*/  @P6 LDGSTS.E.BYPASS.LTC128B.128 [R184+0x7100], [R6.64], !P2 ;  /* 0x0710000006b86fae */ /* 0x0005e2000d101d46 */
[----:B-1----:R-:W-:-:S04]  /*2090*/  @P6 LEA R4, P5, R208, R3, 0x1 ;  /* 0x00000003d0046211 */ /* 0x002fc800078a08ff */
[----:B------:R-:W-:Y:S02]  /*20a0*/  @P6 LEA.HI.X R5, R208, R8, R21, 0x1, P5 ;  /* 0x00000008d0056211 */ /* 0x000fe400028f0c15 */
[----:B------:R-:W-:-:S03]  /*20b0*/  @P6 LEA R2, P5, R207, R3, 0x1 ;  /* 0x00000003cf026211 */ /* 0x000fc600078a08ff */
[----:B------:R2:W-:Y:S01]  /*20c0*/  @P6 LDGSTS.E.BYPASS.LTC128B.128 [R184+0x9100], [R4.64], !P1 ;  /* 0x0910000004b86fae */ /* 0x0005e2000c901d46 */
[----:B------:R-:W-:Y:S01]  /*20d0*/  @P6 LEA.HI.X R3, R207, R8, R20, 0x1, P5 ;  /* 0x00000008cf036211 */ /* 0x000fe200028f0c14 */
[----:B------:R-:W-:-:S04]  /*20e0*/  IMAD R8, R11, c[0x0][0x218], RZ ;  /* 0x000086000b087a24 */ /* 0x000fc800078e02ff */
[----:B------:R1:W-:Y:S01]  /*20f0*/  @P6 LDGSTS.E.BYPASS.LTC128B.128 [R184+0xb100], [R2.64], !P0 ;  /* 0x0b10000002b86fae */ /* 0x0003e2000c101d46 */
[----:B------:R-:W-:-:S03]  /*2100*/  IMAD R8, R185, c[0x0][0x21c], R8 ;  /* 0x00008700b9087a24 */ /* 0x000fc600078e0208 */
[----:B------:R-:W0:Y:S01]  /*2110*/  LDGDEPBAR ;  /* 0x00000000000079af */ /* 0x000e220000000000 */
[----:B-1----:R-:W-:Y:S01]  /*2120*/  IMAD.WIDE.U32 R2, R186, c[0x0][0x208], RZ ;  /* 0x00008200ba027a25 */ /* 0x002fe200078e00ff */
[----:B------:R-:W-:-:S04]  /*2130*/  DEPBAR.LE SB0, 0x1 ;  /* 0x000080400000791a */ /* 0x000fc80000000000 */
[----:B------:R-:W-:-:S04]  /*2140*/  DEPBAR.LE SB0, 0x0 ;  /* 0x000080000000791a */ /* 0x000fc80000000000 */
[----:B------:R-:W-:Y:S01]  /*2150*/  BAR.SYNC.DEFER_BLOCKING 0x0 ;  /* 0x0000000000007b1d */ /* 0x000fe20000010000 */
[----:B------:R-:W-:Y:S02]  /*2160*/  IMAD.IADD R3, R3, 0x1, R0 ;  /* 0x0000000103037824 */ /* 0x000fe400078e0200 */
[----:B------:R-:W-:Y:S02]  /*2170*/  IMAD R0, R16, c[0x0][0x210], RZ ;  /* 0x0000840010007a24 */ /* 0x000fe400078e02ff */
[----:B------:R-:W-:-:S04]  /*2180*/  IMAD.WIDE.U32 R2, R185, c[0x0][0x218], R2 ;  /* 0x00008600b9027a25 */ /* 0x000fc800078e0002 */
[----:B------:R-:W-:-:S04]  /*2190*/  IMAD R0, R227, c[0x0][0x214], R0 ;  /* 0x00008500e3007a24 */ /* 0x000fc800078e0200 */
[----:B------:R-:W-:Y:S01]  /*21a0*/  IMAD.IADD R224, R221, 0x1, R0 ;  /* 0x00000001dde07824 */ /* 0x000fe200078e0200 */
[----:B------:R-:W-:-:S04]  /*21b0*/  IADD3 R0, P0, R2, R220, RZ ;  /* 0x000000dc02007210 */ /* 0x000fc80007f1e0ff */
[----:B------:R-:W-:Y:S02]  /*21c0*/  IADD3.X R2, R224, R3, R8, P0, !PT ;  /* 0x00000003e0027210 */ /* 0x000fe400007fe408 */
[C---:B------:R-:W-:Y:S01]  /*21d0*/  LEA R8, P0, R0.reuse, c[0x0][0x1f8], 0x1 ;  /* 0x00007e0000087a11 */ /* 0x040fe200078008ff */
[----:B--2---:R-:W-:Y:S03]  /*21e0*/  LDSM.16.M88.4 R4, [R167] ;  /* 0x00000000a704783b */ /* 0x004fe60000000200 */
[----:B------:R-:W-:Y:S02]  /*21f0*/  LEA.HI.X R10, R0, c[0x0][0x1fc], R2, 0x1, P0 ;  /* 0x00007f00000a7a11 */ /* 0x000fe400000f0c02 */
[----:B------:R-:W-:Y:S01]  /*2200*/  R2P PR, R210, 0x6 ;  /* 0x00000006d2007804 */ /* 0x000fe20000000000 */
[----:B------:R-:W1:Y:S01]  /*2210*/  LDSM.16.M88.4 R16, [R160+0x800] ;  /* 0x00080000a010783b */ /* 0x000e620000000200 */
[----:B------:R-:W-:-:S03]  /*2220*/  ISETP.GE.AND P0, PT, R196, c[0x0][0x1d4], PT ;  /* 0x00007500c4007a0c */ /* 0x000fc60003f06270 */
[----:B------:R-:W2:Y:S04]  /*2230*/  SHFL.IDX PT, R2, R8, RZ, 0x181f ;  /* 0x00181fff08027589 */ /* 0x000ea800000e0000 */
[----:B------:R-:W3:Y:S04]  /*2240*/  SHFL.IDX PT, R3, R10, RZ, 0x181f ;  /* 0x00181fff0a037589 */ /* 0x000ee800000e0000 */
[----:B------:R-:W4:Y:S01]  /*2250*/  SHFL.IDX PT, R0, R8, 0x1, 0x181f ;  /* 0x00381f0008007f89 */ /* 0x000f2200000e0000 */
[----:B------:R-:W-:-:S03]  /*2260*/  @P1 IADD3 R171, R160, -0x20, RZ ;  /* 0xffffffe0a0ab1810 */ /* 0x000fc60007ffe0ff */
[----:B------:R-:W-:Y:S01]  /*2270*/  LDSM.16.M88.4 R12, [R160] ;  /* 0x00000000a00c783b */ /* 0x000fe20000000200 */
[C---:B------:R-:W-:Y:S02]  /*2280*/  IADD3 R172, R171.reuse, 0x4000, RZ ;  /* 0x00004000abac7810 */ /* 0x040fe40007ffe0ff */
[C---:B------:R-:W-:Y:S01]  /*2290*/  IADD3 R176, R171.reuse, 0x2000, RZ ;  /* 0x00002000abb07810 */ /* 0x040fe20007ffe0ff */
[----:B------:R-:W-:Y:S01]  /*22a0*/  LDSM.16.M88.4 R40, [R160+0x1000] ;  /* 0x00100000a028783b */ /* 0x000fe20000000200 */
[C---:B------:R-:W-:Y:S02]  /*22b0*/  IADD3 R173, R171.reuse, 0x2800, RZ ;  /* 0x00002800abad7810 */ /* 0x040fe40007ffe0ff */
[C---:B------:R-:W-:Y:S01]  /*22c0*/  IADD3 R174, R171.reuse, 0x3000, RZ ;  /* 0x00003000abae7810 */ /* 0x040fe20007ffe0ff */
[----:B------:R5:W3:Y:S01]  /*22d0*/  SHFL.IDX PT, R8, R10, 0x1, 0x181f ;  /* 0x00381f000a087f89 */ /* 0x000ae200000e0000 */
[C---:B------:R-:W-:Y:S02]  /*22e0*/  IADD3 R175, R171.reuse, 0x3800, RZ ;  /* 0x00003800abaf7810 */ /* 0x040fe40007ffe0ff */
[C---:B------:R-:W-:Y:S01]  /*22f0*/  IADD3 R177, R171.reuse, 0x4800, RZ ;  /* 0x00004800abb17810 */ /* 0x040fe20007ffe0ff */
[----:B------:R-:W4:Y:S01]  /*2300*/  LDSM.16.M88.4 R32, [R160+0x1800] ;  /* 0x00180000a020783b */ /* 0x000f220000000200 */
[----:B------:R-:W-:-:S02]  /*2310*/  IADD3 R178, R171, 0x5000, RZ ;  /* 0x00005000abb27810 */ /* 0x000fc40007ffe0ff */
[C---:B------:R-:W-:Y:S01]  /*2320*/  IADD3 R179, R171.reuse, 0x5800, RZ ;  /* 0x00005800abb37810 */ /* 0x040fe20007ffe0ff */
[----:B------:R-:W-:Y:S01]  /*2330*/  LDSM.16.M88.4 R24, [R171] ;  /* 0x00000000ab18783b */ /* 0x000fe20000000200 */
[C---:B------:R-:W-:Y:S02]  /*2340*/  IADD3 R182, R171.reuse, 0x1800, RZ ;  /* 0x00001800abb67810 */ /* 0x040fe40007ffe0ff */
[C---:B------:R-:W-:Y:S01]  /*2350*/  IADD3 R181, R171.reuse, 0x1000, RZ ;  /* 0x00001000abb57810 */ /* 0x040fe20007ffe0ff */
[----:B------:R-:W-:Y:S01]  /*2360*/  LDSM.16.M88.4 R44, [R171+0x800] ;  /* 0x00080000ab2c783b */ /* 0x000fe20000000200 */
[----:B------:R-:W-:Y:S01]  /*2370*/  IADD3 R180, R171, 0x800, RZ ;  /* 0x00000800abb47810 */ /* 0x000fe20007ffe0ff */
[C---:B-1----:R-:W-:Y:S02]  /*2380*/  HMMA.16816.F32 R48, R4.reuse, R16, RZ ;  /* 0x000000100430723c */ /* 0x042fe400000018ff */
[----:B------:R-:W-:Y:S05]  /*2390*/  LDSM.16.M88.4 R68, [R171+0x1800] ;  /* 0x00180000ab44783b */ /* 0x000fea0000000200 */
[C---:B--2---:R-:W-:Y:S01]  /*23a0*/  IADD3 R16, P5, R2.reuse, R106, RZ ;  /* 0x0000006a02107210 */ /* 0x044fe20007fbe0ff */
[----:B------:R-:W-:Y:S01]  /*23b0*/  HMMA.16816.F32 R52, R4, R18, RZ ;  /* 0x000000120434723c */ /* 0x000fe200000018ff */
[----:B-----5:R-:W-:-:S02]  /*23c0*/  IADD3 R10, P6, R2, R107, RZ ;  /* 0x0000006b020a7210 */ /* 0x020fc40007fde0ff */
[----:B------:R-:W-:Y:S01]  /*23d0*/  IADD3 R2, P1, R2, R108, RZ ;  /* 0x0000006c02027210 */ /* 0x000fe20007f3e0ff */
[C---:B---3--:R-:W-:Y:S01]  /*23e0*/  IMAD.X R17, R3.reuse, 0x1, R101, P5 ;  /* 0x0000000103117824 */ /* 0x048fe200028e0665 */
[----:B----4-:R-:W-:Y:S01]  /*23f0*/  IADD3 R20, P5, R0, R106, RZ ;  /* 0x0000006a00147210 */ /* 0x010fe20007fbe0ff */
[C---:B------:R-:W-:Y:S01]  /*2400*/  IMAD.X R11, R3.reuse, 0x1, R103, P6 ;  /* 0x00000001030b7824 */ /* 0x040fe200030e0667 */
[----:B------:R-:W-:Y:S01]  /*2410*/  ISETP.GE.AND P6, PT, R208, c[0x0][0x1d4], PT ;  /* 0x00007500d0007a0c */ /* 0x000fe20003fc6270 */
[----:B------:R-:W-:Y:S01]  /*2420*/  IMAD.X R3, R3, 0x1, R102, P1 ;  /* 0x0000000103037824 */ /* 0x000fe200008e0666 */
[----:B------:R-:W-:Y:S01]  /*2430*/  IADD3 R18, P1, R0, R107, RZ ;  /* 0x0000006b00127210 */ /* 0x000fe20007f3e0ff */
[C---:B------:R-:W-:Y:S01]  /*2440*/  IMAD.X R21, R8.reuse, 0x1, R101, P5 ;  /* 0x0000000108157824 */ /* 0x040fe200028e0665 */
[C---:B------:R-:W-:Y:S01]  /*2450*/  ISETP.LT.OR P5, PT, R9.reuse, 0x1, P0 ;  /* 0x000000010900780c */ /* 0x040fe200007a1670 */
[----:B------:R-:W-:Y:S01]  /*2460*/  HMMA.16816.F32 R36, R4, R12, RZ ;  /* 0x0000000c0424723c */ /* 0x000fe200000018ff */
[C---:B------:R-:W-:Y:S01]  /*2470*/  ISETP.LT.OR P0, PT, R9.reuse, 0x21, P0 ;  /* 0x000000210900780c */ /* 0x040fe20000701670 */
[----:B------:R-:W-:Y:S01]  /*2480*/  IMAD.X R19, R8, 0x1, R103, P1 ;  /* 0x0000000108137824 */ /* 0x000fe200008e0667 */
[----:B------:R-:W-:-:S02]  /*2490*/  ISETP.LT.OR P1, PT, R9, 0x1, P6 ;  /* 0x000000010900780c */ /* 0x000fc40003721670 */
[----:B------:R-:W-:-:S03]  /*24a0*/  ISETP.LT.OR P6, PT, R9, 0x21, P6 ;  /* 0x000000210900780c */ /* 0x000fc600037c1670 */
[C---:B------:R-:W-:Y:S01]  /*24b0*/  HMMA.16816.F32 R28, R4.reuse, R14, RZ ;  /* 0x0000000e041c723c */ /* 0x040fe200000018ff */
[----:B------:R-:W1:Y:S07]  /*24c0*/  LDSM.16.M88.4 R12, [R168] ;  /* 0x00000000a80c783b */ /* 0x000e6e0000000200 */
[C---:B------:R-:W-:Y:S08]  /*24d0*/  HMMA.16816.F32 R56, R4.reuse, R40, RZ ;  /* 0x000000280438723c */ /* 0x040ff000000018ff */
[----:B------:R-:W-:Y:S01]  /*24e0*/  HMMA.16816.F32 R64, R4, R42, RZ ;  /* 0x0000002a0440723c */ /* 0x000fe200000018ff */
[----:B------:R-:W2:Y:S04]  /*24f0*/  LDSM.16.M88.4 R40, [R171+0x1000] ;  /* 0x00100000ab28783b */ /* 0x000ea80000000200 */
[----:B------:R-:W-:Y:S01]  /*2500*/  @!PT LDS RZ, [RZ] ;  /* 0x00000000fffff984 */ /* 0x000fe20000000800 */
[----:B------:R-:W-:Y:S01]  /*2510*/  @!PT LDS RZ, [RZ] ;  /* 0x00000000fffff984 */ /* 0x000fe20000000800 */
[----:B------:R-:W-:Y:S01]  /*2520*/  @!PT LDS RZ, [RZ] ;  /* 0x00000000fffff984 */ /* 0x000fe20000000800 */
[----:B------:R2:W-:Y:S01]  /*2530*/  LDGSTS.E.BYPASS.LTC128B.128 [R184+0x100], [R16.64], !P5 ;  /* 0x0010000010b87fae */ /* 0x0005e2000e901d46 */
[----:B------:R-:W-:-:S02]  /*2540*/  ISETP.GE.AND P5, PT, R207, c[0x0][0x1d4], PT ;  /* 0x00007500cf007a0c */ /* 0x000fc40003fa6270 */
[----:B------:R-:W-:Y:S01]  /*2550*/  HMMA.16816.F32 R60, R4, R32, RZ ;  /* 0x00000020043c723c */ /* 0x000fe200000018ff */
[----:B------:R3:W-:Y:S01]  /*2560*/  LDGSTS.E.BYPASS.LTC128B.128 [R184+0x2100], [R10.64], !P1 ;  /* 0x021000000ab87fae */ /* 0x0007e2000c901d46 */
[C---:B------:R-:W-:Y:S02]  /*2570*/  ISETP.LT.OR P1, PT, R9.reuse, 0x1, P5 ;  /* 0x000000010900780c */ /* 0x040fe40002f21670 */
[----:B------:R-:W-:-:S04]  /*2580*/  ISETP.LT.OR P5, PT, R9, 0x21, P5 ;  /* 0x000000210900780c */ /* 0x000fc80002fa1670 */
[----:B------:R-:W-:Y:S07]  /*2590*/  HMMA.16816.F32 R4, R4, R34, RZ ;  /* 0x000000220404723c */ /* 0x000fee00000018ff */
[----:B------:R4:W-:Y:S01]  /*25a0*/  LDGSTS.E.BYPASS.LTC128B.128 [R184+0x4100], [R2.64], !P1 ;  /* 0x0410000002b87fae */ /* 0x0009e2000c901d46 */
[----:B-1----:R-:W-:Y:S03]  /*25b0*/  HMMA.16816.F32 R72, R12, R26, R28 ;  /* 0x0000001a0c48723c */ /* 0x002fe6000000181c */
[----:B------:R1:W-:Y:S01]  /*25c0*/  LDGSTS.E.BYPASS.LTC128B.128 [R184+0x1100], [R20.64], !P0 ;  /* 0x0110000014b87fae */ /* 0x0003e2000c101d46 */
[----:B------:R-:W-:-:S03]  /*25d0*/  ISETP.GT.AND P0, PT, R100, R212, PT ;  /* 0x000000d46400720c */ /* 0x000fc60003f04270 */
[----:B------:R2:W-:Y:S01]  /*25e0*/  LDGSTS.E.BYPASS.LTC128B.128 [R184+0x3100], [R18.64], !P6 ;  /* 0x0310000012b87fae */ /* 0x0005e2000f101d46 */
[C---:B------:R-:W-:Y:S08]  /*25f0*/  HMMA.16816.F32 R76, R12.reuse, R24, R36 ;  /* 0x000000180c4c723c */ /* 0x040ff00000001824 */
[C---:B------:R-:W-:Y:S08]  /*2600*/  HMMA.16816.F32 R24, R12.reuse, R44, R48 ;  /* 0x0000002c0c18723c */ /* 0x040ff00000001830 */
[----:B------:R-:W-:Y:S01]  /*2610*/  HMMA.16816.F32 R48, R12, R70, R4 ;  /* 0x000000460c30723c */ /* 0x000fe20000001804 */
[----:B----4-:R-:W-:Y:S01]  /*2620*/  IMAD.MOV.U32 R3, RZ, RZ, 0x40 ;  /* 0x00000040ff037424 */ /* 0x010fe200078e00ff */
[----:B------:R-:W-:-:S04]  /*2630*/  IADD3 R2, P1, R0, R108, RZ ;  /* 0x0000006c00027210 */ /* 0x000fc80007f3e0ff */
[----:B------:R-:W-:Y:S01]  /*2640*/  SEL R0, R3, 0xffffffc0, !P2 ;  /* 0xffffffc003007807 */ /* 0x000fe20005000000 */
[----:B------:R-:W-:Y:S01]  /*2650*/  IMAD.X R3, R8, 0x1, R102, P1 ;  /* 0x0000000108037824 */ /* 0x000fe200008e0666 */
[----:B-1----:R-:W-:Y:S01]  /*2660*/  HMMA.16816.F32 R20, R12, R46, R52 ;  /* 0x0000002e0c14723c */ /* 0x002fe20000001834 */
[----:B------:R-:W-:Y:S02]  /*2670*/  ISETP.GT.AND P1, PT, R104, 0x3f, PT ;  /* 0x0000003f6800780c */ /* 0x000fe40003f24270 */
[--C-:B------:R-:W-:Y:S01]  /*2680*/  IMAD.IADD R162, R160, 0x1, R0.reuse ;  /* 0x00000001a0a27824 */ /* 0x100fe200078e0200 */
[----:B------:R1:W-:Y:S01]  /*2690*/  LDGSTS.E.BYPASS.LTC128B.128 [R184+0x5100], [R2.64], !P5 ;  /* 0x0510000002b87fae */ /* 0x0003e2000e901d46 */
[----:B------:R-:W-:-:S03]  /*26a0*/  IMAD.IADD R161, R172, 0x1, R0 ;  /* 0x00000001aca17824 */ /* 0x000fc600078e0200 */
[----:B---3--:R-:W-:Y:S01]  /*26b0*/  LDSM.16.M88.4 R8, [R170] ;  /* 0x00000000aa08783b */ /* 0x008fe20000000200 */
[C---:B--2---:R-:W-:Y:S03]  /*26c0*/  HMMA.16816.F32 R16, R12.reuse, R40, R56 ;  /* 0x000000280c10723c */ /* 0x044fe60000001838 */
[----:B------:R-:W2:Y:S04]  /*26d0*/  LDSM.16.M88.4 R32, [R162] ;  /* 0x00000000a220783b */ /* 0x000ea80000000200 */
[----:B------:R-:W3:Y:S01]  /*26e0*/  LDSM.16.M88.4 R28, [R162+0x800] ;  /* 0x00080000a21c783b */ /* 0x000ee20000000200 */
[C---:B------:R-:W-:Y:S03]  /*26f0*/  HMMA.16816.F32 R40, R12.reuse, R42, R64 ;  /* 0x0000002a0c28723c */ /* 0x040fe60000001840 */
[----:B------:R-:W4:Y:S04]  /*2700*/  LDSM.16.M88.4 R36, [R162+0x1000] ;  /* 0x00100000a224783b */ /* 0x000f280000000200 */
[----:B------:R-:W5:Y:S01]  /*2710*/  LDSM.16.M88.4 R44, [R162+0x1800] ;  /* 0x00180000a22c783b */ /* 0x000f620000000200 */
[----:B------:R-:W-:Y:S03]  /*2720*/  HMMA.16816.F32 R52, R12, R68, R60 ;  /* 0x000000440c34723c */ /* 0x000fe6000000183c */
[----:B------:R-:W-:Y:S04]  /*2730*/  LDSM.16.M88.4 R4, [R169] ;  /* 0x00000000a904783b */ /* 0x000fe80000000200 */
[----:B------:R-:W1:Y:S04]  /*2740*/  LDSM.16.M88.4 R68, [R161+-0x4000] ;  /* 0xffc00000a144783b */ /* 0x000e680000000200 */
[----:B------:R-:W-:Y:S04]  /*2750*/  LDSM.16.M88.4 R80, [R161+-0x3000] ;  /* 0xffd00000a150783b */ /* 0x000fe80000000200 */
[----:B------:R-:W-:Y:S04]  /*2760*/  LDSM.16.M88.4 R12, [R167+0x4000] ;  /* 0x00400000a70c783b */ /* 0x000fe80000000200 */
[----:B------:R-:W-:Y:S04]  /*2770*/  LDSM.16.M88.4 R88, [R160+0x2000] ;  /* 0x00200000a058783b */ /* 0x000fe80000000200 */
[----:B------:R-:W-:Y:S01]  /*2780*/  LDSM.16.M88.4 R84, [R160+0x2800] ;  /* 0x00280000a054783b */ /* 0x000fe20000000200 */
[C---:B--2---:R-:W-:Y:S03]  /*2790*/  HMMA.16816.F32 R64, R8.reuse, R34, R72 ;  /* 0x000000220840723c */ /* 0x044fe60000001848 */
[----:B------:R-:W2:Y:S04]  /*27a0*/  LDSM.16.M88.4 R72, [R161+-0x3800] ;  /* 0xffc80000a148783b */ /* 0x000ea80000000200 */
[----:B------:R-:W-:Y:S01]  /*27b0*/  LDSM.16.M88.4 R96, [R179] ;  /* 0x00000000b360783b */ /* 0x000fe20000000200 */
[C---:B------:R-:W-:Y:S03]  /*27c0*/  HMMA.16816.F32 R60, R8.reuse, R32, R76 ;  /* 0x00000020083c723c */ /* 0x040fe6000000184c */
[----:B------:R-:W1:Y:S04]  /*27d0*/  LDSM.16.M88.4 R76, [R161+-0x2800] ;  /* 0xffd80000a14c783b */ /* 0x000e680000000200 */
[----:B------:R-:W-:Y:S01]  /*27e0*/  LDSM.16.M88.4 R92, [R162+0x5800] ;  /* 0x00580000a25c783b */ /* 0x000fe20000000200 */
[C---:B---3--:R-:W-:Y:S03]  /*27f0*/  HMMA.16816.F32 R56, R8.reuse, R28, R24 ;  /* 0x0000001c0838723c */ /* 0x048fe60000001818 */
[----:B------:R-:W0:Y:S05]  /*2800*/  LDGDEPBAR ;  /* 0x00000000000079af */ /* 0x000e2a0000000000 */
[C---:B------:R-:W-:Y:S08]  /*2810*/  HMMA.16816.F32 R32, R8.reuse, R30, R20 ;  /* 0x0000001e0820723c */ /* 0x040ff00000001814 */
[C---:B----4-:R-:W-:Y:S08]  /*2820*/  HMMA.16816.F32 R28, R8.reuse, R36, R16 ;  /* 0x00000024081c723c */ /* 0x050ff00000001810 */
[C---:B------:R-:W-:Y:S08]  /*2830*/  HMMA.16816.F32 R24, R8.reuse, R38, R40 ;  /* 0x000000260818723c */ /* 0x040ff00000001828 */
[C---:B-----5:R-:W-:Y:S08]  /*2840*/  HMMA.16816.F32 R20, R8.reuse, R44, R52 ;  /* 0x0000002c0814723c */ /* 0x060ff00000001834 */
[----:B------:R-:W-:Y:S01]  /*2850*/  HMMA.16816.F32 R8, R8, R46, R48 ;  /* 0x0000002e0808723c */ /* 0x000fe20000001830 */
[----:B------:R-:W3:Y:S07]  /*2860*/  LDSM.16.M88.4 R48, [R160+0x3000] ;  /* 0x00300000a030783b */ /* 0x000eee0000000200 */
[C---:B-1----:R-:W-:Y:S08]  /*2870*/  HMMA.16816.F32 R16, R4.reuse, R68, R60 ;  /* 0x000000440410723c */ /* 0x042ff0000000183c */
[C---:B--2---:R-:W-:Y:S08]  /*2880*/  HMMA.16816.F32 R56, R4.reuse, R72, R56 ;  /* 0x000000480438723c */ /* 0x044ff00000001838 */
[C---:B------:R-:W-:Y:S01]  /*2890*/  HMMA.16816.F32 R40, R4.reuse, R70, R64 ;  /* 0x000000460428723c */ /* 0x040fe20000001840 */
[----:B------:R-:W-:Y:S04]  /*28a0*/  LDSM.16.M88.4 R64, [R173] ;  /* 0x00000000ad40783b */ /* 0x000fe80000000200 */
[----:B------:R-:W-:Y:S03]  /*28b0*/  LDSM.16.M88.4 R68, [R174] ;  /* 0x00000000ae44783b */ /* 0x000fe60000000200 */
[C---:B------:R-:W-:Y:S01]  /*28c0*/  HMMA.16816.F32 R44, R4.reuse, R74, R32 ;  /* 0x0000004a042c723c */ /* 0x040fe20000001820 */
[----:B------:R-:W-:Y:S07]  /*28d0*/  LDSM.16.M88.4 R72, [R161+-0x2000] ;  /* 0xffe00000a148783b */ /* 0x000fee0000000200 */
[C---:B------:R-:W-:Y:S01]  /*28e0*/  HMMA.16816.F32 R52, R4.reuse, R80, R28 ;  /* 0x000000500434723c */ /* 0x040fe2000000181c */
[----:B------:R-:W1:Y:S07]  /*28f0*/  LDSM.16.M88.4 R28, [R160+0x3800] ;  /* 0x00380000a01c783b */ /* 0x000e6e0000000200 */
[C---:B------:R-:W-:Y:S01]  /*2900*/  HMMA.16816.F32 R60, R4.reuse, R82, R24 ;  /* 0x00000052043c723c */ /* 0x040fe20000001818 */
[----:B------:R-:W-:Y:S04]  /*2910*/  LDSM.16.M88.4 R24, [R176] ;  /* 0x00000000b018783b */ /* 0x000fe80000000200 */
[----:B------:R-:W-:Y:S03]  /*2920*/  LDSM.16.M88.4 R80, [R160+0x5800] ;  /* 0x00580000a050783b */ /* 0x000fe60000000200 */
[C---:B------:R-:W-:Y:S01]  /*2930*/  HMMA.16816.F32 R32, R4.reuse, R78, R8 ;  /* 0x0000004e0420723c */ /* 0x040fe20000001808 */
[----:B------:R-:W2:Y:S07]  /*2940*/  LDSM.16.M88.4 R8, [R168+0x4000] ;  /* 0x00400000a808783b */ /* 0x000eae0000000200 */
[----:B------:R-:W-:Y:S01]  /*2950*/  HMMA.16816.F32 R36, R4, R76, R20 ;  /* 0x0000004c0424723c */ /* 0x000fe20000001814 */
[----:B------:R-:W4:Y:S07]  /*2960*/  LDSM.16.M88.4 R76, [R175] ;  /* 0x00000000af4c783b */ /* 0x000f2e0000000200 */
[C---:B------:R-:W-:Y:S08]  /*2970*/  HMMA.16816.F32 R20, R12.reuse, R88, R16 ;  /* 0x000000580c14723c */ /* 0x040ff00000001810 */
[C---:B------:R-:W-:Y:S08]  /*2980*/  HMMA.16816.F32 R4, R12.reuse, R84, R56 ;  /* 0x000000540c04723c */ /* 0x040ff00000001838 */
[C---:B------:R-:W-:Y:S01]  /*2990*/  HMMA.16816.F32 R16, R12.reuse, R90, R40 ;  /* 0x0000005a0c10723c */ /* 0x040fe20000001828 */
[----:B------:R-:W-:Y:S07]  /*29a0*/  LDSM.16.M88.4 R88, [R162+0x5000] ;  /* 0x00500000a258783b */ /* 0x000fee0000000200 */
[C---:B------:R-:W-:Y:S01]  /*29b0*/  HMMA.16816.F32 R44, R12.reuse, R86, R44 ;  /* 0x000000560c2c723c */ /* 0x040fe2000000182c */
[----:B------:R-:W-:Y:S07]  /*29c0*/  LDSM.16.M88.4 R84, [R161+-0x800] ;  /* 0xfff80000a154783b */ /* 0x000fee0000000200 */
[C---:B---3--:R-:W-:Y:S08]  /*29d0*/  HMMA.16816.F32 R52, R12.reuse, R48, R52 ;  /* 0x000000300c34723c */ /* 0x048ff00000001834 */
[C---:B------:R-:W-:Y:S08]  /*29e0*/  HMMA.16816.F32 R48, R12.reuse, R50, R60 ;  /* 0x000000320c30723c */ /* 0x040ff0000000183c */
[C---:B-1----:R-:W-:Y:S08]  /*29f0*/  HMMA.16816.F32 R60, R12.reuse, R28, R36 ;  /* 0x0000001c0c3c723c */ /* 0x042ff00000001824 */
[----:B------:R-:W-:Y:S01]  /*2a00*/  HMMA.16816.F32 R56, R12, R30, R32 ;  /* 0x0000001e0c38723c */ /* 0x000fe20000001820 */
[----:B------:R-:W-:Y:S04]  /*2a10*/  LDSM.16.M88.4 R28, [R162+0x2000] ;  /* 0x00200000a21c783b */ /* 0x000fe80000000200 */
[----:B------:R-:W-:Y:S03]  /*2a20*/  LDSM.16.M88.4 R12, [R169+0x4000] ;  /* 0x00400000a90c783b */ /* 0x000fe60000000200 */
[C---:B--2---:R-:W-:Y:S08]  /*2a30*/  HMMA.16816.F32 R40, R8.reuse, R24, R20 ;  /* 0x000000180828723c */ /* 0x044ff00000001814 */
[C---:B------:R-:W-:Y:S01]  /*2a40*/  HMMA.16816.F32 R20, R8.reuse, R64, R4 ;  /* 0x000000400814723c */ /* 0x040fe20000001804 */
[----:B------:R-:W1:Y:S07]  /*2a50*/  LDSM.16.M88.4 R4, [R170+0x4000] ;  /* 0x00400000aa04783b */ /* 0x000e6e0000000200 */
[C---:B------:R-:W-:Y:S01]  /*2a60*/  HMMA.16816.F32 R36, R8.reuse, R26, R16 ;  /* 0x0000001a0824723c */ /* 0x040fe20000001810 */
[----:B------:R-:W2:Y:S07]  /*2a70*/  LDSM.16.M88.4 R24, [R162+0x2800] ;  /* 0x00280000a218783b */ /* 0x000eae0000000200 */
[C---:B------:R-:W-:Y:S01]  /*2a80*/  HMMA.16816.F32 R16, R8.reuse, R66, R44 ;  /* 0x000000420810723c */ /* 0x040fe2000000182c */
[----:B------:R-:W3:Y:S04]  /*2a90*/  LDSM.16.M88.4 R44, [R162+0x3000] ;  /* 0x00300000a22c783b */ /* 0x000ee80000000200 */
[----:B------:R-:W5:Y:S03]  /*2aa0*/  LDSM.16.M88.4 R64, [R162+0x3800] ;  /* 0x00380000a240783b */ /* 0x000f660000000200 */
[C---:B------:R-:W-:Y:S08]  /*2ab0*/  HMMA.16816.F32 R32, R8.reuse, R68, R52 ;  /* 0x000000440820723c */ /* 0x040ff00000001834 */
[C---:B------:R-:W-:Y:S01]  /*2ac0*/  HMMA.16816.F32 R48, R8.reuse, R70, R48 ;  /* 0x000000460830723c */ /* 0x040fe20000001830 */
[----:B------:R-:W-:Y:S07]  /*2ad0*/  LDSM.16.M88.4 R68, [R161+-0x1800] ;  /* 0xffe80000a144783b */ /* 0x000fee0000000200 */
[C---:B----4-:R-:W-:Y:S08]  /*2ae0*/  HMMA.16816.F32 R60, R8.reuse, R76, R60 ;  /* 0x0000004c083c723c */ /* 0x050ff0000000183c */
[----:B------:R-:W-:Y:S01]  /*2af0*/  HMMA.16816.F32 R8, R8, R78, R56 ;  /* 0x0000004e0808723c */ /* 0x000fe20000001838 */
[----:B------:R-:W4:Y:S04]  /*2b00*/  LDSM.16.M88.4 R76, [R161+-0x1000] ;  /* 0xfff00000a14c783b */ /* 0x000f280000000200 */
[----:B------:R-:W-:Y:S03]  /*2b10*/  LDSM.16.M88.4 R56, [R160+0x4000] ;  /* 0x00400000a038783b */ /* 0x000fe60000000200 */
[C---:B-1----:R-:W-:Y:S08]  /*2b20*/  HMMA.16816.F32 R52, R4.reuse, R28, R40 ;  /* 0x0000001c0434723c */ /* 0x042ff00000001828 */
[C---:B------:R-:W-:Y:S08]  /*2b30*/  HMMA.16816.F32 R40, R4.reuse, R30, R36 ;  /* 0x0000001e0428723c */ /* 0x040ff00000001824 */
[C---:B--2---:R-:W-:Y:S08]  /*2b40*/  HMMA.16816.F32 R36, R4.reuse, R24, R20 ;  /* 0x000000180424723c */ /* 0x044ff00000001814 */
[C---:B------:R-:W-:Y:S08]  /*2b50*/  HMMA.16816.F32 R24, R4.reuse, R26, R16 ;  /* 0x0000001a0418723c */ /* 0x040ff00000001810 */
[C---:B---3--:R-:W-:Y:S08]  /*2b60*/  HMMA.16816.F32 R20, R4.reuse, R44, R32 ;  /* 0x0000002c0414723c */ /* 0x048ff00000001820 */
[C---:B------:R-:W-:Y:S01]  /*2b70*/  HMMA.16816.F32 R16, R4.reuse, R46, R48 ;  /* 0x0000002e0410723c */ /* 0x040fe20000001830 */
[----:B------:R-:W-:Y:S07]  /*2b80*/  LDSM.16.M88.4 R48, [R172] ;  /* 0x00000000ac30783b */ /* 0x000fee0000000200 */
[C---:B-----5:R-:W-:Y:S01]  /*2b90*/  HMMA.16816.F32 R28, R4.reuse, R64, R60 ;  /* 0x00000040041c723c */ /* 0x060fe2000000183c */
[----:B------:R-:W-:Y:S07]  /*2ba0*/  LDSM.16.M88.4 R60, [R160+0x4800] ;  /* 0x00480000a03c783b */ /* 0x000fee0000000200 */
[----:B------:R-:W-:Y:S01]  /*2bb0*/  HMMA.16816.F32 R8, R4, R66, R8 ;  /* 0x000000420408723c */ /* 0x000fe20000001808 */
[----:B------:R-:W-:Y:S04]  /*2bc0*/  LDSM.16.M88.4 R4, [R167+0x8000] ;  /* 0x00800000a704783b */ /* 0x000fe80000000200 */
[----:B------:R-:W1:Y:S03]  /*2bd0*/  LDSM.16.M88.4 R64, [R160+0x5000] ;  /* 0x00500000a040783b */ /* 0x000e660000000200 */
[C---:B----4-:R-:W-:Y:S08]  /*2be0*/  HMMA.16816.F32 R20, R12.reuse, R76, R20 ;  /* 0x0000004c0c14723c */ /* 0x050ff00000001814 */
[C---:B------:R-:W-:Y:S08]  /*2bf0*/  HMMA.16816.F32 R32, R12.reuse, R70, R24 ;  /* 0x000000460c20723c */ /* 0x040ff00000001818 */
[C---:B------:R-:W-:Y:S01]  /*2c00*/  HMMA.16816.F32 R16, R12.reuse, R78, R16 ;  /* 0x0000004e0c10723c */ /* 0x040fe20000001810 */
[----:B------:R-:W-:Y:S07]  /*2c10*/  LDSM.16.M88.4 R76, [R162+0x4000] ;  /* 0x00400000a24c783b */ /* 0x000fee0000000200 */
[C---:B------:R-:W-:Y:S01]  /*2c20*/  HMMA.16816.F32 R44, R12.reuse, R72, R52 ;  /* 0x000000480c2c723c */ /* 0x040fe20000001834 */
[----:B------:R-:W-:Y:S07]  /*2c30*/  LDSM.16.M88.4 R52, [R177] ;  /* 0x00000000b134783b */ /* 0x000fee0000000200 */
[C---:B------:R-:W-:Y:S08]  /*2c40*/  HMMA.16816.F32 R40, R12.reuse, R74, R40 ;  /* 0x0000004a0c28723c */ /* 0x040ff00000001828 */
[C---:B------:R-:W-:Y:S08]  /*2c50*/  HMMA.16816.F32 R36, R12.reuse, R68, R36 ;  /* 0x000000440c24723c */ /* 0x040ff00000001824 */
[C---:B------:R-:W-:Y:S08]  /*2c60*/  HMMA.16816.F32 R24, R12.reuse, R84, R28 ;  /* 0x000000540c18723c */ /* 0x040ff0000000181c */
[----:B------:R-:W-:Y:S01]  /*2c70*/  HMMA.16816.F32 R8, R12, R86, R8 ;  /* 0x000000560c08723c */ /* 0x000fe20000001808 */
[----:B------:R-:W2:Y:S04]  /*2c80*/  LDSM.16.M88.4 R12, [R168+0x8000] ;  /* 0x00800000a80c783b */ /* 0x000ea80000000200 */
[----:B------:R-:W3:Y:S03]  /*2c90*/  LDSM.16.M88.4 R84, [R178] ;  /* 0x00000000b254783b */ /* 0x000ee60000000200 */
[C---:B-1----:R-:W-:Y:S08]  /*2ca0*/  HMMA.16816.F32 R28, R4.reuse, R64, R20 ;  /* 0x00000040041c723c */ /* 0x042ff00000001814 */
[C---:B------:R-:W-:Y:S08]  /*2cb0*/  HMMA.16816.F32 R20, R4.reuse, R66, R16 ;  /* 0x000000420414723c */ /* 0x040ff00000001810 */
[C---:B------:R-:W-:Y:S08]  /*2cc0*/  HMMA.16816.F32 R44, R4.reuse, R56, R44 ;  /* 0x00000038042c723c */ /* 0x040ff0000000182c */
[C---:B------:R-:W-:Y:S01]  /*2cd0*/  HMMA.16816.F32 R40, R4.reuse, R58, R40 ;  /* 0x0000003a0428723c */ /* 0x040fe20000001828 */
[----:B------:R-:W-:Y:S07]  /*2ce0*/  LDSM.16.M88.4 R56, [R161] ;  /* 0x00000000a138783b */ /* 0x000fee0000000200 */
[C---:B------:R-:W-:Y:S08]  /*2cf0*/  HMMA.16816.F32 R36, R4.reuse, R60, R36 ;  /* 0x0000003c0424723c */ /* 0x040ff00000001824 */
[C---:B------:R-:W-:Y:S08]  /*2d00*/  HMMA.16816.F32 R32, R4.reuse, R62, R32 ;  /* 0x0000003e0420723c */ /* 0x040ff00000001820 */
[C---:B------:R-:W-:Y:S08]  /*2d10*/  HMMA.16816.F32 R16, R4.reuse, R80, R24 ;  /* 0x000000500410723c */ /* 0x040ff00000001818 */
[----:B------:R-:W-:Y:S01]  /*2d20*/  HMMA.16816.F32 R4, R4, R82, R8 ;  /* 0x000000520404723c */ /* 0x000fe20000001808 */
[----:B------:R-:W1:Y:S04]  /*2d30*/  LDSM.16.M88.4 R8, [R170+0x8000] ;  /* 0x00800000aa08783b */ /* 0x000e680000000200 */
[----:B------:R-:W4:Y:S03]  /*2d40*/  LDSM.16.M88.4 R80, [R162+0x4800] ;  /* 0x00480000a250783b */ /* 0x000f260000000200 */
[C---:B--2---:R-:W-:Y:S01]  /*2d50*/  HMMA.16816.F32 R72, R12.reuse, R48, R44 ;  /* 0x000000300c48723c */ /* 0x044fe2000000182c */
[----:B------:R-:W-:Y:S07]  /*2d60*/  LDSM.16.M88.4 R44, [R161+0x1800] ;  /* 0x00180000a12c783b */ /* 0x000fee0000000200 */
[C---:B------:R-:W-:Y:S01]  /*2d70*/  HMMA.16816.F32 R68, R12.reuse, R50, R40 ;  /* 0x000000320c44723c */ /* 0x040fe20000001828 */
[----:B------:R-:W-:Y:S07]  /*2d80*/  LDSM.16.M88.4 R48, [R161+0x1000] ;  /* 0x00100000a130783b */ /* 0x000fee0000000200 */
[C---:B------:R-:W-:Y:S08]  /*2d90*/  HMMA.16816.F32 R64, R12.reuse, R52, R36 ;  /* 0x000000340c40723c */ /* 0x040ff00000001824 */
[C---:B------:R-:W-:Y:S01]  /*2da0*/  HMMA.16816.F32 R60, R12.reuse, R54, R32 ;  /* 0x000000360c3c723c */ /* 0x040fe20000001820 */
[----:B------:R-:W-:Y:S07]  /*2db0*/  LDSM.16.M88.4 R52, [R161+0x800] ;  /* 0x00080000a134783b */ /* 0x000fee0000000200 */
[C---:B---3--:R-:W-:Y:S08]  /*2dc0*/  HMMA.16816.F32 R24, R12.reuse, R84, R28 ;  /* 0x000000540c18723c */ /* 0x048ff0000000181c */
[C---:B------:R-:W-:Y:S08]  /*2dd0*/  HMMA.16816.F32 R20, R12.reuse, R86, R20 ;  /* 0x000000560c14723c */ /* 0x040ff00000001814 */
[C---:B------:R-:W-:Y:S08]  /*2de0*/  HMMA.16816.F32 R16, R12.reuse, R96, R16 ;  /* 0x000000600c10723c */ /* 0x040ff00000001810 */
[----:B------:R-:W-:Y:S01]  /*2df0*/  HMMA.16816.F32 R12, R12, R98, R4 ;  /* 0x000000620c0c723c */ /* 0x000fe20000001804 */
[----:B------:R-:W2:Y:S01]  /*2e00*/  LDSM.16.M88.4 R4, [R169+0x8000] ;  /* 0x00800000a904783b */ /* 0x000ea20000000200 */
[----:B------:R-:W-:-:S06]  /*2e10*/  DEPBAR.LE SB0, 0x0 ;  /* 0x000080000000791a */ /* 0x000fcc0000000000 */
[C---:B-1----:R-:W-:Y:S08]  /*2e20*/  HMMA.16816.F32 R40, R8.reuse, R76, R72 ;  /* 0x0000004c0828723c */ /* 0x042ff00000001848 */
[C---:B------:R-:W-:Y:S08]  /*2e30*/  HMMA.16816.F32 R36, R8.reuse, R78, R68 ;  /* 0x0000004e0824723c */ /* 0x040ff00000001844 */
[C---:B----4-:R-:W-:Y:S08]  /*2e40*/  HMMA.16816.F32 R32, R8.reuse, R80, R64 ;  /* 0x000000500820723c */ /* 0x050ff00000001840 */
[C---:B------:R-:W-:Y:S08]  /*2e50*/  HMMA.16816.F32 R28, R8.reuse, R82, R60 ;  /* 0x00000052081c723c */ /* 0x040ff0000000183c */
[C---:B------:R-:W-:Y:S08]  /*2e60*/  HMMA.16816.F32 R24, R8.reuse, R88, R24 ;  /* 0x000000580818723c */ /* 0x040ff00000001818 */
[C---:B------:R-:W-:Y:S08]  /*2e70*/  HMMA.16816.F32 R20, R8.reuse, R90, R20 ;  /* 0x0000005a0814723c */ /* 0x040ff00000001814 */
[C---:B------:R-:W-:Y:S08]  /*2e80*/  HMMA.16816.F32 R16, R8.reuse, R92, R16 ;  /* 0x0000005c0810723c */ /* 0x040ff00000001810 */
        /* <DEDUP_REMOVED lines=12> */
[----:B------:R-:W-:Y:S01]  /*2f50*/  IMAD R2, R100, 0x40, R215 ;  /* 0x0000004064027824 */ /* 0x000fe200078e02d7 */
[----:B------:R-:W-:-:S04]  /*2f60*/  MOV R185, RZ ;  /* 0x000000ff00b97202 */ /* 0x000fc80000000f00 */
        /* <DEDUP_REMOVED lines=14> */
[----:B------:R-:W-:-:S05]  /*3050*/  IMAD R0, R186, c[0x0][0x1e4], R0 ;  /* 0x00007900ba007a24 */ /* 0x000fca00078e0200 */
[----:B------:R-:W-:Y:S02]  /*3060*/  IADD3 R3, R3, R0, RZ ;  /* 0x0000000003037210 */ /* 0x000fe40007ffe0ff */
        /* <DEDUP_REMOVED lines=10> */
.L_x_1073:
[----:B------:R-:W-:Y:S05]  /*3110*/  BRA.DIV ~URZ, `(.L_x_1030) ;  /* 0x0000a0127f007947 */ /* 0x000fea000b800000 */
[----:B------:R-:W3:Y:S01]  /*3120*/  SHFL.IDX PT, R0, R12, RZ, 0x181f ;  /* 0x00181fff0c007589 */ /* 0x000ee200000e0000 */
[----:B------:R-:W-:Y:S02]  /*3130*/  ISETP.GE.AND P5, PT, R196, c[0x0][0x1d4], PT ;  /* 0x00007500c4007a0c */ /* 0x000fe40003fa6270 */
[----:B------:R-:W-:Y:S02]  /*3140*/  ISETP.GE.AND P2, PT, R208, c[0x0][0x1d4], PT ;  /* 0x00007500d0007a0c */ /* 0x000fe40003f46270 */
[----:B------:R-:W-:Y:S02]  /*3150*/  SEL R11, RZ, 0x10, P5 ;  /* 0x00000010ff0b7807 */ /* 0x000fe40002800000 */
[----:B------:R-:W-:Y:S02]  /*3160*/  SEL R10, RZ, 0x10, P2 ;  /* 0x00000010ff0a7807 */ /* 0x000fe40001000000 */
[----:B---3--:R-:W-:-:S02]  /*3170*/  IADD3 R6, P0, R0, R106, RZ ;  /* 0x0000006a00067210 */ /* 0x008fc40007f1e0ff */
[----:B------:R-:W-:-:S03]  /*3180*/  IADD3 R2, P6, R0, R107, RZ ;  /* 0x0000006b00027210 */ /* 0x000fc60007fde0ff */
[C---:B--2---:R-:W-:Y:S01]  /*3190*/  IMAD.X R7, R4.reuse, 0x1, R101, P0 ;  /* 0x0000000104077824 */ /* 0x044fe200000e0665 */
[----:B------:R-:W-:Y:S01]  /*31a0*/  ISETP.GE.AND P0, PT, R207, c[0x0][0x1d4], PT ;  /* 0x00007500cf007a0c */ /* 0x000fe20003f06270 */
[----:B------:R-:W-:Y:S01]  /*31b0*/  IMAD.X R3, R4, 0x1, R103, P6 ;  /* 0x0000000104037824 */ /* 0x000fe200030e0667 */
[----:B------:R-:W-:Y:S02]  /*31c0*/  IADD3 R8, P6, R0, R108, RZ ;  /* 0x0000006c00087210 */ /* 0x000fe40007fde0ff */
[----:B------:R-:W-:Y:S01]  /*31d0*/  @!PT LDS RZ, [RZ] ;  /* 0x00000000fffff984 */ /* 0x000fe20000000800 */
[----:B------:R-:W-:Y:S01]  /*31e0*/  @!PT LDS RZ, [RZ] ;  /* 0x00000000fffff984 */ /* 0x000fe20000000800 */
[----:B------:R2:W-:Y:S03]  /*31f0*/  LDGSTS.E.BYPASS.LTC128B.128 [R184+0x6100], [R6.64], !P5 ;  /* 0x0610000006b87fae */ /* 0x0005e6000e901d46 */
[----:B------:R-:W-:Y:S01]  /*3200*/  IMAD.X R9, R4, 0x1, R102, P6 ;  /* 0x0000000104097824 */ /* 0x000fe200030e0666 */
[----:B------:R2:W-:Y:S04]  /*3210*/  LDGSTS.E.BYPASS.LTC128B.128 [R184+0x8100], [R2.64], !P2 ;  /* 0x0810000002b87fae */ /* 0x0005e8000d101d46 */
[----:B------:R-:W3:Y:S04]  /*3220*/  SHFL.IDX PT, R0, R12, 0x1, 0x181f ;  /* 0x00381f000c007f89 */ /* 0x000ee800000e0000 */
[----:B------:R2:W-:Y:S04]  /*3230*/  LDGSTS.E.BYPASS.LTC128B.128 [R184+0xa100], [R8.64], !P0 ;  /* 0x0a10000008b87fae */ /* 0x0005e8000c101d46 */
[----:B------:R4:W1:Y:S02]  /*3240*/  SHFL.IDX PT, R4, R5, 0x1, 0x181f ;  /* 0x00381f0005047f89 */ /* 0x00086400000e0000 */
[----:B-1--4-:R-:W-:-:S02]  /*3250*/  SEL R5, RZ, 0x10, P0 ;  /* 0x00000010ff057807 */ /* 0x012fc40000000000 */
.L_x_1074:
[----:B--23--:R-:W-:Y:S02]  /*3260*/  IADD3 R2, -R11, 0x10, RZ ;  /* 0x000000100b027810 */ /* 0x00cfe40007ffe1ff */
[----:B------:R-:W-:-:S02]  /*3270*/  IADD3 R3, -R10, 0x10, RZ ;  /* 0x000000100a037810 */ /* 0x000fc40007ffe1ff */
[----:B------:R-:W-:Y:S02]  /*3280*/  LOP3.LUT R2, R2, 0xf, RZ, 0xc0, !PT ;  /* 0x0000000f02027812 */ /* 0x000fe400078ec0ff */
[----:B------:R-:W-:Y:S02]  /*3290*/  IADD3 R6, -R5, 0x10, RZ ;  /* 0x0000001005067810 */ /* 0x000fe40007ffe1ff */
[----:B------:R-:W-:Y:S02]  /*32a0*/  LOP3.LUT R3, R3, 0xf, RZ, 0xc0, !PT ;  /* 0x0000000f03037812 */ /* 0x000fe400078ec0ff */
[-C--:B------:R-:W-:Y:S02]  /*32b0*/  IADD3 R8, P2, P0, R2, R0.reuse, R106 ;  /* 0x0000000002087210 */ /* 0x080fe4000785e06a */
[----:B------:R-:W-:Y:S02]  /*32c0*/  LOP3.LUT R2, R6, 0xf, RZ, 0xc0, !PT ;  /* 0x0000000f06027812 */ /* 0x000fe400078ec0ff */
[----:B------:R-:W-:-:S02]  /*32d0*/  IADD3 R6, P6, P5, R3, R0, R107 ;  /* 0x0000000003067210 */ /* 0x000fc40007dde06b */
[----:B------:R-:W-:Y:S02]  /*32e0*/  IADD3.X R9, RZ, R4, R101, P2, P0 ;  /* 0x00000004ff097210 */ /* 0x000fe400017e0465 */
[----:B------:R-:W-:Y:S02]  /*32f0*/  IADD3 R2, P2, P0, R2, R0, R108 ;  /* 0x0000000002027210 */ /* 0x000fe4000785e06c */
[-C--:B------:R-:W-:Y:S02]  /*3300*/  IADD3.X R7, RZ, R4.reuse, R103, P6, P5 ;  /* 0x00000004ff077210 */ /* 0x080fe400037ea467 */
[----:B------:R-:W-:Y:S02]  /*3310*/  ISETP.NE.U32.AND P6, PT, R11, RZ, PT ;  /* 0x000000ff0b00720c */ /* 0x000fe40003fc5070 */
[----:B------:R-:W-:Y:S02]  /*3320*/  ISETP.NE.U32.AND P5, PT, R10, RZ, PT ;  /* 0x000000ff0a00720c */ /* 0x000fe40003fa5070 */
[----:B------:R-:W-:-:S02]  /*3330*/  IADD3.X R3, RZ, R4, R102, P2, P0 ;  /* 0x00000004ff037210 */ /* 0x000fc400017e0466 */
[----:B------:R-:W-:-:S07]  /*3340*/  ISETP.NE.U32.AND P0, PT, R5, RZ, PT ;  /* 0x000000ff0500720c */ /* 0x000fce0003f05070 */
[----:B------:R-:W-:Y:S01]  /*3350*/  @!PT LDS RZ, [RZ] ;  /* 0x00000000fffff984 */ /* 0x000fe20000000800 */
[----:B------:R-:W-:Y:S01]  /*3360*/  @!PT LDS RZ, [RZ] ;  /* 0x00000000fffff984 */ /* 0x000fe20000000800 */
[----:B------:R-:W-:Y:S01]  /*3370*/  @!PT LDS RZ, [RZ] ;  /* 0x00000000fffff984 */ /* 0x000fe20000000800 */
[----:B------:R1:W-:Y:S04]  /*3380*/  LDGSTS.E.BYPASS.LTC128B.128.ZFILL [R184+0x7100], [R8.64], P6 ;  /* 0x0710000008b87fae */ /* 0x0003e8000b141d46 */
[----:B------:R1:W-:Y:S04]  /*3390*/  LDGSTS.E.BYPASS.LTC128B.128.ZFILL [R184+0x9100], [R6.64], P5 ;  /* 0x0910000006b87fae */ /* 0x0003e8000a941d46 */
[----:B------:R1:W-:Y:S02]  /*33a0*/  LDGSTS.E.BYPASS.LTC128B.128.ZFILL [R184+0xb100], [R2.64], P0 ;  /* 0x0b10000002b87fae */ /* 0x0003e40008141d46 */
.L_x_1028:
[----:B------:R-:W-:Y:S05]  /*33b0*/  BSYNC B0 ;  /* 0x0000000000007941 */ /* 0x000fea0003800000 */
.L_x_1027:
[----:B-1----:R-:W2:Y:S01]  /*33c0*/  LDL R2, [R1] ;  /* 0x0000000001027983 */ /* 0x002ea20000100800 */
[----:B------:R-:W-:Y:S01]  /*33d0*/  MOV R0, 0x1 ;  /* 0x0000000100007802 */ /* 0x000fe20000000f00 */
[----:B------:R-:W-:-:S02]  /*33e0*/  IMAD.MOV.U32 R3, RZ, RZ, c[0x0][0x2ac] ;  /* 0x0000ab00ff037624 */ /* 0x000fc400078e00ff */
[----:B------:R-:W0:Y:S01]  /*33f0*/  LDGDEPBAR ;  /* 0x00000000000079af */ /* 0x000e220000000000 */
[----:B------:R-:W-:Y:S02]  /*3400*/  IMAD.IADD R6, R105, 0x1, -R225 ;  /* 0x0000000169067824 */ /* 0x000fe400078e0ae1 */
[----:B------:R-:W-:-:S04]  /*3410*/  IMAD R0, R100, -0x40, R0 ;  /* 0xffffffc064007824 */ /* 0x000fc800078e0200 */
[----:B------:R-:W-:-:S05]  /*3420*/  IMAD R0, R3, c[0x0][0x1d0], R0 ;  /* 0x0000740003007a24 */ /* 0x000fca00078e0200 */
[----:B------:R-:W-:Y:S02]  /*3430*/  IADD3 R5, R0, -c[0x0][0x168], -R225 ;  /* 0x80005a0000057a10 */ /* 0x000fe40007ffe8e1 */
[----:B--2---:R-:W-:-:S04]  /*3440*/  IADD3 R211, R2, R229, RZ ;  /* 0x000000e502d37210 */ /* 0x004fc80007ffe0ff */
[----:B------:R-:W-:Y:S01]  /*3450*/  MOV R4, R211 ;  /* 0x000000d300047202 */ /* 0x000fe20000000f00 */
[----:B------:R-:W-:-:S05]  /*3460*/  @P4 IMAD.HI.U32 R2, R211, c[0x0][0x2c8], RZ ;  /* 0x0000b200d3024a27 */ /* 0x000fca00078e00ff */
[----:B------:R-:W-:Y:S01]  /*3470*/  @P4 SHF.R.U32.HI R4, RZ, c[0x0][0x2cc], R2 ;  /* 0x0000b300ff044a19 */ /* 0x000fe20000011602 */
[----:B------:R-:W-:Y:S05]  /*3480*/  BRA.DIV ~URZ, `(.L_x_1031) ;  /* 0x00009ed27f007947 */ /* 0x000fea000b800000 */
[----:B------:R1:W2:Y:S02]  /*3490*/  SHFL.IDX PT, R0, R4, RZ, 0x1c1f ;  /* 0x001c1fff04007589 */ /* 0x0002a400000e0000 */
.L_x_1075:
[----:B--2---:R-:W-:-:S05]  /*34a0*/  IMAD.IADD R0, R5, 0x1, R0 ;  /* 0x0000000105007824 */ /* 0x004fca00078e0200 */
[----:B------:R-:W-:-:S04]  /*34b0*/  IMNMX R0, R6, R0, PT ;  /* 0x0000000006007217 */ /* 0x000fc80003800200 */
[C---:B------:R-:W-:Y:S02]  /*34c0*/  ISETP.GT.AND P6, PT, R0.reuse, RZ, PT ;  /* 0x000000ff0000720c */ /* 0x040fe40003fc4270 */
[C---:B------:R-:W-:Y:S02]  /*34d0*/  ISETP.GT.AND P5, PT, R0.reuse, 0x1, PT ;  /* 0x000000010000780c */ /* 0x040fe40003fa4270 */
[C---:B------:R-:W-:Y:S02]  /*34e0*/  ISETP.GT.AND P2, PT, R0.reuse, 0x8, PT ;  /* 0x000000080000780c */ /* 0x040fe40003f44270 */
[----:B------:R-:W-:Y:S02]  /*34f0*/  ISETP.GT.AND P0, PT, R0, 0x9, PT ;  /* 0x000000090000780c */ /* 0x000fe40003f04270 */
[----:B------:R-:W-:Y:S02]  /*3500*/  FSEL R7, R40, -INF , P6 ;  /* 0xff80000028077808 */ /* 0x000fe40003000000 */
[----:B------:R-:W-:-:S02]  /*3510*/  FSEL R8, R41, -INF , P5 ;  /* 0xff80000029087808 */ /* 0x000fc40002800000 */
[----:B------:R-:W-:Y:S02]  /*3520*/  FSEL R10, R36, -INF , P2 ;  /* 0xff800000240a7808 */ /* 0x000fe40001000000 */
[----:B------:R-:W-:Y:S02]  /*3530*/  FSEL R11, R37, -INF , P0 ;  /* 0xff800000250b7808 */ /* 0x000fe40000000000 */
[C---:B------:R-:W-:Y:S02]  /*3540*/  ISETP.GT.AND P6, PT, R0.reuse, 0x10, PT ;  /* 0x000000100000780c */ /* 0x040fe40003fc4270 */
[C---:B------:R-:W-:Y:S02]  /*3550*/  ISETP.GT.AND P5, PT, R0.reuse, 0x11, PT ;  /* 0x000000110000780c */ /* 0x040fe40003fa4270 */
[C---:B------:R-:W-:Y:S02]  /*3560*/  ISETP.GT.AND P2, PT, R0.reuse, 0x18, PT ;  /* 0x000000180000780c */ /* 0x040fe40003f44270 */
[----:B------:R-:W-:-:S02]  /*3570*/  ISETP.GT.AND P0, PT, R0, 0x19, PT ;  /* 0x000000190000780c */ /* 0x000fc40003f04270 */
[----:B------:R-:W-:Y:S02]  /*3580*/  FSEL R14, R32, -INF , P6 ;  /* 0xff800000200e7808 */ /* 0x000fe40003000000 */
[----:B------:R-:W-:Y:S02]  /*3590*/  FSEL R15, R33, -INF , P5 ;  /* 0xff800000210f7808 */ /* 0x000fe40002800000 */
[----:B------:R-:W-:Y:S02]  /*35a0*/  FSEL R21, R28, -INF , P2 ;  /* 0xff8000001c157808 */ /* 0x000fe40001000000 */
[----:B------:R-:W-:Y:S02]  /*35b0*/  FSEL R22, R29, -INF , P0 ;  /* 0xff8000001d167808 */ /* 0x000fe40000000000 */
[C---:B------:R-:W-:Y:S02]  /*35c0*/  ISETP.GT.AND P6, PT, R0.reuse, 0x20, PT ;  /* 0x000000200000780c */ /* 0x040fe40003fc4270 */
[----:B------:R-:W-:-:S02]  /*35d0*/  ISETP.GT.AND P5, PT, R0, 0x21, PT ;  /* 0x000000210000780c */ /* 0x000fc40003fa4270 */
[C---:B------:R-:W-:Y:S02]  /*35e0*/  ISETP.GT.AND P2, PT, R0.reuse, 0x28, PT ;  /* 0x000000280000780c */ /* 0x040fe40003f44270 */
[----:B------:R-:W-:Y:S02]  /*35f0*/  ISETP.GT.AND P0, PT, R0, 0x29, PT ;  /* 0x000000290000780c */ /* 0x000fe40003f04270 */
[----:B------:R-:W-:Y:S02]  /*3600*/  FSEL R99, R24, -INF , P6 ;  /* 0xff80000018637808 */ /* 0x000fe40003000000 */
[----:B------:R-:W-:Y:S02]  /*3610*/  FSEL R98, R25, -INF , P5 ;  /* 0xff80000019627808 */ /* 0x000fe40002800000 */
[----:B------:R-:W-:Y:S02]  /*3620*/  FSEL R97, R48, -INF , P2 ;  /* 0xff80000030617808 */ /* 0x000fe40001000000 */
[----:B------:R-:W-:-:S02]  /*3630*/  FSEL R96, R49, -INF , P0 ;  /* 0xff80000031607808 */ /* 0x000fc40000000000 */
[C---:B------:R-:W-:Y:S02]  /*3640*/  ISETP.GT.AND P6, PT, R0.reuse, 0x30, PT ;  /* 0x000000300000780c */ /* 0x040fe40003fc4270 */
[C---:B------:R-:W-:Y:S02]  /*3650*/  ISETP.GT.AND P5, PT, R0.reuse, 0x31, PT ;  /* 0x000000310000780c */ /* 0x040fe40003fa4270 */
[C---:B------:R-:W-:Y:S02]  /*3660*/  ISETP.GT.AND P2, PT, R0.reuse, 0x38, PT ;  /* 0x000000380000780c */ /* 0x040fe40003f44270 */
[----:B------:R-:W-:Y:S02]  /*3670*/  ISETP.GT.AND P0, PT, R0, 0x39, PT ;  /* 0x000000390000780c */ /* 0x000fe40003f04270 */
[----:B------:R-:W-:Y:S02]  /*3680*/  FSEL R187, R16, -INF , P6 ;  /* 0xff80000010bb7808 */ /* 0x000fe40003000000 */
[----:B------:R-:W-:-:S02]  /*3690*/  FSEL R183, R17, -INF , P5 ;  /* 0xff80000011b77808 */ /* 0x000fc40002800000 */
[----:B------:R-:W-:Y:S02]  /*36a0*/  FSEL R159, R44, -INF , P2 ;  /* 0xff8000002c9f7808 */ /* 0x000fe40001000000 */
[----:B------:R-:W-:Y:S01]  /*36b0*/  FSEL R158, R45, -INF , P0 ;  /* 0xff8000002d9e7808 */ /* 0x000fe20000000000 */
[----:B------:R-:W-:Y:S05]  /*36c0*/  BRA.DIV ~URZ, `(.L_x_1032) ;  /* 0x00009cf27f007947 */ /* 0x000fea000b800000 */
[----:B------:R-:W2:Y:S01]  /*36d0*/  SHFL.IDX PT, R0, R4, 0x1, 0x1c1f ;  /* 0x003c1f0004007f89 */ /* 0x000ea200000e0000 */
[----:B------:R-:W-:-:S04]  /*36e0*/  FMNMX.FTZ R2, R7, R8, !PT ;  /* 0x0000000807027209 */ /* 0x000fc80007810000 */
[----:B------:R-:W-:-:S04]  /*36f0*/  FMNMX.FTZ R2, R10, R2, !PT ;  /* 0x000000020a027209 */ /* 0x000fc80007810000 */
[----:B------:R-:W-:-:S04]  /*3700*/  FMNMX.FTZ R2, R11, R2, !PT ;  /* 0x000000020b027209 */ /* 0x000fc80007810000 */
[----:B------:R-:W-:-:S04]  /*3710*/  FMNMX.FTZ R2, R14, R2, !PT ;  /* 0x000000020e027209 */ /* 0x000fc80007810000 */
[----:B------:R-:W-:-:S04]  /*3720*/  FMNMX.FTZ R2, R15, R2, !PT ;  /* 0x000000020f027209 */ /* 0x000fc80007810000 */
[----:B------:R-:W-:Y:S01]  /*3730*/  FMNMX.FTZ R2, R21, R2, !PT ;  /* 0x0000000215027209 */ /* 0x000fe20007810000 */
[----:B--2---:R-:W-:-:S03]  /*3740*/  IMAD.IADD R0, R5, 0x1, R0 ;  /* 0x0000000105007824 */ /* 0x004fc600078e0200 */
[----:B------:R-:W-:Y:S02]  /*3750*/  FMNMX.FTZ R2, R22, R2, !PT ;  /* 0x0000000216027209 */ /* 0x000fe40007810000 */
[----:B------:R-:W-:Y:S02]  /*3760*/  IMNMX R0, R6, R0, PT ;  /* 0x0000000006007217 */ /* 0x000fe40003800200 */
[----:B------:R-:W-:Y:S02]  /*3770*/  FMNMX.FTZ R2, R99, R2, !PT ;  /* 0x0000000263027209 */ /* 0x000fe40007810000 */
[C---:B------:R-:W-:Y:S02]  /*3780*/  ISETP.GT.AND P5, PT, R0.reuse, RZ, PT ;  /* 0x000000ff0000720c */ /* 0x040fe40003fa4270 */
[C---:B------:R-:W-:Y:S02]  /*3790*/  ISETP.GT.AND P2, PT, R0.reuse, 0x1, PT ;  /* 0x000000010000780c */ /* 0x040fe40003f44270 */
[----:B------:R-:W-:-:S02]  /*37a0*/  ISETP.GT.AND P0, PT, R0, 0x8, PT ;  /* 0x000000080000780c */ /* 0x000fc40003f04270 */
[----:B-1----:R-:W-:Y:S02]  /*37b0*/  FSEL R4, R42, -INF , P5 ;  /* 0xff8000002a047808 */ /* 0x002fe40002800000 */
[----:B------:R-:W-:Y:S02]  /*37c0*/  FSEL R5, R43, -INF , P2 ;  /* 0xff8000002b057808 */ /* 0x000fe40001000000 */
[----:B------:R-:W-:Y:S02]  /*37d0*/  ISETP.GT.AND P2, PT, R0, 0x9, PT ;  /* 0x000000090000780c */ /* 0x000fe40003f44270 */
[----:B------:R-:W-:Y:S02]  /*37e0*/  FSEL R6, R38, -INF , P0 ;  /* 0xff80000026067808 */ /* 0x000fe40000000000 */
[----:B------:R-:W-:Y:S02]  /*37f0*/  FMNMX.FTZ R3, R4, R5, !PT ;  /* 0x0000000504037209 */ /* 0x000fe40007810000 */
[----:B------:R-:W-:-:S02]  /*3800*/  FSEL R9, R39, -INF , P2 ;  /* 0xff80000027097808 */ /* 0x000fc40001000000 */
[----:B------:R-:W-:Y:S02]  /*3810*/  ISETP.GT.AND P2, PT, R0, 0x10, PT ;  /* 0x000000100000780c */ /* 0x000fe40003f44270 */
[----:B------:R-:W-:Y:S02]  /*3820*/  FMNMX.FTZ R3, R6, R3, !PT ;  /* 0x0000000306037209 */ /* 0x000fe40007810000 */
[----:B------:R-:W-:Y:S02]  /*3830*/  ISETP.GT.AND P0, PT, R0, 0x11, PT ;  /* 0x000000110000780c */ /* 0x000fe40003f04270 */
[----:B------:R-:W-:Y:S02]  /*3840*/  FSEL R13, R34, -INF , P2 ;  /* 0xff800000220d7808 */ /* 0x000fe40001000000 */
[----:B------:R-:W-:Y:S02]  /*3850*/  FMNMX.FTZ R3, R9, R3, !PT ;  /* 0x0000000309037209 */ /* 0x000fe40007810000 */
[----:B------:R-:W-:-:S02]  /*3860*/  FSEL R20, R35, -INF , P0 ;  /* 0xff80000023147808 */ /* 0x000fc40000000000 */
[C---:B------:R-:W-:Y:S02]  /*3870*/  ISETP.GT.AND P2, PT, R0.reuse, 0x18, PT ;  /* 0x000000180000780c */ /* 0x040fe40003f44270 */
[----:B------:R-:W-:Y:S02]  /*3880*/  FMNMX.FTZ R3, R13, R3, !PT ;  /* 0x000000030d037209 */ /* 0x000fe40007810000 */
        /* <DEDUP_REMOVED lines=9> */
[----:B------:R-:W-:-:S02]  /*3920*/  FMNMX.FTZ R2, R98, R2, !PT ;  /* 0x0000000262027209 */ /* 0x000fc40007810000 */
[----:B------:R-:W-:Y:S02]  /*3930*/  FSEL R81, R27, -INF , P0 ;  /* 0xff8000001b517808 */ /* 0x000fe40000000000 */
[C---:B------:R-:W-:Y:S02]  /*3940*/  ISETP.GT.AND P2, PT, R0.reuse, 0x28, PT ;  /* 0x000000280000780c */ /* 0x040fe40003f44270 */
        /* <DEDUP_REMOVED lines=10> */
[----:B------:R-:W-:Y:S02]  /*39f0*/  ISETP.GT.AND P0, PT, R0, 0x31, PT ;  /* 0x000000310000780c */ /* 0x000fe40003f04270 */
[----:B------:R-:W-:Y:S02]  /*3a00*/  FSEL R157, R18, -INF , P2 ;  /* 0xff800000129d7808 */ /* 0x000fe40001000000 */
[----:B------:R-:W-:Y:S02]  /*3a10*/  FMNMX.FTZ R3, R80, R3, !PT ;  /* 0x0000000350037209 */ /* 0x000fe40007810000 */
[----:B------:R-:W-:Y:S02]  /*3a20*/  FMNMX.FTZ R2, R183, R2, !PT ;  /* 0x00000002b7027209 */ /* 0x000fe40007810000 */
[----:B------:R-:W-:Y:S02]  /*3a30*/  FSEL R156, R19, -INF , P0 ;  /* 0xff800000139c7808 */ /* 0x000fe40000000000 */
[----:B------:R-:W-:-:S02]  /*3a40*/  ISETP.GT.AND P2, PT, R0, 0x38, PT ;  /* 0x000000380000780c */ /* 0x000fc40003f44270 */
[----:B------:R-:W-:Y:S02]  /*3a50*/  FMNMX.FTZ R3, R157, R3, !PT ;  /* 0x000000039d037209 */ /* 0x000fe40007810000 */
[----:B------:R-:W-:Y:S02]  /*3a60*/  FMNMX.FTZ R2, R159, R2, !PT ;  /* 0x000000029f027209 */ /* 0x000fe40007810000 */
[----:B------:R-:W-:Y:S02]  /*3a70*/  ISETP.GT.AND P0, PT, R0, 0x39, PT ;  /* 0x000000390000780c */ /* 0x000fe40003f04270 */
[----:B------:R-:W-:Y:S02]  /*3a80*/  FSEL R126, R46, -INF , P2 ;  /* 0xff8000002e7e7808 */ /* 0x000fe40001000000 */
[----:B------:R-:W-:Y:S02]  /*3a90*/  FMNMX.FTZ R3, R156, R3, !PT ;  /* 0x000000039c037209 */ /* 0x000fe40007810000 */
[----:B------:R-:W-:-:S02]  /*3aa0*/  FMNMX.FTZ R0, R158, R2, !PT ;  /* 0x000000029e007209 */ /* 0x000fc40007810000 */
[----:B------:R-:W-:Y:S02]  /*3ab0*/  FSEL R127, R47, -INF , P0 ;  /* 0xff8000002f7f7808 */ /* 0x000fe40000000000 */
[----:B------:R-:W-:Y:S02]  /*3ac0*/  FMNMX.FTZ R2, R126, R3, !PT ;  /* 0x000000037e027209 */ /* 0x000fe40007810000 */
[----:B------:R-:W1:Y:S02]  /*3ad0*/  SHFL.BFLY PT, R3, R0, 0x2, 0x1f ;  /* 0x0c401f0000037f89 */ /* 0x000e6400000e0000 */
[----:B------:R-:W-:-:S05]  /*3ae0*/  FMNMX.FTZ R2, R127, R2, !PT ;  /* 0x000000027f027209 */ /* 0x000fca0007810000 */
[----:B------:R-:W2:Y:S01]  /*3af0*/  SHFL.BFLY PT, R12, R2, 0x2, 0x1f ;  /* 0x0c401f00020c7f89 */ /* 0x000ea200000e0000 */
[----:B-1----:R-:W-:-:S05]  /*3b00*/  FMNMX.FTZ R0, R3, R0, !PT ;  /* 0x0000000003007209 */ /* 0x002fca0007810000 */
[----:B------:R-:W1:Y:S01]  /*3b10*/  SHFL.BFLY PT, R125, R0, 0x1, 0x1f ;  /* 0x0c201f00007d7f89 */ /* 0x000e6200000e0000 */
[----:B--2---:R-:W-:-:S05]  /*3b20*/  FMNMX.FTZ R12, R2, R12, !PT ;  /* 0x0000000c020c7209 */ /* 0x004fca0007810000 */
[----:B------:R2:W3:Y:S01]  /*3b30*/  SHFL.BFLY PT, R3, R12, 0x1, 0x1f ;  /* 0x0c201f000c037f89 */ /* 0x0004e200000e0000 */
[----:B-1----:R-:W-:-:S05]  /*3b40*/  FMNMX.FTZ R125, R0, R125, !PT ;  /* 0x0000007d007d7209 */ /* 0x002fca0007810000 */
.L_x_1076:
[C---:B------:R-:W-:Y:S01]  /*3b50*/  FMUL.FTZ R2, R125.reuse, c[0x0][0x2d0] ;  /* 0x0000b4007d027a20 */ /* 0x040fe20000410000 */
[----:B------:R-:W-:Y:S01]  /*3b60*/  FSETP.NEU.FTZ.AND P0, PT, R125, -INF , PT ;  /* 0xff8000007d00780b */ /* 0x000fe20003f1d000 */
[----:B------:R-:W-:Y:S01]  /*3b70*/  WARPSYNC 0xffffffff ;  /* 0xffffffff00007948 */ /* 0x000fe20003800000 */
[----:B--23--:R-:W-:Y:S01]  /*3b80*/  FMNMX.FTZ R12, R3, R12, !PT ;  /* 0x0000000c030c7209 */ /* 0x00cfe20007810000 */
[----:B------:R-:W-:Y:S01]  /*3b90*/  LDSM.16.MT88.4 R16, [R163] ;  /* 0x00000000a310783b */ /* 0x000fe20000004200 */
[----:B------:R-:W-:Y:S02]  /*3ba0*/  FSEL R2, R2, RZ, P0 ;  /* 0x000000ff02027208 */ /* 0x000fe40000000000 */
[----:B------:R-:W-:Y:S01]  /*3bb0*/  FSETP.NEU.FTZ.AND P0, PT, R12, -INF , PT ;  /* 0xff8000000c00780b */ /* 0x000fe20003f1d000 */
[----:B------:R-:W-:Y:S02]  /*3bc0*/  LDSM.16.MT88.4 R32, [R166] ;  /* 0x00000000a620783b */ /* 0x000fe40000004200 */
[----:B------:R-:W-:-:S02]  /*3bd0*/  FFMA.FTZ R0, R7, c[0x0][0x2d0], -R2 ;  /* 0x0000b40007007a23 */ /* 0x000fc40000010802 */
        /* <DEDUP_REMOVED lines=9> */
[----:B------:R-:W-:Y:S01]  /*3c70*/  LDSM.16.MT88.4 R68, [R163+0x4000] ;  /* 0x00400000a344783b */ /* 0x000fe20000004200 */
[----:B------:R1:W3:Y:S01]  /*3c80*/  MUFU.EX2 R198, R0 ;  /* 0x0000000000c67308 */ /* 0x0002e20000000800 */
[----:B--2---:R-:W-:-:S07]  /*3c90*/  FFMA.FTZ R3, R11, c[0x0][0x2d0], -R2 ;  /* 0x0000b4000b037a23 */ /* 0x004fce0000010802 */
[----:B------:R-:W2:Y:S01]  /*3ca0*/  MUFU.EX2 R206, R3 ;  /* 0x0000000300ce7308 */ /* 0x000ea20000000800 */
[----:B-1----:R-:W-:Y:S01]  /*3cb0*/  FMUL.FTZ R0, R12, c[0x0][0x2d0] ;  /* 0x0000b4000c007a20 */ /* 0x002fe20000410000 */
[----:B---3--:R-:W-:-:S04]  /*3cc0*/  F2FP.PACK_AB R8, R198, R204 ;  /* 0x000000ccc608723e */ /* 0x008fc800000000ff */
[----:B------:R-:W-:Y:S02]  /*3cd0*/  FSEL R0, R0, RZ, P0 ;  /* 0x000000ff00007208 */ /* 0x000fe40000000000 */
[----:B--2---:R-:W-:-:S03]  /*3ce0*/  F2FP.PACK_AB R10, R206, R199 ;  /* 0x000000c7ce0a723e */ /* 0x004fc600000000ff */
[----:B------:R-:W-:-:S04]  /*3cf0*/  FFMA.FTZ R3, R4, c[0x0][0x2d0], -R0 ;  /* 0x0000b40004037a23 */ /* 0x000fc80000010800 */
[----:B------:R1:W-:Y:S02]  /*3d00*/  MUFU.EX2 R205, R3 ;  /* 0x0000000300cd7308 */ /* 0x0003e40000000800 */
[----:B-1----:R-:W-:-:S06]  /*3d10*/  FFMA.FTZ R3, R5, c[0x0][0x2d0], -R0 ;  /* 0x0000b40005037a23 */ /* 0x002fcc0000010800 */
[----:B------:R1:W2:Y:S02]  /*3d20*/  MUFU.EX2 R200, R3 ;  /* 0x0000000300c87308 */ /* 0x0002a40000000800 */
[--C-:B-1----:R-:W-:Y:S02]  /*3d30*/  FFMA.FTZ R3, R6, c[0x0][0x2d0], -R0.reuse ;  /* 0x0000b40006037a23 */ /* 0x102fe40000010800 */
[----:B------:R-:W1:Y:S04]  /*3d40*/  LDSM.16.MT88.4 R4, [R164] ;  /* 0x00000000a404783b */ /* 0x000e680000004200 */
[----:B------:R3:W-:Y:S02]  /*3d50*/  MUFU.EX2 R203, R3 ;  /* 0x0000000300cb7308 */ /* 0x0007e40000000800 */
[----:B---3--:R-:W-:Y:S01]  /*3d60*/  FFMA.FTZ R3, R9, c[0x0][0x2d0], -R0 ;  /* 0x0000b40009037a23 */ /* 0x008fe20000010800 */
[----:B--2---:R-:W-:-:S05]  /*3d70*/  F2FP.PACK_AB R9, R200, R205 ;  /* 0x000000cdc809723e */ /* 0x004fca00000000ff */
        /* <DEDUP_REMOVED lines=16> */
[----:B-1----:R-:W-:Y:S01]  /*3e80*/  FFMA.FTZ R3, R13, c[0x0][0x2d0], -R0 ;  /* 0x0000b4000d037a23 */ /* 0x002fe20000010800 */
[----:B--2---:R-:W-:-:S05]  /*3e90*/  F2FP.PACK_AB R6, R235, R233 ;  /* 0x000000e9eb06723e */ /* 0x004fca00000000ff */
[----:B------:R1:W-:Y:S02]  /*3ea0*/  MUFU.EX2 R213, R3 ;  /* 0x0000000300d57308 */ /* 0x0003e40000000800 */
[----:B-1----:R-:W-:-:S06]  /*3eb0*/  FFMA.FTZ R3, R20, c[0x0][0x2d0], -R0 ;  /* 0x0000b40014037a23 */ /* 0x002fcc0000010800 */
[----:B------:R1:W2:Y:S02]  /*3ec0*/  MUFU.EX2 R231, R3 ;  /* 0x0000000300e77308 */ /* 0x0002a40000000800 */
[--C-:B-1----:R-:W-:Y:S01]  /*3ed0*/  FFMA.FTZ R3, R24, c[0x0][0x2d0], -R0.reuse ;  /* 0x0000b40018037a23 */ /* 0x102fe20000010800 */
[----:B--2---:R-:W-:Y:S01]  /*3ee0*/  F2FP.PACK_AB R5, R231, R213 ;  /* 0x000000d5e705723e */ /* 0x004fe200000000ff */
[----:B------:R-:W1:Y:S04]  /*3ef0*/  LDSM.16.MT88.4 R24, [R165] ;  /* 0x00000000a518783b */ /* 0x000e680000004200 */
[----:B------:R2:W-:Y:S02]  /*3f00*/  MUFU.EX2 R209, R3 ;  /* 0x0000000300d17308 */ /* 0x0005e40000000800 */
[----:B--2---:R-:W-:-:S02]  /*3f10*/  FFMA.FTZ R3, R23, c[0x0][0x2d0], -R0 ;  /* 0x0000b40017037a23 */ /* 0x004fc40000010800 */
[C---:B------:R-:W-:Y:S04]  /*3f20*/  HMMA.16816.F32 R20, R8.reuse, R32, RZ ;  /* 0x000000200814723c */ /* 0x040fe800000018ff */
[----:B------:R-:W2:Y:S02]  /*3f30*/  MUFU.EX2 R230, R3 ;  /* 0x0000000300e67308 */ /* 0x000ea40000000800 */
[----:B--2---:R-:W-:Y:S01]  /*3f40*/  F2FP.PACK_AB R7, R230, R209 ;  /* 0x000000d1e607723e */ /* 0x004fe200000000ff */
[--C-:B------:R-:W-:Y:S01]  /*3f50*/  FFMA.FTZ R3, R99, c[0x0][0x2d0], -R2.reuse ;  /* 0x0000b40063037a23 */ /* 0x100fe20000010802 */
[----:B-1----:R-:W-:Y:S04]  /*3f60*/  HMMA.16816.F32 R32, R8, R26, RZ ;  /* 0x0000001a0820723c */ /* 0x002fe800000018ff */
[----:B------:R1:W-:Y:S04]  /*3f70*/  MUFU.EX2 R191, R3 ;  /* 0x0000000300bf7308 */ /* 0x0003e80000000800 */
[C---:B------:R-:W-:Y:S01]  /*3f80*/  HMMA.16816.F32 R140, R4.reuse, R44, R36 ;  /* 0x0000002c048c723c */ /* 0x040fe20000001824 */
[----:B------:R-:W2:Y:S07]  /*3f90*/  LDSM.16.MT88.4 R36, [R164+0x2800] ;  /* 0x00280000a424783b */ /* 0x000eae0000004200 */
[----:B------:R-:W-:Y:S01]  /*3fa0*/  HMMA.16816.F32 R128, R4, R48, R56 ;  /* 0x000000300480723c */ /* 0x000fe20000001838 */
[----:B------:R-:W3:Y:S01]  /*3fb0*/  LDSM.16.MT88.4 R56, [R165+0x2000] ;  /* 0x00200000a538783b */ /* 0x000ee20000004200 */
[----:B-1----:R-:W-:-:S04]  /*3fc0*/  FFMA.FTZ R3, R98, c[0x0][0x2d0], -R2 ;  /* 0x0000b40062037a23 */ /* 0x002fc80000010802 */
[----:B------:R1:W-:Y:S02]  /*3fd0*/  MUFU.EX2 R193, R3 ;  /* 0x0000000300c17308 */ /* 0x0003e40000000800 */
[C---:B------:R-:W-:Y:S01]  /*3fe0*/  HMMA.16816.F32 R100, R4.reuse, R50, R52 ;  /* 0x000000320464723c */ /* 0x040fe20000001834 */
[----:B------:R-:W4:Y:S04]  /*3ff0*/  LDSM.16.MT88.4 R52, [R165+0x800] ;  /* 0x00080000a534783b */ /* 0x000f280000004200 */
[----:B------:R-:W-:Y:S03]  /*4000*/  LDSM.16.MT88.4 R48, [R166+0x2000] ;  /* 0x00200000a630783b */ /* 0x000fe60000004200 */
[----:B------:R-:W-:Y:S01]  /*4010*/  HMMA.16816.F32 R132, R4, R42, R16 ;  /* 0x0000002a0484723c */ /* 0x000fe20000001810 */
[----:B-1----:R-:W-:-:S07]  /*4020*/  FFMA.FTZ R3, R97, c[0x0][0x2d0], -R2 ;  /* 0x0000b40061037a23 */ /* 0x002fce0000010802 */
[----:B------:R-:W-:Y:S01]  /*4030*/  HMMA.16816.F32 R16, R8, R66, RZ ;  /* 0x000000420810723c */ /* 0x000fe200000018ff */
[----:B------:R1:W-:Y:S07]  /*4040*/  MUFU.EX2 R194, R3 ;  /* 0x0000000300c27308 */ /* 0x0003ee0000000800 */
[C---:B------:R-:W-:Y:S01]  /*4050*/  HMMA.16816.F32 R136, R4.reuse, R40, R20 ;  /* 0x000000280488723c */ /* 0x040fe20000001814 */
[----:B------:R-:W-:Y:S07]  /*4060*/  LDSM.16.MT88.4 R40, [R163+0x2800] ;  /* 0x00280000a328783b */ /* 0x000fee0000004200 */
[----:B------:R-:W-:Y:S01]  /*4070*/  HMMA.16816.F32 R108, R4, R46, R28 ;  /* 0x0000002e046c723c */ /* 0x000fe2000000181c */
[----:B-1----:R-:W-:-:S04]  /*4080*/  FFMA.FTZ R3, R96, c[0x0][0x2d0], -R2 ;  /* 0x0000b40060037a23 */ /* 0x002fc80000010802 */
[----:B------:R1:W-:Y:S03]  /*4090*/  MUFU.EX2 R195, R3 ;  /* 0x0000000300c37308 */ /* 0x0003e60000000800 */
[C---:B------:R-:W-:Y:S01]  /*40a0*/  HMMA.16816.F32 R20, R8.reuse, R64, RZ ;  /* 0x000000400814723c */ /* 0x040fe200000018ff */
[----:B------:R-:W5:Y:S07]  /*40b0*/  LDSM.16.MT88.4 R64, [R165+0x2800] ;  /* 0x00280000a540783b */ /* 0x000f6e0000004200 */
[----:B------:R-:W-:Y:S01]  /*40c0*/  HMMA.16816.F32 R44, R8, R24, RZ ;  /* 0x00000018082c723c */ /* 0x000fe200000018ff */
[----:B-1----:R-:W-:-:S07]  /*40d0*/  FFMA.FTZ R3, R83, c[0x0][0x2d0], -R0 ;  /* 0x0000b40053037a23 */ /* 0x002fce0000010800 */
[----:B--2---:R-:W-:Y:S01]  /*40e0*/  HMMA.16816.F32 R104, R4, R38, R16 ;  /* 0x000000260468723c */ /* 0x004fe20000001810 */
[----:B------:R1:W-:Y:S07]  /*40f0*/  MUFU.EX2 R188, R3 ;  /* 0x0000000300bc7308 */ /* 0x0003ee0000000800 */
[----:B---3--:R-:W-:Y:S08]  /*4100*/  HMMA.16816.F32 R16, R8, R56, RZ ;  /* 0x000000380810723c */ /* 0x008ff000000018ff */
[----:B----4-:R-:W-:Y:S01]  /*4110*/  HMMA.16816.F32 R116, R4, R52, R44 ;  /* 0x000000340474723c */ /* 0x010fe2000000182c */
[----:B-1----:R-:W-:-:S04]  /*4120*/  FFMA.FTZ R3, R81, c[0x0][0x2d0], -R0 ;  /* 0x0000b40051037a23 */ /* 0x002fc80000010800 */
[----:B------:R1:W-:Y:S03]  /*4130*/  MUFU.EX2 R189, R3 ;  /* 0x0000000300bd7308 */ /* 0x0003e60000000800 */
[----:B------:R-:W-:Y:S01]  /*4140*/  HMMA.16816.F32 R148, R4, R36, R20 ;  /* 0x000000240494723c */ /* 0x000fe20000001814 */
[----:B------:R-:W2:Y:S07]  /*4150*/  LDSM.16.MT88.4 R36, [R163+0x4800] ;  /* 0x00480000a324783b */ /* 0x000eae0000004200 */
[----:B------:R-:W-:Y:S01]  /*4160*/  HMMA.16816.F32 R28, R8, R60, RZ ;  /* 0x0000003c081c723c */ /* 0x000fe200000018ff */
[----:B-1----:R-:W-:-:S07]  /*4170*/  FFMA.FTZ R3, R82, c[0x0][0x2d0], -R0 ;  /* 0x0000b40052037a23 */ /* 0x002fce0000010800 */
[C---:B------:R-:W-:Y:S01]  /*4180*/  HMMA.16816.F32 R52, R4.reuse, R54, R32 ;  /* 0x000000360434723c */ /* 0x040fe20000001820 */
[----:B------:R-:W1:Y:S01]  /*4190*/  LDSM.16.MT88.4 R32, [R164+0x4000] ;  /* 0x00400000a420783b */ /* 0x000e620000004200 */
[----:B------:R3:W-:Y:S06]  /*41a0*/  MUFU.EX2 R190, R3 ;  /* 0x0000000300be7308 */ /* 0x0007ec0000000800 */
[----:B-----5:R-:W-:Y:S08]  /*41b0*/  HMMA.16816.F32 R84, R4, R64, R16 ;  /* 0x000000400454723c */ /* 0x020ff00000001810 */
[----:B------:R-:W-:Y:S01]  /*41c0*/  HMMA.16816.F32 R16, R8, R68, RZ ;  /* 0x000000440810723c */ /* 0x000fe200000018ff */
[----:B---3--:R-:W-:-:S04]  /*41d0*/  FFMA.FTZ R3, R80, c[0x0][0x2d0], -R0 ;  /* 0x0000b40050037a23 */ /* 0x008fc80000010800 */
[----:B------:R3:W-:Y:S03]  /*41e0*/  MUFU.EX2 R192, R3 ;  /* 0x0000000300c07308 */ /* 0x0007e60000000800 */
[----:B------:R-:W-:Y:S01]  /*41f0*/  HMMA.16816.F32 R24, R8, R62, RZ ;  /* 0x0000003e0818723c */ /* 0x000fe200000018ff */
[----:B------:R-:W4:Y:S07]  /*4200*/  LDSM.16.MT88.4 R60, [R166+0x2800] ;  /* 0x00280000a63c783b */ /* 0x000f2e0000004200 */
[----:B------:R-:W-:Y:S01]  /*4210*/  HMMA.16816.F32 R120, R4, R40, R28 ;  /* 0x000000280478723c */ /* 0x000fe2000000181c */
[----:B------:R-:W5:Y:S01]  /*4220*/  LDSM.16.MT88.4 R28, [R164+0x4800] ;  /* 0x00480000a41c783b */ /* 0x000f620000004200 */
[----:B---3--:R-:W-:-:S06]  /*4230*/  FFMA.FTZ R3, R187, c[0x0][0x2d0], -R2 ;  /* 0x0000b400bb037a23 */ /* 0x008fcc0000010802 */
[C---:B------:R-:W-:Y:S01]  /*4240*/  HMMA.16816.F32 R20, R8.reuse, R50, RZ ;  /* 0x000000320814723c */ /* 0x040fe200000018ff */
[----:B------:R-:W-:Y:S01]  /*4250*/  IADD3 R187, R197, -0x2, RZ ;  /* 0xfffffffec5bb7810 */ /* 0x000fe20007ffe0ff */
[----:B------:R3:W-:Y:S06]  /*4260*/  MUFU.EX2 R14, R3 ;  /* 0x00000003000e7308 */ /* 0x0007ec0000000800 */
[----:B------:R-:W-:Y:S08]  /*4270*/  HMMA.16816.F32 R44, R8, R48, RZ ;  /* 0x00000030082c723c */ /* 0x000ff000000018ff */
[----:B--2---:R-:W-:Y:S01]  /*4280*/  HMMA.16816.F32 R72, R4, R36, R16 ;  /* 0x000000240448723c */ /* 0x004fe20000001810 */
[----:B---3--:R-:W-:-:S04]  /*4290*/  FFMA.FTZ R3, R183, c[0x0][0x2d0], -R2 ;  /* 0x0000b400b7037a23 */ /* 0x008fc80000010802 */
[----:B------:R2:W3:Y:S03]  /*42a0*/  MUFU.EX2 R202, R3 ;  /* 0x0000000300ca7308 */ /* 0x0004e60000000800 */
[----:B-1----:R-:W-:Y:S08]  /*42b0*/  HMMA.16816.F32 R16, R8, R34, RZ ;  /* 0x000000220810723c */ /* 0x002ff000000018ff */
[----:B------:R-:W-:Y:S01]  /*42c0*/  HMMA.16816.F32 R112, R4, R42, R24 ;  /* 0x0000002a0470723c */ /* 0x000fe20000001818 */
[----:B--2---:R-:W-:-:S07]  /*42d0*/  FFMA.FTZ R3, R159, c[0x0][0x2d0], -R2 ;  /* 0x0000b4009f037a23 */ /* 0x004fce0000010802 */
[----:B------:R-:W-:Y:S01]  /*42e0*/  HMMA.16816.F32 R24, R8, R58, RZ ;  /* 0x0000003a0818723c */ /* 0x000fe200000018ff */
[----:B------:R-:W-:Y:S01]  /*42f0*/  FFMA.FTZ R2, R158, c[0x0][0x2d0], -R2 ;  /* 0x0000b4009e027a23 */ /* 0x000fe20000010802 */
[----:B---3--:R-:W-:Y:S01]  /*4300*/  F2FP.PACK_AB R96, R202, R14 ;  /* 0x0000000eca60723e */ /* 0x008fe200000000ff */
[----:B------:R1:W-:Y:S05]  /*4310*/  MUFU.EX2 R124, R3 ;  /* 0x00000003007c7308 */ /* 0x0003ea0000000800 */
[C---:B----4-:R-:W-:Y:S03]  /*4320*/  HMMA.16816.F32 R88, R4.reuse, R62, R20 ;  /* 0x0000003e0458723c */ /* 0x050fe60000001814 */
[----:B------:R2:W3:Y:S05]  /*4330*/  MUFU.EX2 R15, R2 ;  /* 0x00000002000f7308 */ /* 0x0004ea0000000800 */
[----:B------:R-:W-:Y:S01]  /*4340*/  HMMA.16816.F32 R92, R4, R60, R44 ;  /* 0x0000003c045c723c */ /* 0x000fe2000000182c */
[----:B-1----:R-:W-:-:S07]  /*4350*/  FADD.FTZ R3, R204, R198 ;  /* 0x000000c6cc037221 */ /* 0x002fce0000010000 */
[----:B------:R-:W-:Y:S01]  /*4360*/  HMMA.16816.F32 R20, R8, R32, RZ ;  /* 0x000000200814723c */ /* 0x000fe200000018ff */
[----:B------:R-:W1:Y:S01]  /*4370*/  LDSM.16.MT88.4 R32, [R166+0x4000] ;  /* 0x00400000a620783b */ /* 0x000e620000004200 */
[----:B--2---:R-:W-:Y:S01]  /*4380*/  FFMA.FTZ R2, R157, c[0x0][0x2d0], -R0 ;  /* 0x0000b4009d027a23 */ /* 0x004fe20000010800 */
[----:B---3--:R-:W-:-:S05]  /*4390*/  F2FP.PACK_AB R98, R15, R124 ;  /* 0x0000007c0f62723e */ /* 0x008fca00000000ff */
[C---:B-----5:R-:W-:Y:S01]  /*43a0*/  HMMA.16816.F32 R44, R4.reuse, R30, R16 ;  /* 0x0000001e042c723c */ /* 0x060fe20000001810 */
[----:B------:R-:W2:Y:S07]  /*43b0*/  LDSM.16.MT88.4 R16, [R165+0x4000] ;  /* 0x00400000a510783b */ /* 0x000eae0000004200 */
[----:B------:R-:W-:Y:S08]  /*43c0*/  HMMA.16816.F32 R76, R4, R66, R24 ;  /* 0x00000042044c723c */ /* 0x000ff00000001818 */
[----:B------:R-:W-:Y:S08]  /*43d0*/  HMMA.16816.F32 R24, R8, R70, RZ ;  /* 0x000000460818723c */ /* 0x000ff000000018ff */
[----:B------:R-:W-:Y:S01]  /*43e0*/  HMMA.16816.F32 R48, R4, R28, R20 ;  /* 0x0000001c0430723c */ /* 0x000fe20000001814 */
[----:B------:R-:W3:Y:S07]  /*43f0*/  LDSM.16.MT88.4 R28, [R166+0x4800] ;  /* 0x00480000a61c783b */ /* 0x000eee0000004200 */
[----:B-1----:R-:W-:Y:S08]  /*4400*/  HMMA.16816.F32 R20, R8, R34, RZ ;  /* 0x000000220814723c */ /* 0x002ff000000018ff */
[----:B------:R-:W-:Y:S08]  /*4410*/  HMMA.16816.F32 R56, R4, R38, R24 ;  /* 0x000000260438723c */ /* 0x000ff00000001818 */
[C---:B------:R-:W-:Y:S08]  /*4420*/  HMMA.16816.F32 R24, R8.reuse, R32, RZ ;  /* 0x000000200818723c */ /* 0x040ff000000018ff */
[C---:B--2---:R-:W-:Y:S08]  /*4430*/  HMMA.16816.F32 R32, R8.reuse, R16, RZ ;  /* 0x000000100820723c */ /* 0x044ff000000018ff */
[----:B------:R-:W-:Y:S01]  /*4440*/  HMMA.16816.F32 R8, R8, R18, RZ ;  /* 0x000000120808723c */ /* 0x000fe200000018ff */
[----:B------:R-:W1:Y:S07]  /*4450*/  LDSM.16.MT88.4 R16, [R165+0x4800] ;  /* 0x00480000a510783b */ /* 0x000e6e0000004200 */
[C---:B---3--:R-:W-:Y:S08]  /*4460*/  HMMA.16816.F32 R36, R4.reuse, R28, R24 ;  /* 0x0000001c0424723c */ /* 0x048ff00000001818 */
[C---:B------:R-:W-:Y:S08]  /*4470*/  HMMA.16816.F32 R20, R4.reuse, R30, R20 ;  /* 0x0000001e0414723c */ /* 0x040ff00000001814 */
[C---:B-1----:R-:W-:Y:S08]  /*4480*/  HMMA.16816.F32 R32, R4.reuse, R16, R32 ;  /* 0x000000100420723c */ /* 0x042ff00000001820 */
[----:B------:R-:W-:Y:S01]  /*4490*/  HMMA.16816.F32 R16, R4, R18, R8 ;  /* 0x000000120410723c */ /* 0x000fe20000001808 */
[----:B------:R-:W1:Y:S06]  /*44a0*/  LDSM.16.MT88.4 R8, [R163+0x1000] ;  /* 0x00100000a308783b */ /* 0x000e6c0000004200 */
[----:B------:R-:W-:-:S02]  /*44b0*/  F2FP.PACK_AB R4, R193, R191 ;  /* 0x000000bfc104723e */ /* 0x000fc400000000ff */
[----:B------:R-:W-:Y:S02]  /*44c0*/  F2FP.PACK_AB R6, R195, R194 ;  /* 0x000000c2c306723e */ /* 0x000fe400000000ff */
        /* <DEDUP_REMOVED lines=43> */
[----:B------:R-:W-:Y:S01]  /*4780*/  HMMA.16816.F32 R16, R4, R10, R16 ;  /* 0x0000000a0410723c */ /* 0x000fe20000001810 */
[----:B------:R1:W-:Y:S01]  /*4790*/  MUFU.EX2 R7, R2 ;  /* 0x0000000200077308 */ /* 0x0003e20000000800 */
[----:B------:R-:W-:Y:S05]  /*47a0*/  LDSM.16.MT88.4 R8, [R165+0x5800] ;  /* 0x00580000a508783b */ /* 0x000fea0000004200 */
[----:B------:R-:W-:Y:S01]  /*47b0*/  FADD.FTZ R4, R199, R3 ;  /* 0x00000003c7047221 */ /* 0x000fe20000010000 */
[----:B------:R-:W-:Y:S01]  /*47c0*/  MOV R5, c[0x0][0x2ac] ;  /* 0x0000ab0000057a02 */ /* 0x000fe20000000f00 */
[----:B------:R-:W-:-:S02]  /*47d0*/  FFMA.FTZ R3, R156, c[0x0][0x2d0], -R0 ;  /* 0x0000b4009c037a23 */ /* 0x000fc40000010800 */
[----:B------:R-:W-:Y:S02]  /*47e0*/  FADD.FTZ R4, R206, R4 ;  /* 0x00000004ce047221 */ /* 0x000fe40000010000 */
[----:B------:R-:W2:Y:S01]  /*47f0*/  MUFU.EX2 R6, R3 ;  /* 0x0000000300067308 */ /* 0x000ea20000000800 */
[----:B------:R-:W-:Y:S02]  /*4800*/  IMAD R5, R5, c[0x0][0x1d0], RZ ;  /* 0x0000740005057a24 */ /* 0x000fe400078e02ff */
[--C-:B-1----:R-:W-:Y:S02]  /*4810*/  FFMA.FTZ R2, R126, c[0x0][0x2d0], -R0.reuse ;  /* 0x0000b4007e027a23 */ /* 0x102fe40000010800 */
[----:B------:R-:W-:-:S03]  /*4820*/  FFMA.FTZ R0, R127, c[0x0][0x2d0], -R0 ;  /* 0x0000b4007f007a23 */ /* 0x000fc60000010800 */
[----:B------:R1:W-:Y:S08]  /*4830*/  MUFU.EX2 R13, R2 ;  /* 0x00000002000d7308 */ /* 0x0003f00000000800 */
[----:B------:R-:W3:Y:S01]  /*4840*/  MUFU.EX2 R206, R0 ;  /* 0x0000000000ce7308 */ /* 0x000ee20000000800 */
[----:B--2---:R-:W-:Y:S01]  /*4850*/  F2FP.PACK_AB R97, R6, R7 ;  /* 0x000000070661723e */ /* 0x004fe200000000ff */
[----:B-1----:R-:W-:-:S04]  /*4860*/  FADD.FTZ R2, R205, R200 ;  /* 0x000000c8cd027221 */ /* 0x002fc80000010000 */
[----:B------:R-:W-:Y:S01]  /*4870*/  FADD.FTZ R2, R203, R2 ;  /* 0x00000002cb027221 */ /* 0x000fe20000010000 */
[----:B---3--:R-:W-:-:S03]  /*4880*/  F2FP.PACK_AB R99, R206, R13 ;  /* 0x0000000dce63723e */ /* 0x008fc600000000ff */
[----:B------:R-:W-:Y:S02]  /*4890*/  FADD.FTZ R0, R201, R2 ;  /* 0x00000002c9007221 */ /* 0x000fe40000010000 */
[----:B------:R-:W-:Y:S02]  /*48a0*/  FADD.FTZ R2, R232, R4 ;  /* 0x00000004e8027221 */ /* 0x000fe40000010000 */
[----:B------:R-:W-:Y:S01]  /*48b0*/  FADD.FTZ R0, R213, R0 ;  /* 0x00000000d5007221 */ /* 0x000fe20000010000 */
[----:B------:R-:W-:Y:S01]  /*48c0*/  HMMA.16816.F32 R108, R96, R112, R108 ;  /* 0x00000070606c723c */ /* 0x000fe2000000186c */
[----:B------:R-:W-:Y:S02]  /*48d0*/  FADD.FTZ R2, R234, R2 ;  /* 0x00000002ea027221 */ /* 0x000fe40000010000 */
[----:B------:R-:W-:Y:S02]  /*48e0*/  FADD.FTZ R0, R231, R0 ;  /* 0x00000000e7007221 */ /* 0x000fe40000010000 */
[----:B------:R-:W-:-:S02]  /*48f0*/  FADD.FTZ R2, R233, R2 ;  /* 0x00000002e9027221 */ /* 0x000fc40000010000 */
[----:B------:R-:W-:Y:S01]  /*4900*/  FADD.FTZ R0, R209, R0 ;  /* 0x00000000d1007221 */ /* 0x000fe20000010000 */
[----:B------:R-:W-:Y:S01]  /*4910*/  HMMA.16816.F32 R112, R96, R114, R40 ;  /* 0x000000726070723c */ /* 0x000fe20000001828 */
[----:B------:R-:W1:Y:S01]  /*4920*/  LDSM.16.MT88.4 R40, [R163+0x3800] ;  /* 0x00380000a328783b */ /* 0x000e620000004200 */
[----:B------:R-:W-:Y:S02]  /*4930*/  FADD.FTZ R4, R235, R2 ;  /* 0x00000002eb047221 */ /* 0x000fe40000010000 */
[----:B------:R-:W-:-:S04]  /*4940*/  @P4 IMAD.HI.U32 R2, R229, c[0x0][0x2c8], RZ ;  /* 0x0000b200e5024a27 */ /* 0x000fc800078e00ff */
[C---:B------:R-:W-:Y:S01]  /*4950*/  HMMA.16816.F32 R116, R96.reuse, R120, R116 ;  /* 0x000000786074723c */ /* 0x040fe20000001874 */
[----:B------:R-:W-:Y:S01]  /*4960*/  FADD.FTZ R3, R230, R0 ;  /* 0x00000000e6037221 */ /* 0x000fe20000010000 */
[----:B------:R-:W-:Y:S01]  /*4970*/  MOV R0, R229 ;  /* 0x000000e500007202 */ /* 0x000fe20000000f00 */
[----:B------:R-:W-:Y:S01]  /*4980*/  FADD.FTZ R4, R191, R4 ;  /* 0x00000004bf047221 */ /* 0x000fe20000010000 */
[----:B------:R-:W-:Y:S01]  /*4990*/  @P4 SHF.R.U32.HI R0, RZ, c[0x0][0x2cc], R2 ;  /* 0x0000b300ff004a19 */ /* 0x000fe20000011602 */
[----:B------:R-:W-:Y:S02]  /*49a0*/  FADD.FTZ R2, R188, R3 ;  /* 0x00000003bc027221 */ /* 0x000fe40000010000 */
[----:B------:R-:W-:Y:S01]  /*49b0*/  FADD.FTZ R3, R193, R4 ;  /* 0x00000004c1037221 */ /* 0x000fe20000010000 */
[----:B------:R-:W-:Y:S01]  /*49c0*/  HMMA.16816.F32 R120, R96, R122, R52 ;  /* 0x0000007a6078723c */ /* 0x000fe20000001834 */
[----:B------:R-:W-:Y:S01]  /*49d0*/  IADD3 R0, R0, -c[0x0][0x168], R5 ;  /* 0x80005a0000007a10 */ /* 0x000fe20007ffe005 */
[----:B------:R-:W-:-:S02]  /*49e0*/  FADD.FTZ R2, R189, R2 ;  /* 0x00000002bd027221 */ /* 0x000fc40000010000 */
[----:B------:R-:W-:Y:S01]  /*49f0*/  FADD.FTZ R4, R194, R3 ;  /* 0x00000003c2047221 */ /* 0x000fe20000010000 */
[----:B------:R-:W-:Y:S01]  /*4a00*/  SHF.R.S32.HI R5, RZ, 0x1f, R0 ;  /* 0x0000001fff057819 */ /* 0x000fe20000011400 */
[----:B------:R-:W-:Y:S02]  /*4a10*/  FADD.FTZ R3, R190, R2 ;  /* 0x00000002be037221 */ /* 0x000fe40000010000 */
[----:B------:R-:W-:Y:S01]  /*4a20*/  HMMA.16816.F32 R52, R96, R56, R144 ;  /* 0x000000386034723c */ /* 0x000fe20000001890 */
[----:B------:R-:W-:Y:S01]  /*4a30*/  LEA.HI R5, R5, R0, RZ, 0x6 ;  /* 0x0000000005057211 */ /* 0x000fe200078f30ff */
[----:B------:R-:W-:Y:S02]  /*4a40*/  FADD.FTZ R2, R195, R4 ;  /* 0x00000004c3027221 */ /* 0x000fe40000010000 */
[----:B------:R-:W-:Y:S01]  /*4a50*/  FADD.FTZ R0, R192, R3 ;  /* 0x00000003c0007221 */ /* 0x000fe20000010000 */
[----:B------:R-:W-:Y:S01]  /*4a60*/  SHF.R.S32.HI R213, RZ, 0x6, R5 ;  /* 0x00000006ffd57819 */ /* 0x000fe20000011405 */
[----:B------:R-:W-:-:S02]  /*4a70*/  FADD.FTZ R2, R14, R2 ;  /* 0x000000020e027221 */ /* 0x000fc40000010000 */
[C---:B------:R-:W-:Y:S01]  /*4a80*/  HMMA.16816.F32 R56, R96.reuse, R58, R88 ;  /* 0x0000003a6038723c */ /* 0x040fe20000001858 */
[----:B------:R-:W-:Y:S01]  /*4a90*/  LDSM.16.MT88.4 R88, [R166+0x5800] ;  /* 0x00580000a658783b */ /* 0x000fe20000004200 */
[----:B------:R-:W-:Y:S01]  /*4aa0*/  IMNMX R213, R212, R213, !PT ;  /* 0x000000d5d4d57217 */ /* 0x000fe20007800200 */
[----:B------:R-:W-:Y:S02]  /*4ab0*/  FADD.FTZ R0, R7, R0 ;  /* 0x0000000007007221 */ /* 0x000fe40000010000 */
[----:B------:R-:W-:Y:S01]  /*4ac0*/  FADD.FTZ R202, R202, R2 ;  /* 0x00000002caca7221 */ /* 0x000fe20000010000 */
[----:B------:R-:W-:Y:S01]  /*4ad0*/  ISETP.GE.AND P0, PT, R187, R213, PT ;  /* 0x000000d5bb00720c */ /* 0x000fe20003f06270 */
[----:B------:R-:W-:Y:S01]  /*4ae0*/  FADD.FTZ R0, R6, R0 ;  /* 0x0000000006007221 */ /* 0x000fe20000010000 */
[----:B------:R-:W-:Y:S01]  /*4af0*/  HMMA.16816.F32 R44, R96, R48, R148 ;  /* 0x00000030602c723c */ /* 0x000fe20000001894 */
[----:B------:R-:W-:Y:S02]  /*4b00*/  FADD.FTZ R202, R124, R202 ;  /* 0x000000ca7cca7221 */ /* 0x000fe40000010000 */
[----:B------:R-:W-:-:S02]  /*4b10*/  FADD.FTZ R0, R13, R0 ;  /* 0x000000000d007221 */ /* 0x000fc40000010000 */
[----:B------:R-:W-:Y:S02]  /*4b20*/  FADD.FTZ R202, R15, R202 ;  /* 0x000000ca0fca7221 */ /* 0x000fe40000010000 */
[----:B------:R-:W-:Y:S01]  /*4b30*/  FADD.FTZ R206, R206, R0 ;  /* 0x00000000cece7221 */ /* 0x000fe20000010000 */
[C---:B-1----:R-:W-:Y:S08]  /*4b40*/  HMMA.16816.F32 R36, R96.reuse, R40, R60 ;  /* 0x000000286024723c */ /* 0x042ff0000000183c */
[C---:B------:R-:W-:Y:S01]  /*4b50*/  HMMA.16816.F32 R40, R96.reuse, R42, R64 ;  /* 0x0000002a6028723c */ /* 0x040fe20000001840 */
[----:B------:R-:W1:Y:S07]  /*4b60*/  LDSM.16.MT88.4 R64, [R165+0x3800] ;  /* 0x00380000a540783b */ /* 0x000e6e0000004200 */
        /* <DEDUP_REMOVED lines=10> */
[C---:B-1----:R-:W-:Y:S08]  /*4c10*/  HMMA.16816.F32 R76, R96.reuse, R80, R92 ;  /* 0x00000050604c723c */ /* 0x042ff0000000185c */
[C---:B------:R-:W-:Y:S08]  /*4c20*/  HMMA.16816.F32 R80, R96.reuse, R82, R84 ;  /* 0x000000526050723c */ /* 0x040ff00000001854 */
[C---:B------:R-:W-:Y:S08]  /*4c30*/  HMMA.16816.F32 R84, R96.reuse, R88, R152 ;  /* 0x000000586054723c */ /* 0x040ff00000001898 */
[C---:B------:R-:W-:Y:S08]  /*4c40*/  HMMA.16816.F32 R88, R96.reuse, R90, R20 ;  /* 0x0000005a6058723c */ /* 0x040ff00000001814 */
[C---:B------:R-:W-:Y:S08]  /*4c50*/  HMMA.16816.F32 R92, R96.reuse, R8, R32 ;  /* 0x00000008605c723c */ /* 0x040ff00000001820 */
[----:B------:R-:W-:Y:S01]  /*4c60*/  HMMA.16816.F32 R96, R96, R10, R16 ;  /* 0x0000000a6060723c */ /* 0x000fe20000001810 */
[----:B------:R-:W-:Y:S03]  /*4c70*/  @!UPT UIADD3 URZ, URZ, URZ, URZ ;  /* 0x0000003f3f3ff290 */ /* 0x000fe6000fffe03f */
[----:B------:R-:W-:Y:S11]  /*4c80*/  @!P0 BRA `(.L_x_1033) ;  /* 0x000032d000008947 */ /* 0x000ff60003800000 */
[----:B------:R-:W-:Y:S02]  /*4c90*/  MOV R127, R12 ;  /* 0x0000000c007f7202 */ /* 0x000fe40000000f00 */
[----:B------:R-:W-:-:S07]  /*4ca0*/  MOV R126, R125 ;  /* 0x0000007d007e7202 */ /* 0x000fce0000000f00 */
.L_x_1044:
        /* <DEDUP_REMOVED lines=40> */
.L_x_1077:
[----:B------:R-:W-:-:S05]  /*4f30*/  BRA.DIV ~URZ, `(.L_x_1037) ;  /* 0x00008a927f007947 */ /* 0x000fca000b800000 */
[----:B------:R-:W5:Y:S01]  /*4f40*/  SHFL.IDX PT, R0, R12, RZ, 0x181f ;  /* 0x00181fff0c007589 */ /* 0x000f6200000e0000 */
[----:B------:R-:W-:Y:S02]  /*4f50*/  ISETP.GE.AND P5, PT, R196, c[0x0][0x1d4], PT ;  /* 0x00007500c4007a0c */ /* 0x000fe40003fa6270 */
[----:B------:R-:W-:Y:S02]  /*4f60*/  ISETP.GE.AND P2, PT, R208, c[0x0][0x1d4], PT ;  /* 0x00007500d0007a0c */ /* 0x000fe40003f46270 */
[C---:B-----5:R-:W-:Y:S02]  /*4f70*/  IADD3 R2, P0, R0.reuse, R20, RZ ;  /* 0x0000001400027210 */ /* 0x060fe40007f1e0ff */
[----:B------:R-:W-:Y:S03]  /*4f80*/  IADD3 R6, P6, R0, R21, RZ ;  /* 0x0000001500067210 */ /* 0x000fe60007fde0ff */
[C---:B---3--:R-:W-:Y:S01]  /*4f90*/  IMAD.X R3, R4.reuse, 0x1, R13, P0 ;  /* 0x0000000104037824 */ /* 0x048fe200000e060d */
[----:B------:R-:W-:Y:S01]  /*4fa0*/  ISETP.GE.AND P0, PT, R207, c[0x0][0x1d4], PT ;  /* 0x00007500cf007a0c */ /* 0x000fe20003f06270 */
[----:B------:R-:W-:Y:S03]  /*4fb0*/  IMAD.X R7, R4, 0x1, R14, P6 ;  /* 0x0000000104077824 */ /* 0x000fe600030e060e */
[----:B------:R-:W-:Y:S01]  /*4fc0*/  @!PT LDS RZ, [RZ] ;  /* 0x00000000fffff984 */ /* 0x000fe20000000800 */
[----:B------:R-:W-:Y:S01]  /*4fd0*/  @!PT LDS RZ, [RZ] ;  /* 0x00000000fffff984 */ /* 0x000fe20000000800 */
[----:B------:R3:W-:Y:S04]  /*4fe0*/  LDGSTS.E.BYPASS.LTC128B.128 [R184+0x100], [R2.64], !P5 ;  /* 0x0010000002b87fae */ /* 0x0007e8000e901d46 */
[----:B------:R5:W-:Y:S01]  /*4ff0*/  LDGSTS.E.BYPASS.LTC128B.128 [R184+0x2100], [R6.64], !P2 ;  /* 0x0210000006b87fae */ /* 0x000be2000d101d46 */
[----:B---3--:R-:W-:Y:S03]  /*5000*/  IADD3 R2, P6, R0, R22, RZ ;  /* 0x0000001600027210 */ /* 0x008fe60007fde0ff */
[----:B------:R-:W3:Y:S01]  /*5010*/  SHFL.IDX PT, R0, R12, 0x1, 0x181f ;  /* 0x00381f000c007f89 */ /* 0x000ee200000e0000 */
[----:B-----5:R-:W-:Y:S01]  /*5020*/  SEL R6, RZ, 0x10, P2 ;  /* 0x00000010ff067807 */ /* 0x020fe20001000000 */
[----:B------:R-:W-:Y:S01]  /*5030*/  IMAD.X R3, R4, 0x1, R15, P6 ;  /* 0x0000000104037824 */ /* 0x000fe200030e060f */
[----:B------:R-:W-:Y:S01]  /*5040*/  SEL R7, RZ, 0x10, P0 ;  /* 0x00000010ff077807 */ /* 0x000fe20000000000 */
[----:B------:R5:W4:Y:S04]  /*5050*/  SHFL.IDX PT, R4, R5, 0x1, 0x181f ;  /* 0x00381f0005047f89 */ /* 0x000b2800000e0000 */
[----:B------:R2:W-:Y:S01]  /*5060*/  LDGSTS.E.BYPASS.LTC128B.128 [R184+0x4100], [R2.64], !P0 ;  /* 0x0410000002b87fae */ /* 0x0005e2000c101d46 */
[----:B----45:R-:W-:Y:S04]  /*5070*/  SEL R5, RZ, 0x10, P5 ;  /* 0x00000010ff057807 */ /* 0x030fe80002800000 */
.L_x_1078:
[C---:B---3--:R-:W-:Y:S02]  /*5080*/  ISETP.NE.U32.AND P5, PT, R5.reuse, RZ, PT ;  /* 0x000000ff0500720c */ /* 0x048fe40003fa5070 */
[----:B------:R-:W-:Y:S02]  /*5090*/  IADD3 R5, -R5, 0x10, RZ ;  /* 0x0000001005057810 */ /* 0x000fe40007ffe1ff */
[C---:B------:R-:W-:Y:S02]  /*50a0*/  ISETP.NE.U32.AND P6, PT, R6.reuse, RZ, PT ;  /* 0x000000ff0600720c */ /* 0x040fe40003fc5070 */
[----:B------:R-:W-:Y:S02]  /*50b0*/  LOP3.LUT R5, R5, 0xf, RZ, 0xc0, !PT ;  /* 0x0000000f05057812 */ /* 0x000fe400078ec0ff */
[----:B------:R-:W-:Y:S02]  /*50c0*/  IADD3 R6, -R6, 0x10, RZ ;  /* 0x0000001006067810 */ /* 0x000fe40007ffe1ff */
[----:B--2---:R-:W-:Y:S02]  /*50d0*/  IADD3 R2, P2, P0, R5, R0, R20 ;  /* 0x0000000005027210 */ /* 0x004fe4000785e014 */
[----:B------:R-:W-:Y:S02]  /*50e0*/  LOP3.LUT R6, R6, 0xf, RZ, 0xc0, !PT ;  /* 0x0000000f06067812 */ /* 0x000fe400078ec0ff */
[----:B------:R-:W-:Y:S02]  /*50f0*/  IADD3.X R3, RZ, R4, R13, P2, P0 ;  /* 0x00000004ff037210 */ /* 0x000fe400017e040d */
[----:B------:R-:W-:Y:S03]  /*5100*/  IADD3 R6, P2, P0, R6, R0, R21 ;  /* 0x0000000006067210 */ /* 0x000fe6000785e015 */
[----:B------:R-:W-:Y:S01]  /*5110*/  @!PT LDS RZ, [RZ] ;  /* 0x00000000fffff984 */ /* 0x000fe20000000800 */
[----:B------:R-:W-:Y:S01]  /*5120*/  @!PT LDS RZ, [RZ] ;  /* 0x00000000fffff984 */ /* 0x000fe20000000800 */
[----:B------:R-:W-:Y:S01]  /*5130*/  @!PT LDS RZ, [RZ] ;  /* 0x00000000fffff984 */ /* 0x000fe20000000800 */
[----:B------:R2:W-:Y:S01]  /*5140*/  LDGSTS.E.BYPASS.LTC128B.128.ZFILL [R184+0x1100], [R2.64], P5 ;  /* 0x0110000002b87fae */ /* 0x0005e2000a941d46 */
[C---:B------:R-:W-:Y:S02]  /*5150*/  ISETP.NE.U32.AND P5, PT, R7.reuse, RZ, PT ;  /* 0x000000ff0700720c */ /* 0x040fe40003fa5070 */
[----:B--2---:R-:W-:Y:S02]  /*5160*/  IADD3 R2, -R7, 0x10, RZ ;  /* 0x0000001007027810 */ /* 0x004fe40007ffe1ff */
[----:B------:R-:W-:Y:S02]  /*5170*/  IADD3.X R7, RZ, R4, R14, P2, P0 ;  /* 0x00000004ff077210 */ /* 0x000fe400017e040e */
[----:B------:R-:W-:Y:S03]  /*5180*/  LOP3.LUT R2, R2, 0xf, RZ, 0xc0, !PT ;  /* 0x0000000f02027812 */ /* 0x000fe600078ec0ff */
[----:B------:R2:W-:Y:S01]  /*5190*/  LDGSTS.E.BYPASS.LTC128B.128.ZFILL [R184+0x3100], [R6.64], P6 ;  /* 0x0310000006b87fae */ /* 0x0005e2000b141d46 */
[----:B------:R-:W-:Y:S04]  /*51a0*/  IADD3 R2, P2, P0, R2, R0, R22 ;  /* 0x0000000002027210 */ /* 0x000fe8000785e016 */
[----:B------:R-:W-:Y:S05]  /*51b0*/  IADD3.X R3, RZ, R4, R15, P2, P0 ;  /* 0x00000004ff037210 */ /* 0x000fea00017e040f */
[----:B------:R2:W-:Y:S04]  /*51c0*/  LDGSTS.E.BYPASS.LTC128B.128.ZFILL [R184+0x5100], [R2.64], P5 ;  /* 0x0510000002b87fae */ /* 0x0005e8000a941d46 */
.L_x_1035:
[----:B------:R-:W-:Y:S05]  /*51d0*/  BSYNC B0 ;  /* 0x0000000000007941 */ /* 0x000fea0003800000 */
.L_x_1034:
[----:B------:R-:W0:Y:S01]  /*51e0*/  LDGDEPBAR ;  /* 0x00000000000079af */ /* 0x000e220000000000 */
[----:B------:R-:W-:Y:S01]  /*51f0*/  WARPSYNC 0xffffffff ;  /* 0xffffffff00007948 */ /* 0x000fe20003800000 */
[C---:B--23--:R-:W-:Y:S01]  /*5200*/  HMMA.16816.F32 R4, R32.reuse, R8, RZ ;  /* 0x000000082004723c */ /* 0x04cfe200000018ff */
[----:B------:R-:W-:Y:S02]  /*5210*/  BSSY B0, `(.L_x_1038) ;  /* 0x00000e7000007945 */ /* 0x000fe40003800000 */
[----:B------:R-:W-:Y:S05]  /*5220*/  ISETP.GT.AND P0, PT, R187, R212, PT ;  /* 0x000000d4bb00720c */ /* 0x000fea0003f04270 */
[C---:B------:R-:W-:Y:S08]  /*5230*/  HMMA.16816.F32 R8, R32.reuse, R10, RZ ;  /* 0x0000000a2008723c */ /* 0x040ff000000018ff */
[C---:B----4-:R-:W-:Y:S08]  /*5240*/  HMMA.16816.F32 R12, R32.reuse, R16, RZ ;  /* 0x00000010200c723c */ /* 0x050ff000000018ff */
        /* <DEDUP_REMOVED lines=149> */
[----:B------:R-:W-:Y:S01]  /*5ba0*/  IMAD R0, R187, 0x40, R215 ;  /* 0x00000040bb007824 */ /* 0x000fe200078e02d7 */
[----:B------:R-:W-:Y:S01]  /*5bb0*/  SHF.R.S32.HI R188, RZ, 0x1f, R208 ;  /* 0x0000001fffbc7819 */ /* 0x000fe200000114d0 */
[----:B------:R-:W-:Y:S01]  /*5bc0*/  IMAD.MOV.U32 R185, RZ, RZ, RZ ;  /* 0x000000ffffb97224 */ /* 0x000fe200078e00ff */
[C---:B------:R-:W-:Y:S01]  /*5bd0*/  SHF.L.U64.HI R141, R207.reuse, 0x1, R183 ;  /* 0x00000001cf8d7819 */ /* 0x040fe200000102b7 */
[----:B------:R-:W-:Y:S01]  /*5be0*/  IMAD.SHL.U32 R144, R207, 0x2, RZ ;  /* 0x00000002cf907824 */ /* 0x000fe200078e00ff */
[----:B------:R-:W-:Y:S01]  /*5bf0*/  IADD3 R0, R0, -0x40, R2 ;  /* 0xffffffc000007810 */ /* 0x000fe20007ffe002 */
[----:B------:R-:W-:Y:S01]  /*5c00*/  IMAD.SHL.U32 R143, R208, 0x2, RZ ;  /* 0x00000002d08f7824 */ /* 0x000fe200078e00ff */
[----:B------:R-:W-:Y:S01]  /*5c10*/  SHF.R.S32.HI R183, RZ, 0x1f, R196 ;  /* 0x0000001fffb77819 */ /* 0x000fe200000114c4 */
[----:B------:R-:W-:Y:S01]  /*5c20*/  IMAD.SHL.U32 R142, R196, 0x2, RZ ;  /* 0x00000002c48e7824 */ /* 0x000fe200078e00ff */
[----:B------:R-:W-:Y:S01]  /*5c30*/  SHF.L.U64.HI R140, R208, 0x1, R188 ;  /* 0x00000001d08c7819 */ /* 0x000fe200000102bc */
[----:B------:R-:W-:Y:S01]  /*5c40*/  @P3 IMAD.HI.U32 R3, R0, c[0x0][0x2bc], RZ ;  /* 0x0000af0000033a27 */ /* 0x000fe200078e00ff */
[----:B------:R-:W-:Y:S03]  /*5c50*/  SHF.L.U64.HI R139, R196, 0x1, R183 ;  /* 0x00000001c48b7819 */ /* 0x000fe600000102b7 */
        /* <DEDUP_REMOVED lines=24> */
.L_x_1079:
[----:B------:R-:W-:-:S05]  /*5de0*/  BRA.DIV ~URZ, `(.L_x_1041) ;  /* 0x00007e827f007947 */ /* 0x000fca000b800000 */
[----:B------:R-:W3:Y:S01]  /*5df0*/  SHFL.IDX PT, R0, R138, RZ, 0x181f ;  /* 0x00181fff8a007589 */ /* 0x000ee200000e0000 */
[----:B------:R-:W-:Y:S02]  /*5e00*/  ISETP.GE.AND P5, PT, R196, c[0x0][0x1d4], PT ;  /* 0x00007500c4007a0c */ /* 0x000fe40003fa6270 */
[----:B------:R-:W-:Y:S02]  /*5e10*/  ISETP.GE.AND P2, PT, R208, c[0x0][0x1d4], PT ;  /* 0x00007500d0007a0c */ /* 0x000fe40003f46270 */
[C---:B---3--:R-:W-:Y:S02]  /*5e20*/  IADD3 R2, P0, R0.reuse, R142, RZ ;  /* 0x0000008e00027210 */ /* 0x048fe40007f1e0ff */
[----:B------:R-:W-:Y:S03]  /*5e30*/  IADD3 R136, P6, R0, R143, RZ ;  /* 0x0000008f00887210 */ /* 0x000fe60007fde0ff */
[C---:B--2---:R-:W-:Y:S01]  /*5e40*/  IMAD.X R3, R124.reuse, 0x1, R139, P0 ;  /* 0x000000017c037824 */ /* 0x044fe200000e068b */
[----:B------:R-:W-:Y:S01]  /*5e50*/  ISETP.GE.AND P0, PT, R207, c[0x0][0x1d4], PT ;  /* 0x00007500cf007a0c */ /* 0x000fe20003f06270 */
[----:B------:R-:W-:Y:S03]  /*5e60*/  IMAD.X R137, R124, 0x1, R140, P6 ;  /* 0x000000017c897824 */ /* 0x000fe600030e068c */
[----:B------:R-:W-:Y:S01]  /*5e70*/  @!PT LDS RZ, [RZ] ;  /* 0x00000000fffff984 */ /* 0x000fe20000000800 */
[----:B------:R-:W-:Y:S01]  /*5e80*/  @!PT LDS RZ, [RZ] ;  /* 0x00000000fffff984 */ /* 0x000fe20000000800 */
[----:B------:R2:W-:Y:S04]  /*5e90*/  LDGSTS.E.BYPASS.LTC128B.128 [R184+0x6100], [R2.64], !P5 ;  /* 0x0610000002b87fae */ /* 0x0005e8000e901d46 */
[----:B------:R3:W-:Y:S01]  /*5ea0*/  LDGSTS.E.BYPASS.LTC128B.128 [R184+0x8100], [R136.64], !P2 ;  /* 0x0810000088b87fae */ /* 0x0007e2000d101d46 */
[----:B--2---:R-:W-:Y:S03]  /*5eb0*/  IADD3 R2, P6, R0, R144, RZ ;  /* 0x0000009000027210 */ /* 0x004fe60007fde0ff */
[----:B------:R-:W2:Y:S01]  /*5ec0*/  SHFL.IDX PT, R0, R138, 0x1, 0x181f ;  /* 0x00381f008a007f89 */ /* 0x000ea200000e0000 */
[----:B---3--:R-:W-:Y:S01]  /*5ed0*/  SEL R136, RZ, 0x10, P2 ;  /* 0x00000010ff887807 */ /* 0x008fe20001000000 */
[----:B------:R-:W-:Y:S01]  /*5ee0*/  IMAD.X R3, R124, 0x1, R141, P6 ;  /* 0x000000017c037824 */ /* 0x000fe200030e068d */
[----:B------:R-:W-:Y:S01]  /*5ef0*/  SEL R137, RZ, 0x10, P0 ;  /* 0x00000010ff897807 */ /* 0x000fe20000000000 */
[----:B------:R3:W4:Y:S04]  /*5f00*/  SHFL.IDX PT, R124, R125, 0x1, 0x181f ;  /* 0x00381f007d7c7f89 */ /* 0x00072800000e0000 */
[----:B------:R1:W-:Y:S02]  /*5f10*/  LDGSTS.E.BYPASS.LTC128B.128 [R184+0xa100], [R2.64], !P0 ;  /* 0x0a10000002b87fae */ /* 0x0003e4000c101d46 */
[----:B-1-3--:R-:W-:Y:S04]  /*5f20*/  SEL R125, RZ, 0x10, P5 ;  /* 0x00000010ff7d7807 */ /* 0x00afe80002800000 */
.L_x_1080:
[C---:B--2---:R-:W-:Y:S02]  /*5f30*/  ISETP.NE.U32.AND P5, PT, R125.reuse, RZ, PT ;  /* 0x000000ff7d00720c */ /* 0x044fe40003fa5070 */
[----:B------:R-:W-:Y:S02]  /*5f40*/  IADD3 R125, -R125, 0x10, RZ ;  /* 0x000000107d7d7810 */ /* 0x000fe40007ffe1ff */
[C---:B------:R-:W-:Y:S02]  /*5f50*/  ISETP.NE.U32.AND P6, PT, R136.reuse, RZ, PT ;  /* 0x000000ff8800720c */ /* 0x040fe40003fc5070 */
[----:B------:R-:W-:Y:S02]  /*5f60*/  LOP3.LUT R125, R125, 0xf, RZ, 0xc0, !PT ;  /* 0x0000000f7d7d7812 */ /* 0x000fe400078ec0ff */
[----:B------:R-:W-:Y:S02]  /*5f70*/  IADD3 R136, -R136, 0x10, RZ ;  /* 0x0000001088887810 */ /* 0x000fe40007ffe1ff */
[----:B------:R-:W-:Y:S02]  /*5f80*/  IADD3 R2, P2, P0, R125, R0, R142 ;  /* 0x000000007d027210 */ /* 0x000fe4000785e08e */
[----:B------:R-:W-:Y:S02]  /*5f90*/  LOP3.LUT R136, R136, 0xf, RZ, 0xc0, !PT ;  /* 0x0000000f88887812 */ /* 0x000fe400078ec0ff */
[----:B----4-:R-:W-:Y:S02]  /*5fa0*/  IADD3.X R3, RZ, R124, R139, P2, P0 ;  /* 0x0000007cff037210 */ /* 0x010fe400017e048b */
[----:B------:R-:W-:Y:S03]  /*5fb0*/  IADD3 R136, P2, P0, R136, R0, R143 ;  /* 0x0000000088887210 */ /* 0x000fe6000785e08f */
[----:B------:R-:W-:Y:S01]  /*5fc0*/  @!PT LDS RZ, [RZ] ;  /* 0x00000000fffff984 */ /* 0x000fe20000000800 */
[----:B------:R-:W-:Y:S01]  /*5fd0*/  @!PT LDS RZ, [RZ] ;  /* 0x00000000fffff984 */ /* 0x000fe20000000800 */
[----:B------:R-:W-:Y:S01]  /*5fe0*/  @!PT LDS RZ, [RZ] ;  /* 0x00000000fffff984 */ /* 0x000fe20000000800 */
[----:B------:R1:W-:Y:S01]  /*5ff0*/  LDGSTS.E.BYPASS.LTC128B.128.ZFILL [R184+0x7100], [R2.64], P5 ;  /* 0x0710000002b87fae */ /* 0x0003e2000a941d46 */
[C---:B------:R-:W-:Y:S02]  /*6000*/  ISETP.NE.U32.AND P5, PT, R137.reuse, RZ, PT ;  /* 0x000000ff8900720c */ /* 0x040fe40003fa5070 */
[----:B-1----:R-:W-:Y:S02]  /*6010*/  IADD3 R2, -R137, 0x10, RZ ;  /* 0x0000001089027810 */ /* 0x002fe40007ffe1ff */
[----:B------:R-:W-:Y:S02]  /*6020*/  IADD3.X R137, RZ, R124, R140, P2, P0 ;  /* 0x0000007cff897210 */ /* 0x000fe400017e048c */
[----:B------:R-:W-:Y:S03]  /*6030*/  LOP3.LUT R2, R2, 0xf, RZ, 0xc0, !PT ;  /* 0x0000000f02027812 */ /* 0x000fe600078ec0ff */
[----:B------:R1:W-:Y:S01]  /*6040*/  LDGSTS.E.BYPASS.LTC128B.128.ZFILL [R184+0x9100], [R136.64], P6 ;  /* 0x0910000088b87fae */ /* 0x0003e2000b141d46 */
[----:B------:R-:W-:Y:S04]  /*6050*/  IADD3 R2, P2, P0, R2, R0, R144 ;  /* 0x0000000002027210 */ /* 0x000fe8000785e090 */
[----:B------:R-:W-:Y:S05]  /*6060*/  IADD3.X R3, RZ, R124, R141, P2, P0 ;  /* 0x0000007cff037210 */ /* 0x000fea00017e048d */
[----:B------:R1:W-:Y:S04]  /*6070*/  LDGSTS.E.BYPASS.LTC128B.128.ZFILL [R184+0xb100], [R2.64], P5 ;  /* 0x0b10000002b87fae */ /* 0x0003e8000a941d46 */
.L_x_1039:
[----:B------:R-:W-:Y:S05]  /*6080*/  BSYNC B0 ;  /* 0x0000000000007941 */ /* 0x000fea0003800000 */
.L_x_1038:
[----:B------:R-:W-:Y:S01]  /*6090*/  MOV R0, 0x1 ;  /* 0x0000000100007802 */ /* 0x000fe20000000f00 */
[----:B------:R-:W0:Y:S01]  /*60a0*/  LDGDEPBAR ;  /* 0x00000000000079af */ /* 0x000e220000000000 */
[----:B-1----:R-:W-:Y:S01]  /*60b0*/  MOV R3, c[0x0][0x2ac] ;  /* 0x0000ab0000037a02 */ /* 0x002fe20000000f00 */
[----:B------:R-:W-:Y:S01]  /*60c0*/  @P4 IMAD.HI.U32 R2, R211, c[0x0][0x2c8], RZ ;  /* 0x0000b200d3024a27 */ /* 0x000fe200078e00ff */
[----:B------:R-:W-:Y:S03]  /*60d0*/  MOV R124, R211 ;  /* 0x000000d3007c7202 */ /* 0x000fe60000000f00 */
[----:B------:R-:W-:Y:S01]  /*60e0*/  IMAD R0, R187, -0x40, R0 ;  /* 0xffffffc0bb007824 */ /* 0x000fe200078e0200 */
[----:B------:R-:W-:Y:S04]  /*60f0*/  @P4 SHF.R.U32.HI R124, RZ, c[0x0][0x2cc], R2 ;  /* 0x0000b300ff7c4a19 */ /* 0x000fe80000011602 */
[----:B------:R-:W-:Y:S05]  /*6100*/  IADD3 R0, -R225, R0, RZ ;  /* 0x00000000e1007210 */ /* 0x000fea0007ffe1ff */
[----:B------:R-:W-:Y:S05]  /*6110*/  IMAD R0, R3, c[0x0][0x1d0], R0 ;  /* 0x0000740003007a24 */ /* 0x000fea00078e0200 */
[----:B------:R-:W-:Y:S01]  /*6120*/  IADD3 R125, R0, -c[0x0][0x168], RZ ;  /* 0x80005a00007d7a10 */ /* 0x000fe20007ffe0ff */
[----:B------:R-:W-:-:S05]  /*6130*/  BRA.DIV ~URZ, `(.L_x_1042) ;  /* 0x00007d627f007947 */ /* 0x000fca000b800000 */
[----:B------:R1:W2:Y:S02]  /*6140*/  SHFL.IDX PT, R0, R124, RZ, 0x1c1f ;  /* 0x001c1fff7c007589 */ /* 0x0002a400000e0000 */
.L_x_1081:
[----:B--2---:R-:W-:Y:S05]  /*6150*/  IMAD.IADD R0, R125, 0x1, R0 ;  /* 0x000000017d007824 */ /* 0x004fea00078e0200 */
[C---:B------:R-:W-:Y:S02]  /*6160*/  ISETP.GT.AND P6, PT, R0.reuse, RZ, PT ;  /* 0x000000ff0000720c */ /* 0x040fe40003fc4270 */
[C---:B------:R-:W-:Y:S02]  /*6170*/  ISETP.GT.AND P5, PT, R0.reuse, 0x1, PT ;  /* 0x000000010000780c */ /* 0x040fe40003fa4270 */
[C---:B------:R-:W-:Y:S02]  /*6180*/  ISETP.GT.AND P2, PT, R0.reuse, 0x8, PT ;  /* 0x000000080000780c */ /* 0x040fe40003f44270 */
[----:B------:R-:W-:Y:S02]  /*6190*/  ISETP.GT.AND P0, PT, R0, 0x9, PT ;  /* 0x000000090000780c */ /* 0x000fe40003f04270 */
[----:B------:R-:W-:Y:S02]  /*61a0*/  FSEL R4, R4, -INF , P6 ;  /* 0xff80000004047808 */ /* 0x000fe40003000000 */
[C---:B------:R-:W-:Y:S02]  /*61b0*/  ISETP.GT.AND P6, PT, R0.reuse, 0x10, PT ;  /* 0x000000100000780c */ /* 0x040fe40003fc4270 */
[----:B------:R-:W-:Y:S02]  /*61c0*/  FSEL R5, R5, -INF , P5 ;  /* 0xff80000005057808 */ /* 0x000fe40002800000 */
        /* <DEDUP_REMOVED lines=22> */
[----:B------:R-:W-:Y:S02]  /*6330*/  FSEL R190, R29, -INF , P5 ;  /* 0xff8000001dbe7808 */ /* 0x000fe40002800000 */
[----:B------:R-:W-:Y:S02]  /*6340*/  FSEL R189, R32, -INF , P2 ;  /* 0xff80000020bd7808 */ /* 0x000fe40001000000 */
[----:B------:R-:W-:Y:S01]  /*6350*/  FSEL R188, R33, -INF , P0 ;  /* 0xff80000021bc7808 */ /* 0x000fe20000000000 */
[----:B------:R-:W-:-:S05]  /*6360*/  BRA.DIV ~URZ, `(.L_x_1043) ;  /* 0x00007b927f007947 */ /* 0x000fca000b800000 */
[----:B------:R-:W-:Y:S01]  /*6370*/  FMNMX.FTZ R2, R4, R126, !PT ;  /* 0x0000007e04027209 */ /* 0x000fe20007810000 */
[----:B------:R-:W2:Y:S03]  /*6380*/  SHFL.IDX PT, R0, R124, 0x1, 0x1c1f ;  /* 0x003c1f007c007f89 */ /* 0x000ea600000e0000 */
[----:B------:R-:W-:Y:S04]  /*6390*/  FMNMX.FTZ R2, R5, R2, !PT ;  /* 0x0000000205027209 */ /* 0x000fe80007810000 */
[----:B------:R-:W-:Y:S04]  /*63a0*/  FMNMX.FTZ R2, R8, R2, !PT ;  /* 0x0000000208027209 */ /* 0x000fe80007810000 */
[----:B------:R-:W-:Y:S04]  /*63b0*/  FMNMX.FTZ R2, R9, R2, !PT ;  /* 0x0000000209027209 */ /* 0x000fe80007810000 */
[----:B------:R-:W-:Y:S04]  /*63c0*/  FMNMX.FTZ R2, R152, R2, !PT ;  /* 0x0000000298027209 */ /* 0x000fe80007810000 */
[----:B------:R-:W-:Y:S04]  /*63d0*/  FMNMX.FTZ R2, R151, R2, !PT ;  /* 0x0000000297027209 */ /* 0x000fe80007810000 */
[----:B------:R-:W-:Y:S01]  /*63e0*/  FMNMX.FTZ R2, R150, R2, !PT ;  /* 0x0000000296027209 */ /* 0x000fe20007810000 */
[----:B--2---:R-:W-:Y:S03]  /*63f0*/  IMAD.IADD R0, R125, 0x1, R0 ;  /* 0x000000017d007824 */ /* 0x004fe600078e0200 */
[----:B------:R-:W-:Y:S02]  /*6400*/  FMNMX.FTZ R2, R149, R2, !PT ;  /* 0x0000000295027209 */ /* 0x000fe40007810000 */
[C---:B------:R-:W-:Y:S02]  /*6410*/  ISETP.GT.AND P2, PT, R0.reuse, RZ, PT ;  /* 0x000000ff0000720c */ /* 0x040fe40003f44270 */
[----:B------:R-:W-:Y:S02]  /*6420*/  ISETP.GT.AND P0, PT, R0, 0x1, PT ;  /* 0x000000010000780c */ /* 0x000fe40003f04270 */
[----:B------:R-:W-:Y:S02]  /*6430*/  FSEL R6, R6, -INF , P2 ;  /* 0xff80000006067808 */ /* 0x000fe40001000000 */
[----:B------:R-:W-:Y:S02]  /*6440*/  FSEL R7, R7, -INF , P0 ;  /* 0xff80000007077808 */ /* 0x000fe40000000000 */
[----:B------:R-:W-:Y:S02]  /*6450*/  ISETP.GT.AND P2, PT, R0, 0x8, PT ;  /* 0x000000080000780c */ /* 0x000fe40003f44270 */
[----:B-1----:R-:W-:Y:S02]  /*6460*/  FMNMX.FTZ R124, R6, R127, !PT ;  /* 0x0000007f067c7209 */ /* 0x002fe40007810000 */
[----:B------:R-:W-:Y:S02]  /*6470*/  ISETP.GT.AND P0, PT, R0, 0x9, PT ;  /* 0x000000090000780c */ /* 0x000fe40003f04270 */
[----:B------:R-:W-:Y:S02]  /*6480*/  FSEL R10, R10, -INF , P2 ;  /* 0xff8000000a0a7808 */ /* 0x000fe40001000000 */
[----:B------:R-:W-:Y:S02]  /*6490*/  FMNMX.FTZ R124, R7, R124, !PT ;  /* 0x0000007c077c7209 */ /* 0x000fe40007810000 */
[----:B------:R-:W-:Y:S02]  /*64a0*/  FSEL R11, R11, -INF , P0 ;  /* 0xff8000000b0b7808 */ /* 0x000fe40000000000 */
[----:B------:R-:W-:Y:S02]  /*64b0*/  ISETP.GT.AND P2, PT, R0, 0x10, PT ;  /* 0x000000100000780c */ /* 0x000fe40003f44270 */
[----:B------:R-:W-:Y:S02]  /*64c0*/  FMNMX.FTZ R124, R10, R124, !PT ;  /* 0x0000007c0a7c7209 */ /* 0x000fe40007810000 */
        /* <DEDUP_REMOVED lines=10> */
[C---:B------:R-:W-:Y:S02]  /*6570*/  ISETP.GT.AND P2, PT, R0.reuse, 0x20, PT ;  /* 0x000000200000780c */ /* 0x040fe40003f44270 */
[----:B------:R-:W-:Y:S02]  /*6580*/  FMNMX.FTZ R124, R147, R124, !PT ;  /* 0x0000007c937c7209 */ /* 0x000fe40007810000 */
[----:B------:R-:W-:Y:S02]  /*6590*/  FMNMX.FTZ R2, R183, R2, !PT ;  /* 0x00000002b7027209 */ /* 0x000fe40007810000 */
[----:B------:R-:W-:Y:S02]  /*65a0*/  ISETP.GT.AND P0, PT, R0, 0x21, PT ;  /* 0x000000210000780c */ /* 0x000fe40003f04270 */
[----:B------:R-:W-:Y:S02]  /*65b0*/  FSEL R153, R22, -INF , P2 ;  /* 0xff80000016997808 */ /* 0x000fe40001000000 */
[----:B------:R-:W-:Y:S02]  /*65c0*/  FMNMX.FTZ R124, R148, R124, !PT ;  /* 0x0000007c947c7209 */ /* 0x000fe40007810000 */
[----:B------:R-:W-:Y:S02]  /*65d0*/  FMNMX.FTZ R2, R159, R2, !PT ;  /* 0x000000029f027209 */ /* 0x000fe40007810000 */
[----:B------:R-:W-:Y:S02]  /*65e0*/  FSEL R154, R23, -INF , P0 ;  /* 0xff800000179a7808 */ /* 0x000fe40000000000 */
[----:B------:R-:W-:Y:S02]  /*65f0*/  ISETP.GT.AND P2, PT, R0, 0x28, PT ;  /* 0x000000280000780c */ /* 0x000fe40003f44270 */
[----:B------:R-:W-:Y:S02]  /*6600*/  FMNMX.FTZ R124, R153, R124, !PT ;  /* 0x0000007c997c7209 */ /* 0x000fe40007810000 */
[----:B------:R-:W-:Y:S02]  /*6610*/  FMNMX.FTZ R2, R158, R2, !PT ;  /* 0x000000029e027209 */ /* 0x000fe40007810000 */
[----:B------:R-:W-:Y:S02]  /*6620*/  ISETP.GT.AND P0, PT, R0, 0x29, PT ;  /* 0x000000290000780c */ /* 0x000fe40003f04270 */
[----:B------:R-:W-:Y:S02]  /*6630*/  FSEL R155, R26, -INF , P2 ;  /* 0xff8000001a9b7808 */ /* 0x000fe40001000000 */
[----:B------:R-:W-:Y:S02]  /*6640*/  FMNMX.FTZ R124, R154, R124, !PT ;  /* 0x0000007c9a7c7209 */ /* 0x000fe40007810000 */
        /* <DEDUP_REMOVED lines=18> */
[----:B------:R-:W-:Y:S01]  /*6770*/  FMNMX.FTZ R124, R195, R124, !PT ;  /* 0x0000007cc37c7209 */ /* 0x000fe20007810000 */
[----:B------:R-:W1:Y:S03]  /*6780*/  SHFL.BFLY PT, R125, R0, 0x2, 0x1f ;  /* 0x0c401f00007d7f89 */ /* 0x000e6600000e0000 */
[----:B------:R-:W-:Y:S05]  /*6790*/  FMNMX.FTZ R124, R193, R124, !PT ;  /* 0x0000007cc17c7209 */ /* 0x000fea0007810000 */
[----:B------:R-:W2:Y:S01]  /*67a0*/  SHFL.BFLY PT, R2, R124, 0x2, 0x1f ;  /* 0x0c401f007c027f89 */ /* 0x000ea200000e0000 */
[----:B-1----:R-:W-:Y:S07]  /*67b0*/  FMNMX.FTZ R125, R125, R0, !PT ;  /* 0x000000007d7d7209 */ /* 0x002fee0007810000 */
[----:B------:R-:W1:Y:S01]  /*67c0*/  SHFL.BFLY PT, R3, R125, 0x1, 0x1f ;  /* 0x0c201f007d037f89 */ /* 0x000e6200000e0000 */
[----:B--2---:R-:W-:Y:S07]  /*67d0*/  FMNMX.FTZ R124, R124, R2, !PT ;  /* 0x000000027c7c7209 */ /* 0x004fee0007810000 */
[----:B------:R2:W3:Y:S01]  /*67e0*/  SHFL.BFLY PT, R0, R124, 0x1, 0x1f ;  /* 0x0c201f007c007f89 */ /* 0x0004e200000e0000 */
[----:B-1----:R-:W-:Y:S07]  /*67f0*/  FMNMX.FTZ R125, R125, R3, !PT ;  /* 0x000000037d7d7209 */ /* 0x002fee0007810000 */
.L_x_1082:
[C---:B------:R-:W-:Y:S01]  /*6800*/  FSETP.NEU.FTZ.AND P0, PT, R125.reuse, -INF , PT ;  /* 0xff8000007d00780b */ /* 0x040fe20003f1d000 */
[C---:B------:R-:W-:Y:S01]  /*6810*/  FMUL.FTZ R144, R125.reuse, c[0x0][0x2d0] ;  /* 0x0000b4007d907a20 */ /* 0x040fe20000410000 */
[----:B---3--:R-:W-:Y:S01]  /*6820*/  FMNMX.FTZ R3, R0, R124, !PT ;  /* 0x0000007c00037209 */ /* 0x008fe20007810000 */
[----:B------:R-:W-:Y:S01]  /*6830*/  WARPSYNC 0xffffffff ;  /* 0xffffffff00007948 */ /* 0x000fe20003800000 */
[----:B------:R-:W-:Y:S01]  /*6840*/  FSEL R2, R125, RZ, P0 ;  /* 0x000000ff7d027208 */ /* 0x000fe20000000000 */
[----:B------:R-:W1:Y:S01]  /*6850*/  LDSM.16.MT88.4 R140, [R163] ;  /* 0x00000000a38c783b */ /* 0x000e620000004200 */
[----:B------:R-:W-:Y:S01]  /*6860*/  FSEL R144, R144, RZ, P0 ;  /* 0x000000ff90907208 */ /* 0x000fe20000000000 */
[C---:B--2---:R-:W-:Y:S01]  /*6870*/  FMUL.FTZ R124, R3.reuse, c[0x0][0x2d0] ;  /* 0x0000b400037c7a20 */ /* 0x044fe20000410000 */
[----:B------:R-:W-:Y:S01]  /*6880*/  FSETP.NEU.FTZ.AND P0, PT, R3, -INF , PT ;  /* 0xff8000000300780b */ /* 0x000fe20003f1d000 */
[----:B------:R-:W-:Y:S02]  /*6890*/  FADD.FTZ R0, -R2, R126 ;  /* 0x0000007e02007221 */ /* 0x000fe40000010100 */
[--C-:B------:R-:W-:Y:S01]  /*68a0*/  FFMA.FTZ R4, R4, c[0x0][0x2d0], -R144.reuse ;  /* 0x0000b40004047a23 */ /* 0x100fe20000010890 */
[----:B------:R-:W-:Y:S01]  /*68b0*/  FSEL R124, R124, RZ, P0 ;  /* 0x000000ff7c7c7208 */ /* 0x000fe20000000000 */
[----:B------:R-:W-:Y:S02]  /*68c0*/  FMUL.FTZ R0, R0, c[0x0][0x2d0] ;  /* 0x0000b40000007a20 */ /* 0x000fe40000410000 */
[----:B------:R-:W-:Y:S01]  /*68d0*/  FFMA.FTZ R5, R5, c[0x0][0x2d0], -R144 ;  /* 0x0000b40005057a23 */ /* 0x000fe20000010890 */
[----:B------:R-:W-:Y:S01]  /*68e0*/  MUFU.EX2 R136, R4 ;  /* 0x0000000400887308 */ /* 0x000fe20000000800 */
[--C-:B------:R-:W-:Y:S02]  /*68f0*/  FFMA.FTZ R6, R6, c[0x0][0x2d0], -R124.reuse ;  /* 0x0000b40006067a23 */ /* 0x100fe4000001087c */
[----:B------:R-:W-:Y:S02]  /*6900*/  FFMA.FTZ R7, R7, c[0x0][0x2d0], -R124 ;  /* 0x0000b40007077a23 */ /* 0x000fe4000001087c */
[--C-:B------:R-:W-:Y:S02]  /*6910*/  FFMA.FTZ R8, R8, c[0x0][0x2d0], -R144.reuse ;  /* 0x0000b40008087a23 */ /* 0x100fe40000010890 */
[----:B------:R-:W-:Y:S02]  /*6920*/  FFMA.FTZ R9, R9, c[0x0][0x2d0], -R144 ;  /* 0x0000b40009097a23 */ /* 0x000fe40000010890 */
[--C-:B------:R-:W-:Y:S01]  /*6930*/  FFMA.FTZ R10, R10, c[0x0][0x2d0], -R124.reuse ;  /* 0x0000b4000a0a7a23 */ /* 0x100fe2000001087c */
[----:B------:R2:W-:Y:S01]  /*6940*/  MUFU.EX2 R2, R0 ;  /* 0x0000000000027308 */ /* 0x0005e20000000800 */
[----:B------:R-:W-:Y:S09]  /*6950*/  FFMA.FTZ R11, R11, c[0x0][0x2d0], -R124 ;  /* 0x0000b4000b0b7a23 */ /* 0x000ff2000001087c */
[----:B------:R-:W-:Y:S10]  /*6960*/  MUFU.EX2 R198, R5 ;  /* 0x0000000500c67308 */ /* 0x000ff40000000800 */
[----:B------:R-:W-:Y:S01]  /*6970*/  MUFU.EX2 R126, R6 ;  /* 0x00000006007e7308 */ /* 0x000fe20000000800 */
[----:B--2---:R-:W-:Y:S02]  /*6980*/  FSEL R0, R3, RZ, P0 ;  /* 0x000000ff03007208 */ /* 0x004fe40000000000 */
[C---:B------:R-:W-:Y:S02]  /*6990*/  ISETP.GT.AND P0, PT, R187.reuse, R213, PT ;  /* 0x000000d5bb00720c */ /* 0x040fe40003f04270 */
[----:B------:R-:W-:Y:S01]  /*69a0*/  IADD3 R187, R187, -0x1, RZ ;  /* 0xffffffffbbbb7810 */ /* 0x000fe20007ffe0ff */
[----:B------:R-:W-:Y:S04]  /*69b0*/  FADD.FTZ R0, -R0, R127 ;  /* 0x0000007f00007221 */ /* 0x000fe80000010100 */
[----:B------:R-:W-:Y:S01]  /*69c0*/  MUFU.EX2 R197, R7 ;  /* 0x0000000700c57308 */ /* 0x000fe20000000800 */
[----:B------:R-:W-:Y:S09]  /*69d0*/  FMUL.FTZ R0, R0, c[0x0][0x2d0] ;  /* 0x0000b40000007a20 */ /* 0x000ff20000410000 */
[----:B------:R-:W-:Y:S10]  /*69e0*/  MUFU.EX2 R0, R0 ;  /* 0x0000000000007308 */ /* 0x000ff40000000800 */
[----:B------:R-:W-:Y:S10]  /*69f0*/  MUFU.EX2 R200, R8 ;  /* 0x0000000800c87308 */ /* 0x000ff40000000800 */
[----:B------:R-:W-:Y:S10]  /*6a00*/  MUFU.EX2 R201, R9 ;  /* 0x0000000900c97308 */ /* 0x000ff40000000800 */
[----:B------:R-:W-:Y:S10]  /*6a10*/  MUFU.EX2 R199, R10 ;  /* 0x0000000a00c77308 */ /* 0x000ff40000000800 */
[----:B------:R-:W2:Y:S02]  /*6a20*/  MUFU.EX2 R209, R11 ;  /* 0x0000000b00d17308 */ /* 0x000ea40000000800 */
[----:B--2---:R-:W-:Y:S01]  /*6a30*/  F2FP.PACK_AB R139, R209, R199 ;  /* 0x000000c7d18b723e */ /* 0x004fe200000000ff */
[C---:B------:R-:W-:Y:S01]  /*6a40*/  FMUL.FTZ R4, R2.reuse, R128 ;  /* 0x0000008002047220 */ /* 0x040fe20000410000 */
[----:B------:R-:W-:Y:S01]  /*6a50*/  F2FP.PACK_AB R138, R201, R200 ;  /* 0x000000c8c98a723e */ /* 0x000fe200000000ff */
[----:B------:R-:W-:Y:S01]  /*6a60*/  FMUL.FTZ R5, R2, R129 ;  /* 0x0000008102057220 */ /* 0x000fe20000410000 */
[----:B------:R-:W-:Y:S01]  /*6a70*/  F2FP.PACK_AB R137, R197, R126 ;  /* 0x0000007ec589723e */ /* 0x000fe200000000ff */
[C---:B------:R-:W-:Y:S02]  /*6a80*/  FMUL.FTZ R6, R0.reuse, R130 ;  /* 0x0000008200067220 */ /* 0x040fe40000410000 */
[----:B------:R-:W-:Y:S02]  /*6a90*/  FMUL.FTZ R7, R0, R131 ;  /* 0x0000008300077220 */ /* 0x000fe40000410000 */
[----:B------:R-:W2:Y:S01]  /*6aa0*/  LDSM.16.MT88.4 R128, [R164] ;  /* 0x00000000a480783b */ /* 0x000ea20000004200 */
[C---:B------:R-:W-:Y:S02]  /*6ab0*/  FMUL.FTZ R12, R2.reuse, R100 ;  /* 0x00000064020c7220 */ /* 0x040fe40000410000 */
[----:B------:R-:W-:Y:S02]  /*6ac0*/  FMUL.FTZ R13, R2, R101 ;  /* 0x00000065020d7220 */ /* 0x000fe40000410000 */
[C---:B------:R-:W-:Y:S02]  /*6ad0*/  FMUL.FTZ R14, R0.reuse, R102 ;  /* 0x00000066000e7220 */ /* 0x040fe40000410000 */
[----:B------:R-:W-:Y:S02]  /*6ae0*/  FMUL.FTZ R15, R0, R103 ;  /* 0x00000067000f7220 */ /* 0x000fe40000410000 */
[----:B------:R-:W3:Y:S01]  /*6af0*/  LDSM.16.MT88.4 R100, [R166] ;  /* 0x00000000a664783b */ /* 0x000ee20000004200 */
[C---:B------:R-:W-:Y:S02]  /*6b00*/  FMUL.FTZ R25, R2.reuse, R113 ;  /* 0x0000007102197220 */ /* 0x040fe40000410000 */
[----:B------:R-:W-:Y:S01]  /*6b10*/  FFMA.FTZ R113, R2, R202, R136 ;  /* 0x000000ca02717223 */ /* 0x000fe20000010088 */
[----:B------:R-:W-:Y:S01]  /*6b20*/  F2FP.PACK_AB R136, R198, R136 ;  /* 0x00000088c688723e */ /* 0x000fe200000000ff */
[C---:B------:R-:W-:Y:S02]  /*6b30*/  FMUL.FTZ R8, R2.reuse, R132 ;  /* 0x0000008402087220 */ /* 0x040fe40000410000 */
[----:B------:R-:W-:Y:S02]  /*6b40*/  FMUL.FTZ R9, R2, R133 ;  /* 0x0000008502097220 */ /* 0x000fe40000410000 */
[C---:B------:R-:W-:Y:S02]  /*6b50*/  FMUL.FTZ R10, R0.reuse, R134 ;  /* 0x00000086000a7220 */ /* 0x040fe40000410000 */
[C---:B-1----:R-:W-:Y:S05]  /*6b60*/  HMMA.16816.F32 R4, R136.reuse, R140, R4 ;  /* 0x0000008c8804723c */ /* 0x042fea0000001804 */
[----:B------:R-:W-:Y:S02]  /*6b70*/  FMUL.FTZ R11, R0, R135 ;  /* 0x00000087000b7220 */ /* 0x000fe40000410000 */
[----:B------:R-:W-:Y:S01]  /*6b80*/  LDSM.16.MT88.4 R132, [R163+0x1800] ;  /* 0x00180000a384783b */ /* 0x000fe20000004200 */
[C---:B------:R-:W-:Y:S04]  /*6b90*/  FMUL.FTZ R16, R2.reuse, R104 ;  /* 0x0000006802107220 */ /* 0x040fe80000410000 */
[C---:B------:R-:W-:Y:S03]  /*6ba0*/  HMMA.16816.F32 R8, R136.reuse, R142, R8 ;  /* 0x0000008e8808723c */ /* 0x040fe60000001808 */
[----:B------:R-:W-:Y:S02]  /*6bb0*/  FMUL.FTZ R17, R2, R105 ;  /* 0x0000006902117220 */ /* 0x000fe40000410000 */
[C---:B------:R-:W-:Y:S02]  /*6bc0*/  FMUL.FTZ R18, R0.reuse, R106 ;  /* 0x0000006a00127220 */ /* 0x040fe40000410000 */
[----:B------:R-:W-:Y:S01]  /*6bd0*/  FMUL.FTZ R19, R0, R107 ;  /* 0x0000006b00137220 */ /* 0x000fe20000410000 */
[C---:B--2---:R-:W-:Y:S01]  /*6be0*/  HMMA.16816.F32 R12, R136.reuse, R128, R12 ;  /* 0x00000080880c723c */ /* 0x044fe2000000180c */
[----:B------:R-:W-:Y:S03]  /*6bf0*/  LDSM.16.MT88.4 R104, [R163+0x800] ;  /* 0x00080000a368783b */ /* 0x000fe60000004200 */
[C---:B------:R-:W-:Y:S02]  /*6c00*/  FMUL.FTZ R20, R2.reuse, R108 ;  /* 0x0000006c02147220 */ /* 0x040fe40000410000 */
[----:B------:R-:W-:Y:S02]  /*6c10*/  FMUL.FTZ R21, R2, R109 ;  /* 0x0000006d02157220 */ /* 0x000fe40000410000 */
[C---:B------:R-:W-:Y:S04]  /*6c20*/  HMMA.16816.F32 R16, R136.reuse, R130, R16 ;  /* 0x000000828810723c */ /* 0x040fe80000001810 */
[C---:B------:R-:W-:Y:S02]  /*6c30*/  FMUL.FTZ R22, R0.reuse, R110 ;  /* 0x0000006e00167220 */ /* 0x040fe40000410000 */
[C---:B------:R-:W-:Y:S02]  /*6c40*/  FMUL.FTZ R23, R0.reuse, R111 ;  /* 0x0000006f00177220 */ /* 0x040fe40000410000 */
[----:B------:R-:W-:Y:S01]  /*6c50*/  LDSM.16.MT88.4 R108, [R164+0x800] ;  /* 0x00080000a46c783b */ /* 0x000fe20000004200 */
[C---:B------:R-:W-:Y:S03]  /*6c60*/  FMUL.FTZ R26, R0.reuse, R114 ;  /* 0x00000072001a7220 */ /* 0x040fe60000410000 */
[----:B------:R-:W-:Y:S01]  /*6c70*/  FMUL.FTZ R27, R0, R115 ;  /* 0x00000073001b7220 */ /* 0x000fe20000410000 */
[C---:B---3--:R-:W-:Y:S03]  /*6c80*/  HMMA.16816.F32 R20, R136.reuse, R100, R20 ;  /* 0x000000648814723c */ /* 0x048fe60000001814 */
[----:B------:R-:W-:Y:S02]  /*6c90*/  FMUL.FTZ R24, R2, R112 ;  /* 0x0000007002187220 */ /* 0x000fe40000410000 */
[C---:B------:R-:W-:Y:S02]  /*6ca0*/  FMUL.FTZ R34, R0.reuse, R122 ;  /* 0x0000007a00227220 */ /* 0x040fe40000410000 */
[----:B------:R-:W-:Y:S02]  /*6cb0*/  FMUL.FTZ R35, R0, R123 ;  /* 0x0000007b00237220 */ /* 0x000fe40000410000 */
[----:B------:R-:W-:Y:S01]  /*6cc0*/  FFMA.FTZ R112, R145, c[0x0][0x2d0], -R124 ;  /* 0x0000b40091707a23 */ /* 0x000fe2000001087c */
[C---:B------:R-:W-:Y:S01]  /*6cd0*/  HMMA.16816.F32 R24, R136.reuse, R102, R24 ;  /* 0x000000668818723c */ /* 0x040fe20000001818 */
[----:B------:R-:W1:Y:S02]  /*6ce0*/  LDSM.16.MT88.4 R100, [R165] ;  /* 0x00000000a564783b */ /* 0x000e640000004200 */
[C---:B------:R-:W-:Y:S01]  /*6cf0*/  FMUL.FTZ R28, R2.reuse, R116 ;  /* 0x00000074021c7220 */ /* 0x040fe20000410000 */
[----:B------:R-:W-:Y:S01]  /*6d00*/  MUFU.EX2 R128, R112 ;  /* 0x0000007000807308 */ /* 0x000fe20000000800 */
[----:B------:R-:W-:Y:S02]  /*6d10*/  FMUL.FTZ R29, R2, R117 ;  /* 0x00000075021d7220 */ /* 0x000fe40000410000 */
[C---:B------:R-:W-:Y:S02]  /*6d20*/  FMUL.FTZ R30, R0.reuse, R118 ;  /* 0x00000076001e7220 */ /* 0x040fe40000410000 */
[----:B------:R-:W-:Y:S03]  /*6d30*/  FMUL.FTZ R31, R0, R119 ;  /* 0x00000077001f7220 */ /* 0x000fe60000410000 */
[--C-:B------:R-:W-:Y:S02]  /*6d40*/  FFMA.FTZ R117, R191, c[0x0][0x2d0], -R144.reuse ;  /* 0x0000b400bf757a23 */ /* 0x100fe40000010890 */
[--C-:B------:R-:W-:Y:S02]  /*6d50*/  FFMA.FTZ R116, R190, c[0x0][0x2d0], -R144.reuse ;  /* 0x0000b400be747a23 */ /* 0x100fe40000010890 */
[----:B------:R-:W-:Y:S01]  /*6d60*/  MUFU.EX2 R141, R117 ;  /* 0x00000075008d7308 */ /* 0x000fe20000000800 */
[C---:B------:R-:W-:Y:S02]  /*6d70*/  FMUL.FTZ R32, R2.reuse, R120 ;  /* 0x0000007802207220 */ /* 0x040fe40000410000 */
[C---:B------:R-:W-:Y:S02]  /*6d80*/  FMUL.FTZ R33, R2.reuse, R121 ;  /* 0x0000007902217220 */ /* 0x040fe40000410000 */
        /* <DEDUP_REMOVED lines=38> */
[C---:B------:R-:W-:Y:S01]  /*6ff0*/  FMUL.FTZ R69, R2.reuse, R69 ;  /* 0x0000004502457220 */ /* 0x040fe20000410000 */
[C---:B------:R-:W-:Y:S01]  /*7000*/  HMMA.16816.F32 R40, R136.reuse, R102, R40 ;  /* 0x000000668828723c */ /* 0x040fe20000001828 */
[----:B------:R-:W1:Y:S03]  /*7010*/  LDSM.16.MT88.4 R100, [R164+0x2000] ;  /* 0x00200000a464783b */ /* 0x000e660000004200 */
        /* <DEDUP_REMOVED lines=24> */
[----:B------:R-:W-:Y:S02]  /*71a0*/  FMUL.FTZ R91, R0, R91 ;  /* 0x0000005b005b7220 */ /* 0x000fe40000410000 */
[C---:B------:R-:W-:Y:S02]  /*71b0*/  FMUL.FTZ R92, R2.reuse, R92 ;  /* 0x0000005c025c7220 */ /* 0x040fe40000410000 */
[C---:B------:R-:W-:Y:S04]  /*71c0*/  FMUL.FTZ R93, R2.reuse, R93 ;  /* 0x0000005d025d7220 */ /* 0x040fe80000410000 */
[C---:B------:R-:W-:Y:S02]  /*71d0*/  FMUL.FTZ R96, R2.reuse, R96 ;  /* 0x0000006002607220 */ /* 0x040fe40000410000 */
[----:B------:R-:W-:Y:S02]  /*71e0*/  FMUL.FTZ R97, R2, R97 ;  /* 0x0000006102617220 */ /* 0x000fe40000410000 */
[----:B------:R-:W-:Y:S02]  /*71f0*/  FFMA.FTZ R2, R152, c[0x0][0x2d0], -R144 ;  /* 0x0000b40098027a23 */ /* 0x000fe40000010890 */
[C---:B------:R-:W-:Y:S02]  /*7200*/  FMUL.FTZ R94, R0.reuse, R94 ;  /* 0x0000005e005e7220 */ /* 0x040fe40000410000 */
[----:B------:R2:W-:Y:S01]  /*7210*/  MUFU.EX2 R121, R2 ;  /* 0x0000000200797308 */ /* 0x0005e20000000800 */
[C---:B------:R-:W-:Y:S02]  /*7220*/  FMUL.FTZ R95, R0.reuse, R95 ;  /* 0x0000005f005f7220 */ /* 0x040fe40000410000 */
[C---:B------:R-:W-:Y:S02]  /*7230*/  FMUL.FTZ R98, R0.reuse, R98 ;  /* 0x0000006200627220 */ /* 0x040fe40000410000 */
[C---:B------:R-:W-:Y:S02]  /*7240*/  FMUL.FTZ R99, R0.reuse, R99 ;  /* 0x0000006300637220 */ /* 0x040fe40000410000 */
[----:B------:R-:W-:Y:S04]  /*7250*/  FFMA.FTZ R0, R0, R206, R126 ;  /* 0x000000ce00007223 */ /* 0x000fe8000001007e */
[----:B------:R-:W-:Y:S02]  /*7260*/  FADD.FTZ R119, R197, R0 ;  /* 0x00000000c5777221 */ /* 0x000fe40000010000 */
[--C-:B------:R-:W-:Y:S02]  /*7270*/  FFMA.FTZ R0, R183, c[0x0][0x2d0], -R144.reuse ;  /* 0x0000b400b7007a23 */ /* 0x100fe40000010890 */
[----:B------:R-:W-:Y:S01]  /*7280*/  FADD.FTZ R119, R199, R119 ;  /* 0x00000077c7777221 */ /* 0x000fe20000010000 */
[C---:B-1----:R-:W-:Y:S03]  /*7290*/  HMMA.16816.F32 R52, R136.reuse, R100, R52 ;  /* 0x000000648834723c */ /* 0x042fe60000001834 */
[--C-:B--2---:R-:W-:Y:S04]  /*72a0*/  FFMA.FTZ R2, R151, c[0x0][0x2d0], -R144.reuse ;  /* 0x0000b40097027a23 */ /* 0x104fe80000010890 */
[----:B------:R1:W2:Y:S01]  /*72b0*/  MUFU.EX2 R129, R2 ;  /* 0x0000000200817308 */ /* 0x0002a20000000800 */
[C---:B------:R-:W-:Y:S01]  /*72c0*/  HMMA.16816.F32 R56, R136.reuse, R102, R56 ;  /* 0x000000668838723c */ /* 0x040fe20000001838 */
[----:B------:R-:W3:Y:S03]  /*72d0*/  LDSM.16.MT88.4 R100, [R165+0x2000] ;  /* 0x00200000a564783b */ /* 0x000ee60000004200 */
[--C-:B-1----:R-:W-:Y:S05]  /*72e0*/  FFMA.FTZ R2, R150, c[0x0][0x2d0], -R144.reuse ;  /* 0x0000b40096027a23 */ /* 0x102fea0000010890 */
[----:B------:R1:W-:Y:S01]  /*72f0*/  MUFU.EX2 R204, R2 ;  /* 0x0000000200cc7308 */ /* 0x0003e20000000800 */
[C---:B---3--:R-:W-:Y:S08]  /*7300*/  HMMA.16816.F32 R60, R136.reuse, R100, R60 ;  /* 0x00000064883c723c */ /* 0x048ff0000000183c */
[C---:B------:R-:W-:Y:S01]  /*7310*/  HMMA.16816.F32 R64, R136.reuse, R102, R64 ;  /* 0x000000668840723c */ /* 0x040fe20000001840 */
[----:B------:R-:W3:Y:S03]  /*7320*/  LDSM.16.MT88.4 R100, [R163+0x4000] ;  /* 0x00400000a364783b */ /* 0x000ee60000004200 */
[--C-:B-1----:R-:W-:Y:S02]  /*7330*/  FFMA.FTZ R2, R149, c[0x0][0x2d0], -R144.reuse ;  /* 0x0000b40095027a23 */ /* 0x102fe40000010890 */
[----:B------:R1:W-:Y:S10]  /*7340*/  MUFU.EX2 R149, R0 ;  /* 0x0000000000957308 */ /* 0x0003f40000000800 */
[----:B------:R4:W-:Y:S01]  /*7350*/  MUFU.EX2 R205, R2 ;  /* 0x0000000200cd7308 */ /* 0x0009e20000000800 */
[----:B-1----:R-:W-:Y:S09]  /*7360*/  FFMA.FTZ R0, R159, c[0x0][0x2d0], -R144 ;  /* 0x0000b4009f007a23 */ /* 0x002ff20000010890 */
[----:B------:R1:W-:Y:S01]  /*7370*/  MUFU.EX2 R151, R0 ;  /* 0x0000000000977308 */ /* 0x0003e20000000800 */
[----:B----4-:R-:W-:Y:S01]  /*7380*/  FFMA.FTZ R2, R146, c[0x0][0x2d0], -R124 ;  /* 0x0000b40092027a23 */ /* 0x010fe2000001087c */
[C---:B---3--:R-:W-:Y:S08]  /*7390*/  HMMA.16816.F32 R68, R136.reuse, R100, R68 ;  /* 0x000000648844723c */ /* 0x048ff00000001844 */
[----:B------:R3:W4:Y:S01]  /*73a0*/  MUFU.EX2 R120, R2 ;  /* 0x0000000200787308 */ /* 0x0007220000000800 */
[C---:B------:R-:W-:Y:S01]  /*73b0*/  HMMA.16816.F32 R72, R136.reuse, R102, R72 ;  /* 0x000000668848723c */ /* 0x040fe20000001848 */
[----:B------:R-:W5:Y:S02]  /*73c0*/  LDSM.16.MT88.4 R100, [R164+0x4000] ;  /* 0x00400000a464783b */ /* 0x000f640000004200 */
[----:B-1----:R-:W-:Y:S06]  /*73d0*/  FFMA.FTZ R0, R158, c[0x0][0x2d0], -R144 ;  /* 0x0000b4009e007a23 */ /* 0x002fec0000010890 */
[----:B------:R1:W-:Y:S03]  /*73e0*/  MUFU.EX2 R150, R0 ;  /* 0x0000000000967308 */ /* 0x0003e60000000800 */
[----:B---3--:R-:W-:Y:S07]  /*73f0*/  FFMA.FTZ R2, R147, c[0x0][0x2d0], -R124 ;  /* 0x0000b40093027a23 */ /* 0x008fee000001087c */
[----:B------:R3:W-:Y:S01]  /*7400*/  MUFU.EX2 R203, R2 ;  /* 0x0000000200cb7308 */ /* 0x0007e20000000800 */
[----:B-1----:R-:W-:Y:S01]  /*7410*/  FFMA.FTZ R0, R157, c[0x0][0x2d0], -R144 ;  /* 0x0000b4009d007a23 */ /* 0x002fe20000010890 */
[C---:B-----5:R-:W-:Y:S08]  /*7420*/  HMMA.16816.F32 R76, R136.reuse, R100, R76 ;  /* 0x00000064884c723c */ /* 0x060ff0000000184c */
[----:B------:R1:W-:Y:S01]  /*7430*/  MUFU.EX2 R152, R0 ;  /* 0x0000000000987308 */ /* 0x0003e20000000800 */
[--C-:B---3--:R-:W-:Y:S01]  /*7440*/  FFMA.FTZ R2, R148, c[0x0][0x2d0], -R124.reuse ;  /* 0x0000b40094027a23 */ /* 0x108fe2000001087c */
[C---:B------:R-:W-:Y:S01]  /*7450*/  HMMA.16816.F32 R80, R136.reuse, R102, R80 ;  /* 0x000000668850723c */ /* 0x040fe20000001850 */
[----:B------:R-:W3:Y:S07]  /*7460*/  LDSM.16.MT88.4 R100, [R166+0x4000] ;  /* 0x00400000a664783b */ /* 0x000eee0000004200 */
[----:B------:R5:W2:Y:S01]  /*7470*/  MUFU.EX2 R202, R2 ;  /* 0x0000000200ca7308 */ /* 0x000aa20000000800 */
[--C-:B-1----:R-:W-:Y:S09]  /*7480*/  FFMA.FTZ R0, R153, c[0x0][0x2d0], -R124.reuse ;  /* 0x0000b40099007a23 */ /* 0x102ff2000001087c */
[----:B------:R1:W-:Y:S01]  /*7490*/  MUFU.EX2 R148, R0 ;  /* 0x0000000000947308 */ /* 0x0003e20000000800 */
[----:B-----5:R-:W-:Y:S02]  /*74a0*/  FADD.FTZ R2, R198, R113 ;  /* 0x00000071c6027221 */ /* 0x020fe40000010000 */
[----:B------:R-:W-:Y:S01]  /*74b0*/  LDSM.16.MT88.4 R112, [R166+0x1000] ;  /* 0x00100000a670783b */ /* 0x000fe20000004200 */
[C---:B---3--:R-:W-:Y:S03]  /*74c0*/  HMMA.16816.F32 R84, R136.reuse, R100, R84 ;  /* 0x000000648854723c */ /* 0x048fe60000001854 */
[--C-:B-1----:R-:W-:Y:S05]  /*74d0*/  FFMA.FTZ R0, R154, c[0x0][0x2d0], -R124.reuse ;  /* 0x0000b4009a007a23 */ /* 0x102fea000001087c */
[C---:B------:R-:W-:Y:S01]  /*74e0*/  HMMA.16816.F32 R88, R136.reuse, R102, R88 ;  /* 0x000000668858723c */ /* 0x040fe20000001858 */
[----:B------:R-:W1:Y:S01]  /*74f0*/  LDSM.16.MT88.4 R100, [R165+0x4000] ;  /* 0x00400000a564783b */ /* 0x000e620000004200 */
[----:B------:R3:W-:Y:S02]  /*7500*/  MUFU.EX2 R147, R0 ;  /* 0x0000000000937308 */ /* 0x0007e40000000800 */
[--C-:B---3--:R-:W-:Y:S08]  /*7510*/  FFMA.FTZ R0, R155, c[0x0][0x2d0], -R124.reuse ;  /* 0x0000b4009b007a23 */ /* 0x108ff0000001087c */
[----:B------:R3:W-:Y:S01]  /*7520*/  MUFU.EX2 R146, R0 ;  /* 0x0000000000927308 */ /* 0x0007e20000000800 */
[C---:B-1----:R-:W-:Y:S07]  /*7530*/  HMMA.16816.F32 R92, R136.reuse, R100, R92 ;  /* 0x00000064885c723c */ /* 0x042fee000000185c */
[----:B--2---:R-:W-:Y:S01]  /*7540*/  F2FP.PACK_AB R100, R129, R121 ;  /* 0x000000798164723e */ /* 0x004fe200000000ff */
[----:B------:R-:W-:Y:S04]  /*7550*/  HMMA.16816.F32 R96, R136, R102, R96 ;  /* 0x000000668860723c */ /* 0x000fe80000001860 */
[----:B----4-:R-:W-:Y:S01]  /*7560*/  F2FP.PACK_AB R101, R128, R120 ;  /* 0x000000788065723e */ /* 0x010fe200000000ff */
[----:B---3--:R-:W-:Y:S02]  /*7570*/  FFMA.FTZ R0, R156, c[0x0][0x2d0], -R124 ;  /* 0x0000b4009c007a23 */ /* 0x008fe4000001087c */
[----:B------:R-:W-:Y:S02]  /*7580*/  F2FP.PACK_AB R102, R205, R204 ;  /* 0x000000cccd66723e */ /* 0x000fe400000000ff */
[----:B------:R-:W-:Y:S01]  /*7590*/  F2FP.PACK_AB R103, R202, R203 ;  /* 0x000000cbca67723e */ /* 0x000fe200000000ff */
[----:B------:R1:W-:Y:S02]  /*75a0*/  MUFU.EX2 R145, R0 ;  /* 0x0000000000917308 */ /* 0x0003e40000000800 */
[----:B------:R-:W-:Y:S04]  /*75b0*/  F2FP.PACK_AB R136, R142, R141 ;  /* 0x0000008d8e88723e */ /* 0x000fe800000000ff */
[C---:B------:R-:W-:Y:S08]  /*75c0*/  HMMA.16816.F32 R4, R100.reuse, R104, R4 ;  /* 0x000000686404723c */ /* 0x040ff00000001804 */
[C---:B------:R-:W-:Y:S01]  /*75d0*/  HMMA.16816.F32 R8, R100.reuse, R106, R8 ;  /* 0x0000006a6408723c */ /* 0x040fe20000001808 */
[----:B------:R-:W2:Y:S07]  /*75e0*/  LDSM.16.MT88.4 R104, [R166+0x800] ;  /* 0x00080000a668783b */ /* 0x000eae0000004200 */
[C---:B------:R-:W-:Y:S04]  /*75f0*/  HMMA.16816.F32 R12, R100.reuse, R108, R12 ;  /* 0x0000006c640c723c */ /* 0x040fe8000000180c */
[----:B-1----:R-:W-:Y:S02]  /*7600*/  FADD.FTZ R0, R200, R2 ;  /* 0x00000002c8007221 */ /* 0x002fe40000010000 */
[----:B------:R-:W-:Y:S02]  /*7610*/  FFMA.FTZ R2, R189, c[0x0][0x2d0], -R144 ;  /* 0x0000b400bd027a23 */ /* 0x000fe40000010890 */
[C---:B------:R-:W-:Y:S01]  /*7620*/  HMMA.16816.F32 R16, R100.reuse, R110, R16 ;  /* 0x0000006e6410723c */ /* 0x040fe20000001810 */
[----:B------:R-:W1:Y:S01]  /*7630*/  LDSM.16.MT88.4 R108, [R165+0x800] ;  /* 0x00080000a56c783b */ /* 0x000e620000004200 */
[----:B------:R3:W-:Y:S02]  /*7640*/  MUFU.EX2 R143, R2 ;  /* 0x00000002008f7308 */ /* 0x0007e40000000800 */
[----:B------:R-:W-:Y:S02]  /*7650*/  FADD.FTZ R118, R201, R0 ;  /* 0x00000000c9767221 */ /* 0x000fe40000010000 */
[----:B------:R-:W-:Y:S02]  /*7660*/  FFMA.FTZ R0, R192, c[0x0][0x2d0], -R124 ;  /* 0x0000b400c0007a23 */ /* 0x000fe4000001087c */
[----:B------:R-:W-:Y:S04]  /*7670*/  FFMA.FTZ R144, R188, c[0x0][0x2d0], -R144 ;  /* 0x0000b400bc907a23 */ /* 0x000fe80000010890 */
[----:B------:R4:W-:Y:S10]  /*7680*/  MUFU.EX2 R140, R0 ;  /* 0x00000000008c7308 */ /* 0x0009f40000000800 */
[----:B------:R-:W5:Y:S01]  /*7690*/  MUFU.EX2 R144, R144 ;  /* 0x0000009000907308 */ /* 0x000f620000000800 */
[C---:B--2---:R-:W-:Y:S03]  /*76a0*/  HMMA.16816.F32 R20, R100.reuse, R104, R20 ;  /* 0x000000686414723c */ /* 0x044fe60000001814 */
[----:B---3--:R-:W-:Y:S04]  /*76b0*/  FADD.FTZ R2, R209, R119 ;  /* 0x00000077d1027221 */ /* 0x008fe80000010000 */
[----:B------:R-:W-:Y:S01]  /*76c0*/  FADD.FTZ R2, R120, R2 ;  /* 0x0000000278027221 */ /* 0x000fe20000010000 */
[C---:B------:R-:W-:Y:S01]  /*76d0*/  HMMA.16816.F32 R24, R100.reuse, R106, R24 ;  /* 0x0000006a6418723c */ /* 0x040fe20000001818 */
[----:B------:R-:W2:Y:S03]  /*76e0*/  LDSM.16.MT88.4 R104, [R163+0x2800] ;  /* 0x00280000a368783b */ /* 0x000ea60000004200 */
[----:B------:R-:W-:Y:S02]  /*76f0*/  FADD.FTZ R2, R128, R2 ;  /* 0x0000000280027221 */ /* 0x000fe40000010000 */
[----:B----4-:R-:W-:Y:S02]  /*7700*/  FFMA.FTZ R0, R194, c[0x0][0x2d0], -R124 ;  /* 0x0000b400c2007a23 */ /* 0x010fe4000001087c */
[C---:B-1----:R-:W-:Y:S02]  /*7710*/  HMMA.16816.F32 R28, R100.reuse, R108, R28 ;  /* 0x0000006c641c723c */ /* 0x042fe4000000181c */
[----:B------:R-:W1:Y:S02]  /*7720*/  MUFU.EX2 R127, R0 ;  /* 0x00000000007f7308 */ /* 0x000e640000000800 */
[----:B------:R-:W-:Y:S01]  /*7730*/  FADD.FTZ R2, R203, R2 ;  /* 0x00000002cb027221 */ /* 0x000fe20000010000 */
[----:B-----5:R-:W-:Y:S03]  /*7740*/  F2FP.PACK_AB R138, R144, R143 ;  /* 0x0000008f908a723e */ /* 0x020fe600000000ff */
[C---:B------:R-:W-:Y:S01]  /*7750*/  HMMA.16816.F32 R32, R100.reuse, R110, R32 ;  /* 0x0000006e6420723c */ /* 0x040fe20000001820 */
[----:B------:R-:W3:Y:S03]  /*7760*/  LDSM.16.MT88.4 R108, [R164+0x2800] ;  /* 0x00280000a46c783b */ /* 0x000ee60000004200 */
[----:B------:R-:W-:Y:S04]  /*7770*/  FADD.FTZ R2, R202, R2 ;  /* 0x00000002ca027221 */ /* 0x000fe80000010000 */
[----:B------:R-:W-:Y:S04]  /*7780*/  FADD.FTZ R2, R148, R2 ;  /* 0x0000000294027221 */ /* 0x000fe80000010000 */
[----:B------:R-:W-:Y:S04]  /*7790*/  FADD.FTZ R2, R147, R2 ;  /* 0x0000000293027221 */ /* 0x000fe80000010000 */
[----:B------:R-:W-:Y:S01]  /*77a0*/  FADD.FTZ R2, R146, R2 ;  /* 0x0000000292027221 */ /* 0x000fe20000010000 */
[----:B-1----:R-:W-:Y:S01]  /*77b0*/  F2FP.PACK_AB R137, R127, R140 ;  /* 0x0000008c7f89723e */ /* 0x002fe200000000ff */
[--C-:B------:R-:W-:Y:S04]  /*77c0*/  FFMA.FTZ R0, R195, c[0x0][0x2d0], -R124.reuse ;  /* 0x0000b400c3007a23 */ /* 0x100fe8000001087c */
[----:B------:R1:W-:Y:S01]  /*77d0*/  MUFU.EX2 R126, R0 ;  /* 0x00000000007e7308 */ /* 0x0003e20000000800 */
[C---:B--2---:R-:W-:Y:S08]  /*77e0*/  HMMA.16816.F32 R36, R100.reuse, R104, R36 ;  /* 0x000000686424723c */ /* 0x044ff00000001824 */
[C---:B------:R-:W-:Y:S01]  /*77f0*/  HMMA.16816.F32 R40, R100.reuse, R106, R40 ;  /* 0x0000006a6428723c */ /* 0x040fe20000001828 */
[----:B------:R-:W2:Y:S07]  /*7800*/  LDSM.16.MT88.4 R104, [R166+0x2800] ;  /* 0x00280000a668783b */ /* 0x000eae0000004200 */
[C---:B---3--:R-:W-:Y:S08]  /*7810*/  HMMA.16816.F32 R44, R100.reuse, R108, R44 ;  /* 0x0000006c642c723c */ /* 0x048ff0000000182c */
[C---:B------:R-:W-:Y:S01]  /*7820*/  HMMA.16816.F32 R48, R100.reuse, R110, R48 ;  /* 0x0000006e6430723c */ /* 0x040fe20000001830 */
[----:B------:R-:W3:Y:S07]  /*7830*/  LDSM.16.MT88.4 R108, [R165+0x2800] ;  /* 0x00280000a56c783b */ /* 0x000eee0000004200 */
        /* <DEDUP_REMOVED lines=16> */
[----:B------:R-:W-:Y:S01]  /*7940*/  HMMA.16816.F32 R96, R100, R110, R96 ;  /* 0x0000006e6460723c */ /* 0x000fe20000001860 */
[----:B------:R-:W3:Y:S06]  /*7950*/  LDSM.16.MT88.4 R108, [R164+0x1000] ;  /* 0x00100000a46c783b */ /* 0x000eec0000004200 */
[----:B------:R-:W-:Y:S02]  /*7960*/  F2FP.PACK_AB R100, R151, R149 ;  /* 0x000000959764723e */ /* 0x000fe400000000ff */
[----:B------:R-:W-:Y:S03]  /*7970*/  F2FP.PACK_AB R102, R152, R150 ;  /* 0x000000969866723e */ /* 0x000fe600000000ff */
[----:B------:R-:W-:Y:S02]  /*7980*/  F2FP.PACK_AB R101, R147, R148 ;  /* 0x000000949365723e */ /* 0x000fe400000000ff */
[----:B------:R-:W-:Y:S07]  /*7990*/  F2FP.PACK_AB R103, R145, R146 ;  /* 0x000000929167723e */ /* 0x000fee00000000ff */
[C---:B--2---:R-:W-:Y:S08]  /*79a0*/  HMMA.16816.F32 R4, R100.reuse, R104, R4 ;  /* 0x000000686404723c */ /* 0x044ff00000001804 */
[C---:B------:R-:W-:Y:S01]  /*79b0*/  HMMA.16816.F32 R8, R100.reuse, R106, R8 ;  /* 0x0000006a6408723c */ /* 0x040fe20000001808 */
[----:B------:R-:W2:Y:S07]  /*79c0*/  LDSM.16.MT88.4 R104, [R165+0x1000] ;  /* 0x00100000a568783b */ /* 0x000eae0000004200 */
[C---:B---3--:R-:W-:Y:S08]  /*79d0*/  HMMA.16816.F32 R12, R100.reuse, R108, R12 ;  /* 0x0000006c640c723c */ /* 0x048ff0000000180c */
[C---:B------:R-:W-:Y:S01]  /*79e0*/  HMMA.16816.F32 R16, R100.reuse, R110, R16 ;  /* 0x0000006e6410723c */ /* 0x040fe20000001810 */
[----:B------:R-:W3:Y:S07]  /*79f0*/  LDSM.16.MT88.4 R108, [R163+0x3000] ;  /* 0x00300000a36c783b */ /* 0x000eee0000004200 */
[C---:B------:R-:W-:Y:S08]  /*7a00*/  HMMA.16816.F32 R20, R100.reuse, R112, R20 ;  /* 0x000000706414723c */ /* 0x040ff00000001814 */
[C---:B------:R-:W-:Y:S01]  /*7a10*/  HMMA.16816.F32 R24, R100.reuse, R114, R24 ;  /* 0x000000726418723c */ /* 0x040fe20000001818 */
[----:B------:R-:W4:Y:S07]  /*7a20*/  LDSM.16.MT88.4 R112, [R164+0x3000] ;  /* 0x00300000a470783b */ /* 0x000f2e0000004200 */
        /* <DEDUP_REMOVED lines=21> */
[C---:B---3--:R-:W-:Y:S07]  /*7b80*/  HMMA.16816.F32 R84, R100.reuse, R108, R84 ;  /* 0x0000006c6454723c */ /* 0x048fee0000001854 */
[----:B------:R-:W-:Y:S01]  /*7b90*/  FFMA.FTZ R108, R193, c[0x0][0x2d0], -R124 ;  /* 0x0000b400c16c7a23 */ /* 0x000fe2000001087c */
[C---:B------:R-:W-:Y:S03]  /*7ba0*/  HMMA.16816.F32 R88, R100.reuse, R110, R88 ;  /* 0x0000006e6458723c */ /* 0x040fe60000001858 */
[----:B------:R-:W3:Y:S01]  /*7bb0*/  MUFU.EX2 R124, R108 ;  /* 0x0000006c007c7308 */ /* 0x000ee20000000800 */
[----:B------:R-:W-:Y:S02]  /*7bc0*/  FADD.FTZ R109, R121, R118 ;  /* 0x00000076796d7221 */ /* 0x000fe40000010000 */
[----:B------:R-:W5:Y:S02]  /*7bd0*/  LDSM.16.MT88.4 R116, [R166+0x1800] ;  /* 0x00180000a674783b */ /* 0x000f640000004200 */
[C---:B----4-:R-:W-:Y:S04]  /*7be0*/  HMMA.16816.F32 R92, R100.reuse, R112, R92 ;  /* 0x00000070645c723c */ /* 0x050fe8000000185c */
[----:B-1----:R-:W-:Y:S02]  /*7bf0*/  FADD.FTZ R0, R129, R109 ;  /* 0x0000006d81007221 */ /* 0x002fe40000010000 */
[----:B------:R-:W1:Y:S02]  /*7c00*/  LDSM.16.MT88.4 R120, [R165+0x1800] ;  /* 0x00180000a578783b */ /* 0x000e640000004200 */
[----:B------:R-:W-:Y:S04]  /*7c10*/  HMMA.16816.F32 R96, R100, R114, R96 ;  /* 0x000000726460723c */ /* 0x000fe80000001860 */
[----:B------:R-:W-:Y:S04]  /*7c20*/  FADD.FTZ R0, R204, R0 ;  /* 0x00000000cc007221 */ /* 0x000fe80000010000 */
[----:B------:R-:W-:Y:S01]  /*7c30*/  FADD.FTZ R0, R205, R0 ;  /* 0x00000000cd007221 */ /* 0x000fe20000010000 */
[----:B---3--:R-:W-:Y:S03]  /*7c40*/  F2FP.PACK_AB R139, R124, R126 ;  /* 0x0000007e7c8b723e */ /* 0x008fe600000000ff */
[----:B------:R-:W-:Y:S04]  /*7c50*/  FADD.FTZ R0, R149, R0 ;  /* 0x0000000095007221 */ /* 0x000fe80000010000 */
[----:B------:R-:W-:Y:S01]  /*7c60*/  FADD.FTZ R0, R151, R0 ;  /* 0x0000000097007221 */ /* 0x000fe20000010000 */
[C---:B------:R-:W-:Y:S01]  /*7c70*/  HMMA.16816.F32 R128, R136.reuse, R132, R4 ;  /* 0x000000848880723c */ /* 0x040fe20000001804 */
[----:B------:R-:W3:Y:S04]  /*7c80*/  LDSM.16.MT88.4 R4, [R163+0x3800] ;  /* 0x00380000a304783b */ /* 0x000ee80000004200 */
[----:B------:R-:W-:Y:S03]  /*7c90*/  FADD.FTZ R0, R150, R0 ;  /* 0x0000000096007221 */ /* 0x000fe60000010000 */
[C---:B------:R-:W-:Y:S01]  /*7ca0*/  HMMA.16816.F32 R132, R136.reuse, R134, R8 ;  /* 0x000000868884723c */ /* 0x040fe20000001808 */
[----:B------:R-:W4:Y:S03]  /*7cb0*/  LDSM.16.MT88.4 R8, [R164+0x3800] ;  /* 0x00380000a408783b */ /* 0x000f260000004200 */
[----:B------:R-:W-:Y:S04]  /*7cc0*/  FADD.FTZ R0, R152, R0 ;  /* 0x0000000098007221 */ /* 0x000fe80000010000 */
[C---:B--2---:R-:W-:Y:S01]  /*7cd0*/  HMMA.16816.F32 R100, R136.reuse, R104, R12 ;  /* 0x000000688864723c */ /* 0x044fe2000000180c */
[----:B------:R-:W2:Y:S07]  /*7ce0*/  LDSM.16.MT88.4 R12, [R166+0x3800] ;  /* 0x00380000a60c783b */ /* 0x000eae0000004200 */
[C---:B------:R-:W-:Y:S01]  /*7cf0*/  HMMA.16816.F32 R104, R136.reuse, R106, R16 ;  /* 0x0000006a8868723c */ /* 0x040fe20000001810 */
[----:B------:R-:W2:Y:S07]  /*7d00*/  LDSM.16.MT88.4 R16, [R165+0x3800] ;  /* 0x00380000a510783b */ /* 0x000eae0000004200 */
[C---:B-----5:R-:W-:Y:S08]  /*7d10*/  HMMA.16816.F32 R108, R136.reuse, R116, R20 ;  /* 0x00000074886c723c */ /* 0x060ff00000001814 */
        /* <DEDUP_REMOVED lines=8> */
[----:B------:R-:W3:Y:S07]  /*7da0*/  LDSM.16.MT88.4 R8, [R164+0x5800] ;  /* 0x00580000a408783b */ /* 0x000eee0000004200 */
[C---:B--2---:R-:W-:Y:S08]  /*7db0*/  HMMA.16816.F32 R52, R136.reuse, R12, R52 ;  /* 0x0000000c8834723c */ /* 0x044ff00000001834 */
[C---:B------:R-:W-:Y:S01]  /*7dc0*/  HMMA.16816.F32 R56, R136.reuse, R14, R56 ;  /* 0x0000000e8838723c */ /* 0x040fe20000001838 */
[----:B------:R-:W2:Y:S07]  /*7dd0*/  LDSM.16.MT88.4 R12, [R166+0x5800] ;  /* 0x00580000a60c783b */ /* 0x000eae0000004200 */
[C---:B------:R-:W-:Y:S08]  /*7de0*/  HMMA.16816.F32 R60, R136.reuse, R16, R60 ;  /* 0x00000010883c723c */ /* 0x040ff0000000183c */
        /* <DEDUP_REMOVED lines=12> */
[----:B------:R-:W-:Y:S02]  /*7eb0*/  FADD.FTZ R2, R143, R2 ;  /* 0x000000028f027221 */ /* 0x000fe40000010000 */
[----:B------:R-:W-:Y:S01]  /*7ec0*/  FADD.FTZ R0, R126, R0 ;  /* 0x000000007e007221 */ /* 0x000fe20000010000 */
[----:B------:R-:W-:Y:S01]  /*7ed0*/  MOV R126, R125 ;  /* 0x0000007d007e7202 */ /* 0x000fe20000000f00 */
[C---:B--2---:R-:W-:Y:S04]  /*7ee0*/  HMMA.16816.F32 R84, R136.reuse, R12, R84 ;  /* 0x0000000c8854723c */ /* 0x044fe80000001854 */
[----:B------:R-:W-:Y:S02]  /*7ef0*/  FADD.FTZ R202, R144, R2 ;  /* 0x0000000290ca7221 */ /* 0x000fe40000010000 */
[----:B------:R-:W-:Y:S01]  /*7f00*/  FADD.FTZ R206, R124, R0 ;  /* 0x000000007cce7221 */ /* 0x000fe20000010000 */
[----:B------:R-:W-:Y:S01]  /*7f10*/  MOV R12, R3 ;  /* 0x00000003000c7202 */ /* 0x000fe20000000f00 */
[C---:B------:R-:W-:Y:S08]  /*7f20*/  HMMA.16816.F32 R88, R136.reuse, R14, R88 ;  /* 0x0000000e8858723c */ /* 0x040ff00000001858 */
[C---:B----4-:R-:W-:Y:S08]  /*7f30*/  HMMA.16816.F32 R92, R136.reuse, R16, R92 ;  /* 0x00000010885c723c */ /* 0x050ff0000000185c */
[----:B------:R-:W-:Y:S01]  /*7f40*/  HMMA.16816.F32 R96, R136, R18, R96 ;  /* 0x000000128860723c */ /* 0x000fe20000001860 */
[----:B------:R-:W-:-:S07]  /*7f50*/  @P0 BRA `(.L_x_1044) ;  /* 0xffffcd5000000947 */ /* 0x000fce000383ffff */
.L_x_1033:
[----:B------:R-:W-:-:S13]  /*7f60*/  ISETP.GE.AND P0, PT, R187, R212, PT ;  /* 0x000000d4bb00720c */ /* 0x000fda0003f06270 */
[----:B------:R-:W-:Y:S05]  /*7f70*/  @!P0 BRA `(.L_x_1045) ;  /* 0x00002c6000008947 */ /* 0x000fea0003800000 */
[----:B------:R-:W-:Y:S02]  /*7f80*/  MOV R127, R12 ;  /* 0x0000000c007f7202 */ /* 0x000fe40000000f00 */
[----:B------:R-:W-:Y:S02]  /*7f90*/  MOV R126, R125 ;  /* 0x0000007d007e7202 */ /* 0x000fe40000000f00 */
.L_x_1052:
[----:B------:R-:W-:Y:S04]  /*7fa0*/  DEPBAR.LE SB0, 0x0 ;  /* 0x000080000000791a */ /* 0x000fe80000000000 */
[----:B------:R-:W-:Y:S01]  /*7fb0*/  WARPSYNC 0xffffffff ;  /* 0xffffffff00007948 */ /* 0x000fe20003800000 */
[----:B------:R-:W-:Y:S01]  /*7fc0*/  BAR.SYNC.DEFER_BLOCKING 0x0 ;  /* 0x0000000000007b1d */ /* 0x000fe20000010000 */
[----:B------:R-:W-:Y:S01]  /*7fd0*/  SHF.R.S32.HI R0, RZ, 0x1f, R186 ;  /* 0x0000001fff007819 */ /* 0x000fe200000114ba */
[----:B------:R-:W-:Y:S01]  /*7fe0*/  IMAD.WIDE.U32 R2, R186, c[0x0][0x208], RZ ;  /* 0x00008200ba027a25 */ /* 0x000fe200078e00ff */
        /* <DEDUP_REMOVED lines=9> */
[----:B------:R-:W-:Y:S01]  /*8080*/  SHF.L.U64.HI R14, R208, 0x1, R5 ;  /* 0x00000001d00e7819 */ /* 0x000fe20000010205 */
[----:B------:R-:W-:Y:S01]  /*8090*/  IMAD.IADD R3, R3, 0x1, R0 ;  /* 0x0000000103037824 */ /* 0x000fe200078e0200 */
[----:B------:R-:W-:Y:S01]  /*80a0*/  SHF.L.U64.HI R7, R196, 0x1, R4 ;  /* 0x00000001c4077819 */ /* 0x000fe20000010204 */
[----:B------:R-:W-:Y:S02]  /*80b0*/  IMAD.SHL.U32 R22, R207, 0x2, RZ ;  /* 0x00000002cf167824 */ /* 0x000fe400078e00ff */
[----:B------:R-:W-:Y:S04]  /*80c0*/  IMAD.WIDE.U32 R2, R185, c[0x0][0x218], R2 ;  /* 0x00008600b9027a25 */ /* 0x000fe800078e0002 */
[----:B------:R-:W-:Y:S01]  /*80d0*/  IMAD.SHL.U32 R15, R208, 0x2, RZ ;  /* 0x00000002d00f7824 */ /* 0x000fe200078e00ff */
[----:B------:R-:W-:Y:S01]  /*80e0*/  IADD3 R0, P0, R220, R2, RZ ;  /* 0x00000002dc007210 */ /* 0x000fe20007f1e0ff */
[----:B------:R1:W2:Y:S01]  /*80f0*/  LDSM.16.M88.4 R32, [R167] ;  /* 0x00000000a720783b */ /* 0x0002a20000000200 */
[----:B------:R-:W-:Y:S02]  /*8100*/  IMAD.SHL.U32 R13, R196, 0x2, RZ ;  /* 0x00000002c40d7824 */ /* 0x000fe400078e00ff */
[----:B------:R-:W-:Y:S01]  /*8110*/  IADD3.X R20, R224, R3, R20, P0, !PT ;  /* 0x00000003e0147210 */ /* 0x000fe200007fe414 */
[----:B------:R1:W3:Y:S01]  /*8120*/  LDSM.16.M88.4 R8, [R160] ;  /* 0x00000000a008783b */ /* 0x0002e20000000200 */
[C---:B------:R-:W-:Y:S03]  /*8130*/  LEA R6, P0, R0.reuse, c[0x0][0x1f8], 0x1 ;  /* 0x00007e0000067a11 */ /* 0x040fe600078008ff */
[----:B------:R1:W4:Y:S01]  /*8140*/  LDSM.16.M88.4 R16, [R160+0x800] ;  /* 0x00080000a010783b */ /* 0x0003220000000200 */
[----:B------:R-:W-:Y:S03]  /*8150*/  LEA.HI.X R20, R0, c[0x0][0x1fc], R20, 0x1, P0 ;  /* 0x00007f0000147a11 */ /* 0x000fe600000f0c14 */
[----:B------:R1:W1:Y:S04]  /*8160*/  LDSM.16.M88.4 R24, [R160+0x1000] ;  /* 0x00100000a018783b */ /* 0x0002680000000200 */
        /* <DEDUP_REMOVED lines=8> */
.L_x_1083:
[----:B------:R-:W5:Y:S01]  /*81f0*/  SHFL.IDX PT, R2, R6, RZ, 0x181f ;  /* 0x00181fff06027589 */ /* 0x000f6200000e0000 */
[----:B------:R-:W-:Y:S01]  /*8200*/  ISETP.GE.AND P0, PT, R196, c[0x0][0x1d4], PT ;  /* 0x00007500c4007a0c */ /* 0x000fe20003f06270 */
[----:B------:R-:W-:Y:S01]  /*8210*/  BSSY B0, `(.L_x_1047) ;  /* 0x0000102000007945 */ /* 0x000fe20003800000 */
[----:B------:R-:W-:Y:S02]  /*8220*/  ISETP.GE.AND P4, PT, R208, c[0x0][0x1d4], PT ;  /* 0x00007500d0007a0c */ /* 0x000fe40003f86270 */
[----:B------:R-:W4:Y:S01]  /*8230*/  SHFL.IDX PT, R3, R6, 0x1, 0x181f ;  /* 0x00381f0006037f89 */ /* 0x000f2200000e0000 */
[----:B------:R-:W-:Y:S04]  /*8240*/  SEL R183, RZ, 0x10, P0 ;  /* 0x00000010ffb77807 */ /* 0x000fe80000000000 */
[----:B----4-:R-:W4:Y:S01]  /*8250*/  SHFL.IDX PT, R20, R20, 0x1, 0x181f ;  /* 0x00381f0014147f89 */ /* 0x010f2200000e0000 */
[----:B------:R-:W-:Y:S04]  /*8260*/  IADD3 R12, -R183, 0x10, RZ ;  /* 0x00000010b70c7810 */ /* 0x000fe80007ffe1ff */
[----:B------:R-:W-:Y:S02]  /*8270*/  LOP3.LUT R12, R12, 0xf, RZ, 0xc0, !PT ;  /* 0x0000000f0c0c7812 */ /* 0x000fe400078ec0ff */
[----:B-----5:R-:W-:Y:S05]  /*8280*/  IADD3 R4, P2, R2, R13, RZ ;  /* 0x0000000d02047210 */ /* 0x020fea0007f5e0ff */
[----:B---3--:R-:W-:Y:S05]  /*8290*/  IMAD.X R5, R0, 0x1, R7, P2 ;  /* 0x0000000100057824 */ /* 0x008fea00010e0607 */
[----:B------:R3:W-:Y:S01]  /*82a0*/  LDGSTS.E.BYPASS.LTC128B.128 [R184+0x100], [R4.64], !P0 ;  /* 0x0010000004b87fae */ /* 0x0007e2000c101d46 */
[----:B------:R-:W-:Y:S04]  /*82b0*/  IADD3 R12, P6, P0, R12, R3, R13 ;  /* 0x000000030c0c7210 */ /* 0x000fe800078de00d */
[----:B----4-:R-:W-:Y:S02]  /*82c0*/  IADD3.X R13, RZ, R20, R7, P6, P0 ;  /* 0x00000014ff0d7210 */ /* 0x010fe400037e0407 */
[----:B---3--:R-:W-:Y:S05]  /*82d0*/  IADD3 R4, P2, R2, R15, RZ ;  /* 0x0000000f02047210 */ /* 0x008fea0007f5e0ff */
[--C-:B------:R-:W-:Y:S01]  /*82e0*/  IMAD.X R5, R0, 0x1, R14.reuse, P2 ;  /* 0x0000000100057824 */ /* 0x100fe200010e060e */
[----:B------:R-:W-:Y:S04]  /*82f0*/  ISETP.GE.AND P2, PT, R207, c[0x0][0x1d4], PT ;  /* 0x00007500cf007a0c */ /* 0x000fe80003f46270 */
[----:B------:R3:W-:Y:S02]  /*8300*/  LDGSTS.E.BYPASS.LTC128B.128 [R184+0x2100], [R4.64], !P4 ;  /* 0x0210000004b87fae */ /* 0x0007e4000e101d46 */
[----:B---3--:R-:W-:Y:S05]  /*8310*/  IADD3 R4, P5, R2, R22, RZ ;  /* 0x0000001602047210 */ /* 0x008fea0007fbe0ff */
[----:B------:R-:W-:Y:S01]  /*8320*/  IMAD.X R5, R0, 0x1, R21, P5 ;  /* 0x0000000100057824 */ /* 0x000fe200028e0615 */
[----:B------:R-:W-:Y:S02]  /*8330*/  ISETP.NE.U32.AND P5, PT, R183, RZ, PT ;  /* 0x000000ffb700720c */ /* 0x000fe40003fa5070 */
[----:B------:R-:W-:Y:S02]  /*8340*/  SEL R0, RZ, 0x10, P4 ;  /* 0x00000010ff007807 */ /* 0x000fe40002000000 */
[----:B------:R3:W-:Y:S02]  /*8350*/  LDGSTS.E.BYPASS.LTC128B.128 [R184+0x4100], [R4.64], !P2 ;  /* 0x0410000004b87fae */ /* 0x0007e4000d101d46 */
[C---:B------:R-:W-:Y:S02]  /*8360*/  ISETP.NE.U32.AND P0, PT, R0.reuse, RZ, PT ;  /* 0x000000ff0000720c */ /* 0x040fe40003f05070 */
[----:B------:R-:W-:Y:S04]  /*8370*/  IADD3 R0, -R0, 0x10, RZ ;  /* 0x0000001000007810 */ /* 0x000fe80007ffe1ff */
[----:B------:R-:W-:Y:S01]  /*8380*/  LOP3.LUT R0, R0, 0xf, RZ, 0xc0, !PT ;  /* 0x0000000f00007812 */ /* 0x000fe200078ec0ff */
[----:B------:R4:W-:Y:S01]  /*8390*/  LDGSTS.E.BYPASS.LTC128B.128.ZFILL [R184+0x1100], [R12.64], P5 ;  /* 0x011000000cb87fae */ /* 0x0009e2000a941d46 */
[C---:B--23--:R-:W-:Y:S08]  /*83a0*/  HMMA.16816.F32 R4, R32.reuse, R8, RZ ;  /* 0x000000082004723c */ /* 0x04cff000000018ff */
[C---:B------:R-:W-:Y:S01]  /*83b0*/  HMMA.16816.F32 R8, R32.reuse, R10, RZ ;  /* 0x0000000a2008723c */ /* 0x040fe200000018ff */
[-C--:B----4-:R-:W-:Y:S03]  /*83c0*/  IADD3 R12, P6, P5, R0, R3.reuse, R15 ;  /* 0x00000003000c7210 */ /* 0x090fe60007dde00f */
[----:B------:R-:W-:Y:S02]  /*83d0*/  SEL R0, RZ, 0x10, P2 ;  /* 0x00000010ff007807 */ /* 0x000fe40001000000 */
[-C--:B------:R-:W-:Y:S02]  /*83e0*/  IADD3.X R13, RZ, R20.reuse, R14, P6, P5 ;  /* 0x00000014ff0d7210 */ /* 0x080fe400037ea40e */
[C---:B------:R-:W-:Y:S02]  /*83f0*/  IADD3 R2, -R0.reuse, 0x10, RZ ;  /* 0x0000001000027810 */ /* 0x040fe40007ffe1ff */
[----:B------:R-:W-:Y:S01]  /*8400*/  ISETP.NE.U32.AND P6, PT, R0, RZ, PT ;  /* 0x000000ff0000720c */ /* 0x000fe20003fc5070 */
[----:B------:R2:W-:Y:S01]  /*8410*/  LDGSTS.E.BYPASS.LTC128B.128.ZFILL [R184+0x3100], [R12.64], P0 ;  /* 0x031000000cb87fae */ /* 0x0005e20008141d46 */
[----:B------:R-:W-:Y:S04]  /*8420*/  LOP3.LUT R2, R2, 0xf, RZ, 0xc0, !PT ;  /* 0x0000000f02027812 */ /* 0x000fe800078ec0ff */
[----:B------:R-:W-:Y:S04]  /*8430*/  IADD3 R2, P5, P0, R2, R3, R22 ;  /* 0x0000000302027210 */ /* 0x000fe800078be016 */
[----:B------:R-:W-:Y:S02]  /*8440*/  IADD3.X R3, RZ, R20, R21, P5, P0 ;  /* 0x00000014ff037210 */ /* 0x000fe40002fe0415 */
[----:B------:R-:W-:Y:S03]  /*8450*/  ISETP.GT.AND P0, PT, R187, R212, PT ;  /* 0x000000d4bb00720c */ /* 0x000fe60003f04270 */
[----:B------:R3:W-:Y:S05]  /*8460*/  LDGSTS.E.BYPASS.LTC128B.128.ZFILL [R184+0x5100], [R2.64], P6 ;  /* 0x0510000002b87fae */ /* 0x0007ea000b141d46 */
[----:B------:R-:W0:Y:S01]  /*8470*/  LDGDEPBAR ;  /* 0x00000000000079af */ /* 0x000e220000000000 */
[C---:B--2---:R-:W-:Y:S08]  /*8480*/  HMMA.16816.F32 R12, R32.reuse, R16, RZ ;  /* 0x00000010200c723c */ /* 0x044ff000000018ff */
        /* <DEDUP_REMOVED lines=17> */
[----:B------:R-:W4:Y:S07]  /*85a0*/  LDSM.16.M88.4 R140, [R162+0x1000] ;  /* 0x00100000a28c783b */ /* 0x000f2e0000000200 */
[C---:B-1----:R-:W-:Y:S08]  /*85b0*/  HMMA.16816.F32 R4, R136.reuse, R144, R4 ;  /* 0x000000908804723c */ /* 0x042ff00000001804 */
[C---:B------:R-:W-:Y:S01]  /*85c0*/  HMMA.16816.F32 R8, R136.reuse, R146, R8 ;  /* 0x000000928808723c */ /* 0x040fe20000001808 */
[----:B------:R-:W-:Y:S07]  /*85d0*/  LDSM.16.M88.4 R144, [R161+-0x4000] ;  /* 0xffc00000a190783b */ /* 0x000fee0000000200 */
[C---:B--2---:R-:W-:Y:S08]  /*85e0*/  HMMA.16816.F32 R12, R136.reuse, R148, R12 ;  /* 0x00000094880c723c */ /* 0x044ff0000000180c */
[C---:B------:R-:W-:Y:S01]  /*85f0*/  HMMA.16816.F32 R16, R136.reuse, R150, R16 ;  /* 0x000000968810723c */ /* 0x040fe20000001810 */
[----:B------:R-:W-:Y:S07]  /*8600*/  LDSM.16.M88.4 R148, [R161+-0x3800] ;  /* 0xffc80000a194783b */ /* 0x000fee0000000200 */
[C---:B----4-:R-:W-:Y:S08]  /*8610*/  HMMA.16816.F32 R20, R136.reuse, R140, R20 ;  /* 0x0000008c8814723c */ /* 0x050ff00000001814 */
[C---:B------:R-:W-:Y:S01]  /*8620*/  HMMA.16816.F32 R24, R136.reuse, R142, R24 ;  /* 0x0000008e8818723c */ /* 0x040fe20000001818 */
[----:B------:R-:W1:Y:S07]  /*8630*/  LDSM.16.M88.4 R140, [R169] ;  /* 0x00000000a98c783b */ /* 0x000e6e0000000200 */
[C---:B------:R-:W-:Y:S08]  /*8640*/  HMMA.16816.F32 R28, R136.reuse, R152, R28 ;  /* 0x00000098881c723c */ /* 0x040ff0000000181c */
[----:B------:R-:W-:Y:S01]  /*8650*/  HMMA.16816.F32 R32, R136, R154, R32 ;  /* 0x0000009a8820723c */ /* 0x000fe20000001820 */
[----:B------:R-:W2:Y:S05]  /*8660*/  LDSM.16.M88.4 R136, [R161+-0x3000] ;  /* 0xffd00000a188783b */ /* 0x000eaa0000000200 */
[----:B------:R-:W4:Y:S02]  /*8670*/  LDSM.16.M88.4 R152, [R161+-0x2800] ;  /* 0xffd80000a198783b */ /* 0x000f240000000200 */
        /* <DEDUP_REMOVED lines=11> */
[----:B------:R-:W2:Y:S05]  /*8730*/  LDSM.16.M88.4 R140, [R160+0x3000] ;  /* 0x00300000a08c783b */ /* 0x000eaa0000000200 */
[----:B------:R-:W4:Y:S02]  /*8740*/  LDSM.16.M88.4 R152, [R160+0x3800] ;  /* 0x00380000a098783b */ /* 0x000f240000000200 */
        /* <DEDUP_REMOVED lines=9> */
[C---:B----4-:R-:W-:Y:S08]  /*87e0*/  HMMA.16816.F32 R28, R136.reuse, R152, R28 ;  /* 0x00000098881c723c */ /* 0x050ff0000000181c */
[----:B------:R-:W-:Y:S01]  /*87f0*/  HMMA.16816.F32 R32, R136, R154, R32 ;  /* 0x0000009a8820723c */ /* 0x000fe20000001820 */
[----:B------:R-:W2:Y:S05]  /*8800*/  LDSM.16.M88.4 R136, [R174] ;  /* 0x00000000ae88783b */ /* 0x000eaa0000000200 */
[----:B------:R-:W4:Y:S02]  /*8810*/  LDSM.16.M88.4 R152, [R175] ;  /* 0x00000000af98783b */ /* 0x000f240000000200 */
        /* <DEDUP_REMOVED lines=22> */
[C---:B----4-:R-:W-:Y:S08]  /*8980*/  HMMA.16816.F32 R28, R136.reuse, R152, R28 ;  /* 0x00000098881c723c */ /* 0x050ff0000000181c */
        /* <DEDUP_REMOVED lines=63> */
[C---:B----4-:R-:W-:Y:S08]  /*8d80*/  HMMA.16816.F32 R28, R140.reuse, R152, R28 ;  /* 0x000000988c1c723c */ /* 0x050ff0000000181c */
[----:B------:R-:W-:Y:S01]  /*8d90*/  HMMA.16816.F32 R32, R140, R154, R32 ;  /* 0x0000009a8c20723c */ /* 0x000fe20000001820 */
[----:B------:R-:W-:Y:S07]  /*8da0*/  @!UPT UIADD3 URZ, URZ, URZ, URZ ;  /* 0x0000003f3f3ff290 */ /* 0x000fee000fffe03f */
[----:B------:R-:W-:-:S11]  /*8db0*/  @!P0 BRA `(.L_x_1048) ;  /* 0x0000047000008947 */ /* 0x000fd60003800000 */
[----:B---3--:R-:W-:Y:S01]  /*8dc0*/  IMAD R2, R210, 0x20, R214 ;  /* 0x00000020d2027824 */ /* 0x008fe200078e02d6 */
        /* <DEDUP_REMOVED lines=37> */
.L_x_1084:
        /* <DEDUP_REMOVED lines=18> */
.L_x_1085:
[C---:B---3--:R-:W-:Y:S02]  /*9140*/  IADD3 R2, -R183.reuse, 0x10, RZ ;  /* 0x00000010b7027810 */ /* 0x048fe40007ffe1ff */
[C---:B--2---:R-:W-:Y:S02]  /*9150*/  IADD3 R138, P6, R0.reuse, R142, RZ ;  /* 0x0000008e008a7210 */ /* 0x044fe40007fde0ff */
[----:B------:R-:W-:Y:S02]  /*9160*/  IADD3 R136, P5, R0, R143, RZ ;  /* 0x0000008f00887210 */ /* 0x000fe40007fbe0ff */
[----:B------:R-:W-:Y:S01]  /*9170*/  ISETP.NE.U32.AND P0, PT, R183, RZ, PT ;  /* 0x000000ffb700720c */ /* 0x000fe20003f05070 */
[----:B----4-:R-:W-:Y:S01]  /*9180*/  IMAD.X R139, R124, 0x1, R139, P6 ;  /* 0x000000017c8b7824 */ /* 0x010fe200030e068b */
[----:B------:R-:W-:Y:S01]  /*9190*/  LOP3.LUT R2, R2, 0xf, RZ, 0xc0, !PT ;  /* 0x0000000f02027812 */ /* 0x000fe200078ec0ff */
[----:B------:R-:W-:Y:S03]  /*91a0*/  IMAD.X R137, R124, 0x1, R140, P5 ;  /* 0x000000017c897824 */ /* 0x000fe600028e068c */
[----:B------:R-:W-:Y:S04]  /*91b0*/  IADD3 R2, P6, P5, R2, R0, R144 ;  /* 0x0000000002027210 */ /* 0x000fe80007dde090 */
[----:B------:R-:W-:Y:S05]  /*91c0*/  IADD3.X R3, RZ, R124, R141, P6, P5 ;  /* 0x0000007cff037210 */ /* 0x000fea00037ea48d */
[----:B------:R-:W-:Y:S01]  /*91d0*/  @!PT LDS RZ, [RZ] ;  /* 0x00000000fffff984 */ /* 0x000fe20000000800 */
[----:B------:R-:W-:Y:S01]  /*91e0*/  @!PT LDS RZ, [RZ] ;  /* 0x00000000fffff984 */ /* 0x000fe20000000800 */
[----:B------:R-:W-:Y:S01]  /*91f0*/  @!PT LDS RZ, [RZ] ;  /* 0x00000000fffff984 */ /* 0x000fe20000000800 */
[----:B------:R2:W-:Y:S04]  /*9200*/  LDGSTS.E.BYPASS.LTC128B.128.ZFILL [R184+0x7100], [R2.64], P0 ;  /* 0x0710000002b87fae */ /* 0x0005e80008141d46 */
[----:B------:R2:W-:Y:S04]  /*9210*/  LDGSTS.E.BYPASS.LTC128B.128 [R184+0x9100], [R138.64], !P4 ;  /* 0x091000008ab87fae */ /* 0x0005e8000e101d46 */
[----:B------:R2:W-:Y:S02]  /*9220*/  LDGSTS.E.BYPASS.LTC128B.128 [R184+0xb100], [R136.64], !P2 ;  /* 0x0b10000088b87fae */ /* 0x0005e4000d101d46 */
.L_x_1048:
[----:B---3--:R-:W-:Y:S05]  /*9230*/  BSYNC B0 ;  /* 0x0000000000007941 */ /* 0x008fea0003800000 */
.L_x_1047:
        /* <DEDUP_REMOVED lines=34> */
[----:B-1----:R-:W1:Y:S04]  /*9460*/  SHFL.BFLY PT, R125, R124, 0x2, 0x1f ;  /* 0x0c401f007c7d7f89 */ /* 0x002e6800000e0000 */
[----:B------:R-:W2:Y:S01]  /*9470*/  SHFL.BFLY PT, R0, R136, 0x2, 0x1f ;  /* 0x0c401f0088007f89 */ /* 0x000ea200000e0000 */
[----:B-1----:R-:W-:Y:S02]  /*9480*/  FMNMX.FTZ R125, R124, R125, !PT ;  /* 0x0000007d7c7d7209 */ /* 0x002fe40007810000 */
[----:B--2---:R-:W-:Y:S03]  /*9490*/  FMNMX.FTZ R124, R136, R0, !PT ;  /* 0x00000000887c7209 */ /* 0x004fe60007810000 */
[----:B------:R-:W1:Y:S04]  /*94a0*/  SHFL.BFLY PT, R2, R125, 0x1, 0x1f ;  /* 0x0c201f007d027f89 */ /* 0x000e6800000e0000 */
[----:B------:R2:W3:Y:S01]  /*94b0*/  SHFL.BFLY PT, R0, R124, 0x1, 0x1f ;  /* 0x0c201f007c007f89 */ /* 0x0004e200000e0000 */
[----:B-1----:R-:W-:Y:S04]  /*94c0*/  FMNMX.FTZ R125, R125, R2, !PT ;  /* 0x000000027d7d7209 */ /* 0x002fe80007810000 */
.L_x_1086:
[----:B---3--:R-:W-:Y:S01]  /*94d0*/  FMNMX.FTZ R3, R0, R124, !PT ;  /* 0x0000007c00037209 */ /* 0x008fe20007810000 */
[C---:B------:R-:W-:Y:S01]  /*94e0*/  FADD.FTZ R2, -R125.reuse, R126 ;  /* 0x0000007e7d027221 */ /* 0x040fe20000010100 */
[----:B------:R-:W-:Y:S01]  /*94f0*/  WARPSYNC 0xffffffff ;  /* 0xffffffff00007948 */ /* 0x000fe20003800000 */
[----:B------:R-:W-:Y:S01]  /*9500*/  FMUL.FTZ R126, R125, c[0x0][0x2d0] ;  /* 0x0000b4007d7e7a20 */ /* 0x000fe20000410000 */
[----:B------:R-:W1:Y:S01]  /*9510*/  LDSM.16.MT88.4 R140, [R163] ;  /* 0x00000000a38c783b */ /* 0x000e620000004200 */
[----:B------:R-:W-:Y:S01]  /*9520*/  FADD.FTZ R0, -R3, R127 ;  /* 0x0000007f03007221 */ /* 0x000fe20000010100 */
[----:B------:R-:W-:Y:S01]  /*9530*/  ISETP.GT.AND P0, PT, R187, R212, PT ;  /* 0x000000d4bb00720c */ /* 0x000fe20003f04270 */
[----:B------:R-:W-:Y:S02]  /*9540*/  FMUL.FTZ R127, R3, c[0x0][0x2d0] ;  /* 0x0000b400037f7a20 */ /* 0x000fe40000410000 */
[----:B------:R-:W-:Y:S02]  /*9550*/  FMUL.FTZ R2, R2, c[0x0][0x2d0] ;  /* 0x0000b40002027a20 */ /* 0x000fe40000410000 */
[----:B------:R-:W-:Y:S02]  /*9560*/  FMUL.FTZ R0, R0, c[0x0][0x2d0] ;  /* 0x0000b40000007a20 */ /* 0x000fe40000410000 */
[--C-:B------:R-:W-:Y:S02]  /*9570*/  FFMA.FTZ R4, R4, c[0x0][0x2d0], -R126.reuse ;  /* 0x0000b40004047a23 */ /* 0x100fe4000001087e */
[--C-:B------:R-:W-:Y:S01]  /*9580*/  FFMA.FTZ R5, R5, c[0x0][0x2d0], -R126.reuse ;  /* 0x0000b40005057a23 */ /* 0x100fe2000001087e */
[----:B------:R-:W3:Y:S01]  /*9590*/  MUFU.EX2 R2, R2 ;  /* 0x0000000200027308 */ /* 0x000ee20000000800 */
        /* <DEDUP_REMOVED lines=23> */
[----:B--2---:R-:W-:Y:S01]  /*9710*/  MUFU.EX2 R124, R6 ;  /* 0x00000006007c7308 */ /* 0x004fe20000000800 */
        /* <DEDUP_REMOVED lines=9> */
[----:B------:R-:W-:Y:S01]  /*97b0*/  FFMA.FTZ R35, R35, c[0x0][0x2d0], -R127 ;  /* 0x0000b40023237a23 */ /* 0x000fe2000001087f */
[----:B------:R-:W-:Y:S01]  /*97c0*/  MOV R127, R3 ;  /* 0x00000003007f7202 */ /* 0x000fe20000000f00 */
[----:B------:R-:W-:Y:S01]  /*97d0*/  FFMA.FTZ R28, R28, c[0x0][0x2d0], -R126 ;  /* 0x0000b4001c1c7a23 */ /* 0x000fe2000001087e */
[----:B------:R-:W-:Y:S10]  /*97e0*/  MUFU.EX2 R149, R8 ;  /* 0x0000000800957308 */ /* 0x000ff40000000800 */
[----:B------:R-:W2:Y:S10]  /*97f0*/  MUFU.EX2 R157, R9 ;  /* 0x00000009009d7308 */ /* 0x000eb40000000800 */
[----:B------:R-:W-:Y:S10]  /*9800*/  MUFU.EX2 R155, R10 ;  /* 0x0000000a009b7308 */ /* 0x000ff40000000800 */
[----:B------:R-:W5:Y:S10]  /*9810*/  MUFU.EX2 R156, R11 ;  /* 0x0000000b009c7308 */ /* 0x000f740000000800 */
[----:B------:R-:W-:Y:S10]  /*9820*/  MUFU.EX2 R152, R16 ;  /* 0x0000001000987308 */ /* 0x000ff40000000800 */
[----:B------:R-:W-:Y:S10]  /*9830*/  MUFU.EX2 R154, R17 ;  /* 0x00000011009a7308 */ /* 0x000ff40000000800 */
[----:B------:R-:W-:Y:S10]  /*9840*/  MUFU.EX2 R150, R18 ;  /* 0x0000001200967308 */ /* 0x000ff40000000800 */
[----:B------:R-:W-:Y:S10]  /*9850*/  MUFU.EX2 R146, R12 ;  /* 0x0000000c00927308 */ /* 0x000ff40000000800 */
[----:B------:R-:W1:Y:S10]  /*9860*/  MUFU.EX2 R153, R13 ;  /* 0x0000000d00997308 */ /* 0x000e740000000800 */
[----:B------:R1:W-:Y:S10]  /*9870*/  MUFU.EX2 R145, R14 ;  /* 0x0000000e00917308 */ /* 0x0003f40000000800 */
[----:B------:R-:W1:Y:S10]  /*9880*/  MUFU.EX2 R151, R15 ;  /* 0x0000000f00977308 */ /* 0x000e740000000800 */
[----:B------:R1:W-:Y:S10]  /*9890*/  MUFU.EX2 R126, R28 ;  /* 0x0000001c007e7308 */ /* 0x0003f40000000800 */
[----:B------:R-:W-:Y:S10]  /*98a0*/  MUFU.EX2 R29, R29 ;  /* 0x0000001d001d7308 */ /* 0x000ff40000000800 */
[----:B------:R-:W-:Y:S10]  /*98b0*/  MUFU.EX2 R32, R32 ;  /* 0x0000002000207308 */ /* 0x000ff40000000800 */
[----:B------:R-:W-:Y:S10]  /*98c0*/  MUFU.EX2 R33, R33 ;  /* 0x0000002100217308 */ /* 0x000ff40000000800 */
[----:B------:R-:W-:Y:S10]  /*98d0*/  MUFU.EX2 R30, R30 ;  /* 0x0000001e001e7308 */ /* 0x000ff40000000800 */
[----:B------:R-:W-:Y:S10]  /*98e0*/  MUFU.EX2 R31, R31 ;  /* 0x0000001f001f7308 */ /* 0x000ff40000000800 */
[----:B------:R-:W-:Y:S10]  /*98f0*/  MUFU.EX2 R34, R34 ;  /* 0x0000002200227308 */ /* 0x000ff40000000800 */
[----:B------:R-:W-:Y:S01]  /*9900*/  MUFU.EX2 R35, R35 ;  /* 0x0000002300237308 */ /* 0x000fe20000000800 */
[----:B---3--:R-:W-:Y:S01]  /*9910*/  FMUL.FTZ R4, R2, R128 ;  /* 0x0000008002047220 */ /* 0x008fe20000410000 */
[----:B----4-:R-:W-:Y:S01]  /*9920*/  F2FP.PACK_AB R136, R148, R144 ;  /* 0x000000909488723e */ /* 0x010fe200000000ff */
[----:B------:R-:W-:Y:S01]  /*9930*/  FMUL.FTZ R5, R2, R129 ;  /* 0x0000008102057220 */ /* 0x000fe20000410000 */
[----:B--2---:R-:W-:Y:S01]  /*9940*/  F2FP.PACK_AB R138, R157, R149 ;  /* 0x000000959d8a723e */ /* 0x004fe200000000ff */
[C---:B------:R-:W-:Y:S01]  /*9950*/  FMUL.FTZ R6, R0.reuse, R130 ;  /* 0x0000008200067220 */ /* 0x040fe20000410000 */
[----:B------:R-:W-:Y:S01]  /*9960*/  F2FP.PACK_AB R137, R147, R124 ;  /* 0x0000007c9389723e */ /* 0x000fe200000000ff */
[----:B------:R-:W-:Y:S01]  /*9970*/  FMUL.FTZ R7, R0, R131 ;  /* 0x0000008300077220 */ /* 0x000fe20000410000 */
[----:B-----5:R-:W-:Y:S01]  /*9980*/  F2FP.PACK_AB R139, R156, R155 ;  /* 0x0000009b9c8b723e */ /* 0x020fe200000000ff */
[----:B------:R-:W2:Y:S01]  /*9990*/  LDSM.16.MT88.4 R128, [R164] ;  /* 0x00000000a480783b */ /* 0x000ea20000004200 */
[C---:B------:R-:W-:Y:S01]  /*99a0*/  FMUL.FTZ R8, R2.reuse, R132 ;  /* 0x0000008402087220 */ /* 0x040fe20000410000 */
[----:B-1----:R-:W-:Y:S01]  /*99b0*/  F2FP.PACK_AB R12, R153, R146 ;  /* 0x00000092990c723e */ /* 0x002fe200000000ff */
[----:B------:R-:W-:Y:S01]  /*99c0*/  FMUL.FTZ R9, R2, R133 ;  /* 0x0000008502097220 */ /* 0x000fe20000410000 */
[----:B------:R-:W-:Y:S01]  /*99d0*/  F2FP.PACK_AB R14, R154, R152 ;  /* 0x000000989a0e723e */ /* 0x000fe200000000ff */
[C---:B------:R-:W-:Y:S01]  /*99e0*/  FMUL.FTZ R10, R0.reuse, R134 ;  /* 0x00000086000a7220 */ /* 0x040fe20000410000 */
[C---:B------:R-:W-:Y:S01]  /*99f0*/  HMMA.16816.F32 R4, R136.reuse, R140, R4 ;  /* 0x0000008c8804723c */ /* 0x040fe20000001804 */
[----:B------:R-:W-:Y:S04]  /*9a00*/  MUFU.EX2 R140, R20 ;  /* 0x00000014008c7308 */ /* 0x000fe80000000800 */
[----:B------:R-:W-:Y:S01]  /*9a10*/  FMUL.FTZ R11, R0, R135 ;  /* 0x00000087000b7220 */ /* 0x000fe20000410000 */
[----:B------:R-:W-:Y:S01]  /*9a20*/  F2FP.PACK_AB R13, R151, R145 ;  /* 0x00000091970d723e */ /* 0x000fe200000000ff */
[----:B------:R-:W-:Y:S01]  /*9a30*/  LDSM.16.MT88.4 R132, [R164+0x800] ;  /* 0x00080000a484783b */ /* 0x000fe20000004200 */
[C---:B------:R-:W-:Y:S03]  /*9a40*/  FMUL.FTZ R100, R2.reuse, R100 ;  /* 0x0000006402647220 */ /* 0x040fe60000410000 */
[----:B------:R-:W-:Y:S01]  /*9a50*/  MUFU.EX2 R141, R24 ;  /* 0x00000018008d7308 */ /* 0x000fe20000000800 */
[C---:B------:R-:W-:Y:S03]  /*9a60*/  HMMA.16816.F32 R8, R136.reuse, R142, R8 ;  /* 0x0000008e8808723c */ /* 0x040fe60000001808 */
[----:B------:R-:W-:Y:S02]  /*9a70*/  FMUL.FTZ R101, R2, R101 ;  /* 0x0000006502657220 */ /* 0x000fe40000410000 */
[C---:B------:R-:W-:Y:S02]  /*9a80*/  FMUL.FTZ R102, R0.reuse, R102 ;  /* 0x0000006600667220 */ /* 0x040fe40000410000 */
[----:B------:R-:W-:Y:S02]  /*9a90*/  FMUL.FTZ R103, R0, R103 ;  /* 0x0000006700677220 */ /* 0x000fe40000410000 */
[----:B------:R-:W-:Y:S03]  /*9aa0*/  MUFU.EX2 R142, R21 ;  /* 0x00000015008e7308 */ /* 0x000fe60000000800 */
[C---:B------:R-:W-:Y:S02]  /*9ab0*/  FMUL.FTZ R104, R2.reuse, R104 ;  /* 0x0000006802687220 */ /* 0x040fe40000410000 */
[----:B------:R-:W-:Y:S02]  /*9ac0*/  FMUL.FTZ R105, R2, R105 ;  /* 0x0000006902697220 */ /* 0x000fe40000410000 */
[C---:B------:R-:W-:Y:S02]  /*9ad0*/  FMUL.FTZ R106, R0.reuse, R106 ;  /* 0x0000006a006a7220 */ /* 0x040fe40000410000 */
[----:B------:R-:W-:Y:S01]  /*9ae0*/  FMUL.FTZ R107, R0, R107 ;  /* 0x0000006b006b7220 */ /* 0x000fe20000410000 */
[----:B------:R-:W-:Y:S01]  /*9af0*/  MUFU.EX2 R143, R25 ;  /* 0x00000019008f7308 */ /* 0x000fe20000000800 */
[C---:B------:R-:W-:Y:S01]  /*9b00*/  FMUL.FTZ R108, R2.reuse, R108 ;  /* 0x0000006c026c7220 */ /* 0x040fe20000410000 */
[C---:B--2---:R-:W-:Y:S03]  /*9b10*/  HMMA.16816.F32 R100, R136.reuse, R128, R100 ;  /* 0x000000808864723c */ /* 0x044fe60000001864 */
        /* <DEDUP_REMOVED lines=90> */
[----:B------:R-:W-:Y:S02]  /*a0c0*/  FFMA.FTZ R2, R2, R202, R144 ;  /* 0x000000ca02027223 */ /* 0x000fe40000010090 */
[----:B------:R2:W3:Y:S01]  /*a0d0*/  MUFU.EX2 R144, R19 ;  /* 0x0000001300907308 */ /* 0x0004e20000000800 */
[----:B------:R-:W-:Y:S02]  /*a0e0*/  FFMA.FTZ R124, R0, R206, R124 ;  /* 0x000000ce007c7223 */ /* 0x000fe4000001007c */
[----:B------:R-:W-:Y:S02]  /*a0f0*/  FADD.FTZ R0, R148, R2 ;  /* 0x0000000294007221 */ /* 0x000fe40000010000 */
[----:B------:R-:W-:Y:S01]  /*a100*/  FADD.FTZ R124, R147, R124 ;  /* 0x0000007c937c7221 */ /* 0x000fe20000010000 */
[C---:B-1----:R-:W-:Y:S03]  /*a110*/  HMMA.16816.F32 R44, R136.reuse, R128, R44 ;  /* 0x00000080882c723c */ /* 0x042fe6000000182c */
[----:B------:R-:W-:Y:S02]  /*a120*/  FADD.FTZ R2, R149, R0 ;  /* 0x0000000095027221 */ /* 0x000fe40000010000 */
[----:B------:R-:W-:Y:S02]  /*a130*/  FADD.FTZ R0, R155, R124 ;  /* 0x0000007c9b007221 */ /* 0x000fe40000010000 */
[----:B------:R-:W-:Y:S01]  /*a140*/  FADD.FTZ R2, R157, R2 ;  /* 0x000000029d027221 */ /* 0x000fe20000010000 */
[C---:B------:R-:W-:Y:S01]  /*a150*/  HMMA.16816.F32 R48, R136.reuse, R130, R48 ;  /* 0x000000828830723c */ /* 0x040fe20000001830 */
[----:B------:R-:W1:Y:S03]  /*a160*/  LDSM.16.MT88.4 R128, [R166+0x2000] ;  /* 0x00200000a680783b */ /* 0x000e660000004200 */
[----:B------:R-:W-:Y:S02]  /*a170*/  FADD.FTZ R0, R156, R0 ;  /* 0x000000009c007221 */ /* 0x000fe40000010000 */
[----:B------:R-:W-:Y:S02]  /*a180*/  FADD.FTZ R28, R146, R2 ;  /* 0x00000002921c7221 */ /* 0x000fe40000010000 */
[----:B------:R-:W-:Y:S01]  /*a190*/  FADD.FTZ R2, R145, R0 ;  /* 0x0000000091027221 */ /* 0x000fe20000010000 */
[----:B--2---:R-:W-:Y:S03]  /*a1a0*/  LDSM.16.MT88.4 R16, [R166+0x800] ;  /* 0x00080000a610783b */ /* 0x004fe60000004200 */
[----:B---3--:R-:W-:Y:S01]  /*a1b0*/  F2FP.PACK_AB R15, R144, R150 ;  /* 0x00000096900f723e */ /* 0x008fe200000000ff */
[----:B------:R-:W-:Y:S02]  /*a1c0*/  FADD.FTZ R0, R153, R28 ;  /* 0x0000001c99007221 */ /* 0x000fe40000010000 */
[----:B------:R-:W-:Y:S02]  /*a1d0*/  FADD.FTZ R2, R151, R2 ;  /* 0x0000000297027221 */ /* 0x000fe40000010000 */
[----:B------:R-:W-:Y:S02]  /*a1e0*/  FADD.FTZ R0, R152, R0 ;  /* 0x0000000098007221 */ /* 0x000fe40000010000 */
[----:B------:R-:W-:Y:S02]  /*a1f0*/  FADD.FTZ R2, R150, R2 ;  /* 0x0000000296027221 */ /* 0x000fe40000010000 */
[----:B------:R-:W-:Y:S02]  /*a200*/  FADD.FTZ R0, R154, R0 ;  /* 0x000000009a007221 */ /* 0x000fe40000010000 */
[----:B------:R-:W-:Y:S02]  /*a210*/  FADD.FTZ R2, R144, R2 ;  /* 0x0000000290027221 */ /* 0x000fe40000010000 */
[----:B------:R-:W-:Y:S04]  /*a220*/  FADD.FTZ R0, R140, R0 ;  /* 0x000000008c007221 */ /* 0x000fe80000010000 */
[----:B------:R-:W-:Y:S04]  /*a230*/  FADD.FTZ R0, R142, R0 ;  /* 0x000000008e007221 */ /* 0x000fe80000010000 */
[----:B------:R-:W-:Y:S04]  /*a240*/  FADD.FTZ R0, R141, R0 ;  /* 0x000000008d007221 */ /* 0x000fe80000010000 */
[----:B------:R-:W-:Y:S01]  /*a250*/  FADD.FTZ R0, R143, R0 ;  /* 0x000000008f007221 */ /* 0x000fe20000010000 */
        /* <DEDUP_REMOVED lines=16> */
[----:B------:R-:W-:Y:S01]  /*a360*/  HMMA.16816.F32 R96, R136, R130, R96 ;  /* 0x000000828860723c */ /* 0x000fe20000001860 */
[----:B------:R-:W1:Y:S01]  /*a370*/  LDSM.16.MT88.4 R128, [R163+0x800] ;  /* 0x00080000a380783b */ /* 0x000e620000004200 */
[----:B------:R-:W2:Y:S10]  /*a380*/  MUFU.EX2 R139, R22 ;  /* 0x00000016008b7308 */ /* 0x000eb40000000800 */
[----:B------:R3:W4:Y:S10]  /*a390*/  MUFU.EX2 R138, R23 ;  /* 0x00000017008a7308 */ /* 0x0007340000000800 */
[----:B------:R-:W5:Y:S01]  /*a3a0*/  MUFU.EX2 R137, R26 ;  /* 0x0000001a00897308 */ /* 0x000f620000000800 */
[----:B--2---:R-:W-:Y:S09]  /*a3b0*/  FADD.FTZ R2, R139, R2 ;  /* 0x000000028b027221 */ /* 0x004ff20000010000 */
[----:B------:R2:W2:Y:S01]  /*a3c0*/  MUFU.EX2 R136, R27 ;  /* 0x0000001b00887308 */ /* 0x0004a20000000800 */
[----:B---3--:R-:W-:Y:S01]  /*a3d0*/  LDSM.16.MT88.4 R20, [R164+0x1000] ;  /* 0x00100000a414783b */ /* 0x008fe20000004200 */
[----:B----4-:R-:W-:Y:S01]  /*a3e0*/  FADD.FTZ R2, R138, R2 ;  /* 0x000000028a027221 */ /* 0x010fe20000010000 */
[C---:B-1----:R-:W-:Y:S05]  /*a3f0*/  HMMA.16816.F32 R4, R12.reuse, R128, R4 ;  /* 0x000000800c04723c */ /* 0x042fea0000001804 */
[----:B-----5:R-:W-:Y:S03]  /*a400*/  FADD.FTZ R2, R137, R2 ;  /* 0x0000000289027221 */ /* 0x020fe60000010000 */
[C---:B------:R-:W-:Y:S01]  /*a410*/  HMMA.16816.F32 R8, R12.reuse, R130, R8 ;  /* 0x000000820c08723c */ /* 0x040fe20000001808 */
[----:B------:R-:W1:Y:S07]  /*a420*/  LDSM.16.MT88.4 R128, [R165+0x800] ;  /* 0x00080000a580783b */ /* 0x000e6e0000004200 */
[C---:B------:R-:W-:Y:S01]  /*a430*/  HMMA.16816.F32 R100, R12.reuse, R132, R100 ;  /* 0x000000840c64723c */ /* 0x040fe20000001864 */
[----:B--2---:R-:W-:Y:S07]  /*a440*/  LDSM.16.MT88.4 R24, [R166+0x1000] ;  /* 0x00100000a618783b */ /* 0x004fee0000004200 */
[C---:B------:R-:W-:Y:S01]  /*a450*/  HMMA.16816.F32 R104, R12.reuse, R134, R104 ;  /* 0x000000860c68723c */ /* 0x040fe20000001868 */
[----:B------:R-:W-:Y:S07]  /*a460*/  LDSM.16.MT88.4 R132, [R163+0x1800] ;  /* 0x00180000a384783b */ /* 0x000fee0000004200 */
        /* <DEDUP_REMOVED lines=28> */
[----:B------:R-:W-:Y:S07]  /*a630*/  HMMA.16816.F32 R96, R12, R130, R96 ;  /* 0x000000820c60723c */ /* 0x000fee0000001860 */
[----:B------:R-:W-:Y:S02]  /*a640*/  F2FP.PACK_AB R12, R142, R140 ;  /* 0x0000008c8e0c723e */ /* 0x000fe400000000ff */
[----:B------:R-:W-:Y:S03]  /*a650*/  F2FP.PACK_AB R14, R143, R141 ;  /* 0x0000008d8f0e723e */ /* 0x000fe600000000ff */
[----:B------:R-:W-:Y:S02]  /*a660*/  F2FP.PACK_AB R13, R138, R139 ;  /* 0x0000008b8a0d723e */ /* 0x000fe400000000ff */
[C---:B------:R-:W-:Y:S07]  /*a670*/  F2FP.PACK_AB R15, R136.reuse, R137 ;  /* 0x00000089880f723e */ /* 0x040fee00000000ff */
[C---:B--2---:R-:W-:Y:S08]  /*a680*/  HMMA.16816.F32 R4, R12.reuse, R16, R4 ;  /* 0x000000100c04723c */ /* 0x044ff00000001804 */
        /* <DEDUP_REMOVED lines=39> */
[C---:B------:R-:W-:Y:S01]  /*a900*/  HMMA.16816.F32 R128, R12.reuse, R132, R4 ;  /* 0x000000840c80723c */ /* 0x040fe20000001804 */
[----:B------:R-:W4:Y:S07]  /*a910*/  LDSM.16.MT88.4 R4, [R163+0x3800] ;  /* 0x00380000a304783b */ /* 0x000f2e0000004200 */
        /* <DEDUP_REMOVED lines=10> */
[C---:B----4-:R-:W-:Y:S08]  /*a9c0*/  HMMA.16816.F32 R36, R12.reuse, R4, R36 ;  /* 0x000000040c24723c */ /* 0x050ff00000001824 */
        /* <DEDUP_REMOVED lines=33> */
.L_x_1045:
[----:B------:R-:W-:Y:S05]  /*abe0*/  BRA.DIV ~URZ, `(.L_x_1053) ;  /* 0x00003c627f007947 */ /* 0x000fea000b800000 */
[----:B------:R1:W2:Y:S02]  /*abf0*/  SHFL.BFLY PT, R4, R202, 0x2, 0x1f ;  /* 0x0c401f00ca047f89 */ /* 0x0002a400000e0000 */
.L_x_1087:
[----:B--2---:R-:W-:Y:S01]  /*ac00*/  FADD.FTZ R4, R4, R202 ;  /* 0x000000ca04047221 */ /* 0x004fe20000010000 */
[----:B------:R-:W-:Y:S05]  /*ac10*/  BRA.DIV ~URZ, `(.L_x_1054) ;  /* 0x00003c927f007947 */ /* 0x000fea000b800000 */
[----:B------:R-:W2:Y:S04]  /*ac20*/  SHFL.BFLY PT, R0, R206, 0x2, 0x1f ;  /* 0x0c401f00ce007f89 */ /* 0x000ea800000e0000 */
[----:B------:R-:W3:Y:S01]  /*ac30*/  SHFL.BFLY PT, R2, R4, 0x1, 0x1f ;  /* 0x0c201f0004027f89 */ /* 0x000ee200000e0000 */
[----:B--2---:R-:W-:-:S02]  /*ac40*/  FADD.FTZ R206, R0, R206 ;  /* 0x000000ce00ce7221 */ /* 0x004fc40000010000 */
[----:B---3--:R-:W-:-:S03]  /*ac50*/  FADD.FTZ R4, R4, R2 ;  /* 0x0000000204047221 */ /* 0x008fc60000010000 */
[----:B------:R2:W3:Y:S04]  /*ac60*/  SHFL.BFLY PT, R3, R206, 0x1, 0x1f ;  /* 0x0c201f00ce037f89 */ /* 0x0004e800000e0000 */
.L_x_1088:
        /* <DEDUP_REMOVED lines=59> */
[----:B------:R4:W1:Y:S01]  /*b020*/  @P0 MUFU.LG2 R2, R3 ;  /* 0x0000000300020308 */ /* 0x0008620000000c00 */
[----:B-----5:R-:W-:-:S02]  /*b030*/  @P1 FMUL.FTZ R5, R5, 0.69314718246459960938 ;  /* 0x3f31721805051820 */ /* 0x020fc40000410000 */
[----:B------:R-:W-:Y:S02]  /*b040*/  @P1 FMUL.FTZ R4, R4, c[0x0][0x2d0] ;  /* 0x0000b40004041a20 */ /* 0x000fe40000410000 */
[----:B---3--:R-:W-:Y:S02]  /*b050*/  FMUL.FTZ R130, R0, R130 ;  /* 0x0000008200827220 */ /* 0x008fe40000410000 */
[----:B------:R-:W-:Y:S01]  /*b060*/  @P1 FFMA.FTZ R16, R4, R125, R5 ;  /* 0x0000007d04101223 */ /* 0x000fe20000010005 */
[----:B------:R-:W-:Y:S01]  /*b070*/  MOV R4, 0x1 ;  /* 0x0000000100047802 */ /* 0x000fe20000000f00 */
[C---:B------:R-:W-:Y:S02]  /*b080*/  FMUL.FTZ R131, R0.reuse, R131 ;  /* 0x0000008300837220 */ /* 0x040fe40000410000 */
[C---:B------:R-:W-:Y:S02]  /*b090*/  FMUL.FTZ R134, R0.reuse, R134 ;  /* 0x0000008600867220 */ /* 0x040fe40000410000 */
[----:B------:R-:W-:-:S02]  /*b0a0*/  FMUL.FTZ R135, R0, R135 ;  /* 0x0000008700877220 */ /* 0x000fc40000410000 */
[----:B------:R-:W-:Y:S01]  /*b0b0*/  FMUL.FTZ R102, R0, R102 ;  /* 0x0000006600667220 */ /* 0x000fe20000410000 */
[----:B----4-:R-:W-:Y:S01]  /*b0c0*/  @P0 MOV R3, 0x3f317218 ;  /* 0x3f31721800030802 */ /* 0x010fe20000000f00 */
[----:B-1----:R-:W-:Y:S02]  /*b0d0*/  @P0 FMUL.FTZ R2, R2, 0.69314718246459960938 ;  /* 0x3f31721802020820 */ /* 0x002fe40000410000 */
[C---:B------:R-:W-:Y:S02]  /*b0e0*/  FMUL.FTZ R103, R0.reuse, R103 ;  /* 0x0000006700677220 */ /* 0x040fe40000410000 */
[----:B------:R-:W-:Y:S02]  /*b0f0*/  @P0 FMUL.FTZ R3, R3, c[0x0][0x2d0] ;  /* 0x0000b40003030a20 */ /* 0x000fe40000410000 */
        /* <DEDUP_REMOVED lines=44> */
.L_x_1014:
[----:B------:R-:W1:Y:S01]  /*b3c0*/  S2R R6, SR_TID.X ;  /* 0x0000000000067919 */ /* 0x000e620000002100 */
[----:B------:R-:W-:Y:S01]  /*b3d0*/  BSSY B0, `(.L_x_1055) ;  /* 0x0000010000007945 */ /* 0x000fe20003800000 */
[----:B-1----:R-:W-:-:S13]  /*b3e0*/  LOP3.LUT P6, RZ, R6, 0xff, RZ, 0xc0, !PT ;  /* 0x000000ff06ff7812 */ /* 0x002fda00078cc0ff */
[----:B------:R-:W-:Y:S05]  /*b3f0*/  @P6 BRA `(.L_x_1056) ;  /* 0x000000d000006947 */ /* 0x000fea0003800000 */
[----:B------:R-:W1:Y:S01]  /*b400*/  S2R R4, SR_LANEID ;  /* 0x0000000000047919 */ /* 0x000e620000000000 */
[----:B------:R-:W-:Y:S01]  /*b410*/  VOTEU.ANY UR4, UPT, PT ;  /* 0x0000000000047886 */ /* 0x000fe200038e0100 */
[----:B------:R-:W-:Y:S01]  /*b420*/  IMAD.MOV.U32 R5, RZ, RZ, c[0x0][0x584] ;  /* 0x00016100ff057624 */ /* 0x000fe200078e00ff */
[----:B------:R-:W1:Y:S08]  /*b430*/  FLO.U32 R3, UR4 ;  /* 0x0000000400037d00 */ /* 0x000e7000080e0000 */
[----:B------:R-:W3:Y:S01]  /*b440*/  POPC R2, UR4 ;  /* 0x0000000400027d09 */ /* 0x000ee20008000000 */
[----:B-1----:R-:W-:Y:S01]  /*b450*/  ISETP.EQ.U32.AND P0, PT, R3, R4, PT ;  /* 0x000000040300720c */ /* 0x002fe20003f02070 */
[----:B------:R-:W-:-:S12]  /*b460*/  IMAD.MOV.U32 R4, RZ, RZ, c[0x0][0x580] ;  /* 0x00016000ff047624 */ /* 0x000fd800078e00ff */
[----:B---3--:R1:W3:Y:S04]  /*b470*/  @P0 ATOMG.E.ADD.STRONG.GPU PT, R2, [R4.64], R2 ;  /* 0x00000002040209a8 */ /* 0x0082e800081ee1c6 */
[----:B-1----:R-:W1:Y:S04]  /*b480*/  S2R R4, SR_LTMASK ;  /* 0x0000000000047919 */ /* 0x002e680000003900 */
[----:B---3--:R1:W3:Y:S02]  /*b490*/  SHFL.IDX PT, R3, R2, R3, 0x1f ;  /* 0x00001f0302037589 */ /* 0x0082e400000e0000 */
[----:B-1----:R-:W-:-:S06]  /*b4a0*/  LOP3.LUT R2, R4, UR4, RZ, 0xc0, !PT ;  /* 0x0000000404027c12 */ /* 0x002fcc000f8ec0ff */
[----:B------:R-:W3:Y:S02]  /*b4b0*/  POPC R2, R2 ;  /* 0x0000000200027309 */ /* 0x000ee40000000000 */
[----:B---3--:R-:W-:-:S06]  /*b4c0*/  IADD3 R236, R3, c[0x0][0xc], R2 ;  /* 0x0000030003ec7a10 */ /* 0x008fcc0007ffe002 */
.L_x_1056:
[----:B------:R-:W-:Y:S05]  /*b4d0*/  BSYNC B0 ;  /* 0x0000000000007941 */ /* 0x000fea0003800000 */
.L_x_1055:
[----:B------:R-:W-:Y:S01]  /*b4e0*/  PRMT R0, R0, 0x9910, RZ ;  /* 0x0000991000007816 */ /* 0x000fe200000000ff */
[----:B------:R-:W-:Y:S01]  /*b4f0*/  BSSY B1, `(.L_x_1057) ;  /* 0x0000178000017945 */ /* 0x000fe20003800000 */
[----:B------:R-:W-:Y:S02]  /*b500*/  IMAD.MOV.U32 R17, RZ, RZ, R236 ;  /* 0x000000ffff117224 */ /* 0x000fe400078e00ec */
[----:B------:R-:W-:-:S13]  /*b510*/  ISETP.NE.AND P0, PT, R0, RZ, PT ;  /* 0x000000ff0000720c */ /* 0x000fda0003f05270 */
[----:B------:R-:W-:Y:S05]  /*b520*/  @!P0 BRA `(.L_x_1058) ;  /* 0x000014c000008947 */ /* 0x000fea0003800000 */
[----:B------:R-:W-:Y:S01]  /*b530*/  WARPSYNC 0xffffffff ;  /* 0xffffffff00007948 */ /* 0x000fe20003800000 */
[----:B------:R-:W-:Y:S06]  /*b540*/  BAR.SYNC.DEFER_BLOCKING 0x1, 0x100 ;  /* 0x0044000000007b1d */ /* 0x000fec0000010000 */
[----:B------:R-:W-:Y:S05]  /*b550*/  BRA.CONV ~URZ, `(.L_x_1059) ;  /* 0x000000837f007947 */ /* 0x000fea000b800000 */
[----:B------:R-:W-:Y:S01]  /*b560*/  SHF.R.S32.HI R2, RZ, 0x1f, R6 ;  /* 0x0000001fff027819 */ /* 0x000fe20000011406 */
[----:B------:R-:W-:Y:S02]  /*b570*/  IMAD.MOV.U32 R192, RZ, RZ, RZ ;  /* 0x000000ffffc07224 */ /* 0x000fe400078e00ff */
[----:B------:R-:W-:Y:S01]  /*b580*/  IMAD.MOV.U32 R3, RZ, RZ, 0x1f ;  /* 0x0000001fff037424 */ /* 0x000fe200078e00ff */
[----:B------:R-:W-:-:S04]  /*b590*/  LEA.HI R2, R2, R6, RZ, 0x7 ;  /* 0x0000000602027211 */ /* 0x000fc800078f38ff */
[----:B------:R-:W-:-:S05]  /*b5a0*/  SHF.R.S32.HI R2, RZ, 0x7, R2 ;  /* 0x00000007ff027819 */ /* 0x000fca0000011402 */
[----:B------:R-:W-:Y:S01]  /*b5b0*/  IMAD.MOV.U32 R0, RZ, RZ, R2 ;  /* 0x000000ffff007224 */ /* 0x000fe200078e0002 */
[----:B------:R-:W-:Y:S02]  /*b5c0*/  MOV R2, 0xb5e0 ;  /* 0x0000b5e000027802 */ /* 0x000fe40000000f00 */
[----:B--2--5:R-:W-:Y:S05]  /*b5d0*/  CALL.REL.NOINC `($__internal_17_$__cuda_sm70_shflsync_idx_p) ;  /* 0x0000349000007944 */ /* 0x024fea0003c00000 */
.L_x_1059:
[----:B------:R-:W3:Y:S01]  /*b5e0*/  LDL R6, [R1] ;  /* 0x0000000001067983 */ /* 0x000ee20000100800 */
[----:B------:R-:W-:Y:S01]  /*b5f0*/  IMAD.MOV.U32 R3, RZ, RZ, 0x1 ;  /* 0x00000001ff037424 */ /* 0x000fe200078e00ff */
[----:B------:R-:W-:Y:S01]  /*b600*/  SHF.R.S32.HI R0, RZ, 0x1f, R227 ;  /* 0x0000001fff007819 */ /* 0x000fe200000114e3 */
[----:B------:R-:W-:Y:S01]  /*b610*/  IMAD.WIDE.U32 R4, R227, c[0x0][0x4d0], RZ ;  /* 0x00013400e3047a25 */ /* 0x000fe200078e00ff */
[----:B------:R-:W4:Y:S02]  /*b620*/  LDL R19, [R1+0x8] ;  /* 0x0000080001137983 */ /* 0x000f240000100800 */
[----:B------:R-:W-:Y:S01]  /*b630*/  ISETP.NE.AND P1, PT, R3, c[0x0][0x4e8], PT ;  /* 0x00013a0003007a0c */ /* 0x000fe20003f25270 */
[C---:B------:R-:W-:Y:S02]  /*b640*/  IMAD R2, R0.reuse, c[0x0][0x4d0], RZ ;  /* 0x0001340000027a24 */ /* 0x040fe400078e02ff */
[----:B------:R-:W-:Y:S01]  /*b650*/  IMAD R3, R0, c[0x0][0x438], RZ ;  /* 0x00010e0000037a24 */ /* 0x000fe200078e02ff */
[----:B------:R-:W-:Y:S01]  /*b660*/  SHF.R.S32.HI R0, RZ, 0x1f, R226 ;  /* 0x0000001fff007819 */ /* 0x000fe200000114e2 */
[----:B------:R-:W-:-:S04]  /*b670*/  IMAD R2, R227, c[0x0][0x4d4], R2 ;  /* 0x00013500e3027a24 */ /* 0x000fc800078e0202 */
[----:B------:R-:W-:Y:S02]  /*b680*/  IMAD.IADD R5, R5, 0x1, R2 ;  /* 0x0000000105057824 */ /* 0x000fe400078e0202 */
[----:B------:R-:W-:Y:S02]  /*b690*/  IMAD R9, R0, c[0x0][0x4d8], RZ ;  /* 0x0001360000097a24 */ /* 0x000fe400078e02ff */
[C---:B------:R-:W-:Y:S02]  /*b6a0*/  IMAD R8, R227.reuse, c[0x0][0x43c], R3 ;  /* 0x00010f00e3087a24 */ /* 0x040fe400078e0203 */
[C---:B------:R-:W-:Y:S02]  /*b6b0*/  IMAD R9, R226.reuse, c[0x0][0x4dc], R9 ;  /* 0x00013700e2097a24 */ /* 0x040fe400078e0209 */
[----:B------:R-:W-:Y:S01]  /*b6c0*/  IMAD.WIDE.U32 R4, R226, c[0x0][0x4d8], R4 ;  /* 0x00013600e2047a25 */ /* 0x000fe200078e0004 */
[----:B------:R-:W1:Y:S03]  /*b6d0*/  S2R R20, SR_TID.X ;  /* 0x0000000000147919 */ /* 0x000e660000002100 */
[----:B------:R-:W-:-:S04]  /*b6e0*/  IMAD.WIDE.U32 R2, R227, c[0x0][0x438], RZ ;  /* 0x00010e00e3027a25 */ /* 0x000fc800078e00ff */
[----:B------:R-:W-:Y:S01]  /*b6f0*/  IMAD.IADD R5, R5, 0x1, R9 ;  /* 0x0000000105057824 */ /* 0x000fe200078e0209 */
[----:B------:R-:W-:Y:S01]  /*b700*/  SHF.R.S32.HI R9, RZ, 0x1f, R228 ;  /* 0x0000001fff097819 */ /* 0x000fe200000114e4 */
[----:B------:R-:W-:Y:S02]  /*b710*/  IMAD.IADD R3, R3, 0x1, R8 ;  /* 0x0000000103037824 */ /* 0x000fe400078e0208 */
[----:B------:R-:W-:-:S04]  /*b720*/  IMAD.WIDE.U32 R4, R228, c[0x0][0x4e0], R4 ;  /* 0x00013800e4047a25 */ /* 0x000fc800078e0004 */
[----:B------:R-:W-:Y:S02]  /*b730*/  IMAD R0, R0, c[0x0][0x440], RZ ;  /* 0x0001100000007a24 */ /* 0x000fe400078e02ff */
[----:B------:R-:W-:-:S04]  /*b740*/  IMAD.WIDE.U32 R2, R226, c[0x0][0x440], R2 ;  /* 0x00011000e2027a25 */ /* 0x000fc800078e0002 */
[----:B------:R-:W-:-:S04]  /*b750*/  IMAD R14, R226, c[0x0][0x444], R0 ;  /* 0x00011100e20e7a24 */ /* 0x000fc800078e0200 */
[----:B------:R-:W-:-:S04]  /*b760*/  IMAD.IADD R3, R3, 0x1, R14 ;  /* 0x0000000103037824 */ /* 0x000fc800078e020e */
[----:B------:R-:W-:Y:S01]  /*b770*/  IMAD.WIDE.U32 R2, R228, c[0x0][0x448], R2 ;  /* 0x00011200e4027a25 */ /* 0x000fe200078e0002 */
[----:B-1----:R-:W-:-:S04]  /*b780*/  SHF.R.S32.HI R18, RZ, 0x1f, R20 ;  /* 0x0000001fff127819 */ /* 0x002fc80000011414 */
[----:B------:R-:W-:-:S04]  /*b790*/  LEA.HI R18, R18, R20, RZ, 0x5 ;  /* 0x0000001412127211 */ /* 0x000fc800078f28ff */
[----:B------:R-:W-:Y:S01]  /*b7a0*/  LOP3.LUT R18, R18, 0xffffffe0, RZ, 0xc0, !PT ;  /* 0xffffffe012127812 */ /* 0x000fe200078ec0ff */
[----:B------:R-:W-:Y:S02]  /*b7b0*/  ULDC UR5, c[0x0][0x4e8] ;  /* 0x00013a0000057ab9 */ /* 0x000fe40000000800 */
[----:B------:R-:W-:Y:S02]  /*b7c0*/  ULDC UR4, c[0x0][0x388] ;  /* 0x0000e20000047ab9 */ /* 0x000fe40000000800 */
[----:B------:R-:W-:Y:S01]  /*b7d0*/  IMAD.IADD R18, R20, 0x1, -R18 ;  /* 0x0000000114127824 */ /* 0x000fe200078e0a12 */
[----:B------:R-:W-:Y:S01]  /*b7e0*/  UIMAD UR4, UR5, UR4, URZ ;  /* 0x00000004050472a4 */ /* 0x000fe2000f8e023f */
[C---:B------:R-:W-:Y:S01]  /*b7f0*/  IADD3 R32, R225.reuse, 0x38, RZ ;  /* 0x00000038e1207810 */ /* 0x040fe20007ffe0ff */
[----:B------:R-:W-:Y:S01]  /*b800*/  BSSY B0, `(.L_x_1060) ;  /* 0x00000ba000007945 */ /* 0x000fe20003800000 */
[C---:B------:R-:W-:Y:S02]  /*b810*/  IADD3 R34, R225.reuse, 0x30, RZ ;  /* 0x00000030e1227810 */ /* 0x040fe40007ffe0ff */
[----:B------:R-:W-:-:S02]  /*b820*/  IADD3 R124, R225, 0x28, RZ ;  /* 0x00000028e17c7810 */ /* 0x000fc40007ffe0ff */
[C---:B------:R-:W-:Y:S02]  /*b830*/  IADD3 R126, R225.reuse, 0x20, RZ ;  /* 0x00000020e17e7810 */ /* 0x040fe40007ffe0ff */
[C---:B------:R-:W-:Y:S02]  /*b840*/  IADD3 R136, R225.reuse, 0x18, RZ ;  /* 0x00000018e1887810 */ /* 0x040fe40007ffe0ff */
[C---:B------:R-:W-:Y:S02]  /*b850*/  IADD3 R138, R225.reuse, 0x10, RZ ;  /* 0x00000010e18a7810 */ /* 0x040fe40007ffe0ff */
[----:B------:R-:W-:Y:S02]  /*b860*/  IADD3 R140, R225, 0x8, RZ ;  /* 0x00000008e18c7810 */ /* 0x000fe40007ffe0ff */
        /* <DEDUP_REMOVED lines=12> */
[----:B------:R-:W-:Y:S02]  /*b930*/  IADD3 R31, R225, 0x38, RZ ;  /* 0x00000038e11f7810 */ /* 0x000fe40007ffe0ff */
[----:B------:R-:W-:-:S02]  /*b940*/  SHF.R.S32.HI R32, RZ, 0x1f, R32 ;  /* 0x0000001fff207819 */ /* 0x000fc40000011420 */
[C---:B------:R-:W-:Y:S02]  /*b950*/  IADD3 R33, R225.reuse, 0x30, RZ ;  /* 0x00000030e1217810 */ /* 0x040fe40007ffe0ff */
[----:B------:R-:W-:Y:S02]  /*b960*/  SHF.R.S32.HI R34, RZ, 0x1f, R34 ;  /* 0x0000001fff227819 */ /* 0x000fe40000011422 */
[C---:B------:R-:W-:Y:S02]  /*b970*/  IADD3 R35, R225.reuse, 0x28, RZ ;  /* 0x00000028e1237810 */ /* 0x040fe40007ffe0ff */
        /* <DEDUP_REMOVED lines=8> */
[----:B------:R-:W-:Y:S01]  /*ba00*/  SHF.R.S32.HI R140, RZ, 0x1f, R140 ;  /* 0x0000001fff8c7819 */ /* 0x000fe2000001148c */
[----:B---3--:R-:W-:-:S04]  /*ba10*/  IMAD.IADD R7, R6, 0x1, R229 ;  /* 0x0000000106077824 */ /* 0x008fc800078e02e5 */
[----:B------:R-:W-:-:S04]  /*ba20*/  @P1 IMAD.HI.U32 R10, R7, c[0x0][0x4ec], RZ ;  /* 0x00013b00070a1a27 */ /* 0x000fc800078e00ff */
[----:B------:R-:W-:Y:S01]  /*ba30*/  IMAD.MOV.U32 R6, RZ, RZ, R7 ;  /* 0x000000ffff067224 */ /* 0x000fe200078e0007 */
[----:B------:R-:W-:Y:S01]  /*ba40*/  @P1 SHF.R.U32.HI R6, RZ, c[0x0][0x4f0], R10 ;  /* 0x00013c00ff061a19 */ /* 0x000fe2000001160a */
[----:B------:R-:W-:-:S04]  /*ba50*/  IMAD R10, R9, c[0x0][0x4e0], RZ ;  /* 0x00013800090a7a24 */ /* 0x000fc800078e02ff */
[----:B------:R-:W-:-:S04]  /*ba60*/  IMAD.MOV R8, RZ, RZ, -R6 ;  /* 0x000000ffff087224 */ /* 0x000fc800078e0a06 */
[----:B------:R-:W-:Y:S01]  /*ba70*/  IMAD R8, R8, c[0x0][0x4e8], R7 ;  /* 0x00013a0008087a24 */ /* 0x000fe200078e0207 */
[----:B------:R-:W-:Y:S01]  /*ba80*/  SHF.R.S32.HI R12, RZ, 0x1f, R6 ;  /* 0x0000001fff0c7819 */ /* 0x000fe20000011406 */
[----:B------:R-:W-:Y:S01]  /*ba90*/  IMAD R11, R228, c[0x0][0x4e4], R10 ;  /* 0x00013900e40b7a24 */ /* 0x000fe200078e020a */
[----:B------:R-:W-:Y:S02]  /*baa0*/  IADD3 R4, P0, R6, R4, RZ ;  /* 0x0000000406047210 */ /* 0x000fe40007f1e0ff */
[----:B------:R-:W-:Y:S01]  /*bab0*/  SHF.R.S32.HI R13, RZ, 0x1f, R8 ;  /* 0x0000001fff0d7819 */ /* 0x000fe20000011408 */
[----:B------:R-:W-:Y:S01]  /*bac0*/  @P1 IMAD.HI.U32 R10, R7, c[0x0][0x4ec], RZ ;  /* 0x00013b00070a1a27 */ /* 0x000fe200078e00ff */
[----:B------:R-:W-:-:S03]  /*bad0*/  IADD3.X R5, R12, R5, R11, P0, !PT ;  /* 0x000000050c057210 */ /* 0x000fc600007fe40b */
[----:B------:R-:W-:Y:S02]  /*bae0*/  IMAD R9, R9, c[0x0][0x448], RZ ;  /* 0x0001120009097a24 */ /* 0x000fe400078e02ff */
[----:B------:R-:W-:Y:S02]  /*baf0*/  IMAD R6, R13, c[0x0][0x4c8], RZ ;  /* 0x000132000d067a24 */ /* 0x000fe400078e02ff */
[----:B------:R-:W-:Y:S01]  /*bb00*/  IMAD.MOV.U32 R0, RZ, RZ, R7 ;  /* 0x000000ffff007224 */ /* 0x000fe200078e0007 */
[----:B------:R-:W-:Y:S01]  /*bb10*/  @P1 SHF.R.U32.HI R0, RZ, c[0x0][0x4f0], R10 ;  /* 0x00013c00ff001a19 */ /* 0x000fe2000001160a */
[----:B------:R-:W-:Y:S02]  /*bb20*/  IMAD R9, R228, c[0x0][0x44c], R9 ;  /* 0x00011300e4097a24 */ /* 0x000fe400078e0209 */
[C---:B------:R-:W-:Y:S02]  /*bb30*/  IMAD R6, R8.reuse, c[0x0][0x4cc], R6 ;  /* 0x0001330008067a24 */ /* 0x040fe400078e0206 */
[----:B------:R-:W-:Y:S01]  /*bb40*/  IMAD.WIDE.U32 R4, R8, c[0x0][0x4c8], R4 ;  /* 0x0001320008047a25 */ /* 0x000fe200078e0004 */
[----:B------:R-:W-:-:S03]  /*bb50*/  SHF.R.S32.HI R10, RZ, 0x1f, R0 ;  /* 0x0000001fff0a7819 */ /* 0x000fc60000011400 */
[----:B------:R-:W-:Y:S02]  /*bb60*/  IMAD.IADD R3, R3, 0x1, R9 ;  /* 0x0000000103037824 */ /* 0x000fe400078e0209 */
[----:B------:R-:W-:Y:S02]  /*bb70*/  IMAD.MOV R8, RZ, RZ, -R0 ;  /* 0x000000ffff087224 */ /* 0x000fe400078e0a00 */
[----:B------:R-:W-:Y:S01]  /*bb80*/  IMAD.IADD R9, R5, 0x1, R6 ;  /* 0x0000000105097824 */ /* 0x000fe200078e0206 */
[----:B------:R-:W-:Y:S01]  /*bb90*/  LEA R6, P0, R4, c[0x0][0x4a8], 0x2 ;  /* 0x00012a0004067a11 */ /* 0x000fe200078010ff */
[----:B------:R-:W-:Y:S02]  /*bba0*/  IMAD R8, R8, c[0x0][0x4e8], R7 ;  /* 0x00013a0008087a24 */ /* 0x000fe400078e0207 */
[----:B------:R-:W-:Y:S01]  /*bbb0*/  IMAD R5, R10, c[0x0][0x430], RZ ;  /* 0x00010c000a057a24 */ /* 0x000fe200078e02ff */
[----:B------:R-:W-:Y:S02]  /*bbc0*/  LEA.HI.X R7, R4, c[0x0][0x4ac], R9, 0x2, P0 ;  /* 0x00012b0004077a11 */ /* 0x000fe400000f1409 */
[----:B------:R-:W-:Y:S01]  /*bbd0*/  SHFL.IDX PT, R4, R6, RZ, 0x1c1f ;  /* 0x001c1fff06047589 */ /* 0x000fe200000e0000 */
[----:B------:R-:W-:Y:S01]  /*bbe0*/  IMAD R10, R0, c[0x0][0x434], R5 ;  /* 0x00010d00000a7a24 */ /* 0x000fe200078e0205 */
[----:B------:R-:W-:-:S02]  /*bbf0*/  SHF.R.S32.HI R9, RZ, 0x1f, R8 ;  /* 0x0000001fff097819 */ /* 0x000fc40000011408 */
[----:B------:R-:W1:Y:S01]  /*bc00*/  SHFL.IDX PT, R5, R7, RZ, 0x1c1f ;  /* 0x001c1fff07057589 */ /* 0x000e6200000e0000 */
[----:B------:R-:W-:-:S03]  /*bc10*/  IMAD.WIDE.U32 R2, R0, c[0x0][0x430], R2 ;  /* 0x00010c0000027a25 */ /* 0x000fc600078e0002 */
[----:B------:R-:W-:Y:S01]  /*bc20*/  SHFL.IDX PT, R6, R6, 0x1, 0x1c1f ;  /* 0x003c1f0006067f89 */ /* 0x000fe200000e0000 */
[----:B----4-:R-:W-:-:S03]  /*bc30*/  IMAD.IADD R0, R19, 0x1, R229 ;  /* 0x0000000113007824 */ /* 0x010fc600078e02e5 */
[----:B------:R-:W3:Y:S01]  /*bc40*/  SHFL.IDX PT, R7, R7, 0x1, 0x1c1f ;  /* 0x003c1f0007077f89 */ /* 0x000ee200000e0000 */
[----:B------:R-:W-:Y:S01]  /*bc50*/  IMAD.IADD R3, R3, 0x1, R10 ;  /* 0x0000000103037824 */ /* 0x000fe200078e020a */
[----:B------:R-:W-:Y:S01]  /*bc60*/  LOP3.LUT P1, RZ, R18, 0x3, RZ, 0xc0, !PT ;  /* 0x0000000312ff7812 */ /* 0x000fe2000782c0ff */
[----:B------:R-:W-:Y:S01]  /*bc70*/  IMAD R10, R9, c[0x0][0x428], RZ ;  /* 0x00010a00090a7a24 */ /* 0x000fe200078e02ff */
[C---:B------:R-:W-:Y:S02]  /*bc80*/  IADD3 R9, R0.reuse, 0x8, RZ ;  /* 0x0000000800097810 */ /* 0x040fe40007ffe0ff */
[----:B------:R-:W-:Y:S02]  /*bc90*/  ISETP.GE.OR P2, PT, R0, UR4, P1 ;  /* 0x0000000400007c0c */ /* 0x000fe40008f46670 */
[----:B------:R-:W-:Y:S01]  /*bca0*/  ISETP.GE.OR P1, PT, R9, UR4, P1 ;  /* 0x0000000409007c0c */ /* 0x000fe20008f26670 */
[C---:B------:R-:W-:Y:S02]  /*bcb0*/  IMAD R10, R8.reuse, c[0x0][0x42c], R10 ;  /* 0x00010b00080a7a24 */ /* 0x040fe400078e020a */
[----:B------:R-:W-:-:S04]  /*bcc0*/  IMAD.WIDE.U32 R2, R8, c[0x0][0x428], R2 ;  /* 0x00010a0008027a25 */ /* 0x000fc800078e0002 */
[----:B------:R-:W-:-:S04]  /*bcd0*/  IMAD.IADD R3, R3, 0x1, R10 ;  /* 0x0000000103037824 */ /* 0x000fc800078e020a */
[----:B-1----:R1:W-:Y:S01]  /*bce0*/  @!P2 ST.E [R4.64], R16 ;  /* 0x000000100400a985 */ /* 0x0023e2000c101906 */
[----:B------:R-:W-:-:S03]  /*bcf0*/  LEA R11, P0, R2, c[0x0][0x400], 0x2 ;  /* 0x00010000020b7a11 */ /* 0x000fc600078010ff */
[----:B---3--:R1:W-:Y:S01]  /*bd00*/  @!P1 ST.E [R6.64], R15 ;  /* 0x0000000f06009985 */ /* 0x0083e2000c101906 */
[----:B------:R-:W-:Y:S02]  /*bd10*/  ISETP.GE.AND P1, PT, R0, UR4, PT ;  /* 0x0000000400007c0c */ /* 0x000fe4000bf26270 */
[----:B------:R-:W-:Y:S02]  /*bd20*/  LEA.HI.X R10, R2, c[0x0][0x404], R3, 0x2, P0 ;  /* 0x00010100020a7a11 */ /* 0x000fe400000f1403 */
[----:B------:R1:W3:Y:S01]  /*bd30*/  SHFL.IDX PT, R2, R11, RZ, 0x1c1f ;  /* 0x001c1fff0b027589 */ /* 0x0002e200000e0000 */
[----:B------:R-:W-:-:S03]  /*bd40*/  ISETP.GE.AND P0, PT, R9, UR4, PT ;  /* 0x0000000409007c0c */ /* 0x000fc6000bf06270 */
[----:B------:R1:W4:Y:S01]  /*bd50*/  SHFL.IDX PT, R3, R10, RZ, 0x1c1f ;  /* 0x001c1fff0a037589 */ /* 0x00032200000e0000 */
[----:B------:R-:W-:Y:S02]  /*bd60*/  SHF.R.S32.HI R12, RZ, 0x1f, R237 ;  /* 0x0000001fff0c7819 */ /* 0x000fe400000114ed */
[----:B------:R-:W-:Y:S02]  /*bd70*/  SHF.R.S32.HI R13, RZ, 0x1f, R238 ;  /* 0x0000001fff0d7819 */ /* 0x000fe400000114ee */
[----:B------:R-:W-:Y:S02]  /*bd80*/  SHF.R.S32.HI R18, RZ, 0x1f, R240 ;  /* 0x0000001fff127819 */ /* 0x000fe400000114f0 */
[----:B------:R-:W-:Y:S01]  /*bd90*/  SHF.R.S32.HI R19, RZ, 0x1f, R241 ;  /* 0x0000001fff137819 */ /* 0x000fe200000114f1 */
[----:B------:R-:W-:Y:S05]  /*bda0*/  @P1 BRA `(.L_x_1061) ;  /* 0x000005f000001947 */ /* 0x000fea0003800000 */
[----:B------:R-:W-:Y:S02]  /*bdb0*/  ISETP.GE.AND P5, PT, R225, c[0x0][0x3c8], PT ;  /* 0x0000f200e1007a0c */ /* 0x000fe40003fa6270 */
[----:B------:R-:W-:-:S02]  /*bdc0*/  ISETP.GE.AND P1, PT, R139, c[0x0][0x3c8], PT ;  /* 0x0000f2008b007a0c */ /* 0x000fc40003f26270 */
[----:B------:R-:W-:Y:S02]  /*bdd0*/  ISETP.GE.AND P4, PT, R137, c[0x0][0x3c8], PT ;  /* 0x0000f20089007a0c */ /* 0x000fe40003f86270 */
[----:B------:R-:W-:-:S07]  /*bde0*/  ISETP.GE.AND P2, PT, R127, c[0x0][0x3c8], PT ;  /* 0x0000f2007f007a0c */ /* 0x000fce0003f46270 */
[----:B-1-34-:R-:W-:Y:S02]  /*bdf0*/  @!P5 IMAD.WIDE R6, R225, 0x4, R2 ;  /* 0x00000004e106d825 */ /* 0x01afe400078e0202 */
[----:B------:R-:W-:-:S03]  /*be00*/  @!P1 LEA R4, P3, R139, R2, 0x2 ;  /* 0x000000028b049211 */ /* 0x000fc600078610ff */
[----:B------:R1:W-:Y:S01]  /*be10*/  @!P5 ST.E.64 [R6.64], R128 ;  /* 0x000000800600d985 */ /* 0x0003e2000c101b06 */
[----:B------:R-:W-:Y:S02]  /*be20*/  @!P1 LEA.HI.X R5, R139, R3, R140, 0x2, P3 ;  /* 0x000000038b059211 */ /* 0x000fe400018f148c */
[----:B------:R-:W-:-:S03]  /*be30*/  ISETP.GE.AND P5, PT, R125, c[0x0][0x3c8], PT ;  /* 0x0000f2007d007a0c */ /* 0x000fc60003fa6270 */
[----:B------:R3:W-:Y:S01]  /*be40*/  @!P1 ST.E.64 [R4.64], R132 ;  /* 0x0000008404009985 */ /* 0x0007e2000c101b06 */
[----:B------:R-:W-:Y:S02]  /*be50*/  ISETP.GE.AND P1, PT, R35, c[0x0][0x3c8], PT ;  /* 0x0000f20023007a0c */ /* 0x000fe40003f26270 */
[----:B-1----:R-:W-:-:S04]  /*be60*/  @!P4 LEA R6, P3, R137, R2, 0x2 ;  /* 0x000000028906c211 */ /* 0x002fc800078610ff */
[----:B------:R-:W-:Y:S02]  /*be70*/  @!P4 LEA.HI.X R7, R137, R3, R138, 0x2, P3 ;  /* 0x000000038907c211 */ /* 0x000fe400018f148a */
[----:B---3--:R-:W-:-:S03]  /*be80*/  @!P2 LEA R4, P3, R127, R2, 0x2 ;  /* 0x000000027f04a211 */ /* 0x008fc600078610ff */
        /* <DEDUP_REMOVED lines=60> */
[----:B-1----:R-:W-:-:S04]  /*c250*/  @!P3 LEA R6, P4, R242, R2, 0x2 ;  /* 0x00000002f206b211 */ /* 0x002fc800078810ff */
[-C--:B------:R-:W-:Y:S02]  /*c260*/  @!P3 LEA.HI.X R7, R242, R3.reuse, R20, 0x2, P4 ;  /* 0x00000003f207b211 */ /* 0x080fe400020f1414 */
[-C--:B---3--:R-:W-:Y:S02]  /*c270*/  @!P2 LEA R4, P1, R241, R2.reuse, 0x2 ;  /* 0x00000002f104a211 */ /* 0x088fe400078210ff */
[----:B------:R-:W-:Y:S01]  /*c280*/  ISETP.GE.AND P4, PT, R239, c[0x0][0x3c8], PT ;  /* 0x0000f200ef007a0c */ /* 0x000fe20003f86270 */
[----:B------:R1:W-:Y:S01]  /*c290*/  @!P3 ST.E.64 [R6.64], R76 ;  /* 0x0000004c0600b985 */ /* 0x0003e2000c101b06 */
[----:B------:R-:W-:Y:S02]  /*c2a0*/  @!P2 LEA.HI.X R5, R241, R3, R19, 0x2, P1 ;  /* 0x00000003f105a211 */ /* 0x000fe400008f1413 */
[----:B------:R-:W-:Y:S02]  /*c2b0*/  ISETP.GE.AND P3, PT, R238, c[0x0][0x3c8], PT ;  /* 0x0000f200ee007a0c */ /* 0x000fe40003f66270 */
[----:B------:R-:W-:Y:S01]  /*c2c0*/  @!P5 LEA R8, P1, R240, R2, 0x2 ;  /* 0x00000002f008d211 */ /* 0x000fe200078210ff */
[----:B------:R3:W-:Y:S01]  /*c2d0*/  @!P2 ST.E.64 [R4.64], R80 ;  /* 0x000000500400a985 */ /* 0x0007e2000c101b06 */
[----:B------:R-:W-:-:S02]  /*c2e0*/  ISETP.GE.AND P2, PT, R237, c[0x0][0x3c8], PT ;  /* 0x0000f200ed007a0c */ /* 0x000fc40003f46270 */
[----:B------:R-:W-:-:S05]  /*c2f0*/  @!P5 LEA.HI.X R9, R240, R3, R18, 0x2, P1 ;  /* 0x00000003f009d211 */ /* 0x000fca00008f1412 */
[----:B------:R4:W-:Y:S01]  /*c300*/  @!P5 ST.E.64 [R8.64], R84 ;  /* 0x000000540800d985 */ /* 0x0009e2000c101b06 */
[----:B-1----:R-:W-:-:S04]  /*c310*/  @!P4 LEA R6, P1, R239, R2, 0x2 ;  /* 0x00000002ef06c211 */ /* 0x002fc800078210ff */
[----:B------:R-:W-:Y:S02]  /*c320*/  @!P4 LEA.HI.X R7, R239, R3, R14, 0x2, P1 ;  /* 0x00000003ef07c211 */ /* 0x000fe400008f140e */
[----:B---3--:R-:W-:-:S03]  /*c330*/  @!P3 LEA R4, P1, R238, R2, 0x2 ;  /* 0x00000002ee04b211 */ /* 0x008fc600078210ff */
[----:B------:R4:W-:Y:S01]  /*c340*/  @!P4 ST.E.64 [R6.64], R88 ;  /* 0x000000580600c985 */ /* 0x0009e2000c101b06 */
[----:B------:R-:W-:Y:S02]  /*c350*/  @!P3 LEA.HI.X R5, R238, R3, R13, 0x2, P1 ;  /* 0x00000003ee05b211 */ /* 0x000fe400008f140d */
[----:B------:R-:W-:-:S03]  /*c360*/  @!P2 LEA R2, P1, R237, R2, 0x2 ;  /* 0x00000002ed02a211 */ /* 0x000fc600078210ff */
[----:B------:R4:W-:Y:S01]  /*c370*/  @!P3 ST.E.64 [R4.64], R92 ;  /* 0x0000005c0400b985 */ /* 0x0009e2000c101b06 */
[----:B------:R-:W-:-:S05]  /*c380*/  @!P2 LEA.HI.X R3, R237, R3, R12, 0x2, P1 ;  /* 0x00000003ed03a211 */ /* 0x000fca00008f140c */
[----:B------:R4:W-:Y:S04]  /*c390*/  @!P2 ST.E.64 [R2.64], R96 ;  /* 0x000000600200a985 */ /* 0x0009e8000c101b06 */
.L_x_1061:
[----:B------:R-:W-:Y:S05]  /*c3a0*/  BSYNC B0 ;  /* 0x0000000000007941 */ /* 0x000fea0003800000 */
.L_x_1060:
[----:B----4-:R4:W1:Y:S04]  /*c3b0*/  SHFL.IDX PT, R3, R10, 0x1, 0x1c1f ;  /* 0x003c1f000a037f89 */ /* 0x01086800000e0000 */
[----:B---3--:R4:W3:Y:S01]  /*c3c0*/  SHFL.IDX PT, R2, R11, 0x1, 0x1c1f ;  /* 0x003c1f000b027f89 */ /* 0x0088e200000e0000 */
[----:B------:R-:W-:Y:S05]  /*c3d0*/  @P0 BRA `(.L_x_1062) ;  /* 0x0000089000000947 */ /* 0x000fea0003800000 */
[----:B------:R-:W-:Y:S02]  /*c3e0*/  ISETP.GE.AND P1, PT, R225, c[0x0][0x3c8], PT ;  /* 0x0000f200e1007a0c */ /* 0x000fe40003f26270 */
[----:B------:R-:W-:Y:S02]  /*c3f0*/  ISETP.GE.AND P2, PT, R139, c[0x0][0x3c8], PT ;  /* 0x0000f2008b007a0c */ /* 0x000fe40003f46270 */
[----:B------:R-:W-:Y:S02]  /*c400*/  ISETP.GE.AND P3, PT, R137, c[0x0][0x3c8], PT ;  /* 0x0000f20089007a0c */ /* 0x000fe40003f66270 */
[----:B------:R-:W-:-:S07]  /*c410*/  ISETP.GE.AND P0, PT, R127, c[0x0][0x3c8], PT ;  /* 0x0000f2007f007a0c */ /* 0x000fce0003f06270 */
[----:B-1-3--:R-:W-:Y:S02]  /*c420*/  @!P1 IMAD.WIDE R6, R225, 0x4, R2 ;  /* 0x00000004e1069825 */ /* 0x00afe400078e0202 */
[----:B------:R-:W-:-:S03]  /*c430*/  @!P2 LEA R4, P5, R139, R2, 0x2 ;  /* 0x000000028b04a211 */ /* 0x000fc600078a10ff */
[----:B------:R1:W-:Y:S01]  /*c440*/  @!P1 ST.E.64 [R6.64], R130 ;  /* 0x0000008206009985 */ /* 0x0003e2000c101b06 */
[----:B------:R-:W-:Y:S02]  /*c450*/  ISETP.GE.AND P1, PT, R125, c[0x0][0x3c8], PT ;  /* 0x0000f2007d007a0c */ /* 0x000fe40003f26270 */
[----:B------:R-:W-:-:S05]  /*c460*/  @!P2 LEA.HI.X R5, R139, R3, R140, 0x2, P5 ;  /* 0x000000038b05a211 */ /* 0x000fca00028f148c */
[----:B------:R3:W-:Y:S01]  /*c470*/  @!P2 ST.E.64 [R4.64], R134 ;  /* 0x000000860400a985 */ /* 0x0007e2000c101b06 */
[----:B------:R-:W-:Y:S02]  /*c480*/  ISETP.GE.AND P2, PT, R35, c[0x0][0x3c8], PT ;  /* 0x0000f20023007a0c */ /* 0x000fe40003f46270 */
[----:B-1----:R-:W-:-:S04]  /*c490*/  @!P3 LEA R6, P4, R137, R2, 0x2 ;  /* 0x000000028906b211 */ /* 0x002fc800078810ff */
[----:B------:R-:W-:Y:S02]  /*c4a0*/  @!P3 LEA.HI.X R7, R137, R3, R138, 0x2, P4 ;  /* 0x000000038907b211 */ /* 0x000fe400020f148a */
[----:B---3--:R-:W-:-:S03]  /*c4b0*/  @!P0 LEA R4, P5, R127, R2, 0x2 ;  /* 0x000000027f048211 */ /* 0x008fc600078a10ff */
        /* <DEDUP_REMOVED lines=30> */
[-C--:B------:R-:W-:Y:S02]  /*c6a0*/  @!P3 LEA.HI.X R7, R250, R3.reuse, R28, 0x2, P4 ;  /* 0x00000003fa07b211 */ /* 0x080fe400020f141c */
[----:B------:R-:W-:Y:S02]  /*c6b0*/  ISETP.GE.AND P4, PT, R246, c[0x0][0x3c8], PT ;  /* 0x0000f200f6007a0c */ /* 0x000fe40003f86270 */
[CC--:B---3--:R-:W-:Y:S01]  /*c6c0*/  @!P0 LEA R4, P5, R249.reuse, R2.reuse, 0x2 ;  /* 0x00000002f9048211 */ /* 0x0c8fe200078a10ff */
[----:B------:R1:W-:Y:S01]  /*c6d0*/  @!P3 ST.E.64 [R6.64], R46 ;  /* 0x0000002e0600b985 */ /* 0x0003e2000c101b06 */
[C---:B------:R-:W-:Y:S02]  /*c6e0*/  @!P1 LEA R8, P3, R248.reuse, R2, 0x2 ;  /* 0x00000002f8089211 */ /* 0x040fe400078610ff */
[-C--:B------:R-:W-:Y:S02]  /*c6f0*/  @!P0 LEA.HI.X R5, R249, R3.reuse, R27, 0x2, P5 ;  /* 0x00000003f9058211 */ /* 0x080fe400028f141b */
[----:B------:R-:W-:-:S02]  /*c700*/  @!P1 LEA.HI.X R9, R248, R3, R26, 0x2, P3 ;  /* 0x00000003f8099211 */ /* 0x000fc400018f141a */
[----:B------:R-:W-:Y:S01]  /*c710*/  ISETP.GE.AND P3, PT, R245, c[0x0][0x3c8], PT ;  /* 0x0000f200f5007a0c */ /* 0x000fe20003f66270 */
[----:B------:R3:W-:Y:S04]  /*c720*/  @!P0 ST.E.64 [R4.64], R50 ;  /* 0x0000003204008985 */ /* 0x0007e8000c101b06 */
[----:B------:R2:W-:Y:S01]  /*c730*/  @!P1 ST.E.64 [R8.64], R54 ;  /* 0x0000003608009985 */ /* 0x0005e2000c101b06 */
[----:B------:R-:W-:Y:S02]  /*c740*/  ISETP.GE.AND P1, PT, R244, c[0x0][0x3c8], PT ;  /* 0x0000f200f4007a0c */ /* 0x000fe40003f26270 */
[----:B-1----:R-:W-:-:S04]  /*c750*/  @!P2 LEA R6, P0, R247, R2, 0x2 ;  /* 0x00000002f706a211 */ /* 0x002fc800078010ff */
[-C--:B------:R-:W-:Y:S02]  /*c760*/  @!P2 LEA.HI.X R7, R247, R3.reuse, R25, 0x2, P0 ;  /* 0x00000003f707a211 */ /* 0x080fe400000f1419 */
[----:B------:R-:W-:Y:S02]  /*c770*/  ISETP.GE.AND P0, PT, R243, c[0x0][0x3c8], PT ;  /* 0x0000f200f3007a0c */ /* 0x000fe40003f06270 */
[CC--:B---3--:R-:W-:Y:S01]  /*c780*/  @!P4 LEA R4, P5, R246.reuse, R2.reuse, 0x2 ;  /* 0x00000002f604c211 */ /* 0x0c8fe200078a10ff */
[----:B------:R1:W-:Y:S03]  /*c790*/  @!P2 ST.E.64 [R6.64], R58 ;  /* 0x0000003a0600a985 */ /* 0x0003e6000c101b06 */
[----:B------:R-:W-:Y:S02]  /*c7a0*/  @!P4 LEA.HI.X R5, R246, R3, R24, 0x2, P5 ;  /* 0x00000003f605c211 */ /* 0x000fe400028f1418 */
[----:B--2---:R-:W-:-:S03]  /*c7b0*/  @!P3 LEA R8, P2, R245, R2, 0x2 ;  /* 0x00000002f508b211 */ /* 0x004fc600078410ff */
[----:B------:R2:W-:Y:S01]  /*c7c0*/  @!P4 ST.E.64 [R4.64], R62 ;  /* 0x0000003e0400c985 */ /* 0x0005e2000c101b06 */
[----:B------:R-:W-:Y:S02]  /*c7d0*/  ISETP.GE.AND P4, PT, R242, c[0x0][0x3c8], PT ;  /* 0x0000f200f2007a0c */ /* 0x000fe40003f86270 */
[----:B------:R-:W-:-:S05]  /*c7e0*/  @!P3 LEA.HI.X R9, R245, R3, R23, 0x2, P2 ;  /* 0x00000003f509b211 */ /* 0x000fca00010f1417 */
[----:B------:R-:W-:Y:S01]  /*c7f0*/  @!P3 ST.E.64 [R8.64], R66 ;  /* 0x000000420800b985 */ /* 0x000fe2000c101b06 */
[----:B------:R-:W-:Y:S02]  /*c800*/  ISETP.GE.AND P3, PT, R241, c[0x0][0x3c8], PT ;  /* 0x0000f200f1007a0c */ /* 0x000fe40003f66270 */
[----:B-1----:R-:W-:-:S04]  /*c810*/  @!P0 LEA R6, P2, R243, R2, 0x2 ;  /* 0x00000002f3068211 */ /* 0x002fc800078410ff */
[----:B------:R-:W-:Y:S02]  /*c820*/  @!P0 LEA.HI.X R7, R243, R3, R21, 0x2, P2 ;  /* 0x00000003f3078211 */ /* 0x000fe400010f1415 */
[----:B------:R-:W-:Y:S02]  /*c830*/  ISETP.GE.AND P2, PT, R240, c[0x0][0x3c8], PT ;  /* 0x0000f200f0007a0c */ /* 0x000fe40003f46270 */
[----:B--2---:R-:W-:-:S04]  /*c840*/  @!P1 LEA R4, P5, R244, R2, 0x2 ;  /* 0x00000002f4049211 */ /* 0x004fc800078a10ff */
[----:B------:R-:W-:-:S05]  /*c850*/  @!P1 LEA.HI.X R5, R244, R3, R22, 0x2, P5 ;  /* 0x00000003f4059211 */ /* 0x000fca00028f1416 */
[----:B------:R1:W-:Y:S01]  /*c860*/  @!P1 ST.E.64 [R4.64], R70 ;  /* 0x0000004604009985 */ /* 0x0003e2000c101b06 */
[----:B------:R-:W-:-:S03]  /*c870*/  ISETP.GE.AND P1, PT, R239, c[0x0][0x3c8], PT ;  /* 0x0000f200ef007a0c */ /* 0x000fc60003f26270 */
[----:B------:R2:W-:Y:S01]  /*c880*/  @!P0 ST.E.64 [R6.64], R74 ;  /* 0x0000004a06008985 */ /* 0x0005e2000c101b06 */
[----:B------:R-:W-:Y:S02]  /*c890*/  ISETP.GE.AND P0, PT, R238, c[0x0][0x3c8], PT ;  /* 0x0000f200ee007a0c */ /* 0x000fe40003f06270 */
[----:B-1----:R-:W-:-:S04]  /*c8a0*/  @!P4 LEA R4, P5, R242, R2, 0x2 ;  /* 0x00000002f204c211 */ /* 0x002fc800078a10ff */
[----:B------:R-:W-:Y:S02]  /*c8b0*/  @!P4 LEA.HI.X R5, R242, R3, R20, 0x2, P5 ;  /* 0x00000003f205c211 */ /* 0x000fe400028f1414 */
[----:B----4-:R-:W-:-:S03]  /*c8c0*/  @!P3 LEA R10, P5, R241, R2, 0x2 ;  /* 0x00000002f10ab211 */ /* 0x010fc600078a10ff */
[----:B------:R1:W-:Y:S01]  /*c8d0*/  @!P4 ST.E.64 [R4.64], R78 ;  /* 0x0000004e0400c985 */ /* 0x0003e2000c101b06 */
[CC--:B------:R-:W-:Y:S02]  /*c8e0*/  @!P2 LEA R8, P4, R240.reuse, R2.reuse, 0x2 ;  /* 0x00000002f008a211 */ /* 0x0c0fe400078810ff */
[-C--:B------:R-:W-:Y:S02]  /*c8f0*/  @!P3 LEA.HI.X R11, R241, R3.reuse, R19, 0x2, P5 ;  /* 0x00000003f10bb211 */ /* 0x080fe400028f1413 */
[C---:B--2---:R-:W-:Y:S02]  /*c900*/  @!P1 LEA R6, P5, R239.reuse, R2, 0x2 ;  /* 0x00000002ef069211 */ /* 0x044fe400078a10ff */
[-C--:B------:R-:W-:Y:S01]  /*c910*/  @!P2 LEA.HI.X R9, R240, R3.reuse, R18, 0x2, P4 ;  /* 0x00000003f009a211 */ /* 0x080fe200020f1412 */
[----:B------:R2:W-:Y:S01]  /*c920*/  @!P3 ST.E.64 [R10.64], R82 ;  /* 0x000000520a00b985 */ /* 0x0005e2000c101b06 */
[----:B------:R-:W-:-:S03]  /*c930*/  @!P1 LEA.HI.X R7, R239, R3, R14, 0x2, P5 ;  /* 0x00000003ef079211 */ /* 0x000fc600028f140e */
[----:B------:R2:W-:Y:S04]  /*c940*/  @!P2 ST.E.64 [R8.64], R86 ;  /* 0x000000560800a985 */ /* 0x0005e8000c101b06 */
[----:B------:R2:W-:Y:S01]  /*c950*/  @!P1 ST.E.64 [R6.64], R90 ;  /* 0x0000005a06009985 */ /* 0x0005e2000c101b06 */
[----:B-1----:R-:W-:-:S04]  /*c960*/  @!P0 LEA R4, P4, R238, R2, 0x2 ;  /* 0x00000002ee048211 */ /* 0x002fc800078810ff */
[----:B------:R-:W-:-:S05]  /*c970*/  @!P0 LEA.HI.X R5, R238, R3, R13, 0x2, P4 ;  /* 0x00000003ee058211 */ /* 0x000fca00020f140d */
[----:B------:R2:W-:Y:S01]  /*c980*/  @!P0 ST.E.64 [R4.64], R94 ;  /* 0x0000005e04008985 */ /* 0x0005e2000c101b06 */
[----:B------:R-:W-:-:S13]  /*c990*/  ISETP.GE.AND P0, PT, R237, c[0x0][0x3c8], PT ;  /* 0x0000f200ed007a0c */ /* 0x000fda0003f06270 */
[----:B------:R-:W-:Y:S05]  /*c9a0*/  @P0 BRA `(.L_x_1062) ;  /* 0x000002c000000947 */ /* 0x000fea0003800000 */
[----:B------:R-:W-:-:S04]  /*c9b0*/  LEA R2, P0, R237, R2, 0x2 ;  /* 0x00000002ed027211 */ /* 0x000fc800078010ff */
[----:B------:R-:W-:-:S05]  /*c9c0*/  LEA.HI.X R3, R237, R3, R12, 0x2, P0 ;  /* 0x00000003ed037211 */ /* 0x000fca00000f140c */
[----:B------:R1:W-:Y:S01]  /*c9d0*/  ST.E.64 [R2.64], R98 ;  /* 0x0000006202007985 */ /* 0x0003e2000c101b06 */
[----:B------:R-:W-:Y:S05]  /*c9e0*/  BRA `(.L_x_1062) ;  /* 0x0000028000007947 */ /* 0x000fea0003800000 */
.L_x_1058:
[----:B------:R-:W1:Y:S02]  /*c9f0*/  S2R R3, SR_TID.X ;  /* 0x0000000000037919 */ /* 0x000e640000002100 */
[----:B-1----:R-:W-:-:S13]  /*ca00*/  ISETP.GT.AND P0, PT, R3, 0x7f, PT ;  /* 0x0000007f0300780c */ /* 0x002fda0003f04270 */
[----:B------:R-:W-:Y:S05]  /*ca10*/  @P0 BRA `(.L_x_1062) ;  /* 0x0000025000000947 */ /* 0x000fea0003800000 */
[----:B------:R-:W-:Y:S02]  /*ca20*/  MOV R2, c[0x0][0x4e8] ;  /* 0x00013a0000027a02 */ /* 0x000fe40000000f00 */
[----:B------:R-:W-:-:S03]  /*ca30*/  IADD3 R6, R229, R3, RZ ;  /* 0x00000003e5067210 */ /* 0x000fc60007ffe0ff */
[----:B------:R-:W-:-:S05]  /*ca40*/  IMAD R0, R2, c[0x0][0x388], RZ ;  /* 0x0000e20002007a24 */ /* 0x000fca00078e02ff */
[----:B------:R-:W-:-:S13]  /*ca50*/  ISETP.GE.AND P0, PT, R6, R0, PT ;  /* 0x000000000600720c */ /* 0x000fda0003f06270 */
[----:B------:R-:W-:Y:S05]  /*ca60*/  @P0 BRA `(.L_x_1062) ;  /* 0x0000020000000947 */ /* 0x000fea0003800000 */
[----:B------:R-:W-:Y:S01]  /*ca70*/  ISETP.NE.AND P0, PT, R2, 0x1, PT ;  /* 0x000000010200780c */ /* 0x000fe20003f05270 */
[----:B------:R-:W-:Y:S01]  /*ca80*/  IMAD.WIDE.U32 R2, R227, c[0x0][0x4d0], RZ ;  /* 0x00013400e3027a25 */ /* 0x000fe200078e00ff */
[----:B------:R-:W-:Y:S02]  /*ca90*/  SHF.R.S32.HI R0, RZ, 0x1f, R227 ;  /* 0x0000001fff007819 */ /* 0x000fe400000114e3 */
[----:B------:R-:W-:-:S03]  /*caa0*/  SHF.R.S32.HI R5, RZ, 0x1f, R226 ;  /* 0x0000001fff057819 */ /* 0x000fc600000114e2 */
[----:B------:R-:W-:Y:S02]  /*cab0*/  IMAD R0, R0, c[0x0][0x4d0], RZ ;  /* 0x0001340000007a24 */ /* 0x000fe400078e02ff */
[----:B------:R-:W-:Y:S02]  /*cac0*/  IMAD R5, R5, c[0x0][0x4d8], RZ ;  /* 0x0001360005057a24 */ /* 0x000fe400078e02ff */
[----:B------:R-:W-:Y:S01]  /*cad0*/  IMAD R4, R227, c[0x0][0x4d4], R0 ;  /* 0x00013500e3047a24 */ /* 0x000fe200078e0200 */
[----:B------:R-:W-:Y:S01]  /*cae0*/  MOV R0, R6 ;  /* 0x0000000600007202 */ /* 0x000fe20000000f00 */
[----:B------:R-:W-:-:S03]  /*caf0*/  @P0 IMAD.HI.U32 R7, R6, c[0x0][0x4ec], RZ ;  /* 0x00013b0006070a27 */ /* 0x000fc600078e00ff */
[----:B------:R-:W-:Y:S02]  /*cb00*/  IADD3 R3, R3, R4, RZ ;  /* 0x0000000403037210 */ /* 0x000fe40007ffe0ff */
[----:B------:R-:W-:Y:S01]  /*cb10*/  @P0 SHF.R.U32.HI R0, RZ, c[0x0][0x4f0], R7 ;  /* 0x00013c00ff000a19 */ /* 0x000fe20000011607 */
[C---:B------:R-:W-:Y:S01]  /*cb20*/  IMAD R7, R226.reuse, c[0x0][0x4dc], R5 ;  /* 0x00013700e2077a24 */ /* 0x040fe200078e0205 */
[----:B------:R-:W-:Y:S01]  /*cb30*/  SHF.R.S32.HI R4, RZ, 0x1f, R228 ;  /* 0x0000001fff047819 */ /* 0x000fe200000114e4 */
[----:B------:R-:W-:Y:S01]  /*cb40*/  IMAD.WIDE.U32 R2, R226, c[0x0][0x4d8], R2 ;  /* 0x00013600e2027a25 */ /* 0x000fe200078e0002 */
[----:B------:R-:W-:-:S04]  /*cb50*/  IADD3 R5, -R0, RZ, RZ ;  /* 0x000000ff00057210 */ /* 0x000fc80007ffe1ff */
[----:B------:R-:W-:Y:S01]  /*cb60*/  IADD3 R3, R3, R7, RZ ;  /* 0x0000000703037210 */ /* 0x000fe20007ffe0ff */
[----:B------:R-:W-:Y:S02]  /*cb70*/  IMAD R7, R4, c[0x0][0x4e0], RZ ;  /* 0x0001380004077a24 */ /* 0x000fe400078e02ff */
[----:B------:R-:W-:Y:S02]  /*cb80*/  IMAD R4, R5, c[0x0][0x4e8], R6 ;  /* 0x00013a0005047a24 */ /* 0x000fe400078e0206 */
[----:B------:R-:W-:-:S03]  /*cb90*/  IMAD.WIDE.U32 R2, R228, c[0x0][0x4e0], R2 ;  /* 0x00013800e4027a25 */ /* 0x000fc600078e0002 */
[----:B------:R-:W-:Y:S01]  /*cba0*/  SHF.R.S32.HI R5, RZ, 0x1f, R4 ;  /* 0x0000001fff057819 */ /* 0x000fe20000011404 */
[----:B------:R-:W-:Y:S01]  /*cbb0*/  IMAD R6, R228, c[0x0][0x4e4], R7 ;  /* 0x00013900e4067a24 */ /* 0x000fe200078e0207 */
[----:B------:R-:W-:Y:S02]  /*cbc0*/  SHF.R.S32.HI R7, RZ, 0x1f, R0 ;  /* 0x0000001fff077819 */ /* 0x000fe40000011400 */
[----:B------:R-:W-:Y:S01]  /*cbd0*/  IADD3 R2, P0, R0, R2, RZ ;  /* 0x0000000200027210 */ /* 0x000fe20007f1e0ff */
[----:B------:R-:W-:-:S03]  /*cbe0*/  IMAD R0, R5, c[0x0][0x4c8], RZ ;  /* 0x0001320005007a24 */ /* 0x000fc600078e02ff */
[----:B------:R-:W-:Y:S01]  /*cbf0*/  IADD3.X R3, R7, R3, R6, P0, !PT ;  /* 0x0000000307037210 */ /* 0x000fe200007fe406 */
[----:B------:R-:W-:-:S04]  /*cc00*/  IMAD R0, R4, c[0x0][0x4cc], R0 ;  /* 0x0001330004007a24 */ /* 0x000fc800078e0200 */
[----:B------:R-:W-:-:S05]  /*cc10*/  IMAD.WIDE.U32 R2, R4, c[0x0][0x4c8], R2 ;  /* 0x0001320004027a25 */ /* 0x000fca00078e0002 */
[----:B------:R-:W-:Y:S02]  /*cc20*/  IADD3 R0, R3, R0, RZ ;  /* 0x0000000003007210 */ /* 0x000fe40007ffe0ff */
[----:B------:R-:W-:-:S04]  /*cc30*/  LEA R4, P0, R2, c[0x0][0x4a8], 0x2 ;  /* 0x00012a0002047a11 */ /* 0x000fc800078010ff */
[----:B------:R-:W-:Y:S02]  /*cc40*/  LEA.HI.X R5, R2, c[0x0][0x4ac], R0, 0x2, P0 ;  /* 0x00012b0002057a11 */ /* 0x000fe400000f1400 */
[----:B------:R-:W-:-:S05]  /*cc50*/  MOV R0, 0xff800000 ;  /* 0xff80000000007802 */ /* 0x000fca0000000f00 */
[----:B------:R1:W-:Y:S02]  /*cc60*/  STG.E [R4.64], R0 ;  /* 0x0000000004007986 */ /* 0x0003e4000c101906 */
.L_x_1062:
[----:B------:R-:W-:Y:S05]  /*cc70*/  BSYNC B1 ;  /* 0x0000000000017941 */ /* 0x000fea0003800000 */
.L_x_1057:
[----:B-12---:R-:W2:Y:S02]  /*cc80*/  LDL R0, [R1+0x4] ;  /* 0x0000040001007983 */ /* 0x006ea40000100800 */
[----:B--2---:R-:W-:-:S13]  /*cc90*/  ISETP.NE.AND P0, PT, R0, RZ, PT ;  /* 0x000000ff0000720c */ /* 0x004fda0003f05270 */
[----:B------:R-:W-:Y:S01]  /*cca0*/  @P0 WARPSYNC 0xffffffff ;  /* 0xffffffff00000948 */ /* 0x000fe20003800000 */
[----:B------:R-:W-:Y:S06]  /*ccb0*/  @P0 BAR.SYNC.DEFER_BLOCKING 0x5, 0x100 ;  /* 0x0144000000000b1d */ /* 0x000fec0000010000 */
[----:B------:R-:W1:Y:S04]  /*ccc0*/  @P0 LDS R236, [0x18100] ;  /* 0x01810000ffec0984 */ /* 0x000e680000000800 */
[----:B------:R-:W-:Y:S06]  /*ccd0*/  @P0 BAR.ARV 0x4, 0x100 ;  /* 0x0104000000000b1d */ /* 0x000fec0000002000 */
[----:B------:R-:W-:Y:S05]  /*cce0*/  @P0 BRA `(.L_x_1063) ;  /* 0x0000007000000947 */ /* 0x000fea0003800000 */
[----:B------:R-:W-:Y:S05]  /*ccf0*/  BRA.DIV ~URZ, `(.L_x_1064) ;  /* 0x00001cb27f007947 */ /* 0x000fea000b800000 */
[----:B------:R2:W4:Y:S02]  /*cd00*/  SHFL.IDX PT, R0, R17, RZ, 0x1f ;  /* 0x00001fff11007589 */ /* 0x00052400000e0000 */
.L_x_1089:
[----:B------:R-:W-:Y:S01]  /*cd10*/  WARPSYNC 0xffffffff ;  /* 0xffffffff00007948 */ /* 0x000fe20003800000 */
[----:B------:R-:W-:Y:S01]  /*cd20*/  BAR.SYNC.DEFER_BLOCKING 0x4, 0x100 ;  /* 0x0104000000007b1d */ /* 0x000fe20000010000 */
[----:B-1--4-:R-:W-:-:S05]  /*cd30*/  MOV R236, R0 ;  /* 0x0000000000ec7202 */ /* 0x012fca0000000f00 */
[----:B------:R1:W-:Y:S04]  /*cd40*/  @!P6 STS [0x18100], R17 ;  /* 0x01810011ff00e388 */ /* 0x0003e80000000800 */
[----:B------:R-:W-:Y:S06]  /*cd50*/  BAR.ARV 0x5, 0x100 ;  /* 0x0144000000007b1d */ /* 0x000fec0000002000 */
.L_x_1063:
[----:B-1----:R-:W-:-:S13]  /*cd60*/  ISETP.GE.AND P0, PT, R236, c[0x0][0x538], PT ;  /* 0x00014e00ec007a0c */ /* 0x002fda0003f06270 */
[----:B--2345:R-:W-:Y:S01]  /*cd70*/  @P0 CALL.REL.NOINC `(.L_x_1065) ;  /* 0x0000001000000944 */ /* 0x03cfe20003c00000 */
[----:B------:R-:W-:Y:S05]  /*cd80*/  BRA `(.L_x_1066) ;  /* 0xffff3b9000007947 */ /* 0x000fea000383ffff */
.L_x_1065:
[----:B------:R-:W-:Y:S05]  /*cd90*/  EXIT ;  /* 0x000000000000794d */ /* 0x000fea0003800000 */
.L_x_1015:
[----:B------:R-:W-:Y:S01]  /*cda0*/  IMAD.MOV.U32 R0, RZ, RZ, R9 ;  /* 0x000000ffff007224 */ /* 0x000fe200078e0009 */
[----:B------:R-:W-:Y:S01]  /*cdb0*/  MOV R192, RZ ;  /* 0x000000ff00c07202 */ /* 0x000fe20000000f00 */
[----:B------:R-:W-:Y:S01]  /*cdc0*/  IMAD.MOV.U32 R3, RZ, RZ, 0x181f ;  /* 0x0000181fff037424 */ /* 0x000fe200078e00ff */
[----:B------:R-:W-:Y:S02]  /*cdd0*/  MOV R2, 0xcdf0 ;  /* 0x0000cdf000027802 */ /* 0x000fe40000000f00 */
[----:B-----5:R-:W-:Y:S05]  /*cde0*/  CALL.REL.NOINC `($__internal_17_$__cuda_sm70_shflsync_idx_p) ;  /* 0x00001c8000007944 */ /* 0x020fea0003c00000 */
[----:B------:R-:W-:Y:S01]  /*cdf0*/  MOV R8, R0 ;  /* 0x0000000000087202 */ /* 0x000fe20000000f00 */
[----:B------:R-:W-:Y:S05]  /*ce00*/  BRA `(.L_x_1067) ;  /* 0xffff47b000007947 */ /* 0x000fea000383ffff */
.L_x_1016:
[----:B------:R-:W-:Y:S01]  /*ce10*/  IMAD.MOV.U32 R0, RZ, RZ, R11 ;  /* 0x000000ffff007224 */ /* 0x000fe200078e000b */
[----:B------:R-:W-:Y:S01]  /*ce20*/  MOV R192, RZ ;  /* 0x000000ff00c07202 */ /* 0x000fe20000000f00 */
[----:B------:R-:W-:Y:S01]  /*ce30*/  IMAD.MOV.U32 R3, RZ, RZ, 0x181f ;  /* 0x0000181fff037424 */ /* 0x000fe200078e00ff */
[----:B------:R-:W-:Y:S02]  /*ce40*/  MOV R2, 0xce60 ;  /* 0x0000ce6000027802 */ /* 0x000fe40000000f00 */
[----:B-12--5:R-:W-:Y:S05]  /*ce50*/  CALL.REL.NOINC `($__internal_17_$__cuda_sm70_shflsync_idx_p) ;  /* 0x00001c1000007944 */ /* 0x026fea0003c00000 */
[----:B------:R-:W-:Y:S05]  /*ce60*/  BRA `(.L_x_1068) ;  /* 0xffff477000007947 */ /* 0x000fea000383ffff */
.L_x_1019:
[----:B----4-:R-:W-:Y:S01]  /*ce70*/  IMAD.MOV.U32 R0, RZ, RZ, R9 ;  /* 0x000000ffff007224 */ /* 0x010fe200078e0009 */
[----:B------:R-:W-:Y:S01]  /*ce80*/  MOV R192, 0x1 ;  /* 0x0000000100c07802 */ /* 0x000fe20000000f00 */
[----:B--2---:R-:W-:Y:S01]  /*ce90*/  IMAD.MOV.U32 R3, RZ, RZ, 0x181f ;  /* 0x0000181fff037424 */ /* 0x004fe200078e00ff */
[----:B------:R-:W-:-:S02]  /*cea0*/  MOV R2, 0xcec0 ;  /* 0x0000cec000027802 */ /* 0x000fc40000000f00 */
[----:B-1-3-5:R-:W-:Y:S05]  /*ceb0*/  CALL.REL.NOINC `($__internal_17_$__cuda_sm70_shflsync_idx_p) ;  /* 0x00001bb000007944 */ /* 0x02afea0003c00000 */
[----:B------:R-:W-:Y:S01]  /*cec0*/  IMAD.MOV.U32 R8, RZ, RZ, R0 ;  /* 0x000000ffff087224 */ /* 0x000fe200078e0000 */
[----:B------:R-:W-:Y:S01]  /*ced0*/  MOV R192, 0x1 ;  /* 0x0000000100c07802 */ /* 0x000fe20000000f00 */
[----:B------:R-:W-:Y:S01]  /*cee0*/  IMAD.MOV.U32 R0, RZ, RZ, R11 ;  /* 0x000000ffff007224 */ /* 0x000fe200078e000b */
[----:B------:R-:W-:-:S02]  /*cef0*/  MOV R3, 0x181f ;  /* 0x0000181f00037802 */ /* 0x000fc40000000f00 */
[----:B------:R-:W-:Y:S02]  /*cf00*/  MOV R2, 0xcf20 ;  /* 0x0000cf2000027802 */ /* 0x000fe40000000f00 */
[----:B------:R-:W-:Y:S05]  /*cf10*/  CALL.REL.NOINC `($__internal_17_$__cuda_sm70_shflsync_idx_p) ;  /* 0x00001b5000007944 */ /* 0x000fea0003c00000 */
[----:B------:R-:W-:Y:S05]  /*cf20*/  BRA `(.L_x_1069) ;  /* 0xffff484000007947 */ /* 0x000fea000383ffff */
.L_x_1022:
[----:B----4-:R-:W-:Y:S01]  /*cf30*/  IMAD.MOV.U32 R0, RZ, RZ, R9 ;  /* 0x000000ffff007224 */ /* 0x010fe200078e0009 */
[----:B------:R-:W-:Y:S01]  /*cf40*/  MOV R192, 0x2 ;  /* 0x0000000200c07802 */ /* 0x000fe20000000f00 */
[----:B-1----:R-:W-:Y:S01]  /*cf50*/  IMAD.MOV.U32 R3, RZ, RZ, 0x181f ;  /* 0x0000181fff037424 */ /* 0x002fe200078e00ff */
[----:B------:R-:W-:Y:S02]  /*cf60*/  MOV R2, 0xcf80 ;  /* 0x0000cf8000027802 */ /* 0x000fe40000000f00 */
[----:B--23-5:R-:W-:Y:S05]  /*cf70*/  CALL.REL.NOINC `($__internal_17_$__cuda_sm70_shflsync_idx_p) ;  /* 0x00001af000007944 */ /* 0x02cfea0003c00000 */
[----:B------:R-:W-:Y:S01]  /*cf80*/  MOV R8, R0 ;  /* 0x0000000000087202 */ /* 0x000fe20000000f00 */
[----:B------:R-:W-:Y:S05]  /*cf90*/  BRA `(.L_x_1070) ;  /* 0xffff493000007947 */ /* 0x000fea000383ffff */
.L_x_1023:
[----:B----4-:R-:W-:Y:S01]  /*cfa0*/  IMAD.MOV.U32 R0, RZ, RZ, R11 ;  /* 0x000000ffff007224 */ /* 0x010fe200078e000b */
[----:B------:R-:W-:Y:S01]  /*cfb0*/  MOV R192, 0x2 ;  /* 0x0000000200c07802 */ /* 0x000fe20000000f00 */
[----:B------:R-:W-:Y:S01]  /*cfc0*/  IMAD.MOV.U32 R3, RZ, RZ, 0x181f ;  /* 0x0000181fff037424 */ /* 0x000fe200078e00ff */
[----:B------:R-:W-:Y:S02]  /*cfd0*/  MOV R2, 0xcff0 ;  /* 0x0000cff000027802 */ /* 0x000fe40000000f00 */
[----:B-123-5:R-:W-:Y:S05]  /*cfe0*/  CALL.REL.NOINC `($__internal_17_$__cuda_sm70_shflsync_idx_p) ;  /* 0x00001a8000007944 */ /* 0x02efea0003c00000 */
[----:B------:R-:W-:Y:S05]  /*cff0*/  BRA `(.L_x_1071) ;  /* 0xffff48f000007947 */ /* 0x000fea000383ffff */
.L_x_1026:
[----:B-1----:R-:W-:Y:S01]  /*d000*/  IMAD.MOV.U32 R0, RZ, RZ, R9 ;  /* 0x000000ffff007224 */ /* 0x002fe200078e0009 */
[----:B------:R-:W-:Y:S01]  /*d010*/  MOV R192, 0x3 ;  /* 0x0000000300c07802 */ /* 0x000fe20000000f00 */
[----:B------:R-:W-:Y:S01]  /*d020*/  IMAD.MOV.U32 R3, RZ, RZ, 0x181f ;  /* 0x0000181fff037424 */ /* 0x000fe200078e00ff */
[----:B------:R-:W-:-:S02]  /*d030*/  MOV R2, 0xd050 ;  /* 0x0000d05000027802 */ /* 0x000fc40000000f00 */
[----:B--2345:R-:W-:Y:S05]  /*d040*/  CALL.REL.NOINC `($__internal_17_$__cuda_sm70_shflsync_idx_p) ;  /* 0x00001a2000007944 */ /* 0x03cfea0003c00000 */
[----:B------:R-:W-:Y:S01]  /*d050*/  IMAD.MOV.U32 R8, RZ, RZ, R0 ;  /* 0x000000ffff087224 */ /* 0x000fe200078e0000 */
[----:B------:R-:W-:Y:S01]  /*d060*/  MOV R192, 0x3 ;  /* 0x0000000300c07802 */ /* 0x000fe20000000f00 */
[----:B------:R-:W-:Y:S01]  /*d070*/  IMAD.MOV.U32 R0, RZ, RZ, R11 ;  /* 0x000000ffff007224 */ /* 0x000fe200078e000b */
[----:B------:R-:W-:-:S02]  /*d080*/  MOV R3, 0x181f ;  /* 0x0000181f00037802 */ /* 0x000fc40000000f00 */
[----:B------:R-:W-:Y:S02]  /*d090*/  MOV R2, 0xd0b0 ;  /* 0x0000d0b000027802 */ /* 0x000fe40000000f00 */
[----:B------:R-:W-:Y:S05]  /*d0a0*/  CALL.REL.NOINC `($__internal_17_$__cuda_sm70_shflsync_idx_p) ;  /* 0x000019c000007944 */ /* 0x000fea0003c00000 */
[----:B------:R-:W-:Y:S05]  /*d0b0*/  BRA `(.L_x_1072) ;  /* 0xffff49a000007947 */ /* 0x000fea000383ffff */
.L_x_1029:
[----:B------:R-:W-:Y:S01]  /*d0c0*/  IMAD.MOV.U32 R0, RZ, RZ, R5 ;  /* 0x000000ffff007224 */ /* 0x000fe200078e0005 */
[----:B------:R-:W-:Y:S01]  /*d0d0*/  MOV R192, RZ ;  /* 0x000000ff00c07202 */ /* 0x000fe20000000f00 */
[----:B------:R-:W-:Y:S01]  /*d0e0*/  IMAD.MOV.U32 R3, RZ, RZ, 0x181f ;  /* 0x0000181fff037424 */ /* 0x000fe200078e00ff */
[----:B------:R-:W-:Y:S02]  /*d0f0*/  MOV R2, 0xd110 ;  /* 0x0000d11000027802 */ /* 0x000fe40000000f00 */
[----:B------:R-:W-:Y:S05]  /*d100*/  CALL.REL.NOINC `($__internal_17_$__cuda_sm70_shflsync_idx_p) ;  /* 0x0000196000007944 */ /* 0x000fea0003c00000 */
[----:B------:R-:W-:Y:S01]  /*d110*/  MOV R4, R0 ;  /* 0x0000000000047202 */ /* 0x000fe20000000f00 */
[----:B------:R-:W-:Y:S05]  /*d120*/  BRA `(.L_x_1073) ;  /* 0xffff5fe000007947 */ /* 0x000fea000383ffff */
.L_x_1030:
[----:B------:R-:W-:Y:S01]  /*d130*/  IMAD.MOV.U32 R0, RZ, RZ, R12 ;  /* 0x000000ffff007224 */ /* 0x000fe200078e000c */
[----:B------:R-:W-:Y:S01]  /*d140*/  MOV R192, RZ ;  /* 0x000000ff00c07202 */ /* 0x000fe20000000f00 */
[----:B------:R-:W-:Y:S01]  /*d150*/  IMAD.MOV.U32 R3, RZ, RZ, 0x181f ;  /* 0x0000181fff037424 */ /* 0x000fe200078e00ff */
[----:B------:R-:W-:Y:S02]  /*d160*/  MOV R2, 0xd180 ;  /* 0x0000d18000027802 */ /* 0x000fe40000000f00 */
[----:B-12---:R-:W-:Y:S05]  /*d170*/  CALL.REL.NOINC `($__internal_17_$__cuda_sm70_shflsync_idx_p) ;  /* 0x000018f000007944 */ /* 0x006fea0003c00000 */
[C---:B------:R-:W-:Y:S01]  /*d180*/  IADD3 R8, P0, R0.reuse, R106, RZ ;  /* 0x0000006a00087210 */ /* 0x040fe20007f1e0ff */
[----:B------:R-:W-:Y:S01]  /*d190*/  IMAD.MOV.U32 R192, RZ, RZ, 0x1 ;  /* 0x00000001ffc07424 */ /* 0x000fe200078e00ff */
[----:B------:R-:W-:Y:S02]  /*d1a0*/  IADD3 R6, P6, R0, R107, RZ ;  /* 0x0000006b00067210 */ /* 0x000fe40007fde0ff */
[----:B------:R-:W-:Y:S01]  /*d1b0*/  ISETP.GE.AND P5, PT, R196, c[0x0][0x1d4], PT ;  /* 0x00007500c4007a0c */ /* 0x000fe20003fa6270 */
[----:B------:R-:W-:Y:S01]  /*d1c0*/  IMAD.X R9, R4, 0x1, R101, P0 ;  /* 0x0000000104097824 */ /* 0x000fe200000e0665 */
[----:B------:R-:W-:Y:S01]  /*d1d0*/  ISETP.GE.AND P2, PT, R208, c[0x0][0x1d4], PT ;  /* 0x00007500d0007a0c */ /* 0x000fe20003f46270 */
[----:B------:R-:W-:Y:S01]  /*d1e0*/  IMAD.X R7, R4, 0x1, R103, P6 ;  /* 0x0000000104077824 */ /* 0x000fe200030e0667 */
[----:B------:R-:W-:-:S02]  /*d1f0*/  ISETP.GE.AND P0, PT, R207, c[0x0][0x1d4], PT ;  /* 0x00007500cf007a0c */ /* 0x000fc40003f06270 */
[----:B------:R-:W-:Y:S01]  /*d200*/  IADD3 R2, P6, R0, R108, RZ ;  /* 0x0000006c00027210 */ /* 0x000fe20007fde0ff */
[----:B------:R-:W-:Y:S01]  /*d210*/  IMAD.MOV.U32 R0, RZ, RZ, R5 ;  /* 0x000000ffff007224 */ /* 0x000fe200078e0005 */
        /* <DEDUP_REMOVED lines=12> */
[----:B-1----:R-:W-:Y:S05]  /*d2e0*/  CALL.REL.NOINC `($__internal_17_$__cuda_sm70_shflsync_idx_p) ;  /* 0x0000178000007944 */ /* 0x002fea0003c00000 */
[----:B------:R-:W-:Y:S01]  /*d2f0*/  IMAD.MOV.U32 R4, RZ, RZ, R0 ;  /* 0x000000ffff047224 */ /* 0x000fe200078e0000 */
[----:B------:R-:W-:Y:S01]  /*d300*/  MOV R192, 0x1 ;  /* 0x0000000100c07802 */ /* 0x000fe20000000f00 */
[----:B------:R-:W-:Y:S01]  /*d310*/  IMAD.MOV.U32 R0, RZ, RZ, R12 ;  /* 0x000000ffff007224 */ /* 0x000fe200078e000c */
[----:B------:R-:W-:-:S02]  /*d320*/  MOV R3, 0x181f ;  /* 0x0000181f00037802 */ /* 0x000fc40000000f00 */
[----:B------:R-:W-:Y:S02]  /*d330*/  MOV R2, 0xd350 ;  /* 0x0000d35000027802 */ /* 0x000fe40000000f00 */
[----:B------:R-:W-:Y:S05]  /*d340*/  CALL.REL.NOINC `($__internal_17_$__cuda_sm70_shflsync_idx_p) ;  /* 0x0000172000007944 */ /* 0x000fea0003c00000 */
[----:B------:R-:W-:Y:S05]  /*d350*/  BRA `(.L_x_1074) ;  /* 0xffff5f0000007947 */ /* 0x000fea000383ffff */
.L_x_1031:
[----:B------:R-:W-:Y:S01]  /*d360*/  IMAD.MOV.U32 R0, RZ, RZ, R4 ;  /* 0x000000ffff007224 */ /* 0x000fe200078e0004 */
[----:B------:R-:W-:Y:S01]  /*d370*/  MOV R192, RZ ;  /* 0x000000ff00c07202 */ /* 0x000fe20000000f00 */
[----:B------:R-:W-:Y:S01]  /*d380*/  IMAD.MOV.U32 R3, RZ, RZ, 0x1c1f ;  /* 0x00001c1fff037424 */ /* 0x000fe200078e00ff */
[----:B------:R-:W-:Y:S02]  /*d390*/  MOV R2, 0xd3b0 ;  /* 0x0000d3b000027802 */ /* 0x000fe40000000f00 */
[----:B------:R-:W-:Y:S05]  /*d3a0*/  CALL.REL.NOINC `($__internal_17_$__cuda_sm70_shflsync_idx_p) ;  /* 0x000016c000007944 */ /* 0x000fea0003c00000 */
[----:B------:R-:W-:Y:S05]  /*d3b0*/  BRA `(.L_x_1075) ;  /* 0xffff60e000007947 */ /* 0x000fea000383ffff */
.L_x_1032:
[----:B------:R-:W-:Y:S01]  /*d3c0*/  IMAD.MOV.U32 R0, RZ, RZ, R4 ;  /* 0x000000ffff007224 */ /* 0x000fe200078e0004 */
[----:B------:R-:W-:Y:S01]  /*d3d0*/  MOV R192, 0x1 ;  /* 0x0000000100c07802 */ /* 0x000fe20000000f00 */
[----:B------:R-:W-:Y:S01]  /*d3e0*/  IMAD.MOV.U32 R3, RZ, RZ, 0x1c1f ;  /* 0x00001c1fff037424 */ /* 0x000fe200078e00ff */
[----:B------:R-:W-:Y:S02]  /*d3f0*/  MOV R2, 0xd410 ;  /* 0x0000d41000027802 */ /* 0x000fe40000000f00 */
[----:B-1----:R-:W-:Y:S05]  /*d400*/  CALL.REL.NOINC `($__internal_17_$__cuda_sm70_shflsync_idx_p) ;  /* 0x0000166000007944 */ /* 0x002fea0003c00000 */
[----:B------:R-:W-:Y:S01]  /*d410*/  IMAD.IADD R0, R5, 0x1, R0 ;  /* 0x0000000105007824 */ /* 0x000fe200078e0200 */
[----:B------:R-:W-:Y:S02]  /*d420*/  FMNMX.FTZ R125, R7, R8, !PT ;  /* 0x00000008077d7209 */ /* 0x000fe40007810000 */
[----:B------:R-:W-:Y:S02]  /*d430*/  MOV R2, 0xd850 ;  /* 0x0000d85000027802 */ /* 0x000fe40000000f00 */
[----:B------:R-:W-:-:S02]  /*d440*/  IMNMX R0, R6, R0, PT ;  /* 0x0000000006007217 */ /* 0x000fc40003800200 */
[----:B------:R-:W-:Y:S02]  /*d450*/  FMNMX.FTZ R125, R10, R125, !PT ;  /* 0x0000007d0a7d7209 */ /* 0x000fe40007810000 */
[C---:B------:R-:W-:Y:S02]  /*d460*/  ISETP.GT.AND P5, PT, R0.reuse, RZ, PT ;  /* 0x000000ff0000720c */ /* 0x040fe40003fa4270 */
[C---:B------:R-:W-:Y:S02]  /*d470*/  ISETP.GT.AND P2, PT, R0.reuse, 0x1, PT ;  /* 0x000000010000780c */ /* 0x040fe40003f44270 */
[----:B------:R-:W-:Y:S02]  /*d480*/  ISETP.GT.AND P0, PT, R0, 0x8, PT ;  /* 0x000000080000780c */ /* 0x000fe40003f04270 */
[----:B------:R-:W-:Y:S02]  /*d490*/  FSEL R4, R42, -INF , P5 ;  /* 0xff8000002a047808 */ /* 0x000fe40002800000 */
[----:B------:R-:W-:-:S02]  /*d4a0*/  FSEL R5, R43, -INF , P2 ;  /* 0xff8000002b057808 */ /* 0x000fc40001000000 */
[----:B------:R-:W-:Y:S02]  /*d4b0*/  ISETP.GT.AND P2, PT, R0, 0x9, PT ;  /* 0x000000090000780c */ /* 0x000fe40003f44270 */
[----:B------:R-:W-:Y:S02]  /*d4c0*/  FSEL R6, R38, -INF , P0 ;  /* 0xff80000026067808 */ /* 0x000fe40000000000 */
[----:B------:R-:W-:Y:S02]  /*d4d0*/  FMNMX.FTZ R3, R4, R5, !PT ;  /* 0x0000000504037209 */ /* 0x000fe40007810000 */
[----:B------:R-:W-:Y:S02]  /*d4e0*/  FSEL R9, R39, -INF , P2 ;  /* 0xff80000027097808 */ /* 0x000fe40001000000 */
[----:B------:R-:W-:Y:S02]  /*d4f0*/  FMNMX.FTZ R125, R11, R125, !PT ;  /* 0x0000007d0b7d7209 */ /* 0x000fe40007810000 */
        /* <DEDUP_REMOVED lines=32> */
[----:B------:R-:W-:Y:S02]  /*d700*/  ISETP.GT.AND P2, PT, R0, 0x30, PT ;  /* 0x000000300000780c */ /* 0x000fe40003f44270 */
        /* <DEDUP_REMOVED lines=10> */
[----:B------:R-:W-:Y:S01]  /*d7b0*/  ISETP.GT.AND P0, PT, R0, 0x39, PT ;  /* 0x000000390000780c */ /* 0x000fe20003f04270 */
[----:B------:R-:W-:Y:S01]  /*d7c0*/  IMAD.MOV.U32 R0, RZ, RZ, 0x2 ;  /* 0x00000002ff007424 */ /* 0x000fe200078e00ff */
[----:B------:R-:W-:Y:S02]  /*d7d0*/  FSEL R126, R46, -INF , P2 ;  /* 0xff8000002e7e7808 */ /* 0x000fe40001000000 */
[----:B------:R-:W-:Y:S02]  /*d7e0*/  FMNMX.FTZ R12, R156, R12, !PT ;  /* 0x0000000c9c0c7209 */ /* 0x000fe40007810000 */
[----:B------:R-:W-:Y:S02]  /*d7f0*/  FMNMX.FTZ R125, R158, R125, !PT ;  /* 0x0000007d9e7d7209 */ /* 0x000fe40007810000 */
[----:B------:R-:W-:Y:S02]  /*d800*/  FSEL R127, R47, -INF , P0 ;  /* 0xff8000002f7f7808 */ /* 0x000fe40000000000 */
[----:B------:R-:W-:Y:S01]  /*d810*/  FMNMX.FTZ R12, R126, R12, !PT ;  /* 0x0000000c7e0c7209 */ /* 0x000fe20007810000 */
[----:B------:R-:W-:-:S03]  /*d820*/  IMAD.MOV.U32 R124, RZ, RZ, R125 ;  /* 0x000000ffff7c7224 */ /* 0x000fc600078e007d */
[----:B------:R-:W-:Y:S02]  /*d830*/  FMNMX.FTZ R12, R127, R12, !PT ;  /* 0x0000000c7f0c7209 */ /* 0x000fe40007810000 */
[----:B------:R-:W-:Y:S05]  /*d840*/  CALL.REL.NOINC `($__internal_16_$__cuda_sm70_shflsync_bfly_p) ;  /* 0x000011c000007944 */ /* 0x000fea0003c00000 */
[----:B------:R-:W-:Y:S01]  /*d850*/  FMNMX.FTZ R125, R125, R0, !PT ;  /* 0x000000007d7d7209 */ /* 0x000fe20007810000 */
[----:B------:R-:W-:Y:S01]  /*d860*/  IMAD.MOV.U32 R0, RZ, RZ, 0x1 ;  /* 0x00000001ff007424 */ /* 0x000fe200078e00ff */
[----:B------:R-:W-:-:S03]  /*d870*/  MOV R2, 0xd8a0 ;  /* 0x0000d8a000027802 */ /* 0x000fc60000000f00 */
[----:B------:R-:W-:Y:S02]  /*d880*/  IMAD.MOV.U32 R124, RZ, RZ, R125 ;  /* 0x000000ffff7c7224 */ /* 0x000fe400078e007d */
[----:B------:R-:W-:Y:S05]  /*d890*/  CALL.REL.NOINC `($__internal_16_$__cuda_sm70_shflsync_bfly_p) ;  /* 0x0000117000007944 */ /* 0x000fea0003c00000 */
[----:B------:R-:W-:Y:S01]  /*d8a0*/  FMNMX.FTZ R125, R125, R0, !PT ;  /* 0x000000007d7d7209 */ /* 0x000fe20007810000 */
[----:B------:R-:W-:Y:S01]  /*d8b0*/  IMAD.MOV.U32 R124, RZ, RZ, R12 ;  /* 0x000000ffff7c7224 */ /* 0x000fe200078e000c */
[----:B------:R-:W-:Y:S01]  /*d8c0*/  MOV R2, 0xd8f0 ;  /* 0x0000d8f000027802 */ /* 0x000fe20000000f00 */
[----:B------:R-:W-:Y:S02]  /*d8d0*/  IMAD.MOV.U32 R0, RZ, RZ, 0x2 ;  /* 0x00000002ff007424 */ /* 0x000fe400078e00ff */
[----:B------:R-:W-:Y:S05]  /*d8e0*/  CALL.REL.NOINC `($__internal_16_$__cuda_sm70_shflsync_bfly_p) ;  /* 0x0000112000007944 */ /* 0x000fea0003c00000 */
[----:B------:R-:W-:Y:S01]  /*d8f0*/  FMNMX.FTZ R12, R12, R0, !PT ;  /* 0x000000000c0c7209 */ /* 0x000fe20007810000 */
[----:B------:R-:W-:Y:S01]  /*d900*/  IMAD.MOV.U32 R0, RZ, RZ, 0x1 ;  /* 0x00000001ff007424 */ /* 0x000fe200078e00ff */
[----:B------:R-:W-:-:S03]  /*d910*/  MOV R2, 0xd940 ;  /* 0x0000d94000027802 */ /* 0x000fc60000000f00 */
[----:B------:R-:W-:Y:S02]  /*d920*/  IMAD.MOV.U32 R124, RZ, RZ, R12 ;  /* 0x000000ffff7c7224 */ /* 0x000fe400078e000c */
[----:B------:R-:W-:Y:S05]  /*d930*/  CALL.REL.NOINC `($__internal_16_$__cuda_sm70_shflsync_bfly_p) ;  /* 0x000010d000007944 */ /* 0x000fea0003c00000 */
[----:B------:R-:W-:Y:S01]  /*d940*/  MOV R3, R0 ;  /* 0x0000000000037202 */ /* 0x000fe20000000f00 */
[----:B------:R-:W-:Y:S05]  /*d950*/  BRA `(.L_x_1076) ;  /* 0xffff61f000007947 */ /* 0x000fea000383ffff */
.L_x_1036:
[----:B------:R-:W-:Y:S01]  /*d960*/  MOV R192, RZ ;  /* 0x000000ff00c07202 */ /* 0x000fe20000000f00 */
[----:B------:R-:W-:Y:S01]  /*d970*/  IMAD.MOV.U32 R0, RZ, RZ, R5 ;  /* 0x000000ffff007224 */ /* 0x000fe200078e0005 */
[----:B------:R-:W-:Y:S01]  /*d980*/  MOV R2, 0xd9b0 ;  /* 0x0000d9b000027802 */ /* 0x000fe20000000f00 */
[----:B------:R-:W-:Y:S02]  /*d990*/  IMAD.MOV.U32 R3, RZ, RZ, 0x181f ;  /* 0x0000181fff037424 */ /* 0x000fe400078e00ff */
[----:B-1234-:R-:W-:Y:S05]  /*d9a0*/  CALL.REL.NOINC `($__internal_17_$__cuda_sm70_shflsync_idx_p) ;  /* 0x000010c000007944 */ /* 0x01efea0003c00000 */
[----:B------:R-:W-:Y:S01]  /*d9b0*/  MOV R4, R0 ;  /* 0x0000000000047202 */ /* 0x000fe20000000f00 */
[----:B------:R-:W-:-:S05]  /*d9c0*/  BRA `(.L_x_1077) ;  /* 0xffff756000007947 */ /* 0x000fca000383ffff */
.L_x_1037:
[----:B------:R-:W-:Y:S01]  /*d9d0*/  MOV R192, RZ ;  /* 0x000000ff00c07202 */ /* 0x000fe20000000f00 */
[----:B------:R-:W-:Y:S01]  /*d9e0*/  IMAD.MOV.U32 R0, RZ, RZ, R12 ;  /* 0x000000ffff007224 */ /* 0x000fe200078e000c */
[----:B------:R-:W-:Y:S01]  /*d9f0*/  MOV R2, 0xda20 ;  /* 0x0000da2000027802 */ /* 0x000fe20000000f00 */
[----:B------:R-:W-:Y:S02]  /*da00*/  IMAD.MOV.U32 R3, RZ, RZ, 0x181f ;  /* 0x0000181fff037424 */ /* 0x000fe400078e00ff */
[----:B-1234-:R-:W-:Y:S05]  /*da10*/  CALL.REL.NOINC `($__internal_17_$__cuda_sm70_shflsync_idx_p) ;  /* 0x0000105000007944 */ /* 0x01efea0003c00000 */
[----:B------:R-:W-:Y:S01]  /*da20*/  ISETP.GE.AND P6, PT, R196, c[0x0][0x1d4], PT ;  /* 0x00007500c4007a0c */ /* 0x000fe20003fc6270 */
[----:B------:R-:W-:Y:S01]  /*da30*/  IMAD.MOV.U32 R192, RZ, RZ, 0x1 ;  /* 0x00000001ffc07424 */ /* 0x000fe200078e00ff */
[----:B------:R-:W-:Y:S02]  /*da40*/  IADD3 R2, P0, R0, R20, RZ ;  /* 0x0000001400027210 */ /* 0x000fe40007f1e0ff */
[----:B------:R-:W-:Y:S02]  /*da50*/  ISETP.GE.AND P5, PT, R208, c[0x0][0x1d4], PT ;  /* 0x00007500d0007a0c */ /* 0x000fe40003fa6270 */
[----:B------:R-:W-:Y:S01]  /*da60*/  IADD3 R6, P2, R0, R21, RZ ;  /* 0x0000001500067210 */ /* 0x000fe20007f5e0ff */
[C---:B------:R-:W-:Y:S01]  /*da70*/  IMAD.X R3, R4.reuse, 0x1, R13, P0 ;  /* 0x0000000104037824 */ /* 0x040fe200000e060d */
[----:B------:R-:W-:Y:S03]  /*da80*/  ISETP.GE.AND P0, PT, R207, c[0x0][0x1d4], PT ;  /* 0x00007500cf007a0c */ /* 0x000fe60003f06270 */
[----:B------:R-:W-:Y:S02]  /*da90*/  IMAD.X R7, R4, 0x1, R14, P2 ;  /* 0x0000000104077824 */ /* 0x000fe400010e060e */
[----:B------:R-:W-:Y:S01]  /*daa0*/  @!PT LDS RZ, [RZ] ;  /* 0x00000000fffff984 */ /* 0x000fe20000000800 */
[----:B------:R-:W-:Y:S01]  /*dab0*/  @!PT LDS RZ, [RZ] ;  /* 0x00000000fffff984 */ /* 0x000fe20000000800 */
[----:B------:R-:W-:Y:S01]  /*dac0*/  @!PT LDS RZ, [RZ] ;  /* 0x00000000fffff984 */ /* 0x000fe20000000800 */
[----:B------:R1:W-:Y:S04]  /*dad0*/  LDGSTS.E.BYPASS.LTC128B.128 [R184+0x100], [R2.64], !P6 ;  /* 0x0010000002b87fae */ /* 0x0003e8000f101d46 */
[----:B------:R2:W-:Y:S01]  /*dae0*/  LDGSTS.E.BYPASS.LTC128B.128 [R184+0x2100], [R6.64], !P5 ;  /* 0x0210000006b87fae */ /* 0x0005e2000e901d46 */
[----:B-1----:R-:W-:Y:S01]  /*daf0*/  IADD3 R2, P2, R0, R22, RZ ;  /* 0x0000001600027210 */ /* 0x002fe20007f5e0ff */
[----:B------:R-:W-:Y:S01]  /*db00*/  IMAD.MOV.U32 R0, RZ, RZ, R5 ;  /* 0x000000ffff007224 */ /* 0x000fe200078e0005 */
[----:B------:R-:W-:Y:S02]  /*db10*/  SEL R5, RZ, 0x10, P6 ;  /* 0x00000010ff057807 */ /* 0x000fe40003000000 */
[----:B--2---:R-:W-:Y:S01]  /*db20*/  SEL R6, RZ, 0x10, P5 ;  /* 0x00000010ff067807 */ /* 0x004fe20002800000 */
[----:B------:R-:W-:Y:S01]  /*db30*/  IMAD.X R3, R4, 0x1, R15, P2 ;  /* 0x0000000104037824 */ /* 0x000fe200010e060f */
[----:B------:R-:W-:Y:S04]  /*db40*/  SEL R7, RZ, 0x10, P0 ;  /* 0x00000010ff077807 */ /* 0x000fe80000000000 */
[----:B------:R1:W-:Y:S02]  /*db50*/  LDGSTS.E.BYPASS.LTC128B.128 [R184+0x4100], [R2.64], !P0 ;  /* 0x0410000002b87fae */ /* 0x0003e4000c101d46 */
[----:B-1----:R-:W-:Y:S01]  /*db60*/  MOV R2, 0xdb90 ;  /* 0x0000db9000027802 */ /* 0x002fe20000000f00 */
[----:B------:R-:W-:Y:S02]  /*db70*/  IMAD.MOV.U32 R3, RZ, RZ, 0x181f ;  /* 0x0000181fff037424 */ /* 0x000fe400078e00ff */
[----:B------:R-:W-:Y:S05]  /*db80*/  CALL.REL.NOINC `($__internal_17_$__cuda_sm70_shflsync_idx_p) ;  /* 0x00000ee000007944 */ /* 0x000fea0003c00000 */
[----:B------:R-:W-:Y:S01]  /*db90*/  MOV R192, 0x1 ;  /* 0x0000000100c07802 */ /* 0x000fe20000000f00 */
[----:B------:R-:W-:Y:S01]  /*dba0*/  IMAD.MOV.U32 R4, RZ, RZ, R0 ;  /* 0x000000ffff047224 */ /* 0x000fe200078e0000 */
[----:B------:R-:W-:Y:S01]  /*dbb0*/  MOV R3, 0x181f ;  /* 0x0000181f00037802 */ /* 0x000fe20000000f00 */
[----:B------:R-:W-:Y:S01]  /*dbc0*/  IMAD.MOV.U32 R0, RZ, RZ, R12 ;  /* 0x000000ffff007224 */ /* 0x000fe200078e000c */
[----:B------:R-:W-:Y:S02]  /*dbd0*/  MOV R2, 0xdbf0 ;  /* 0x0000dbf000027802 */ /* 0x000fe40000000f00 */
[----:B------:R-:W-:Y:S05]  /*dbe0*/  CALL.REL.NOINC `($__internal_17_$__cuda_sm70_shflsync_idx_p) ;  /* 0x00000e8000007944 */ /* 0x000fea0003c00000 */
[----:B------:R-:W-:-:S05]  /*dbf0*/  BRA `(.L_x_1078) ;  /* 0xffff748000007947 */ /* 0x000fca000383ffff */
.L_x_1040:
[----:B------:R-:W-:Y:S01]  /*dc00*/  MOV R192, RZ ;  /* 0x000000ff00c07202 */ /* 0x000fe20000000f00 */
[----:B------:R-:W-:Y:S01]  /*dc10*/  IMAD.MOV.U32 R0, RZ, RZ, R125 ;  /* 0x000000ffff007224 */ /* 0x000fe200078e007d */
[----:B------:R-:W-:Y:S01]  /*dc20*/  MOV R2, 0xdc50 ;  /* 0x0000dc5000027802 */ /* 0x000fe20000000f00 */
[----:B------:R-:W-:Y:S02]  /*dc30*/  IMAD.MOV.U32 R3, RZ, RZ, 0x181f ;  /* 0x0000181fff037424 */ /* 0x000fe400078e00ff */
[----:B------:R-:W-:Y:S05]  /*dc40*/  CALL.REL.NOINC `($__internal_17_$__cuda_sm70_shflsync_idx_p) ;  /* 0x00000e2000007944 */ /* 0x000fea0003c00000 */
[----:B------:R-:W-:Y:S01]  /*dc50*/  MOV R124, R0 ;  /* 0x00000000007c7202 */ /* 0x000fe20000000f00 */
[----:B------:R-:W-:-:S05]  /*dc60*/  BRA `(.L_x_1079) ;  /* 0xffff817000007947 */ /* 0x000fca000383ffff */
.L_x_1041:
[----:B------:R-:W-:Y:S01]  /*dc70*/  MOV R192, RZ ;  /* 0x000000ff00c07202 */ /* 0x000fe20000000f00 */
[----:B------:R-:W-:Y:S01]  /*dc80*/  IMAD.MOV.U32 R0, RZ, RZ, R138 ;  /* 0x000000ffff007224 */ /* 0x000fe200078e008a */
[----:B------:R-:W-:Y:S01]  /*dc90*/  MOV R2, 0xdcc0 ;  /* 0x0000dcc000027802 */ /* 0x000fe20000000f00 */
[----:B------:R-:W-:Y:S02]  /*dca0*/  IMAD.MOV.U32 R3, RZ, RZ, 0x181f ;  /* 0x0000181fff037424 */ /* 0x000fe400078e00ff */
[----:B-12---:R-:W-:Y:S05]  /*dcb0*/  CALL.REL.NOINC `($__internal_17_$__cuda_sm70_shflsync_idx_p) ;  /* 0x00000db000007944 */ /* 0x006fea0003c00000 */
        /* <DEDUP_REMOVED lines=30> */
.L_x_1042:
[----:B------:R-:W-:Y:S01]  /*dea0*/  MOV R192, RZ ;  /* 0x000000ff00c07202 */ /* 0x000fe20000000f00 */
[----:B------:R-:W-:Y:S01]  /*deb0*/  IMAD.MOV.U32 R0, RZ, RZ, R124 ;  /* 0x000000ffff007224 */ /* 0x000fe200078e007c */
[----:B------:R-:W-:Y:S01]  /*dec0*/  MOV R2, 0xdef0 ;  /* 0x0000def000027802 */ /* 0x000fe20000000f00 */
[----:B------:R-:W-:Y:S02]  /*ded0*/  IMAD.MOV.U32 R3, RZ, RZ, 0x1c1f ;  /* 0x00001c1fff037424 */ /* 0x000fe400078e00ff */
[----:B------:R-:W-:Y:S05]  /*dee0*/  CALL.REL.NOINC `($__internal_17_$__cuda_sm70_shflsync_idx_p) ;  /* 0x00000b8000007944 */ /* 0x000fea0003c00000 */
[----:B------:R-:W-:-:S05]  /*def0*/  BRA `(.L_x_1081) ;  /* 0xffff825000007947 */ /* 0x000fca000383ffff */
.L_x_1043:
[----:B------:R-:W-:Y:S01]  /*df00*/  MOV R192, 0x1 ;  /* 0x0000000100c07802 */ /* 0x000fe20000000f00 */
[----:B------:R-:W-:Y:S01]  /*df10*/  IMAD.MOV.U32 R0, RZ, RZ, R124 ;  /* 0x000000ffff007224 */ /* 0x000fe200078e007c */
[----:B------:R-:W-:Y:S01]  /*df20*/  MOV R2, 0xdf50 ;  /* 0x0000df5000027802 */ /* 0x000fe20000000f00 */
[----:B------:R-:W-:Y:S02]  /*df30*/  IMAD.MOV.U32 R3, RZ, RZ, 0x1c1f ;  /* 0x00001c1fff037424 */ /* 0x000fe400078e00ff */
[----:B-1----:R-:W-:Y:S05]  /*df40*/  CALL.REL.NOINC `($__internal_17_$__cuda_sm70_shflsync_idx_p) ;  /* 0x00000b2000007944 */ /* 0x002fea0003c00000 */
[----:B------:R-:W-:Y:S05]  /*df50*/  IMAD.IADD R0, R125, 0x1, R0 ;  /* 0x000000017d007824 */ /* 0x000fea00078e0200 */
[C---:B------:R-:W-:Y:S02]  /*df60*/  ISETP.GT.AND P6, PT, R0.reuse, RZ, PT ;  /* 0x000000ff0000720c */ /* 0x040fe40003fc4270 */
[C---:B------:R-:W-:Y:S02]  /*df70*/  ISETP.GT.AND P5, PT, R0.reuse, 0x1, PT ;  /* 0x000000010000780c */ /* 0x040fe40003fa4270 */
[C---:B------:R-:W-:Y:S02]  /*df80*/  ISETP.GT.AND P2, PT, R0.reuse, 0x8, PT ;  /* 0x000000080000780c */ /* 0x040fe40003f44270 */
[----:B------:R-:W-:Y:S02]  /*df90*/  ISETP.GT.AND P0, PT, R0, 0x9, PT ;  /* 0x000000090000780c */ /* 0x000fe40003f04270 */
[----:B------:R-:W-:Y:S02]  /*dfa0*/  FSEL R6, R6, -INF , P6 ;  /* 0xff80000006067808 */ /* 0x000fe40003000000 */
[----:B------:R-:W-:Y:S02]  /*dfb0*/  FSEL R7, R7, -INF , P5 ;  /* 0xff80000007077808 */ /* 0x000fe40002800000 */
[----:B------:R-:W-:Y:S02]  /*dfc0*/  FSEL R10, R10, -INF , P2 ;  /* 0xff8000000a0a7808 */ /* 0x000fe40001000000 */
[----:B------:R-:W-:Y:S02]  /*dfd0*/  FSEL R11, R11, -INF , P0 ;  /* 0xff8000000b0b7808 */ /* 0x000fe40000000000 */
[C---:B------:R-:W-:Y:S02]  /*dfe0*/  ISETP.GT.AND P6, PT, R0.reuse, 0x10, PT ;  /* 0x000000100000780c */ /* 0x040fe40003fc4270 */
        /* <DEDUP_REMOVED lines=42> */
[----:B------:R-:W-:Y:S02]  /*e290*/  FSEL R192, R30, -INF , P6 ;  /* 0xff8000001ec07808 */ /* 0x000fe40003000000 */
[----:B------:R-:W-:Y:S02]  /*e2a0*/  FMNMX.FTZ R12, R156, R2, !PT ;  /* 0x000000029c0c7209 */ /* 0x000fe40007810000 */
[----:B------:R-:W-:Y:S01]  /*e2b0*/  FMNMX.FTZ R124, R191, R0, !PT ;  /* 0x00000000bf7c7209 */ /* 0x000fe20007810000 */
[----:B------:R-:W-:Y:S01]  /*e2c0*/  IMAD.MOV.U32 R0, RZ, RZ, 0x2 ;  /* 0x00000002ff007424 */ /* 0x000fe200078e00ff */
[----:B------:R-:W-:Y:S02]  /*e2d0*/  FSEL R194, R31, -INF , P5 ;  /* 0xff8000001fc27808 */ /* 0x000fe40002800000 */
[----:B------:R-:W-:Y:S02]  /*e2e0*/  FMNMX.FTZ R12, R192, R12, !PT ;  /* 0x0000000cc00c7209 */ /* 0x000fe40007810000 */
[----:B------:R-:W-:Y:S02]  /*e2f0*/  FMNMX.FTZ R124, R190, R124, !PT ;  /* 0x0000007cbe7c7209 */ /* 0x000fe40007810000 */
[----:B------:R-:W-:Y:S02]  /*e300*/  FSEL R195, R34, -INF , P2 ;  /* 0xff80000022c37808 */ /* 0x000fe40001000000 */
[----:B------:R-:W-:Y:S02]  /*e310*/  FMNMX.FTZ R12, R194, R12, !PT ;  /* 0x0000000cc20c7209 */ /* 0x000fe40007810000 */
[----:B------:R-:W-:Y:S02]  /*e320*/  FMNMX.FTZ R124, R189, R124, !PT ;  /* 0x0000007cbd7c7209 */ /* 0x000fe40007810000 */
[----:B------:R-:W-:Y:S02]  /*e330*/  FSEL R193, R35, -INF , P0 ;  /* 0xff80000023c17808 */ /* 0x000fe40000000000 */
[----:B------:R-:W-:Y:S02]  /*e340*/  FMNMX.FTZ R12, R195, R12, !PT ;  /* 0x0000000cc30c7209 */ /* 0x000fe40007810000 */
[----:B------:R-:W-:Y:S02]  /*e350*/  FMNMX.FTZ R124, R188, R124, !PT ;  /* 0x0000007cbc7c7209 */ /* 0x000fe40007810000 */
[----:B------:R-:W-:Y:S02]  /*e360*/  FMNMX.FTZ R12, R193, R12, !PT ;  /* 0x0000000cc10c7209 */ /* 0x000fe40007810000 */
[----:B------:R-:W-:Y:S02]  /*e370*/  MOV R2, 0xe390 ;  /* 0x0000e39000027802 */ /* 0x000fe40000000f00 */
[----:B------:R-:W-:Y:S05]  /*e380*/  CALL.REL.NOINC `($__internal_16_$__cuda_sm70_shflsync_bfly_p) ;  /* 0x0000068000007944 */ /* 0x000fea0003c00000 */
[----:B------:R-:W-:Y:S01]  /*e390*/  FMNMX.FTZ R124, R124, R0, !PT ;  /* 0x000000007c7c7209 */ /* 0x000fe20007810000 */
[----:B------:R-:W-:Y:S01]  /*e3a0*/  IMAD.MOV.U32 R0, RZ, RZ, 0x1 ;  /* 0x00000001ff007424 */ /* 0x000fe200078e00ff */
[----:B------:R-:W-:Y:S02]  /*e3b0*/  MOV R2, 0xe3d0 ;  /* 0x0000e3d000027802 */ /* 0x000fe40000000f00 */
        /* <DEDUP_REMOVED lines=8> */
[----:B------:R-:W-:Y:S02]  /*e440*/  MOV R2, 0xe460 ;  /* 0x0000e46000027802 */ /* 0x000fe40000000f00 */
[----:B------:R-:W-:Y:S05]  /*e450*/  CALL.REL.NOINC `($__internal_16_$__cuda_sm70_shflsync_bfly_p) ;  /* 0x000005b000007944 */ /* 0x000fea0003c00000 */
[----:B------:R-:W-:-:S05]  /*e460*/  BRA `(.L_x_1082) ;  /* 0xffff839000007947 */ /* 0x000fca000383ffff */
.L_x_1046:
[----:B------:R-:W-:Y:S01]  /*e470*/  MOV R192, RZ ;  /* 0x000000ff00c07202 */ /* 0x000fe20000000f00 */
[----:B------:R-:W-:Y:S01]  /*e480*/  IMAD.MOV.U32 R0, RZ, RZ, R20 ;  /* 0x000000ffff007224 */ /* 0x000fe200078e0014 */
[----:B------:R-:W-:Y:S01]  /*e490*/  MOV R2, 0xe4c0 ;  /* 0x0000e4c000027802 */ /* 0x000fe20000000f00 */
[----:B------:R-:W-:Y:S02]  /*e4a0*/  IMAD.MOV.U32 R3, RZ, RZ, 0x181f ;  /* 0x0000181fff037424 */ /* 0x000fe400078e00ff */
[----:B-1234-:R-:W-:Y:S05]  /*e4b0*/  CALL.REL.NOINC `($__internal_17_$__cuda_sm70_shflsync_idx_p) ;  /* 0x000005b000007944 */ /* 0x01efea0003c00000 */
[----:B------:R-:W-:-:S05]  /*e4c0*/  BRA `(.L_x_1083) ;  /* 0xffff9d2000007947 */ /* 0x000fca000383ffff */
.L_x_1049:
[----:B------:R-:W-:Y:S01]  /*e4d0*/  MOV R192, RZ ;  /* 0x000000ff00c07202 */ /* 0x000fe20000000f00 */
[----:B------:R-:W-:Y:S01]  /*e4e0*/  IMAD.MOV.U32 R0, RZ, RZ, R125 ;  /* 0x000000ffff007224 */ /* 0x000fe200078e007d */
[----:B------:R-:W-:Y:S01]  /*e4f0*/  MOV R2, 0xe520 ;  /* 0x0000e52000027802 */ /* 0x000fe20000000f00 */
[----:B------:R-:W-:Y:S02]  /*e500*/  IMAD.MOV.U32 R3, RZ, RZ, 0x181f ;  /* 0x0000181fff037424 */ /* 0x000fe400078e00ff */
[----:B------:R-:W-:Y:S05]  /*e510*/  CALL.REL.NOINC `($__internal_17_$__cuda_sm70_shflsync_idx_p) ;  /* 0x0000055000007944 */ /* 0x000fea0003c00000 */
[----:B------:R-:W-:Y:S01]  /*e520*/  MOV R124, R0 ;  /* 0x00000000007c7202 */ /* 0x000fe20000000f00 */
[----:B------:R-:W-:-:S05]  /*e530*/  BRA `(.L_x_1084) ;  /* 0xffffaae000007947 */ /* 0x000fca000383ffff */
.L_x_1050:
[----:B------:R-:W-:Y:S01]  /*e540*/  MOV R192, RZ ;  /* 0x000000ff00c07202 */ /* 0x000fe20000000f00 */
[----:B------:R-:W-:Y:S01]  /*e550*/  IMAD.MOV.U32 R0, RZ, RZ, R138 ;  /* 0x000000ffff007224 */ /* 0x000fe200078e008a */
[----:B------:R-:W-:Y:S01]  /*e560*/  MOV R2, 0xe590 ;  /* 0x0000e59000027802 */ /* 0x000fe20000000f00 */
[----:B------:R-:W-:Y:S02]  /*e570*/  IMAD.MOV.U32 R3, RZ, RZ, 0x181f ;  /* 0x0000181fff037424 */ /* 0x000fe400078e00ff */
[----:B-12---:R-:W-:Y:S05]  /*e580*/  CALL.REL.NOINC `($__internal_17_$__cuda_sm70_shflsync_idx_p) ;  /* 0x000004e000007944 */ /* 0x006fea0003c00000 */
        /* <DEDUP_REMOVED lines=19> */
[----:B--2---:R-:W-:Y:S05]  /*e6c0*/  CALL.REL.NOINC `($__internal_17_$__cuda_sm70_shflsync_idx_p) ;  /* 0x000003a000007944 */ /* 0x004fea0003c00000 */
[----:B------:R-:W-:Y:S01]  /*e6d0*/  MOV R192, 0x1 ;  /* 0x0000000100c07802 */ /* 0x000fe20000000f00 */
[----:B------:R-:W-:Y:S01]  /*e6e0*/  IMAD.MOV.U32 R124, RZ, RZ, R0 ;  /* 0x000000ffff7c7224 */ /* 0x000fe200078e0000 */
[----:B------:R-:W-:Y:S01]  /*e6f0*/  MOV R3, 0x181f ;  /* 0x0000181f00037802 */ /* 0x000fe20000000f00 */
[----:B------:R-:W-:Y:S01]  /*e700*/  IMAD.MOV.U32 R0, RZ, RZ, R138 ;  /* 0x000000ffff007224 */ /* 0x000fe200078e008a */
[----:B------:R-:W-:Y:S02]  /*e710*/  MOV R2, 0xe730 ;  /* 0x0000e73000027802 */ /* 0x000fe40000000f00 */
[----:B------:R-:W-:Y:S05]  /*e720*/  CALL.REL.NOINC `($__internal_17_$__cuda_sm70_shflsync_idx_p) ;  /* 0x0000034000007944 */ /* 0x000fea0003c00000 */
[----:B------:R-:W-:-:S05]  /*e730*/  BRA `(.L_x_1085) ;  /* 0xffffaa0000007947 */ /* 0x000fca000383ffff */
.L_x_1051:
[----:B------:R-:W-:Y:S02]  /*e740*/  MOV R0, 0x2 ;  /* 0x0000000200007802 */ /* 0x000fe40000000f00 */
[----:B------:R-:W-:Y:S02]  /*e750*/  MOV R2, 0xe770 ;  /* 0x0000e77000027802 */ /* 0x000fe40000000f00 */
[----:B-1----:R-:W-:Y:S05]  /*e760*/  CALL.REL.NOINC `($__internal_16_$__cuda_sm70_shflsync_bfly_p) ;  /* 0x000002a000007944 */ /* 0x002fea0003c00000 */
        /* <DEDUP_REMOVED lines=14> */
.L_x_1053:
[----:B------:R-:W-:Y:S01]  /*e850*/  IMAD.MOV.U32 R124, RZ, RZ, R202 ;  /* 0x000000ffff7c7224 */ /* 0x000fe200078e00ca */
[----:B------:R-:W-:-:S02]  /*e860*/  MOV R0, 0x2 ;  /* 0x0000000200007802 */ /* 0x000fc40000000f00 */
[----:B------:R-:W-:Y:S02]  /*e870*/  MOV R2, 0xe890 ;  /* 0x0000e89000027802 */ /* 0x000fe40000000f00 */
[----:B------:R-:W-:Y:S05]  /*e880*/  CALL.REL.NOINC `($__internal_16_$__cuda_sm70_shflsync_bfly_p) ;  /* 0x0000018000007944 */ /* 0x000fea0003c00000 */
[----:B------:R-:W-:Y:S01]  /*e890*/  MOV R4, R0 ;  /* 0x0000000000047202 */ /* 0x000fe20000000f00 */
[----:B------:R-:W-:Y:S05]  /*e8a0*/  BRA `(.L_x_1087) ;  /* 0xffffc35000007947 */ /* 0x000fea000383ffff */
.L_x_1054:
[----:B------:R-:W-:Y:S01]  /*e8b0*/  IMAD.MOV.U32 R124, RZ, RZ, R4 ;  /* 0x000000ffff7c7224 */ /* 0x000fe200078e0004 */
[----:B------:R-:W-:Y:S02]  /*e8c0*/  MOV R0, 0x1 ;  /* 0x0000000100007802 */ /* 0x000fe40000000f00 */
[----:B------:R-:W-:Y:S02]  /*e8d0*/  MOV R2, 0xe8f0 ;  /* 0x0000e8f000027802 */ /* 0x000fe40000000f00 */
[----:B-1----:R-:W-:Y:S05]  /*e8e0*/  CALL.REL.NOINC `($__internal_16_$__cuda_sm70_shflsync_bfly_p) ;  /* 0x0000012000007944 */ /* 0x002fea0003c00000 */
[----:B------:R-:W-:Y:S01]  /*e8f0*/  FADD.FTZ R4, R4, R0 ;  /* 0x0000000004047221 */ /* 0x000fe20000010000 */
[----:B------:R-:W-:Y:S02]  /*e900*/  MOV R124, R206 ;  /* 0x000000ce007c7202 */ /* 0x000fe40000000f00 */
[----:B------:R-:W-:Y:S02]  /*e910*/  MOV R0, 0x2 ;  /* 0x0000000200007802 */ /* 0x000fe40000000f00 */
[----:B------:R-:W-:Y:S02]  /*e920*/  MOV R2, 0xe940 ;  /* 0x0000e94000027802 */ /* 0x000fe40000000f00 */
[----:B------:R-:W-:Y:S05]  /*e930*/  CALL.REL.NOINC `($__internal_16_$__cuda_sm70_shflsync_bfly_p) ;  /* 0x000000d000007944 */ /* 0x000fea0003c00000 */
[----:B------:R-:W-:Y:S01]  /*e940*/  FADD.FTZ R206, R206, R0 ;  /* 0x00000000cece7221 */ /* 0x000fe20000010000 */
[----:B------:R-:W-:-:S02]  /*e950*/  MOV R0, 0x1 ;  /* 0x0000000100007802 */ /* 0x000fc40000000f00 */
[----:B------:R-:W-:Y:S02]  /*e960*/  MOV R2, 0xe990 ;  /* 0x0000e99000027802 */ /* 0x000fe40000000f00 */
[----:B------:R-:W-:Y:S02]  /*e970*/  MOV R124, R206 ;  /* 0x000000ce007c7202 */ /* 0x000fe40000000f00 */
[----:B------:R-:W-:Y:S05]  /*e980*/  CALL.REL.NOINC `($__internal_16_$__cuda_sm70_shflsync_bfly_p) ;  /* 0x0000008000007944 */ /* 0x000fea0003c00000 */
[----:B------:R-:W-:Y:S01]  /*e990*/  MOV R3, R0 ;  /* 0x0000000000037202 */ /* 0x000fe20000000f00 */
[----:B------:R-:W-:Y:S05]  /*e9a0*/  BRA `(.L_x_1088) ;  /* 0xffffc2c000007947 */ /* 0x000fea000383ffff */
.L_x_1064:
[----:B------:R-:W-:Y:S01]  /*e9b0*/  IMAD.MOV.U32 R0, RZ, RZ, R17 ;  /* 0x000000ffff007224 */ /* 0x000fe200078e0011 */
[----:B------:R-:W-:Y:S01]  /*e9c0*/  MOV R192, RZ ;  /* 0x000000ff00c07202 */ /* 0x000fe20000000f00 */
[----:B------:R-:W-:Y:S01]  /*e9d0*/  IMAD.MOV.U32 R3, RZ, RZ, 0x1f ;  /* 0x0000001fff037424 */ /* 0x000fe200078e00ff */
[----:B---3--:R-:W-:Y:S02]  /*e9e0*/  MOV R2, 0xea00 ;  /* 0x0000ea0000027802 */ /* 0x008fe40000000f00 */
[----:B-1--45:R-:W-:Y:S05]  /*e9f0*/  CALL.REL.NOINC `($__internal_17_$__cuda_sm70_shflsync_idx_p) ;  /* 0x0000007000007944 */ /* 0x032fea0003c00000 */
[----:B------:R-:W-:Y:S05]  /*ea00*/  BRA `(.L_x_1089) ;  /* 0xffffe30000007947 */ /* 0x000fea000383ffff */
        .weak           $__internal_16_$__cuda_sm70_shflsync_bfly_p
        .type           $__internal_16_$__cuda_sm70_shflsync_bfly_p,@function
        .size           $__internal_16_$__cuda_sm70_shflsync_bfly_p,($__internal_17_$__cuda_sm70_shflsync_idx_p - $__internal_16_$__cuda_sm70_shflsync_bfly_p)
$__internal_16_$__cuda_sm70_shflsync_bfly_p:
[----:B------:R-:W-:Y:S02]  /*ea10*/  MOV R137, 0xffffffff ;  /* 0xffffffff00897802 */ /* 0x000fe40000000f00 */
[----:B------:R-:W-:Y:S02]  /*ea20*/  MOV R3, 0x1f ;  /* 0x0000001f00037802 */ /* 0x000fe40000000f00 */
[----:B------:R-:W-:Y:S04]  /*ea30*/  WARPSYNC R137 ;  /* 0x0000008900007348 */ /* 0x000fe80003800000 */
[----:B------:R1:W2:Y:S02]  /*ea40*/  SHFL.BFLY PT, R0, R124, R0, R3 ;  /* 0x0c0000007c007389 */ /* 0x0002a400000e0003 */
[----:B-1----:R-:W-:-:S04]  /*ea50*/  MOV R3, 0x0 ;  /* 0x0000000000037802 */ /* 0x002fc80000000f00 */
[----:B--2---:R-:W-:Y:S05]  /*ea60*/  RET.REL.NODEC R2 `(_ZN7cutlass13device_kernelIN5flash19enable_sm80_to_sm89INS1_16FlashAttnFwdSm80INS1_25CollectiveMainloopFwdSm80ILi8ELi1ELb0EN4cute5tupleIJNS5_1CILi128EEENS7_ILi64EEENS7_ILi192EEEEEELi192ENS_6half_tEfNS_4arch4Sm80ELb1ELb0ELb0ELb0ELb1ELb0ELb1ELb1EEENS1_21CollectiveEpilogueFwdINS6_IJS8_SA_S9_EEENS6_IJNS7_ILi1EEESI_SI_EEESC_SE_Li256ELb0ELb1ELb1ELb0EEENS1_30DynamicPersistentTileSchedulerILi256ELi256ELb1ELb1ELb0EEEEEEEEEvNT_6ParamsE) ;  /* 0xffff159002007950 */ /* 0x004fea0003c3ffff */
        .weak           $__internal_17_$__cuda_sm70_shflsync_idx_p
        .type           $__internal_17_$__cuda_sm70_shflsync_idx_p,@function
        .size           $__internal_17_$__cuda_sm70_shflsync_idx_p,(.L_x_3107 - $__internal_17_$__cuda_sm70_shflsync_idx_p)
$__internal_17_$__cuda_sm70_shflsync_idx_p:
[----:B------:R-:W-:-:S04]  /*ea70*/  MOV R193, 0xffffffff ;  /* 0xffffffff00c17802 */ /* 0x000fc80000000f00 */
[----:B------:R-:W-:Y:S04]  /*ea80*/  WARPSYNC R193 ;  /* 0x000000c100007348 */ /* 0x000fe80003800000 */
[----:B------:R1:W2:Y:S02]  /*ea90*/  SHFL.IDX PT, R0, R0, R192, R3 ;  /* 0x000000c000007389 */ /* 0x0002a400000e0003 */
[----:B-1----:R-:W-:-:S04]  /*eaa0*/  MOV R3, 0x0 ;  /* 0x0000000000037802 */ /* 0x002fc80000000f00 */
[----:B--2---:R-:W-:Y:S05]  /*eab0*/  RET.REL.NODEC R2 `(_ZN7cutlass13device_kernelIN5flash19enable_sm80_to_sm89INS1_16FlashAttnFwdSm80INS1_25CollectiveMainloopFwdSm80ILi8ELi1ELb0EN4cute5tupleIJNS5_1CILi128EEENS7_ILi64EEENS7_ILi192EEEEEELi192ENS_6half_tEfNS_4arch4Sm80ELb1ELb0ELb0ELb0ELb1ELb0ELb1ELb1EEENS1_21CollectiveEpilogueFwdINS6_IJS8_SA_S9_EEENS6_IJNS7_ILi1EEESI_SI_EEESC_SE_Li256ELb0ELb1ELb1ELb0EEENS1_30DynamicPersistentTileSchedulerILi256ELi256ELb1ELb1ELb0EEEEEEEEEvNT_6ParamsE) ;  /* 0xffff154002007950 */ /* 0x004fea0003c3ffff */
.L_x_1090:
        /* <DEDUP_REMOVED lines=12> */
.L_x_3107:


//--------------------- .text._ZN7cutlass13device_kernelIN5flash19enable_sm80_to_sm89INS1_16FlashAttnFwdSm80INS1_25CollectiveMainloopFwdSm80ILi8ELi1ELb0EN4cute5tupleIJNS5_1CILi128EEENS7_ILi64EEENS7_ILi192EEEEEELi192ENS_6half_tEfNS_4arch4Sm80ELb1ELb0ELb0ELb1ELb1ELb0ELb1ELb1EEENS1_21CollectiveEpilogueFwdINS6_IJS8_SA_S9_EEENS6_IJNS7_ILi1EEESI_SI_EEESC_SE_Li256ELb1ELb1ELb1ELb0EEENS1_36VarlenDynamicPersistentTileSchedulerILi128ELi64ELi256ELi256ELb1ELb1ELb0ELb1ELb1ELb1EEEEEEEEEvNT_6ParamsE --------------------------
	.section	.text._ZN7cutlass13device_kernelIN5flash19enable_sm80_to_sm89INS1_16FlashAttnFwdSm80INS1_25CollectiveMainloopFwdSm80ILi8ELi1ELb0EN4cute5tupleIJNS5_1CILi128EEENS7_ILi64EEENS7_ILi192EEEEEELi192ENS_6half_tEfNS_4arch4Sm80ELb1ELb0ELb0ELb1ELb1ELb0ELb1ELb1EEENS1_21CollectiveEpilogueFwdINS6_IJS8_SA_S9_EEENS6_IJNS7_ILi1EEESI_SI_EEESC_SE_Li256ELb1ELb1ELb1ELb0EEENS1_36VarlenDynamicPersistentTileSchedulerILi128ELi64ELi256ELi256ELb1ELb1ELb0ELb1ELb1ELb1EEEEEEEEEvNT_6ParamsE,"ax",@progbits
	.sectioninfo	@"SHI_REGISTERS=255"
	.align	128
.text._ZN7cutlass13device_kernelIN5flash19enable_sm80_to_sm89INS1_16FlashAttnFwdSm80INS1_25CollectiveMainloopFwdSm80ILi8ELi1ELb0EN4cute5tupleIJNS5_1CILi128EEENS7_ILi64EEENS7_ILi192EEEEEELi192ENS_6half_tEfNS_4arch4Sm80ELb1ELb0ELb0ELb1ELb1ELb0ELb1ELb1EEENS1_21CollectiveEpilogueFwdINS6_IJS8_SA_S9_EEENS6_IJNS7_ILi1EEESI_SI_EEESC_SE_Li256ELb1ELb1ELb1ELb0EEENS1_36VarlenDynamicPersistentTileSchedulerILi128ELi64ELi256ELi256ELb1ELb1ELb0ELb1ELb1ELb1EEEEEEEEEvNT_6ParamsE:
        .type           _ZN7cutlass13device_kernelIN5flash19enable_sm80_to_sm89INS1_16FlashAttnFwdSm80INS1_25CollectiveMainloopFwdSm80ILi8ELi1ELb0EN4cute5tupleIJNS5_1CILi128EEENS7_ILi64EEENS7_ILi192EEEEEELi192ENS_6half_tEfNS_4arch4Sm80ELb1ELb0ELb0ELb1ELb1ELb0ELb1ELb1EEENS1_21CollectiveEpilogueFwdINS6_IJS8_SA_S9_EEENS6_IJNS7_ILi1EEESI_SI_EEESC_SE_Li256ELb1ELb1ELb1ELb0EEENS1_36VarlenDynamicPersistentTileSchedulerILi128ELi64ELi256ELi256ELb1ELb1ELb0ELb1ELb1ELb1EEEEEEEEEvNT_6ParamsE,@function
        .size           _ZN7cutlass13device_kernelIN5flash19enable_sm80_to_sm89INS1_16FlashAttnFwdSm80INS1_25CollectiveMainloopFwdSm80ILi8ELi1ELb0EN4cute5tupleIJNS5_1CILi128EEENS7_ILi64EEENS7_ILi192EEEEEELi192ENS_6half_tEfNS_4arch4Sm80ELb1ELb0ELb0ELb1ELb1ELb0ELb1ELb1EEENS1_21CollectiveEpilogueFwdINS6_IJS8_SA_S9_EEENS6_IJNS7_ILi1EEESI_SI_EEESC_SE_Li256ELb1ELb1ELb1ELb0EEENS1_36VarlenDynamicPersistentTileSchedulerILi128ELi64ELi256ELi256ELb1ELb1ELb0ELb1ELb1ELb1EEEEEEEEEvNT_6ParamsE,(.L_x_3110 - _ZN7cutlass13device_kernelIN5flash19enable_sm80_to_sm89INS1_16FlashAttnFwdSm80INS1_25CollectiveMainloopFwdSm80ILi8ELi1ELb0EN4cute5tupleIJNS5_1CILi128EEENS7_ILi64EEENS7_ILi192EEEEEELi192ENS_6half_tEfNS_4arch4Sm80ELb1ELb0ELb0ELb1ELb1ELb0ELb1ELb1EEENS1_21CollectiveEpilogueFwdINS6_IJS8_SA_S9_EEENS6_IJNS7_ILi1EEESI_SI_EEESC_SE_Li256ELb1ELb1ELb1ELb0EEENS1_36VarlenDynamicPersistentTileSchedulerILi128ELi64ELi256ELi256ELb1ELb1ELb0ELb1ELb1ELb1EEEEEEEEEvNT_6ParamsE)
        .other          _ZN7cutlass13device_kernelIN5flash19enable_sm80_to_sm89INS1_16FlashAttnFwdSm80INS1_25CollectiveMainloopFwdSm80ILi8ELi1ELb0EN4cute5tupleIJNS5_1CILi128EEENS7_ILi64EEENS7_ILi192EEEEEELi192ENS_6half_tEfNS_4arch4Sm80ELb1ELb0ELb0ELb1ELb1ELb0ELb1ELb1EEENS1_21CollectiveEpilogueFwdINS6_IJS8_SA_S9_EEENS6_IJNS7_ILi1EEESI_SI_EEESC_SE_Li256ELb1ELb1ELb1ELb0EEENS1_36VarlenDynamicPersistentTileSchedulerILi128ELi64ELi256ELi256ELb1ELb1ELb0ELb1ELb1ELb1EEEEEEEEEvNT_6ParamsE,@"STO_CUDA_ENTRY STV_DEFAULT"
_ZN7cutlass13device_kernelIN5flash19enable_sm80_to_sm89INS1_16FlashAttnFwdSm80INS1_25CollectiveMainloopFwdSm80ILi8ELi1ELb0EN4cute5tupleIJNS5_1CILi128EEENS7_ILi64EEENS7_ILi192EEEEEELi192ENS_6half_tEfNS_4arch4Sm80ELb1ELb0ELb0ELb1ELb1ELb0ELb1ELb1EEENS1_21CollectiveEpilogueFwdINS6_IJS8_SA_S9_EEENS6_IJNS7_ILi1EEESI_SI_EEESC_SE_Li256ELb1ELb1ELb1ELb0EEENS1_36VarlenDynamicPersistentTileSchedulerILi128ELi64ELi256ELi256ELb1ELb1ELb0ELb1ELb1ELb1EEEEEEEEEvNT_6ParamsE:
        /* <DEDUP_REMOVED lines=52> */
.L_x_1096:
        /* <DEDUP_REMOVED lines=16> */
.L_x_1213:
        /* <DEDUP_REMOVED lines=16> */
.L_x_1214:
[----:B---3--:R-:W-:-:S05]  /*0540*/  IMAD R0, R0, c[0x0][0x538], RZ ;  /* 0x00014e0000007a24 */ /* 0x008fca00078e02ff */
[----:B------:R-:W-:-:S04]  /*0550*/  IADD3 R6, R0, R6, RZ ;  /* 0x0000000600067210 */ /* 0x000fc80007ffe0ff */
[----:B------:R-:W-:-:S13]  /*0560*/  ISETP.GT.AND P0, PT, R6, UR4, PT ;  /* 0x0000000406007c0c */ /* 0x000fda000bf04270 */
[----:B-12---:R-:W-:Y:S05]  /*0570*/  @!P0 BRA `(.L_x_1096) ;  /* 0xfffffdc000008947 */ /* 0x006fea000383ffff */
.L_x_1092:
[----:B------:R-:W-:-:S05]  /*0580*/  IADD3 R10, -R0, R6, RZ ;  /* 0x00000006000a7210 */ /* 0x000fca0007ffe1ff */
[----:B------:R-:W-:-:S05]  /*0590*/  IMAD R0, R4, c[0x0][0x538], R10 ;  /* 0x00014e0004007a24 */ /* 0x000fca00078e020a */
[----:B------:R-:W-:Y:S01]  /*05a0*/  ISETP.GT.AND P0, PT, R0, UR4, PT ;  /* 0x0000000400007c0c */ /* 0x000fe2000bf04270 */
[----:B------:R-:W-:-:S12]  /*05b0*/  BRA.DIV ~URZ, `(.L_x_1097) ;  /* 0x000104827f007947 */ /* 0x000fd8000b800000 */
[----:B------:R-:W-:-:S04]  /*05c0*/  VOTE.ANY R6, PT, !P0 ;  /* 0x0000000000067806 */ /* 0x000fc800040e0100 */
.L_x_1215:
[----:B------:R-:W1:Y:S02]  /*05d0*/  POPC R0, R6 ;  /* 0x0000000600007309 */ /* 0x000e640000000000 */
[----:B-12---:R-:W-:Y:S01]  /*05e0*/  IADD3 R211, R0, R7, RZ ;  /* 0x0000000700d37210 */ /* 0x006fe20007ffe0ff */
[----:B------:R-:W-:Y:S05]  /*05f0*/  BRA.DIV ~URZ, `(.L_x_1098) ;  /* 0x000104927f007947 */ /* 0x000fea000b800000 */
[----:B------:R1:W2:Y:S01]  /*0600*/  SHFL.IDX PT, R209, R9, R0, 0x1f ;  /* 0x00001f0009d17589 */ /* 0x0002a200000e0000 */
[----:B------:R-:W-:-:S03]  /*0610*/  MOV R5, RZ ;  /* 0x000000ff00057202 */ /* 0x000fc60000000f00 */
[----:B------:R1:W3:Y:S04]  /*0620*/  SHFL.IDX PT, R9, R8, R0, 0x1f ;  /* 0x00001f0008097589 */ /* 0x0002e800000e0000 */
.L_x_1216:
[----:B------:R-:W-:Y:S01]  /*0630*/  ISETP.NE.AND P0, PT, R6, RZ, PT ;  /* 0x000000ff0600720c */ /* 0x000fe20003f05270 */
[----:B------:R-:W-:-:S12]  /*0640*/  BSSY B0, `(.L_x_1099) ;  /* 0x0000005000007945 */ /* 0x000fd80003800000 */
[----:B------:R-:W-:Y:S05]  /*0650*/  @!P0 BRA `(.L_x_1100) ;  /* 0x0000003000008947 */ /* 0x000fea0003800000 */
[----:B-1----:R-:W-:Y:S01]  /*0660*/  IADD3 R0, R0, -0x1, RZ ;  /* 0xffffffff00007810 */ /* 0x002fe20007ffe0ff */
[----:B------:R-:W-:Y:S05]  /*0670*/  BRA.DIV ~URZ, `(.L_x_1101) ;  /* 0x000104f27f007947 */ /* 0x000fea000b800000 */
[----:B------:R1:W4:Y:S02]  /*0680*/  SHFL.IDX PT, R5, R4, R0, 0x1f ;  /* 0x00001f0004057589 */ /* 0x00032400000e0000 */
.L_x_1100:
[----:B------:R-:W-:Y:S05]  /*0690*/  BSYNC B0 ;  /* 0x0000000000007941 */ /* 0x000fea0003800000 */
.L_x_1099:
        /* <DEDUP_REMOVED lines=67> */
.L_x_1103:
        /* <DEDUP_REMOVED lines=68> */
.L_x_1104:
[----:B------:R-:W-:Y:S05]  /*0f10*/  BSYNC B0 ;  /* 0x0000000000007941 */ /* 0x000fea0003800000 */
.L_x_1102:
[----:B------:R-:W-:-:S04]  /*0f20*/  LOP3.LUT R0, RZ, R0, RZ, 0x33, !PT ;  /* 0x00000000ff007212 */ /* 0x000fc800078e33ff */
[----:B------:R-:W-:Y:S01]  /*0f30*/  IADD3 R209, R0, R209, RZ ;  /* 0x000000d100d17210 */ /* 0x000fe20007ffe0ff */
[----:B------:R-:W-:Y:S05]  /*0f40*/  BRA `(.L_x_1105) ;  /* 0x0000004000007947 */ /* 0x000fea0003800000 */
.L_x_1093:
[----:B--2---:R-:W-:Y:S01]  /*0f50*/  IMAD.MOV.U32 R209, RZ, RZ, RZ ;  /* 0x000000ffffd17224 */ /* 0x004fe200078e00ff */
[----:B------:R-:W-:Y:S01]  /*0f60*/  MOV R210, RZ ;  /* 0x000000ff00d27202 */ /* 0x000fe20000000f00 */
[----:B------:R-:W-:Y:S01]  /*0f70*/  IMAD.U32 R208, RZ, RZ, UR4 ;  /* 0x00000004ffd07e24 */ /* 0x000fe2000f8e00ff */
[----:B------:R-:W-:Y:S02]  /*0f80*/  MOV R211, c[0x0][0x53c] ;  /* 0x00014f0000d37a02 */ /* 0x000fe40000000f00 */
.L_x_1105:
[----:B------:R-:W-:Y:S01]  /*0f90*/  ISETP.NE.AND P0, PT, R12, RZ, PT ;  /* 0x000000ff0c00720c */ /* 0x000fe20003f05270 */
[----:B------:R-:W-:-:S12]  /*0fa0*/  WARPSYNC 0xffffffff ;  /* 0xffffffff00007948 */ /* 0x000fd80003800000 */
[----:B------:R1:W-:Y:S04]  /*0fb0*/  @!P0 STS.128 [0x18100], R208 ;  /* 0x018100d0ff008388 */ /* 0x0003e80000000c00 */
[----:B------:R-:W-:Y:S06]  /*0fc0*/  BAR.ARV 0x5, 0x100 ;  /* 0x0144000000007b1d */ /* 0x000fec0000002000 */
.L_x_1091:
        /* <DEDUP_REMOVED lines=76> */
[----:B------:R1:W-:Y:S01]  /*1490*/  STL [R1+0x10], R15 ;  /* 0x0000100f01007387 */ /* 0x0003e20000100800 */
[----:B------:R-:W-:Y:S01]  /*14a0*/  LEA.HI R3, R4, R4, RZ, 0x1d ;  /* 0x0000000404037211 */ /* 0x000fe200078fe8ff */
[----:B------:R-:W-:Y:S01]  /*14b0*/  IMAD R0, R14, 0x200, R13 ;  /* 0x000002000e007824 */ /* 0x000fe200078e020d */
[----:B------:R-:W-:Y:S01]  /*14c0*/  LOP3.LUT R2, R6, R2, RZ, 0x3c, !PT ;  /* 0x0000000206027212 */ /* 0x000fe200078e3cff */
[----:B------:R-:W-:Y:S01]  /*14d0*/  IMAD R212, R9, 0x8, R15 ;  /* 0x0000000809d47824 */ /* 0x000fe200078e020f */
[----:B------:R-:W-:Y:S01]  /*14e0*/  LOP3.LUT R4, R7, 0xfffffe00, RZ, 0xc0, !PT ;  /* 0xfffffe0007047812 */ /* 0x000fe200078ec0ff */
[----:B------:R-:W-:Y:S01]  /*14f0*/  IMAD.IADD R7, R5, 0x1, R3 ;  /* 0x0000000105077824 */ /* 0x000fe200078e0203 */
[----:B------:R-:W-:Y:S01]  /*1500*/  IADD3 R187, R182, 0x40, RZ ;  /* 0x00000040b6bb7810 */ /* 0x000fe20007ffe0ff */
[----:B------:R-:W-:Y:S01]  /*1510*/  IMAD.SHL.U32 R179, R11, 0x2, RZ ;  /* 0x000000020bb37824 */ /* 0x000fe200078e00ff */
[CC--:B------:R-:W-:Y:S01]  /*1520*/  IADD3 R3, R2.reuse, R4.reuse, R8 ;  /* 0x0000000402037210 */ /* 0x0c0fe20007ffe008 */
[----:B------:R-:W-:Y:S01]  /*1530*/  IMAD.MOV.U32 R8, RZ, RZ, 0x20 ;  /* 0x00000020ff087424 */ /* 0x000fe200078e00ff */
[----:B------:R-:W-:-:S02]  /*1540*/  LOP3.LUT R4, R2, R4, RZ, 0xfc, !PT ;  /* 0x0000000402047212 */ /* 0x000fc400078efcff */
[----:B------:R-:W-:Y:S02]  /*1550*/  LOP3.LUT R2, R12, 0x7ffffffc, RZ, 0xc0, !PT ;  /* 0x7ffffffc0c027812 */ /* 0x000fe400078ec0ff */
[----:B------:R-:W-:Y:S02]  /*1560*/  IADD3 R188, R182, 0x80, RZ ;  /* 0x00000080b6bc7810 */ /* 0x000fe40007ffe0ff */
[----:B------:R-:W-:Y:S01]  /*1570*/  SHF.R.S32.HI R5, RZ, 0x1f, R187 ;  /* 0x0000001fff057819 */ /* 0x000fe200000114bb */
[----:B------:R-:W-:Y:S01]  /*1580*/  IMAD.IADD R2, R16, 0x1, -R2 ;  /* 0x0000000110027824 */ /* 0x000fe200078e0a02 */
[----:B------:R-:W-:Y:S02]  /*1590*/  LEA R225, R7, 0x80, 0x1 ;  /* 0x0000008007e17811 */ /* 0x000fe400078e08ff */
[----:B------:R-:W-:Y:S01]  /*15a0*/  SEL R5, R8, 0xffffffe0, !P1 ;  /* 0xffffffe008057807 */ /* 0x000fe20004800000 */
[----:B------:R-:W-:Y:S01]  /*15b0*/  IMAD.SHL.U32 R206, R2, 0x2, RZ ;  /* 0x0000000202ce7824 */ /* 0x000fe200078e00ff */
[----:B------:R-:W-:-:S02]  /*15c0*/  SEL R2, R8, 0xffffffe0, !P4 ;  /* 0xffffffe008027807 */ /* 0x000fc40006000000 */
[----:B------:R-:W-:Y:S01]  /*15d0*/  SHF.R.S32.HI R6, RZ, 0x1f, R188 ;  /* 0x0000001fff067819 */ /* 0x000fe200000114bc */
[----:B------:R-:W-:Y:S01]  /*15e0*/  IMAD.IADD R228, R225, 0x1, R5 ;  /* 0x00000001e1e47824 */ /* 0x000fe200078e0205 */
        /* <DEDUP_REMOVED lines=9> */
[----:B------:R-:W-:Y:S02]  /*1680*/  SHF.R.S32.HI R7, RZ, 0x1f, R251 ;  /* 0x0000001fff077819 */ /* 0x000fe400000114fb */
[----:B------:R-:W-:-:S02]  /*1690*/  IADD3 R237, R206, 0x78, RZ ;  /* 0x00000078ceed7810 */ /* 0x000fc40007ffe0ff */
[C---:B------:R-:W-:Y:S02]  /*16a0*/  IADD3 R236, R206.reuse, 0x80, RZ ;  /* 0x00000080ceec7810 */ /* 0x040fe40007ffe0ff */
[----:B------:R-:W-:Y:S02]  /*16b0*/  SHF.R.S32.HI R8, RZ, 0x1f, R249 ;  /* 0x0000001fff087819 */ /* 0x000fe400000114f9 */
[----:B------:R-:W-:Y:S02]  /*16c0*/  SHF.R.S32.HI R7, RZ, 0x1f, R248 ;  /* 0x0000001fff077819 */ /* 0x000fe400000114f8 */
[C---:B------:R-:W-:Y:S02]  /*16d0*/  IADD3 R234, R206.reuse, 0x90, RZ ;  /* 0x00000090ceea7810 */ /* 0x040fe40007ffe0ff */
[----:B------:R-:W-:Y:S02]  /*16e0*/  IADD3 R233, R206, 0x98, RZ ;  /* 0x00000098cee97810 */ /* 0x000fe40007ffe0ff */
[----:B------:R-:W-:-:S02]  /*16f0*/  SHF.R.S32.HI R8, RZ, 0x1f, R246 ;  /* 0x0000001fff087819 */ /* 0x000fc400000114f6 */
[----:B------:R-:W-:Y:S02]  /*1700*/  SHF.R.S32.HI R7, RZ, 0x1f, R245 ;  /* 0x0000001fff077819 */ /* 0x000fe400000114f5 */
[----:B------:R-:W-:Y:S02]  /*1710*/  SEL R6, R10, 0xffffffc0, !P2 ;  /* 0xffffffc00a067807 */ /* 0x000fe40005000000 */
[C---:B------:R-:W-:Y:S02]  /*1720*/  IADD3 R231, R206.reuse, 0xa8, RZ ;  /* 0x000000a8cee77810 */ /* 0x040fe40007ffe0ff */
[----:B------:R-:W-:Y:S02]  /*1730*/  IADD3 R230, R206, 0xb0, RZ ;  /* 0x000000b0cee67810 */ /* 0x000fe40007ffe0ff */
[----:B------:R-:W-:Y:S02]  /*1740*/  SHF.R.S32.HI R8, RZ, 0x1f, R243 ;  /* 0x0000001fff087819 */ /* 0x000fe400000114f3 */
[----:B------:R-:W-:-:S02]  /*1750*/  SHF.R.S32.HI R7, RZ, 0x1f, R242 ;  /* 0x0000001fff077819 */ /* 0x000fc400000114f2 */
[----:B------:R-:W-:Y:S02]  /*1760*/  IADD3 R229, R206, 0xb8, RZ ;  /* 0x000000b8cee57810 */ /* 0x000fe40007ffe0ff */
[----:B------:R-:W-:Y:S02]  /*1770*/  SHF.R.S32.HI R8, RZ, 0x1f, R240 ;  /* 0x0000001fff087819 */ /* 0x000fe400000114f0 */
[----:B------:R-:W-:Y:S02]  /*1780*/  SHF.R.S32.HI R7, RZ, 0x1f, R239 ;  /* 0x0000001fff077819 */ /* 0x000fe400000114ef */
[----:B------:R-:W-:Y:S02]  /*1790*/  IADD3 R226, R225, -0x10, RZ ;  /* 0xfffffff0e1e27810 */ /* 0x000fe40007ffe0ff */
[----:B------:R-:W-:Y:S02]  /*17a0*/  SHF.R.S32.HI R8, RZ, 0x1f, R237 ;  /* 0x0000001fff087819 */ /* 0x000fe400000114ed */
[----:B------:R-:W-:-:S02]  /*17b0*/  SHF.R.S32.HI R7, RZ, 0x1f, R236 ;  /* 0x0000001fff077819 */ /* 0x000fc400000114ec */
[----:B------:R-:W-:Y:S02]  /*17c0*/  @P0 IADD3 R226, R225, 0x10, RZ ;  /* 0x00000010e1e20810 */ /* 0x000fe40007ffe0ff */
[----:B------:R-:W-:Y:S02]  /*17d0*/  SHF.R.S32.HI R8, RZ, 0x1f, R234 ;  /* 0x0000001fff087819 */ /* 0x000fe400000114ea */
        /* <DEDUP_REMOVED lines=8> */
[----:B------:R-:W-:Y:S01]  /*1860*/  LEA R173, R3, 0xc100, 0x1 ;  /* 0x0000c10003ad7811 */ /* 0x000fe200078e08ff */
[----:B------:R-:W-:Y:S01]  /*1870*/  IMAD.IADD R3, R6, 0x1, R226 ;  /* 0x0000000106037824 */ /* 0x000fe200078e02e2 */
[----:B------:R1:W-:Y:S01]  /*1880*/  STL [R1+0x8], R8 ;  /* 0x0000080801007387 */ /* 0x0003e20000100800 */
[----:B------:R-:W-:-:S02]  /*1890*/  IADD3 R250, R206, 0x10, RZ ;  /* 0x00000010cefa7810 */ /* 0x000fc40007ffe0ff */
[----:B------:R-:W-:Y:S01]  /*18a0*/  IADD3 R247, R206, 0x28, RZ ;  /* 0x00000028cef77810 */ /* 0x000fe20007ffe0ff */
[----:B------:R1:W-:Y:S01]  /*18b0*/  STL [R1+0x4], R7 ;  /* 0x0000040701007387 */ /* 0x0003e20000100800 */
[----:B------:R-:W-:Y:S01]  /*18c0*/  LEA R168, R4, 0x100, 0x1 ;  /* 0x0000010004a87811 */ /* 0x000fe200078e08ff */
[----:B------:R-:W-:Y:S01]  /*18d0*/  IMAD.IADD R174, R173, 0x1, R2 ;  /* 0x00000001adae7824 */ /* 0x000fe200078e0202 */
[C---:B------:R-:W-:Y:S01]  /*18e0*/  IADD3 R244, R206.reuse, 0x40, RZ ;  /* 0x00000040cef47810 */ /* 0x040fe20007ffe0ff */
[----:B------:R1:W-:Y:S01]  /*18f0*/  STL [R1], R3 ;  /* 0x0000000301007387 */ /* 0x0003e20000100800 */
[----:B------:R-:W-:Y:S01]  /*1900*/  IADD3 R241, R206, 0x58, RZ ;  /* 0x00000058cef17810 */ /* 0x000fe20007ffe0ff */
[----:B------:R-:W-:Y:S01]  /*1910*/  IMAD.IADD R169, R2, 0x1, R168 ;  /* 0x0000000102a97824 */ /* 0x000fe200078e02a8 */
[----:B------:R-:W-:Y:S02]  /*1920*/  LEA R165, R0, 0x6100, 0x1 ;  /* 0x0000610000a57811 */ /* 0x000fe400078e08ff */
[----:B------:R-:W-:-:S02]  /*1930*/  IADD3 R238, R206, 0x70, RZ ;  /* 0x00000070ceee7810 */ /* 0x000fc40007ffe0ff */
        /* <DEDUP_REMOVED lines=15> */
.L_x_1212:
        /* <DEDUP_REMOVED lines=30> */
.L_x_1106:
[----:B------:R-:W-:-:S04]  /*1c10*/  ISETP.NE.U32.AND P1, PT, RZ, c[0x0][0x368], PT ;  /* 0x0000da00ff007a0c */ /* 0x000fc80003f25070 */
[----:B------:R-:W-:-:S13]  /*1c20*/  ISETP.NE.AND.EX P1, PT, RZ, c[0x0][0x36c], PT, P1 ;  /* 0x0000db00ff007a0c */ /* 0x000fda0003f25310 */
[----:B------:R-:W-:Y:S05]  /*1c30*/  @!P1 BRA `(.L_x_1107) ;  /* 0x0000004000009947 */ /* 0x000fea0003800000 */
[----:B-1----:R-:W-:-:S04]  /*1c40*/  IADD3 R2, P1, R217, c[0x0][0x368], RZ ;  /* 0x0000da00d9027a10 */ /* 0x002fc80007f3e0ff */
[----:B------:R-:W-:-:S05]  /*1c50*/  IADD3.X R3, R218, c[0x0][0x36c], RZ, P1, !PT ;  /* 0x0000db00da037a10 */ /* 0x000fca0000ffe4ff */
[----:B------:R1:W5:Y:S01]  /*1c60*/  LDG.E R0, [R2.64] ;  /* 0x0000000602007981 */ /* 0x000362000c1e1900 */
[----:B------:R-:W-:Y:S05]  /*1c70*/  BRA `(.L_x_1108) ;  /* 0x0000008000007947 */ /* 0x000fea0003800000 */
.L_x_1107:
        /* <DEDUP_REMOVED lines=8> */
.L_x_1108:
[----:B-1----:R-:W-:Y:S01]  /*1d00*/  IMAD.MOV.U32 R2, RZ, RZ, c[0x0][0x2c4] ;  /* 0x0000b100ff027624 */ /* 0x002fe200078e00ff */
[----:B------:R-:W-:Y:S01]  /*1d10*/  BSSY B0, `(.L_x_1109) ;  /* 0x0000039000007945 */ /* 0x000fe20003800000 */
[----:B------:R-:W-:Y:S02]  /*1d20*/  IMAD.SHL.U32 R205, R209, 0x80, RZ ;  /* 0x00000080d1cd7824 */ /* 0x000fe400078e00ff */
[----:B-----5:R-:W-:Y:S01]  /*1d30*/  IMAD.IADD R203, R0, 0x1, -R193 ;  /* 0x0000000100cb7824 */ /* 0x020fe200078e0ac1 */
[----:B------:R-:W-:-:S02]  /*1d40*/  ISETP.NE.AND P4, PT, R2, 0x1, PT ;  /* 0x000000010200780c */ /* 0x000fc40003f85270 */
[----:B------:R-:W-:Y:S02]  /*1d50*/  IADD3 R2, R205, 0x7f, RZ ;  /* 0x0000007fcd027810 */ /* 0x000fe40007ffe0ff */
[----:B------:R-:W-:-:S03]  /*1d60*/  IADD3 R3, R203, 0x40, -R204 ;  /* 0x00000040cb037810 */ /* 0x000fc60007ffe8cc */
[----:B------:R-:W-:-:S06]  /*1d70*/  IMAD.MOV.U32 R0, RZ, RZ, R2 ;  /* 0x000000ffff007224 */ /* 0x000fcc00078e0002 */
[----:B------:R-:W-:Y:S01]  /*1d80*/  @P4 IMAD.HI.U32 R4, R2, c[0x0][0x2c8], RZ ;  /* 0x0000b20002044a27 */ /* 0x000fe200078e00ff */
[----:B------:R-:W-:-:S04]  /*1d90*/  IADD3 R2, R203, 0x3f, RZ ;  /* 0x0000003fcb027810 */ /* 0x000fc80007ffe0ff */
[----:B------:R-:W-:-:S05]  /*1da0*/  @P4 SHF.R.U32.HI R0, RZ, c[0x0][0x2cc], R4 ;  /* 0x0000b300ff004a19 */ /* 0x000fca0000011604 */
[----:B------:R-:W-:Y:S01]  /*1db0*/  IMAD.IADD R0, R3, 0x1, R0 ;  /* 0x0000000103007824 */ /* 0x000fe200078e0200 */
[----:B------:R-:W-:-:S04]  /*1dc0*/  SHF.R.S32.HI R3, RZ, 0x1f, R2 ;  /* 0x0000001fff037819 */ /* 0x000fc80000011402 */
[----:B------:R-:W-:Y:S02]  /*1dd0*/  SHF.R.S32.HI R4, RZ, 0x1f, R0 ;  /* 0x0000001fff047819 */ /* 0x000fe40000011400 */
[----:B------:R-:W-:Y:S02]  /*1de0*/  LEA.HI R2, R3, R2, RZ, 0x6 ;  /* 0x0000000203027211 */ /* 0x000fe400078f30ff */
[----:B------:R-:W-:Y:S02]  /*1df0*/  LEA.HI R0, R4, R0, RZ, 0x6 ;  /* 0x0000000004007211 */ /* 0x000fe400078f30ff */
[----:B------:R-:W-:Y:S02]  /*1e00*/  SHF.R.S32.HI R3, RZ, 0x6, R2 ;  /* 0x00000006ff037819 */ /* 0x000fe40000011402 */
[----:B------:R-:W-:Y:S02]  /*1e10*/  SHF.R.S32.HI R0, RZ, 0x6, R0 ;  /* 0x00000006ff007819 */ /* 0x000fe40000011400 */
[----:B------:R-:W-:-:S02]  /*1e20*/  LOP3.LUT R2, R210, 0xff000000, RZ, 0xc0, !PT ;  /* 0xff000000d2027812 */ /* 0x000fc400078ec0ff */
[----:B------:R-:W-:Y:S02]  /*1e30*/  IMNMX R8, R3, R0, PT ;  /* 0x0000000003087217 */ /* 0x000fe40003800200 */
[----:B------:R-:W-:Y:S02]  /*1e40*/  LOP3.LUT R4, R210, 0xff0000, RZ, 0xc0, !PT ;  /* 0x00ff0000d2047812 */ /* 0x000fe400078ec0ff */
[----:B------:R-:W-:Y:S02]  /*1e50*/  ISETP.GE.AND P1, PT, R8, 0x1, PT ;  /* 0x000000010800780c */ /* 0x000fe40003f26270 */
[----:B------:R-:W-:Y:S01]  /*1e60*/  SHF.R.U32.HI R0, RZ, 0x8, R2 ;  /* 0x00000008ff007819 */ /* 0x000fe20000011602 */
[----:B------:R-:W-:-:S03]  /*1e70*/  IMAD.MOV.U32 R2, RZ, RZ, RZ ;  /* 0x000000ffff027224 */ /* 0x000fc600078e00ff */
[----:B------:R-:W-:-:S04]  /*1e80*/  LEA.HI R0, R4, R0, RZ, 0x10 ;  /* 0x0000000004007211 */ /* 0x000fc800078f80ff */
[----:B------:R-:W-:Y:S02]  /*1e90*/  LOP3.LUT R223, R0, 0xff, RZ, 0xc0, !PT ;  /* 0x000000ff00df7812 */ /* 0x000fe400078ec0ff */
[----:B------:R-:W-:Y:S01]  /*1ea0*/  SHF.R.U32.HI R222, RZ, 0x10, R0 ;  /* 0x00000010ffde7819 */ /* 0x000fe20000011600 */
        /* <DEDUP_REMOVED lines=31> */
.L_x_1110:
[----:B------:R-:W-:Y:S05]  /*20a0*/  BSYNC B0 ;  /* 0x0000000000007941 */ /* 0x000fea0003800000 */
.L_x_1109:
        /* <DEDUP_REMOVED lines=61> */
[----:B------:R-:W-:Y:S01]  /*2480*/  IMAD.IADD R5, R190, 0x1, R205 ;  /* 0x00000001be057824 */ /* 0x000fe200078e02cd */
[----:B------:R-:W-:Y:S02]  /*2490*/  LOP3.LUT R14, R210, 0xffff, RZ, 0xc0, !PT ;  /* 0x0000ffffd20e7812 */ /* 0x000fe400078ec0ff */
[----:B------:R-:W-:Y:S01]  /*24a0*/  SEL R6, R224, RZ, !P0 ;  /* 0x000000ffe0067207 */ /* 0x000fe20004000000 */
[----:B------:R-:W-:Y:S01]  /*24b0*/  IMAD R0, R0, c[0x0][0x178], RZ ;  /* 0x00005e0000007a24 */ /* 0x000fe200078e02ff */
[----:B------:R-:W-:Y:S01]  /*24c0*/  SEL R4, R213, RZ, !P0 ;  /* 0x000000ffd5047207 */ /* 0x000fe20004000000 */
[----:B------:R-:W-:Y:S01]  /*24d0*/  @P4 IMAD.HI.U32 R7, R5, c[0x0][0x2c8], RZ ;  /* 0x0000b20005074a27 */ /* 0x000fe200078e00ff */
[----:B------:R-:W-:Y:S02]  /*24e0*/  ISETP.GE.AND P6, PT, R182, c[0x0][0x198], PT ;  /* 0x00006600b6007a0c */ /* 0x000fe40003fc6270 */
[----:B------:R-:W-:Y:S01]  /*24f0*/  ISETP.GE.AND P5, PT, R187, c[0x0][0x198], PT ;  /* 0x00006600bb007a0c */ /* 0x000fe20003fa6270 */
[----:B------:R-:W-:Y:S01]  /*2500*/  IMAD R0, R11, c[0x0][0x17c], R0 ;  /* 0x00005f000b007a24 */ /* 0x000fe200078e0200 */
[----:B------:R-:W-:Y:S01]  /*2510*/  ISETP.GE.AND P3, PT, R188, c[0x0][0x198], PT ;  /* 0x00006600bc007a0c */ /* 0x000fe20003f66270 */
[----:B------:R-:W-:Y:S01]  /*2520*/  IMAD R6, R6, c[0x0][0x1c0], RZ ;  /* 0x0000700006067a24 */ /* 0x000fe200078e02ff */
[----:B------:R-:W-:-:S03]  /*2530*/  IADD3 R92, R192, -0x1, RZ ;  /* 0xffffffffc05c7810 */ /* 0x000fc60007ffe0ff */
[----:B------:R-:W-:Y:S02]  /*2540*/  IMAD R6, R4, c[0x0][0x1c4], R6 ;  /* 0x0000710004067a24 */ /* 0x000fe400078e0206 */
[----:B-1----:R-:W-:-:S04]  /*2550*/  IMAD.WIDE.U32 R2, R11, c[0x0][0x178], RZ ;  /* 0x00005e000b027a25 */ /* 0x002fc800078e00ff */
[----:B------:R-:W-:Y:S01]  /*2560*/  IMAD.IADD R3, R3, 0x1, R0 ;  /* 0x0000000103037824 */ /* 0x000fe200078e0200 */
        /* <DEDUP_REMOVED lines=23> */
.L_x_1217:
[----:B------:R-:W-:Y:S05]  /*26e0*/  BRA.DIV ~URZ, `(.L_x_1113) ;  /* 0x0000e5627f007947 */ /* 0x000fea000b800000 */
[----:B------:R3:W4:Y:S02]  /*26f0*/  SHFL.IDX PT, R0, R12, RZ, 0x181f ;  /* 0x00181fff0c007589 */ /* 0x00072400000e0000 */
.L_x_1218:
[----:B------:R-:W-:Y:S01]  /*2700*/  IMAD R11, R204, c[0x0][0x2c4], RZ ;  /* 0x0000b100cc0b7a24 */ /* 0x000fe200078e02ff */
[----:B------:R-:W-:Y:S01]  /*2710*/  IADD3 R10, R207, R205, RZ ;  /* 0x000000cdcf0a7210 */ /* 0x000fe20007ffe0ff */
        /* <DEDUP_REMOVED lines=18> */
.L_x_1115:
[----:B------:R-:W-:Y:S05]  /*2840*/  BSYNC B0 ;  /* 0x0000000000007941 */ /* 0x000fea0003800000 */
.L_x_1114:
[----:B------:R-:W-:Y:S05]  /*2850*/  BRA.DIV ~URZ, `(.L_x_1116) ;  /* 0x0000e4627f007947 */ /* 0x000fea000b800000 */
[----:B--2---:R2:W1:Y:S04]  /*2860*/  SHFL.IDX PT, R8, R9, 0x1, 0x181f ;  /* 0x00381f0009087f89 */ /* 0x00446800000e0000 */
[----:B----4-:R2:W4:Y:S02]  /*2870*/  SHFL.IDX PT, R0, R12, 0x1, 0x181f ;  /* 0x00381f000c007f89 */ /* 0x01052400000e0000 */
.L_x_1219:
        /* <DEDUP_REMOVED lines=19> */
.L_x_1118:
[----:B------:R-:W-:Y:S05]  /*29b0*/  BSYNC B0 ;  /* 0x0000000000007941 */ /* 0x000fea0003800000 */
.L_x_1117:
[----:B------:R-:W-:Y:S05]  /*29c0*/  BRA.DIV ~URZ, `(.L_x_1119) ;  /* 0x0000e3c27f007947 */ /* 0x000fea000b800000 */
[----:B-1----:R1:W2:Y:S02]  /*29d0*/  SHFL.IDX PT, R8, R9, 0x2, 0x181f ;  /* 0x00581f0009087f89 */ /* 0x0022a400000e0000 */
.L_x_1220:
[----:B------:R-:W-:Y:S05]  /*29e0*/  BRA.DIV ~URZ, `(.L_x_1120) ;  /* 0x0000e4127f007947 */ /* 0x000fea000b800000 */
[----:B----4-:R4:W1:Y:S02]  /*29f0*/  SHFL.IDX PT, R0, R12, 0x2, 0x181f ;  /* 0x00581f000c007f89 */ /* 0x01086400000e0000 */
.L_x_1221:
        /* <DEDUP_REMOVED lines=19> */
.L_x_1122:
[----:B------:R-:W-:Y:S05]  /*2b30*/  BSYNC B0 ;  /* 0x0000000000007941 */ /* 0x000fea0003800000 */
.L_x_1121:
[----:B------:R-:W-:Y:S05]  /*2b40*/  BRA.DIV ~URZ, `(.L_x_1123) ;  /* 0x0000e3227f007947 */ /* 0x000fea000b800000 */
[----:B--2---:R2:W3:Y:S04]  /*2b50*/  SHFL.IDX PT, R8, R9, 0x3, 0x181f ;  /* 0x00781f0009087f89 */ /* 0x0044e800000e0000 */
[----:B-1----:R2:W1:Y:S02]  /*2b60*/  SHFL.IDX PT, R0, R12, 0x3, 0x181f ;  /* 0x00781f000c007f89 */ /* 0x00246400000e0000 */
.L_x_1222:
[----:B------:R-:W-:Y:S01]  /*2b70*/  IADD3 R2, R10, 0x60, RZ ;  /* 0x000000600a027810 */ /* 0x000fe20007ffe0ff */
[----:B-----5:R-:W-:Y:S01]  /*2b80*/  IMAD.WIDE.U32 R196, R13, c[0x0][0x2b0], RZ ;  /* 0x0000ac000dc47a25 */ /* 0x020fe200078e00ff */
[----:B------:R-:W-:-:S02]  /*2b90*/  SHF.R.S32.HI R25, RZ, 0x1f, R182 ;  /* 0x0000001fff197819 */ /* 0x000fc400000114b6 */
[----:B------:R-:W-:Y:S02]  /*2ba0*/  ISETP.GE.AND P2, PT, R2, R11, PT ;  /* 0x0000000b0200720c */ /* 0x000fe40003f46270 */
[----:B------:R-:W-:Y:S02]  /*2bb0*/  SHF.R.S32.HI R24, RZ, 0x1f, R187 ;  /* 0x0000001fff187819 */ /* 0x000fe400000114bb */
[----:B------:R-:W-:-:S09]  /*2bc0*/  SHF.R.S32.HI R15, RZ, 0x1f, R188 ;  /* 0x0000001fff0f7819 */ /* 0x000fd200000114bc */
[CC--:B-1----:R-:W-:Y:S02]  /*2bd0*/  @!P2 LEA R6, P0, R182.reuse, R0.reuse, 0x1 ;  /* 0x00000000b606a211 */ /* 0x0c2fe400078008ff */
[C---:B------:R-:W-:Y:S02]  /*2be0*/  @!P2 LEA R4, P1, R187.reuse, R0, 0x1 ;  /* 0x00000000bb04a211 */ /* 0x040fe400078208ff */
        /* <DEDUP_REMOVED lines=33> */
[----:B------:R-:W-:Y:S01]  /*2e00*/  IADD3 R164, R165, 0x20, RZ ;  /* 0x00000020a5a47810 */ /* 0x000fe20007ffe0ff */
[----:B------:R-:W-:Y:S01]  /*2e10*/  IMAD.WIDE.U32 R194, R14, c[0x0][0x1e8], RZ ;  /* 0x00007a000ec27a25 */ /* 0x000fe200078e00ff */
[----:B------:R-:W-:Y:S01]  /*2e20*/  SHF.L.U64.HI R93, R182, 0x1, R25 ;  /* 0x00000001b65d7819 */ /* 0x000fe20000010219 */
[----:B------:R-:W-:Y:S01]  /*2e30*/  BSSY B0, `(.L_x_1124) ;  /* 0x0000158000007945 */ /* 0x000fe20003800000 */
[----:B------:R-:W-:Y:S01]  /*2e40*/  SHF.L.U64.HI R95, R187, 0x1, R24 ;  /* 0x00000001bb5f7819 */ /* 0x000fe20000010218 */
[----:B------:R-:W-:Y:S01]  /*2e50*/  IMAD R181, R0, c[0x0][0x2b8], R2 ;  /* 0x0000ae0000b57a24 */ /* 0x000fe200078e0202 */
[----:B------:R-:W-:Y:S01]  /*2e60*/  SHF.L.U64.HI R94, R188, 0x1, R15 ;  /* 0x00000001bc5e7819 */ /* 0x000fe2000001020f */
[----:B------:R-:W-:Y:S02]  /*2e70*/  IMAD R200, R14, c[0x0][0x1ec], R195 ;  /* 0x00007b000ec87a24 */ /* 0x000fe400078e02c3 */
[----:B------:R-:W-:Y:S01]  /*2e80*/  IMAD.WIDE.U32 R2, R181, c[0x0][0x1e0], RZ ;  /* 0x00007800b5027a25 */ /* 0x000fe200078e00ff */
[----:B--2---:R-:W-:-:S03]  /*2e90*/  SHF.R.S32.HI R9, RZ, 0x1f, R181 ;  /* 0x0000001fff097819 */ /* 0x004fc600000114b5 */
[----:B------:R-:W-:Y:S02]  /*2ea0*/  IMAD R96, R92, -0x40, R203 ;  /* 0xffffffc05c607824 */ /* 0x000fe400078e02cb */
[----:B------:R-:W-:Y:S02]  /*2eb0*/  IMAD R0, R9, c[0x0][0x1e0], RZ ;  /* 0x0000780009007a24 */ /* 0x000fe400078e02ff */
[----:B------:R-:W-:Y:S02]  /*2ec0*/  IMAD.IADD R13, R96, 0x1, -R207 ;  /* 0x00000001600d7824 */ /* 0x000fe400078e0acf */
[----:B------:R-:W-:Y:S02]  /*2ed0*/  IMAD R0, R181, c[0x0][0x1e4], R0 ;  /* 0x00007900b5007a24 */ /* 0x000fe400078e0200 */
[----:B------:R-:W-:Y:S01]  /*2ee0*/  IMAD.WIDE.U32 R198, R14, c[0x0][0x210], RZ ;  /* 0x000084000ec67a25 */ /* 0x000fe200078e00ff */
[C---:B------:R-:W-:Y:S02]  /*2ef0*/  ISETP.GE.AND P2, PT, R13.reuse, 0x1, PT ;  /* 0x000000010d00780c */ /* 0x040fe40003f46270 */
[----:B------:R-:W-:Y:S01]  /*2f00*/  ISETP.GE.AND P6, PT, R13, 0x21, PT ;  /* 0x000000210d00780c */ /* 0x000fe20003fc6270 */
[----:B------:R-:W-:-:S02]  /*2f10*/  IMAD.IADD R3, R3, 0x1, R0 ;  /* 0x0000000103037824 */ /* 0x000fc400078e0200 */
[----:B------:R-:W-:Y:S02]  /*2f20*/  IMAD R202, R14, c[0x0][0x214], R199 ;  /* 0x000085000eca7a24 */ /* 0x000fe400078e02c7 */
[----:B------:R-:W-:Y:S02]  /*2f30*/  IMAD.SHL.U32 R97, R182, 0x2, RZ ;  /* 0x00000002b6617824 */ /* 0x000fe400078e00ff */
[C---:B------:R-:W-:Y:S02]  /*2f40*/  IMAD.SHL.U32 R98, R187.reuse, 0x2, RZ ;  /* 0x00000002bb627824 */ /* 0x040fe400078e00ff */
[----:B------:R-:W-:Y:S02]  /*2f50*/  IMAD.SHL.U32 R99, R188, 0x2, RZ ;  /* 0x00000002bc637824 */ /* 0x000fe400078e00ff */
[----:B------:R-:W-:Y:S02]  /*2f60*/  @P2 ISETP.GE.AND P1, PT, R182, c[0x0][0x1d4], PT ;  /* 0x00007500b6002a0c */ /* 0x000fe40003f26270 */
[----:B------:R-:W-:-:S02]  /*2f70*/  @P2 ISETP.GE.AND P5, PT, R187, c[0x0][0x1d4], PT ;  /* 0x00007500bb002a0c */ /* 0x000fc40003fa6270 */
[----:B---3--:R-:W-:Y:S01]  /*2f80*/  SHF.R.S32.HI R10, RZ, 0x1f, R178 ;  /* 0x0000001fff0a7819 */ /* 0x008fe200000114b2 */
[----:B------:R-:W-:-:S04]  /*2f90*/  IMAD.WIDE.U32 R2, R178, c[0x0][0x1f0], R2 ;  /* 0x00007c00b2027a25 */ /* 0x000fc800078e0002 */
[----:B------:R-:W-:-:S04]  /*2fa0*/  IMAD R0, R10, c[0x0][0x1f0], RZ ;  /* 0x00007c000a007a24 */ /* 0x000fc800078e02ff */
[----:B------:R-:W-:Y:S01]  /*2fb0*/  IMAD R4, R178, c[0x0][0x1f4], R0 ;  /* 0x00007d00b2047a24 */ /* 0x000fe200078e0200 */
[----:B------:R-:W-:-:S04]  /*2fc0*/  IADD3 R0, P0, R2, R194, RZ ;  /* 0x000000c202007210 */ /* 0x000fc80007f1e0ff */
[----:B------:R-:W-:Y:S02]  /*2fd0*/  IADD3.X R2, R200, R3, R4, P0, !PT ;  /* 0x00000003c8027210 */ /* 0x000fe400007fe404 */
[----:B------:R-:W-:-:S04]  /*2fe0*/  LEA R3, P0, R0, c[0x0][0x1c8], 0x1 ;  /* 0x0000720000037a11 */ /* 0x000fc800078008ff */
[----:B------:R-:W-:Y:S02]  /*2ff0*/  LEA.HI.X R5, R0, c[0x0][0x1cc], R2, 0x1, P0 ;  /* 0x0000730000057a11 */ /* 0x000fe400000f0c02 */
[----:B------:R-:W1:Y:S04]  /*3000*/  SHFL.IDX PT, R0, R3, RZ, 0x181f ;  /* 0x00181fff03007589 */ /* 0x000e6800000e0000 */
[----:B------:R-:W2:Y:S04]  /*3010*/  SHFL.IDX PT, R2, R5, RZ, 0x181f ;  /* 0x00181fff05027589 */ /* 0x000ea800000e0000 */
[----:B------:R-:W3:Y:S04]  /*3020*/  SHFL.IDX PT, R3, R3, 0x1, 0x181f ;  /* 0x00381f0003037f89 */ /* 0x000ee800000e0000 */
[----:B------:R2:W5:Y:S01]  /*3030*/  SHFL.IDX PT, R8, R5, 0x1, 0x181f ;  /* 0x00381f0005087f89 */ /* 0x00056200000e0000 */
        /* <DEDUP_REMOVED lines=13> */
[C---:B------:R-:W-:Y:S02]  /*3110*/  @P6 ISETP.GE.AND P2, PT, R182.reuse, c[0x0][0x1d4], PT ;  /* 0x00007500b6006a0c */ /* 0x040fe40003f46270 */
[----:B------:R-:W-:Y:S02]  /*3120*/  @P6 ISETP.GE.AND P1, PT, R187, c[0x0][0x1d4], PT ;  /* 0x00007500bb006a0c */ /* 0x000fe40003f26270 */
[----:B-----5:R-:W-:Y:S02]  /*3130*/  @P6 LEA.HI.X R7, R182, R8, R25, 0x1, P0 ;  /* 0x00000008b6076211 */ /* 0x020fe400000f0c19 */
[----:B------:R-:W-:-:S07]  /*3140*/  @P6 ISETP.GE.AND P0, PT, R188, c[0x0][0x1d4], PT ;  /* 0x00007500bc006a0c */ /* 0x000fce0003f06270 */
[----:B------:R2:W-:Y:S01]  /*3150*/  @P6 LDGSTS.E.BYPASS.LTC128B.128 [R179+0x7100], [R6.64], !P2 ;  /* 0x0710000006b36fae */ /* 0x0005e2000d101d46 */
[----:B-1----:R-:W-:-:S04]  /*3160*/  @P6 LEA R4, P5, R187, R3, 0x1 ;  /* 0x00000003bb046211 */ /* 0x002fc800078a08ff */
[----:B------:R-:W-:Y:S02]  /*3170*/  @P6 LEA.HI.X R5, R187, R8, R24, 0x1, P5 ;  /* 0x00000008bb056211 */ /* 0x000fe400028f0c18 */
[----:B------:R-:W-:-:S03]  /*3180*/  @P6 LEA R2, P5, R188, R3, 0x1 ;  /* 0x00000003bc026211 */ /* 0x000fc600078a08ff */
[----:B------:R2:W-:Y:S01]  /*3190*/  @P6 LDGSTS.E.BYPASS.LTC128B.128 [R179+0x9100], [R4.64], !P1 ;  /* 0x0910000004b36fae */ /* 0x0005e2000c901d46 */
[----:B------:R-:W-:-:S05]  /*31a0*/  @P6 LEA.HI.X R3, R188, R8, R15, 0x1, P5 ;  /* 0x00000008bc036211 */ /* 0x000fca00028f0c0f */
[----:B------:R1:W-:Y:S04]  /*31b0*/  @P6 LDGSTS.E.BYPASS.LTC128B.128 [R179+0xb100], [R2.64], !P0 ;  /* 0x0b10000002b36fae */ /* 0x0003e8000c101d46 */
[----:B------:R-:W0:Y:S01]  /*31c0*/  LDGDEPBAR ;  /* 0x00000000000079af */ /* 0x000e220000000000 */
[----:B------:R-:W-:Y:S02]  /*31d0*/  R2P PR, R191, 0x6 ;  /* 0x00000006bf007804 */ /* 0x000fe40000000000 */
[----:B------:R-:W-:-:S11]  /*31e0*/  ISETP.GE.AND P6, PT, R182, c[0x0][0x1d4], PT ;  /* 0x00007500b6007a0c */ /* 0x000fd60003fc6270 */
[----:B------:R-:W-:Y:S01]  /*31f0*/  @P1 IADD3 R164, R165, -0x20, RZ ;  /* 0xffffffe0a5a41810 */ /* 0x000fe20007ffe0ff */
[----:B-1----:R-:W-:Y:S01]  /*3200*/  IMAD.WIDE.U32 R2, R181, c[0x0][0x208], RZ ;  /* 0x00008200b5027a25 */ /* 0x002fe200078e00ff */
[----:B------:R-:W-:-:S04]  /*3210*/  DEPBAR.LE SB0, 0x1 ;  /* 0x000080400000791a */ /* 0x000fc80000000000 */
[----:B------:R-:W-:-:S04]  /*3220*/  DEPBAR.LE SB0, 0x0 ;  /* 0x000080000000791a */ /* 0x000fc80000000000 */
[----:B------:R-:W-:Y:S01]  /*3230*/  BAR.SYNC.DEFER_BLOCKING 0x0 ;  /* 0x0000000000007b1d */ /* 0x000fe20000010000 */
[----:B------:R-:W-:Y:S02]  /*3240*/  IMAD.IADD R3, R3, 0x1, R0 ;  /* 0x0000000103037824 */ /* 0x000fe400078e0200 */
[----:B------:R-:W-:Y:S02]  /*3250*/  IMAD R0, R10, c[0x0][0x218], RZ ;  /* 0x000086000a007a24 */ /* 0x000fe400078e02ff */
[----:B------:R-:W-:-:S04]  /*3260*/  IMAD.WIDE.U32 R2, R178, c[0x0][0x218], R2 ;  /* 0x00008600b2027a25 */ /* 0x000fc800078e0002 */
[----:B------:R-:W-:Y:S01]  /*3270*/  IMAD R8, R178, c[0x0][0x21c], R0 ;  /* 0x00008700b2087a24 */ /* 0x000fe200078e0200 */
[----:B------:R-:W-:-:S04]  /*3280*/  IADD3 R0, P0, R2, R198, RZ ;  /* 0x000000c602007210 */ /* 0x000fc80007f1e0ff */
[----:B------:R-:W-:Y:S02]  /*3290*/  IADD3.X R2, R202, R3, R8, P0, !PT ;  /* 0x00000003ca027210 */ /* 0x000fe400007fe408 */
[----:B------:R-:W-:-:S04]  /*32a0*/  LEA R8, P0, R0, c[0x0][0x1f8], 0x1 ;  /* 0x00007e0000087a11 */ /* 0x000fc800078008ff */
[----:B----4-:R-:W-:Y:S02]  /*32b0*/  LEA.HI.X R12, R0, c[0x0][0x1fc], R2, 0x1, P0 ;  /* 0x00007f00000c7a11 */ /* 0x010fe400000f0c02 */
[----:B------:R-:W1:Y:S04]  /*32c0*/  SHFL.IDX PT, R2, R8, RZ, 0x181f ;  /* 0x00181fff08027589 */ /* 0x000e6800000e0000 */
[----:B--2---:R-:W-:Y:S04]  /*32d0*/  LDSM.16.M88.4 R4, [R173] ;  /* 0x00000000ad04783b */ /* 0x004fe80000000200 */
[----:B------:R-:W-:Y:S04]  /*32e0*/  LDSM.16.M88.4 R16, [R165] ;  /* 0x00000000a510783b */ /* 0x000fe80000000200 */
[----:B------:R-:W-:Y:S04]  /*32f0*/  LDSM.16.M88.4 R20, [R165+0x1000] ;  /* 0x00100000a514783b */ /* 0x000fe80000000200 */
[----:B------:R-:W2:Y:S04]  /*3300*/  SHFL.IDX PT, R3, R12, RZ, 0x181f ;  /* 0x00181fff0c037589 */ /* 0x000ea800000e0000 */
[----:B------:R-:W3:Y:S04]  /*3310*/  SHFL.IDX PT, R0, R8, 0x1, 0x181f ;  /* 0x00381f0008007f89 */ /* 0x000ee800000e0000 */
[----:B------:R-:W-:Y:S01]  /*3320*/  LDSM.16.M88.4 R8, [R174] ;  /* 0x00000000ae08783b */ /* 0x000fe20000000200 */
[----:B-1----:R-:W-:-:S03]  /*3330*/  IADD3 R14, P5, R2, R98, RZ ;  /* 0x00000062020e7210 */ /* 0x002fc60007fbe0ff */
[----:B------:R-:W-:Y:S04]  /*3340*/  LDSM.16.M88.4 R36, [R164] ;  /* 0x00000000a424783b */ /* 0x000fe80000000200 */
[----:B------:R-:W1:Y:S04]  /*3350*/  SHFL.IDX PT, R12, R12, 0x1, 0x181f ;  /* 0x00381f000c0c7f89 */ /* 0x000e6800000e0000 */
[----:B------:R-:W4:Y:S01]  /*3360*/  LDSM.16.M88.4 R28, [R165+0x800] ;  /* 0x00080000a51c783b */ /* 0x000f220000000200 */
[----:B--2---:R-:W-:Y:S01]  /*3370*/  IMAD.X R15, R3, 0x1, R95, P5 ;  /* 0x00000001030f7824 */ /* 0x004fe200028e065f */
[----:B------:R-:W-:-:S02]  /*3380*/  ISETP.GE.AND P5, PT, R187, c[0x0][0x1d4], PT ;  /* 0x00007500bb007a0c */ /* 0x000fc40003fa6270 */
[----:B------:R-:W2:Y:S04]  /*3390*/  LDSM.16.M88.4 R52, [R165+0x1800] ;  /* 0x00180000a534783b */ /* 0x000ea80000000200 */
[----:B------:R-:W5:Y:S01]  /*33a0*/  LDSM.16.M88.4 R24, [R164+0x800] ;  /* 0x00080000a418783b */ /* 0x000f620000000200 */
[C---:B------:R-:W-:Y:S03]  /*33b0*/  HMMA.16816.F32 R56, R4.reuse, R16, RZ ;  /* 0x000000100438723c */ /* 0x040fe600000018ff */
[----:B------:R-:W2:Y:S04]  /*33c0*/  LDSM.16.M88.4 R48, [R164+0x1000] ;  /* 0x00100000a430783b */ /* 0x000ea80000000200 */
[C---:B------:R-:W-:Y:S01]  /*33d0*/  IADD3 R16, P1, R2.reuse, R97, RZ ;  /* 0x0000006102107210 */ /* 0x040fe20007f3e0ff */
[----:B------:R-:W-:Y:S01]  /*33e0*/  HMMA.16816.F32 R32, R4, R20, RZ ;  /* 0x000000140420723c */ /* 0x000fe200000018ff */
[----:B------:R-:W-:-:S03]  /*33f0*/  IADD3 R2, P0, R2, R99, RZ ;  /* 0x0000006302027210 */ /* 0x000fc60007f1e0ff */
[C-C-:B------:R-:W-:Y:S02]  /*3400*/  IMAD.X R17, R3.reuse, 0x1, R93.reuse, P1 ;  /* 0x0000000103117824 */ /* 0x140fe400008e065d */
[----:B------:R-:W-:Y:S01]  /*3410*/  IMAD.X R3, R3, 0x1, R94, P0 ;  /* 0x0000000103037824 */ /* 0x000fe200000e065e */
[----:B---3--:R-:W-:Y:S01]  /*3420*/  IADD3 R20, P1, R0, R97, RZ ;  /* 0x0000006100147210 */ /* 0x008fe20007f3e0ff */
[----:B------:R-:W-:Y:S04]  /*3430*/  HMMA.16816.F32 R44, R4, R18, RZ ;  /* 0x00000012042c723c */ /* 0x000fe800000018ff */
[----:B-1----:R-:W-:Y:S01]  /*3440*/  IMAD.X R21, R12, 0x1, R93, P1 ;  /* 0x000000010c157824 */ /* 0x002fe200008e065d */
[C---:B------:R-:W-:Y:S02]  /*3450*/  ISETP.LT.OR P1, PT, R13.reuse, 0x1, P6 ;  /* 0x000000010d00780c */ /* 0x040fe40003721670 */
[----:B------:R-:W-:Y:S01]  /*3460*/  IADD3 R18, P0, R0, R98, RZ ;  /* 0x0000006200127210 */ /* 0x000fe20007f1e0ff */
[----:B------:R-:W-:Y:S01]  /*3470*/  HMMA.16816.F32 R80, R8, R36, R56 ;  /* 0x000000240850723c */ /* 0x000fe20000001838 */
[----:B------:R-:W1:Y:S01]  /*3480*/  LDSM.16.M88.4 R56, [R164+0x1800] ;  /* 0x00180000a438783b */ /* 0x000e620000000200 */
[----:B------:R-:W-:-:S02]  /*3490*/  ISETP.LT.OR P6, PT, R13, 0x21, P6 ;  /* 0x000000210d00780c */ /* 0x000fc400037c1670 */
[----:B------:R-:W-:Y:S01]  /*34a0*/  IMAD.X R19, R12, 0x1, R95, P0 ;  /* 0x000000010c137824 */ /* 0x000fe200000e065f */
[C---:B------:R-:W-:Y:S02]  /*34b0*/  ISETP.LT.OR P0, PT, R13.reuse, 0x1, P5 ;  /* 0x000000010d00780c */ /* 0x040fe40002f01670 */
[----:B------:R-:W-:Y:S01]  /*34c0*/  ISETP.LT.OR P5, PT, R13, 0x21, P5 ;  /* 0x000000210d00780c */ /* 0x000fe20002fa1670 */
[----:B----4-:R-:W-:Y:S02]  /*34d0*/  HMMA.16816.F32 R40, R4, R28, RZ ;  /* 0x0000001c0428723c */ /* 0x010fe400000018ff */
[----:B------:R-:W-:Y:S01]  /*34e0*/  @!PT LDS RZ, [RZ] ;  /* 0x00000000fffff984 */ /* 0x000fe20000000800 */
[----:B------:R-:W-:Y:S01]  /*34f0*/  @!PT LDS RZ, [RZ] ;  /* 0x00000000fffff984 */ /* 0x000fe20000000800 */
[----:B------:R-:W-:Y:S01]  /*3500*/  @!PT LDS RZ, [RZ] ;  /* 0x00000000fffff984 */ /* 0x000fe20000000800 */
[----:B------:R3:W-:Y:S01]  /*3510*/  LDGSTS.E.BYPASS.LTC128B.128 [R179+0x100], [R16.64], !P1 ;  /* 0x0010000010b37fae */ /* 0x0007e2000c901d46 */
[----:B------:R-:W-:-:S05]  /*3520*/  ISETP.GE.AND P1, PT, R188, c[0x0][0x1d4], PT ;  /* 0x00007500bc007a0c */ /* 0x000fca0003f26270 */
[----:B------:R-:W-:Y:S02]  /*3530*/  HMMA.16816.F32 R28, R4, R30, RZ ;  /* 0x0000001e041c723c */ /* 0x000fe400000018ff */
[----:B------:R4:W-:Y:S01]  /*3540*/  LDGSTS.E.BYPASS.LTC128B.128 [R179+0x2100], [R14.64], !P0 ;  /* 0x021000000eb37fae */ /* 0x0009e2000c101d46 */
[C---:B------:R-:W-:Y:S02]  /*3550*/  ISETP.LT.OR P0, PT, R13.reuse, 0x1, P1 ;  /* 0x000000010d00780c */ /* 0x040fe40000f01670 */
[----:B------:R-:W-:-:S03]  /*3560*/  ISETP.LT.OR P1, PT, R13, 0x21, P1 ;  /* 0x000000210d00780c */ /* 0x000fc60000f21670 */
[C---:B------:R-:W-:Y:S08]  /*3570*/  HMMA.16816.F32 R60, R4.reuse, R22, RZ ;  /* 0x00000016043c723c */ /* 0x040ff000000018ff */
[----:B------:R1:W-:Y:S01]  /*3580*/  LDGSTS.E.BYPASS.LTC128B.128 [R179+0x4100], [R2.64], !P0 ;  /* 0x0410000002b37fae */ /* 0x0003e2000c101d46 */
[C---:B--2---:R-:W-:Y:S03]  /*3590*/  HMMA.16816.F32 R68, R4.reuse, R52, RZ ;  /* 0x000000340444723c */ /* 0x044fe600000018ff */
[----:B------:R2:W-:Y:S04]  /*35a0*/  LDGSTS.E.BYPASS.LTC128B.128 [R179+0x1100], [R20.64], !P6 ;  /* 0x0110000014b37fae */ /* 0x0005e8000f101d46 */
[----:B------:R3:W-:Y:S01]  /*35b0*/  LDGSTS.E.BYPASS.LTC128B.128 [R179+0x3100], [R18.64], !P5 ;  /* 0x0310000012b37fae */ /* 0x0007e2000e901d46 */
[----:B------:R-:W-:Y:S08]  /*35c0*/  HMMA.16816.F32 R64, R4, R54, RZ ;  /* 0x000000360440723c */ /* 0x000ff000000018ff */
[C---:B-----5:R-:W-:Y:S08]  /*35d0*/  HMMA.16816.F32 R72, R8.reuse, R24, R40 ;  /* 0x000000180848723c */ /* 0x060ff00000001828 */
[----:B------:R-:W-:Y:S01]  /*35e0*/  HMMA.16816.F32 R52, R8, R26, R28 ;  /* 0x0000001a0834723c */ /* 0x000fe2000000181c */
[----:B-1----:R-:W-:Y:S01]  /*35f0*/  IMAD.MOV.U32 R3, RZ, RZ, 0x40 ;  /* 0x00000040ff037424 */ /* 0x002fe200078e00ff */
[----:B------:R-:W-:-:S04]  /*3600*/  IADD3 R2, P0, R0, R99, RZ ;  /* 0x0000006300027210 */ /* 0x000fc80007f1e0ff */
[----:B------:R-:W-:Y:S01]  /*3610*/  SEL R0, R3, 0xffffffc0, !P2 ;  /* 0xffffffc003007807 */ /* 0x000fe20005000000 */
[----:B------:R-:W-:Y:S01]  /*3620*/  IMAD.X R3, R12, 0x1, R94, P0 ;  /* 0x000000010c037824 */ /* 0x000fe200000e065e */
[----:B------:R-:W-:Y:S01]  /*3630*/  HMMA.16816.F32 R76, R8, R38, R44 ;  /* 0x00000026084c723c */ /* 0x000fe2000000182c */
[----:B------:R-:W-:Y:S02]  /*3640*/  ISETP.GT.AND P0, PT, R92, R189, PT ;  /* 0x000000bd5c00720c */ /* 0x000fe40003f04270 */
[----:B------:R-:W-:Y:S01]  /*3650*/  IMAD.IADD R167, R165, 0x1, R0 ;  /* 0x00000001a5a77824 */ /* 0x000fe200078e0200 */
[----:B------:R1:W-:Y:S01]  /*3660*/  LDGSTS.E.BYPASS.LTC128B.128 [R179+0x5100], [R2.64], !P1 ;  /* 0x0510000002b37fae */ /* 0x0003e2000c901d46 */
[----:B------:R-:W-:-:S03]  /*3670*/  ISETP.GT.AND P1, PT, R190, 0x3f, PT ;  /* 0x0000003fbe00780c */ /* 0x000fc60003f24270 */
[----:B------:R-:W-:Y:S01]  /*3680*/  LDSM.16.M88.4 R4, [R176] ;  /* 0x00000000b004783b */ /* 0x000fe20000000200 */
[C---:B------:R-:W-:Y:S03]  /*3690*/  HMMA.16816.F32 R40, R8.reuse, R48, R32 ;  /* 0x000000300828723c */ /* 0x040fe60000001820 */
[----:B------:R-:W5:Y:S04]  /*36a0*/  LDSM.16.M88.4 R24, [R167] ;  /* 0x00000000a718783b */ /* 0x000f680000000200 */
[----:B--2---:R-:W2:Y:S01]  /*36b0*/  LDSM.16.M88.4 R20, [R167+0x800] ;  /* 0x00080000a714783b */ /* 0x004ea20000000200 */
[C---:B----4-:R-:W-:Y:S03]  /*36c0*/  HMMA.16816.F32 R12, R8.reuse, R50, R60 ;  /* 0x00000032080c723c */ /* 0x050fe6000000183c */
[----:B---3--:R-:W3:Y:S04]  /*36d0*/  LDSM.16.M88.4 R16, [R167+0x1000] ;  /* 0x00100000a710783b */ /* 0x008ee80000000200 */
[----:B------:R-:W4:Y:S01]  /*36e0*/  LDSM.16.M88.4 R36, [R167+0x1800] ;  /* 0x00180000a724783b */ /* 0x000f220000000200 */
[----:B------:R-:W-:Y:S03]  /*36f0*/  HMMA.16816.F32 R32, R8, R56, R68 ;  /* 0x000000380820723c */ /* 0x000fe60000001844 */
[----:B------:R-:W0:Y:S01]  /*3700*/  LDGDEPBAR ;  /* 0x00000000000079af */ /* 0x000e220000000000 */
[----:B-1----:R-:W-:-:S04]  /*3710*/  IADD3 R2, R164, 0x4000, RZ ;  /* 0x00004000a4027810 */ /* 0x002fc80007ffe0ff */
[----:B------:R-:W-:Y:S01]  /*3720*/  HMMA.16816.F32 R28, R8, R58, R64 ;  /* 0x0000003a081c723c */ /* 0x000fe20000001840 */
[----:B------:R-:W-:Y:S01]  /*3730*/  LDSM.16.M88.4 R8, [R175] ;  /* 0x00000000af08783b */ /* 0x000fe20000000200 */
[----:B------:R-:W-:-:S05]  /*3740*/  IMAD.IADD R166, R2, 0x1, R0 ;  /* 0x0000000102a67824 */ /* 0x000fca00078e0200 */
[----:B------:R-:W1:Y:S04]  /*3750*/  LDSM.16.M88.4 R64, [R166+-0x4000] ;  /* 0xffc00000a640783b */ /* 0x000e680000000200 */
[----:B------:R-:W1:Y:S04]  /*3760*/  LDSM.16.M88.4 R68, [R166+-0x3800] ;  /* 0xffc80000a644783b */ /* 0x000e680000000200 */
[----:B------:R-:W1:Y:S01]  /*3770*/  LDSM.16.M88.4 R84, [R166+-0x3000] ;  /* 0xffd00000a654783b */ /* 0x000e620000000200 */
[C---:B-----5:R-:W-:Y:S03]  /*3780*/  HMMA.16816.F32 R44, R4.reuse, R24, R80 ;  /* 0x00000018042c723c */ /* 0x060fe60000001850 */
[----:B------:R-:W5:Y:S04]  /*3790*/  LDSM.16.M88.4 R88, [R166+-0x2800] ;  /* 0xffd80000a658783b */ /* 0x000f680000000200 */
[----:B------:R-:W-:Y:S01]  /*37a0*/  LDSM.16.M88.4 R80, [R165+0x3800] ;  /* 0x00380000a550783b */ /* 0x000fe20000000200 */
[C---:B------:R-:W-:Y:S03]  /*37b0*/  HMMA.16816.F32 R56, R4.reuse, R26, R76 ;  /* 0x0000001a0438723c */ /* 0x040fe6000000184c */
[----:B------:R-:W-:Y:S05]  /*37c0*/  LDSM.16.M88.4 R76, [R164+0x3000] ;  /* 0x00300000a44c783b */ /* 0x000fea0000000200 */
[C---:B--2---:R-:W-:Y:S01]  /*37d0*/  HMMA.16816.F32 R60, R4.reuse, R20, R72 ;  /* 0x00000014043c723c */ /* 0x044fe20000001848 */
[----:B------:R-:W-:Y:S07]  /*37e0*/  LDSM.16.M88.4 R72, [R165+0x3000] ;  /* 0x00300000a548783b */ /* 0x000fee0000000200 */
[C---:B------:R-:W-:Y:S01]  /*37f0*/  HMMA.16816.F32 R48, R4.reuse, R22, R52 ;  /* 0x000000160430723c */ /* 0x040fe20000001834 */
[----:B------:R-:W-:Y:S07]  /*3800*/  LDSM.16.M88.4 R52, [R165+0x2800] ;  /* 0x00280000a534783b */ /* 0x000fee0000000200 */
[C---:B---3--:R-:W-:Y:S08]  /*3810*/  HMMA.16816.F32 R40, R4.reuse, R16, R40 ;  /* 0x000000100428723c */ /* 0x048ff00000001828 */
[C---:B------:R-:W-:Y:S08]  /*3820*/  HMMA.16816.F32 R20, R4.reuse, R18, R12 ;  /* 0x000000120414723c */ /* 0x040ff0000000180c */
[C---:B----4-:R-:W-:Y:S08]  /*3830*/  HMMA.16816.F32 R16, R4.reuse, R36, R32 ;  /* 0x000000240410723c */ /* 0x050ff00000001820 */
[----:B------:R-:W-:Y:S01]  /*3840*/  HMMA.16816.F32 R12, R4, R38, R28 ;  /* 0x00000026040c723c */ /* 0x000fe2000000181c */
[----:B------:R-:W-:Y:S04]  /*3850*/  LDSM.16.M88.4 R4, [R173+0x4000] ;  /* 0x00400000ad04783b */ /* 0x000fe80000000200 */
[----:B------:R-:W2:Y:S03]  /*3860*/  LDSM.16.M88.4 R28, [R165+0x2000] ;  /* 0x00200000a51c783b */ /* 0x000ea60000000200 */
[C---:B-1----:R-:W-:Y:S08]  /*3870*/  HMMA.16816.F32 R24, R8.reuse, R64, R44 ;  /* 0x000000400818723c */ /* 0x042ff0000000182c */
[C---:B------:R-:W-:Y:S01]  /*3880*/  HMMA.16816.F32 R32, R8.reuse, R66, R56 ;  /* 0x000000420820723c */ /* 0x040fe20000001838 */
[----:B------:R-:W-:Y:S04]  /*3890*/  LDSM.16.M88.4 R56, [R164+0x2000] ;  /* 0x00200000a438783b */ /* 0x000fe80000000200 */
[----:B------:R-:W-:Y:S03]  /*38a0*/  LDSM.16.M88.4 R64, [R167+0x2800] ;  /* 0x00280000a740783b */ /* 0x000fe60000000200 */
[C---:B------:R-:W-:Y:S01]  /*38b0*/  HMMA.16816.F32 R44, R8.reuse, R68, R60 ;  /* 0x00000044082c723c */ /* 0x040fe2000000183c */
[----:B------:R-:W-:Y:S07]  /*38c0*/  LDSM.16.M88.4 R60, [R164+0x2800] ;  /* 0x00280000a43c783b */ /* 0x000fee0000000200 */
[C---:B------:R-:W-:Y:S01]  /*38d0*/  HMMA.16816.F32 R48, R8.reuse, R70, R48 ;  /* 0x000000460830723c */ /* 0x040fe20000001830 */
[----:B------:R-:W-:Y:S07]  /*38e0*/  LDSM.16.M88.4 R68, [R167+0x3000] ;  /* 0x00300000a744783b */ /* 0x000fee0000000200 */
[C---:B------:R-:W-:Y:S08]  /*38f0*/  HMMA.16816.F32 R40, R8.reuse, R84, R40 ;  /* 0x000000540828723c */ /* 0x040ff00000001828 */
[C---:B------:R-:W-:Y:S01]  /*3900*/  HMMA.16816.F32 R36, R8.reuse, R86, R20 ;  /* 0x000000560824723c */ /* 0x040fe20000001814 */
[----:B------:R-:W-:Y:S07]  /*3910*/  LDSM.16.M88.4 R84, [R164+0x3800] ;  /* 0x00380000a454783b */ /* 0x000fee0000000200 */
[C---:B-----5:R-:W-:Y:S08]  /*3920*/  HMMA.16816.F32 R16, R8.reuse, R88, R16 ;  /* 0x000000580810723c */ /* 0x060ff00000001810 */
[----:B------:R-:W-:Y:S01]  /*3930*/  HMMA.16816.F32 R12, R8, R90, R12 ;  /* 0x0000005a080c723c */ /* 0x000fe2000000180c */
[----:B------:R-:W1:Y:S07]  /*3940*/  LDSM.16.M88.4 R8, [R174+0x4000] ;  /* 0x00400000ae08783b */ /* 0x000e6e0000000200 */
[C---:B--2---:R-:W-:Y:S08]  /*3950*/  HMMA.16816.F32 R20, R4.reuse, R28, R24 ;  /* 0x0000001c0414723c */ /* 0x044ff00000001818 */
[C---:B------:R-:W-:Y:S08]  /*3960*/  HMMA.16816.F32 R28, R4.reuse, R30, R32 ;  /* 0x0000001e041c723c */ /* 0x040ff00000001820 */
[C---:B------:R-:W-:Y:S08]  /*3970*/  HMMA.16816.F32 R32, R4.reuse, R52, R44 ;  /* 0x000000340420723c */ /* 0x040ff0000000182c */
[C---:B------:R-:W-:Y:S01]  /*3980*/  HMMA.16816.F32 R44, R4.reuse, R54, R48 ;  /* 0x00000036042c723c */ /* 0x040fe20000001830 */
[----:B------:R-:W-:Y:S07]  /*3990*/  LDSM.16.M88.4 R48, [R166+-0x2000] ;  /* 0xffe00000a630783b */ /* 0x000fee0000000200 */
[C---:B------:R-:W-:Y:S01]  /*39a0*/  HMMA.16816.F32 R52, R4.reuse, R72, R40 ;  /* 0x000000480434723c */ /* 0x040fe20000001828 */
[----:B------:R-:W-:Y:S07]  /*39b0*/  LDSM.16.M88.4 R40, [R167+0x2000] ;  /* 0x00200000a728783b */ /* 0x000fee0000000200 */
[C---:B------:R-:W-:Y:S01]  /*39c0*/  HMMA.16816.F32 R36, R4.reuse, R74, R36 ;  /* 0x0000004a0424723c */ /* 0x040fe20000001824 */
[----:B------:R-:W-:Y:S07]  /*39d0*/  LDSM.16.M88.4 R72, [R166+-0x1000] ;  /* 0xfff00000a648783b */ /* 0x000fee0000000200 */
[C---:B------:R-:W-:Y:S08]  /*39e0*/  HMMA.16816.F32 R24, R4.reuse, R80, R16 ;  /* 0x000000500418723c */ /* 0x040ff00000001810 */
[----:B------:R-:W-:Y:S01]  /*39f0*/  HMMA.16816.F32 R12, R4, R82, R12 ;  /* 0x00000052040c723c */ /* 0x000fe2000000180c */
[----:B------:R-:W2:Y:S04]  /*3a00*/  LDSM.16.M88.4 R4, [R176+0x4000] ;  /* 0x00400000b004783b */ /* 0x000ea80000000200 */
[----:B------:R-:W3:Y:S03]  /*3a10*/  LDSM.16.M88.4 R80, [R167+0x3800] ;  /* 0x00380000a750783b */ /* 0x000ee60000000200 */
[C---:B-1----:R-:W-:Y:S08]  /*3a20*/  HMMA.16816.F32 R20, R8.reuse, R56, R20 ;  /* 0x000000380814723c */ /* 0x042ff00000001814 */
[C---:B------:R-:W-:Y:S01]  /*3a30*/  HMMA.16816.F32 R16, R8.reuse, R58, R28 ;  /* 0x0000003a0810723c */ /* 0x040fe2000000181c */
[----:B------:R-:W-:Y:S07]  /*3a40*/  LDSM.16.M88.4 R56, [R166+-0x1800] ;  /* 0xffe80000a638783b */ /* 0x000fee0000000200 */
        /* <DEDUP_REMOVED lines=9> */
[----:B------:R-:W4:Y:S03]  /*3ae0*/  LDSM.16.M88.4 R84, [R166+-0x800] ;  /* 0xfff80000a654783b */ /* 0x000f260000000200 */
        /* <DEDUP_REMOVED lines=8> */
[C---:B---3--:R-:W-:Y:S08]  /*3b70*/  HMMA.16816.F32 R36, R4.reuse, R80, R24 ;  /* 0x000000500424723c */ /* 0x048ff00000001818 */
[----:B------:R-:W-:Y:S01]  /*3b80*/  HMMA.16816.F32 R12, R4, R82, R12 ;  /* 0x00000052040c723c */ /* 0x000fe2000000180c */
[----:B------:R-:W2:Y:S04]  /*3b90*/  LDSM.16.M88.4 R4, [R173+0x8000] ;  /* 0x00800000ad04783b */ /* 0x000ea80000000200 */
[----:B------:R-:W3:Y:S03]  /*3ba0*/  LDSM.16.M88.4 R80, [R165+0x5800] ;  /* 0x00580000a550783b */ /* 0x000ee60000000200 */
        /* <DEDUP_REMOVED lines=11> */
[----:B------:R-:W4:Y:S03]  /*3c60*/  LDSM.16.M88.4 R84, [R164+0x5800] ;  /* 0x00580000a454783b */ /* 0x000f260000000200 */
[C---:B--2---:R-:W-:Y:S08]  /*3c70*/  HMMA.16816.F32 R40, R4.reuse, R60, R28 ;  /* 0x0000003c0428723c */ /* 0x044ff0000000181c */
[C---:B------:R-:W-:Y:S08]  /*3c80*/  HMMA.16816.F32 R32, R4.reuse, R68, R20 ;  /* 0x000000440420723c */ /* 0x040ff00000001814 */
[C---:B------:R-:W-:Y:S01]  /*3c90*/  HMMA.16816.F32 R36, R4.reuse, R62, R24 ;  /* 0x0000003e0424723c */ /* 0x040fe20000001818 */
[----:B------:R-:W-:Y:S07]  /*3ca0*/  LDSM.16.M88.4 R60, [R167+0x4000] ;  /* 0x00400000a73c783b */ /* 0x000fee0000000200 */
[C---:B------:R-:W-:Y:S01]  /*3cb0*/  HMMA.16816.F32 R28, R4.reuse, R70, R16 ;  /* 0x00000046041c723c */ /* 0x040fe20000001810 */
[----:B------:R-:W-:Y:S07]  /*3cc0*/  LDSM.16.M88.4 R68, [R167+0x4800] ;  /* 0x00480000a744783b */ /* 0x000fee0000000200 */
[C---:B------:R-:W-:Y:S01]  /*3cd0*/  HMMA.16816.F32 R24, R4.reuse, R76, R52 ;  /* 0x0000004c0418723c */ /* 0x040fe20000001834 */
[----:B------:R-:W-:Y:S07]  /*3ce0*/  LDSM.16.M88.4 R52, [R166+0x800] ;  /* 0x00080000a634783b */ /* 0x000fee0000000200 */
[C---:B------:R-:W-:Y:S01]  /*3cf0*/  HMMA.16816.F32 R20, R4.reuse, R78, R48 ;  /* 0x0000004e0414723c */ /* 0x040fe20000001830 */
[----:B------:R-:W-:Y:S04]  /*3d00*/  LDSM.16.M88.4 R76, [R167+0x5000] ;  /* 0x00500000a74c783b */ /* 0x000fe80000000200 */
[----:B------:R-:W-:Y:S03]  /*3d10*/  LDSM.16.M88.4 R48, [R166+0x1000] ;  /* 0x00100000a630783b */ /* 0x000fe60000000200 */
[C---:B---3--:R-:W-:Y:S01]  /*3d20*/  HMMA.16816.F32 R16, R4.reuse, R80, R44 ;  /* 0x000000500410723c */ /* 0x048fe2000000182c */
[----:B------:R-:W-:Y:S07]  /*3d30*/  LDSM.16.M88.4 R44, [R166+0x1800] ;  /* 0x00180000a62c783b */ /* 0x000fee0000000200 */
[----:B------:R-:W-:Y:S01]  /*3d40*/  HMMA.16816.F32 R4, R4, R82, R8 ;  /* 0x000000520404723c */ /* 0x000fe20000001808 */
[----:B------:R-:W2:Y:S04]  /*3d50*/  LDSM.16.M88.4 R8, [R176+0x8000] ;  /* 0x00800000b008783b */ /* 0x000ea80000000200 */
[----:B------:R-:W3:Y:S03]  /*3d60*/  LDSM.16.M88.4 R80, [R167+0x5800] ;  /* 0x00580000a750783b */ /* 0x000ee60000000200 */
[C---:B-1----:R-:W-:Y:S08]  /*3d70*/  HMMA.16816.F32 R32, R12.reuse, R64, R32 ;  /* 0x000000400c20723c */ /* 0x042ff00000001820 */
[C---:B------:R-:W-:Y:S08]  /*3d80*/  HMMA.16816.F32 R28, R12.reuse, R66, R28 ;  /* 0x000000420c1c723c */ /* 0x040ff0000000181c */
[C---:B------:R-:W-:Y:S08]  /*3d90*/  HMMA.16816.F32 R40, R12.reuse, R56, R40 ;  /* 0x000000380c28723c */ /* 0x040ff00000001828 */
[C---:B------:R-:W-:Y:S01]  /*3da0*/  HMMA.16816.F32 R36, R12.reuse, R58, R36 ;  /* 0x0000003a0c24723c */ /* 0x040fe20000001824 */
[----:B------:R-:W-:Y:S07]  /*3db0*/  LDSM.16.M88.4 R56, [R166] ;  /* 0x00000000a638783b */ /* 0x000fee0000000200 */
[C---:B------:R-:W-:Y:S08]  /*3dc0*/  HMMA.16816.F32 R24, R12.reuse, R72, R24 ;  /* 0x000000480c18723c */ /* 0x040ff00000001818 */
[C---:B------:R-:W-:Y:S08]  /*3dd0*/  HMMA.16816.F32 R20, R12.reuse, R74, R20 ;  /* 0x0000004a0c14723c */ /* 0x040ff00000001814 */
[C---:B----4-:R-:W-:Y:S08]  /*3de0*/  HMMA.16816.F32 R16, R12.reuse, R84, R16 ;  /* 0x000000540c10723c */ /* 0x050ff00000001810 */
[----:B------:R-:W-:Y:S01]  /*3df0*/  HMMA.16816.F32 R12, R12, R86, R4 ;  /* 0x000000560c0c723c */ /* 0x000fe20000001804 */
[----:B------:R-:W1:Y:S01]  /*3e00*/  LDSM.16.M88.4 R4, [R175+0x8000] ;  /* 0x00800000af04783b */ /* 0x000e620000000200 */
[----:B------:R-:W-:-:S06]  /*3e10*/  DEPBAR.LE SB0, 0x0 ;  /* 0x000080000000791a */ /* 0x000fcc0000000000 */
[C---:B--2---:R-:W-:Y:S08]  /*3e20*/  HMMA.16816.F32 R32, R8.reuse, R68, R32 ;  /* 0x000000440820723c */ /* 0x044ff00000001820 */
[C---:B------:R-:W-:Y:S08]  /*3e30*/  HMMA.16816.F32 R28, R8.reuse, R70, R28 ;  /* 0x00000046081c723c */ /* 0x040ff0000000181c */
        /* <DEDUP_REMOVED lines=45> */
.L_x_1223:
        /* <DEDUP_REMOVED lines=8> */
[----:B--2---:R-:W-:Y:S01]  /*4190*/  IMAD.X R7, R4, 0x1, R93, P0 ;  /* 0x0000000104077824 */ /* 0x004fe200000e065d */
        /* <DEDUP_REMOVED lines=12> */
.L_x_1224:
        /* <DEDUP_REMOVED lines=21> */
.L_x_1125:
[----:B------:R-:W-:Y:S05]  /*43b0*/  BSYNC B0 ;  /* 0x0000000000007941 */ /* 0x000fea0003800000 */
.L_x_1124:
[----:B-1----:R-:W-:Y:S01]  /*43c0*/  MOV R2, 0x1 ;  /* 0x0000000100027802 */ /* 0x002fe20000000f00 */
[----:B------:R-:W0:Y:S01]  /*43d0*/  LDGDEPBAR ;  /* 0x00000000000079af */ /* 0x000e220000000000 */
[----:B------:R-:W-:-:S02]  /*43e0*/  IADD3 R0, R212, R205, RZ ;  /* 0x000000cdd4007210 */ /* 0x000fc40007ffe0ff */
[----:B------:R-:W-:Y:S01]  /*43f0*/  IADD3 R6, -R206, R96, RZ ;  /* 0x00000060ce067210 */ /* 0x000fe20007ffe1ff */
[----:B------:R-:W-:Y:S02]  /*4400*/  IMAD R2, R92, -0x40, R2 ;  /* 0xffffffc05c027824 */ /* 0x000fe400078e0202 */
[----:B------:R-:W-:-:S04]  /*4410*/  @P4 IMAD.HI.U32 R3, R0, c[0x0][0x2c8], RZ ;  /* 0x0000b20000034a27 */ /* 0x000fc800078e00ff */
[----:B------:R-:W-:Y:S01]  /*4420*/  IMAD.MOV.U32 R4, RZ, RZ, R0 ;  /* 0x000000ffff047224 */ /* 0x000fe200078e0000 */
[----:B------:R-:W-:Y:S02]  /*4430*/  IADD3 R0, -R206, R2, R203 ;  /* 0x00000002ce007210 */ /* 0x000fe40007ffe1cb */
[----:B------:R-:W-:-:S03]  /*4440*/  @P4 SHF.R.U32.HI R4, RZ, c[0x0][0x2cc], R3 ;  /* 0x0000b300ff044a19 */ /* 0x000fc60000011603 */
[----:B------:R-:W-:Y:S01]  /*4450*/  IMAD.IADD R5, R0, 0x1, -R204 ;  /* 0x0000000100057824 */ /* 0x000fe200078e0acc */
[----:B------:R-:W-:Y:S05]  /*4460*/  BRA.DIV ~URZ, `(.L_x_1128) ;  /* 0x0000cd827f007947 */ /* 0x000fea000b800000 */
[----:B------:R1:W2:Y:S02]  /*4470*/  SHFL.IDX PT, R0, R4, RZ, 0x1c1f ;  /* 0x001c1fff04007589 */ /* 0x0002a400000e0000 */
.L_x_1225:
        /* <DEDUP_REMOVED lines=35> */
[----:B------:R-:W2:Y:S02]  /*46b0*/  SHFL.IDX PT, R0, R4, 0x1, 0x1c1f ;  /* 0x003c1f0004007f89 */ /* 0x000ea400000e0000 */
[----:B--2---:R-:W-:-:S05]  /*46c0*/  IMAD.IADD R0, R5, 0x1, R0 ;  /* 0x0000000105007824 */ /* 0x004fca00078e0200 */
[----:B------:R-:W-:Y:S02]  /*46d0*/  IMNMX R3, R6, R0, PT ;  /* 0x0000000006037217 */ /* 0x000fe40003800200 */
[----:B------:R-:W-:Y:S02]  /*46e0*/  FMNMX.FTZ R0, R9, R10, !PT ;  /* 0x0000000a09007209 */ /* 0x000fe40007810000 */
[C---:B------:R-:W-:Y:S02]  /*46f0*/  ISETP.GT.AND P5, PT, R3.reuse, RZ, PT ;  /* 0x000000ff0300720c */ /* 0x040fe40003fa4270 */
[C---:B------:R-:W-:Y:S02]  /*4700*/  ISETP.GT.AND P2, PT, R3.reuse, 0x1, PT ;  /* 0x000000010300780c */ /* 0x040fe40003f44270 */
[----:B------:R-:W-:Y:S02]  /*4710*/  ISETP.GT.AND P0, PT, R3, 0x8, PT ;  /* 0x000000080300780c */ /* 0x000fe40003f04270 */
[----:B------:R-:W-:-:S02]  /*4720*/  FSEL R6, R42, -INF , P5 ;  /* 0xff8000002a067808 */ /* 0x000fc40002800000 */
[----:B------:R-:W-:Y:S02]  /*4730*/  FSEL R7, R43, -INF , P2 ;  /* 0xff8000002b077808 */ /* 0x000fe40001000000 */
[----:B------:R-:W-:Y:S02]  /*4740*/  ISETP.GT.AND P2, PT, R3, 0x9, PT ;  /* 0x000000090300780c */ /* 0x000fe40003f44270 */
[----:B------:R-:W-:Y:S02]  /*4750*/  FMNMX.FTZ R0, R13, R0, !PT ;  /* 0x000000000d007209 */ /* 0x000fe40007810000 */
[----:B------:R-:W-:Y:S02]  /*4760*/  FSEL R8, R38, -INF , P0 ;  /* 0xff80000026087808 */ /* 0x000fe40000000000 */
[----:B------:R-:W-:Y:S02]  /*4770*/  FMNMX.FTZ R2, R6, R7, !PT ;  /* 0x0000000706027209 */ /* 0x000fe40007810000 */
[----:B------:R-:W-:-:S02]  /*4780*/  FSEL R11, R39, -INF , P2 ;  /* 0xff800000270b7808 */ /* 0x000fc40001000000 */
[----:B------:R-:W-:Y:S02]  /*4790*/  FMNMX.FTZ R0, R14, R0, !PT ;  /* 0x000000000e007209 */ /* 0x000fe40007810000 */
        /* <DEDUP_REMOVED lines=48> */
[----:B------:R-:W-:Y:S01]  /*4aa0*/  FMNMX.FTZ R2, R131, R2, !PT ;  /* 0x0000000283027209 */ /* 0x000fe20007810000 */
[----:B------:R-:W2:Y:S03]  /*4ab0*/  SHFL.BFLY PT, R3, R0, 0x2, 0x1f ;  /* 0x0c401f0000037f89 */ /* 0x000ea600000e0000 */
[----:B------:R-:W-:-:S05]  /*4ac0*/  FMNMX.FTZ R2, R130, R2, !PT ;  /* 0x0000000282027209 */ /* 0x000fca0007810000 */
[----:B-1----:R-:W1:Y:S01]  /*4ad0*/  SHFL.BFLY PT, R4, R2, 0x2, 0x1f ;  /* 0x0c401f0002047f89 */ /* 0x002e6200000e0000 */
[----:B--2---:R-:W-:-:S05]  /*4ae0*/  FMNMX.FTZ R0, R3, R0, !PT ;  /* 0x0000000003007209 */ /* 0x004fca0007810000 */
[----:B------:R-:W2:Y:S01]  /*4af0*/  SHFL.BFLY PT, R3, R0, 0x1, 0x1f ;  /* 0x0c201f0000037f89 */ /* 0x000ea200000e0000 */
[----:B-1----:R-:W-:-:S05]  /*4b00*/  FMNMX.FTZ R4, R2, R4, !PT ;  /* 0x0000000402047209 */ /* 0x002fca0007810000 */
[----:B------:R1:W3:Y:S01]  /*4b10*/  SHFL.BFLY PT, R5, R4, 0x1, 0x1f ;  /* 0x0c201f0004057f89 */ /* 0x0002e200000e0000 */
[----:B--2---:R-:W-:-:S05]  /*4b20*/  FMNMX.FTZ R129, R0, R3, !PT ;  /* 0x0000000300817209 */ /* 0x004fca0007810000 */
.L_x_1226:
[C---:B------:R-:W-:Y:S01]  /*4b30*/  FMUL.FTZ R0, R129.reuse, c[0x0][0x2d0] ;  /* 0x0000b40081007a20 */ /* 0x040fe20000410000 */
[----:B------:R-:W-:Y:S01]  /*4b40*/  FSETP.NEU.FTZ.AND P0, PT, R129, -INF , PT ;  /* 0xff8000008100780b */ /* 0x000fe20003f1d000 */
[----:B------:R-:W-:Y:S01]  /*4b50*/  WARPSYNC 0xffffffff ;  /* 0xffffffff00007948 */ /* 0x000fe20003800000 */
[----:B---3--:R-:W-:Y:S01]  /*4b60*/  FMNMX.FTZ R12, R5, R4, !PT ;  /* 0x00000004050c7209 */ /* 0x008fe20007810000 */
        /* <DEDUP_REMOVED lines=13> */
[----:B--2---:R-:W-:-:S04]  /*4c40*/  FFMA.FTZ R2, R10, c[0x0][0x2d0], -R0 ;  /* 0x0000b4000a027a23 */ /* 0x004fc80000010800 */
[----:B------:R2:W-:Y:S01]  /*4c50*/  MUFU.EX2 R128, R2 ;  /* 0x0000000200807308 */ /* 0x0005e20000000800 */
[--C-:B---3--:R-:W-:Y:S02]  /*4c60*/  FFMA.FTZ R3, R14, c[0x0][0x2d0], -R0.reuse ;  /* 0x0000b4000e037a23 */ /* 0x108fe40000010800 */
[----:B------:R-:W-:-:S05]  /*4c70*/  FFMA.FTZ R14, R78, c[0x0][0x2d0], -R0 ;  /* 0x0000b4004e0e7a23 */ /* 0x000fca0000010800 */
[----:B------:R-:W3:Y:S01]  /*4c80*/  MUFU.EX2 R155, R3 ;  /* 0x00000003009b7308 */ /* 0x000ee20000000800 */
[----:B--2---:R-:W-:-:S07]  /*4c90*/  FMUL.FTZ R2, R12, c[0x0][0x2d0] ;  /* 0x0000b4000c027a20 */ /* 0x004fce0000410000 */
[----:B------:R-:W-:Y:S01]  /*4ca0*/  MUFU.EX2 R14, R14 ;  /* 0x0000000e000e7308 */ /* 0x000fe20000000800 */
[----:B------:R-:W-:Y:S02]  /*4cb0*/  FSEL R2, R2, RZ, P0 ;  /* 0x000000ff02027208 */ /* 0x000fe40000000000 */
[----:B---3--:R-:W-:-:S03]  /*4cc0*/  F2FP.PACK_AB R10, R155, R13 ;  /* 0x0000000d9b0a723e */ /* 0x008fc600000000ff */
[----:B------:R-:W-:-:S04]  /*4cd0*/  FFMA.FTZ R3, R6, c[0x0][0x2d0], -R2 ;  /* 0x0000b40006037a23 */ /* 0x000fc80000010802 */
[----:B------:R2:W-:Y:S02]  /*4ce0*/  MUFU.EX2 R154, R3 ;  /* 0x00000003009a7308 */ /* 0x0005e40000000800 */
[--C-:B--2---:R-:W-:Y:S02]  /*4cf0*/  FFMA.FTZ R3, R7, c[0x0][0x2d0], -R2.reuse ;  /* 0x0000b40007037a23 */ /* 0x104fe40000010802 */
[----:B-1----:R-:W1:Y:S04]  /*4d00*/  LDSM.16.MT88.4 R4, [R169] ;  /* 0x00000000a904783b */ /* 0x002e680000004200 */
[----:B------:R2:W3:Y:S02]  /*4d10*/  MUFU.EX2 R152, R3 ;  /* 0x0000000300987308 */ /* 0x0004e40000000800 */
[----:B--2---:R-:W-:Y:S01]  /*4d20*/  FFMA.FTZ R3, R8, c[0x0][0x2d0], -R2 ;  /* 0x0000b40008037a23 */ /* 0x004fe20000010802 */
[----:B------:R-:W-:-:S02]  /*4d30*/  F2FP.PACK_AB R8, R128, R153 ;  /* 0x000000998008723e */ /* 0x000fc400000000ff */
[----:B---3--:R-:W-:-:S03]  /*4d40*/  F2FP.PACK_AB R9, R152, R154 ;  /* 0x0000009a9809723e */ /* 0x008fc600000000ff */
        /* <DEDUP_REMOVED lines=12> */
[----:B-1----:R-:W-:Y:S01]  /*4e10*/  FFMA.FTZ R3, R23, c[0x0][0x2d0], -R0 ;  /* 0x0000b40017037a23 */ /* 0x002fe20000010800 */
[----:B--2---:R-:W-:-:S03]  /*4e20*/  F2FP.PACK_AB R4, R216, R183 ;  /* 0x000000b7d804723e */ /* 0x004fc600000000ff */
[----:B------:R1:W-:Y:S02]  /*4e30*/  MUFU.EX2 R215, R3 ;  /* 0x0000000300d77308 */ /* 0x0003e40000000800 */
[----:B-1----:R-:W-:Y:S02]  /*4e40*/  FFMA.FTZ R3, R24, c[0x0][0x2d0], -R0 ;  /* 0x0000b40018037a23 */ /* 0x002fe40000010800 */
[----:B------:R-:W-:Y:S04]  /*4e50*/  HMMA.16816.F32 R24, R8, R6, RZ ;  /* 0x000000060818723c */ /* 0x000fe800000018ff */
[----:B------:R1:W2:Y:S02]  /*4e60*/  MUFU.EX2 R221, R3 ;  /* 0x0000000300dd7308 */ /* 0x0002a40000000800 */
[----:B-1----:R-:W-:Y:S01]  /*4e70*/  FFMA.FTZ R3, R15, c[0x0][0x2d0], -R2 ;  /* 0x0000b4000f037a23 */ /* 0x002fe20000010802 */
[----:B--2---:R-:W-:Y:S01]  /*4e80*/  F2FP.PACK_AB R6, R221, R215 ;  /* 0x000000d7dd06723e */ /* 0x004fe200000000ff */
[----:B------:R-:W-:-:S04]  /*4e90*/  FFMA.FTZ R15, R79, c[0x0][0x2d0], -R0 ;  /* 0x0000b4004f0f7a23 */ /* 0x000fc80000010800 */
[----:B------:R1:W-:Y:S08]  /*4ea0*/  MUFU.EX2 R214, R3 ;  /* 0x0000000300d67308 */ /* 0x0003f00000000800 */
[----:B------:R-:W-:Y:S01]  /*4eb0*/  MUFU.EX2 R15, R15 ;  /* 0x0000000f000f7308 */ /* 0x000fe20000000800 */
[--C-:B-1----:R-:W-:Y:S02]  /*4ec0*/  FFMA.FTZ R3, R22, c[0x0][0x2d0], -R2.reuse ;  /* 0x0000b40016037a23 */ /* 0x102fe40000010802 */
[----:B------:R-:W-:Y:S01]  /*4ed0*/  HMMA.16816.F32 R20, R8, R40, RZ ;  /* 0x000000280814723c */ /* 0x000fe200000018ff */
[----:B------:R-:W-:Y:S04]  /*4ee0*/  LDSM.16.MT88.4 R40, [R169+0x2800] ;  /* 0x00280000a928783b */ /* 0x000fe80000004200 */
        /* <DEDUP_REMOVED lines=16> */
[----:B------:R-:W-:Y:S01]  /*4ff0*/  LDSM.16.MT88.4 R56, [R171+0x2000] ;  /* 0x00200000ab38783b */ /* 0x000fe20000004200 */
[----:B------:R2:W-:Y:S06]  /*5000*/  MUFU.EX2 R172, R3 ;  /* 0x0000000300ac7308 */ /* 0x0005ec0000000800 */
[C---:B------:R-:W-:Y:S08]  /*5010*/  HMMA.16816.F32 R144, R4.reuse, R44, R20 ;  /* 0x0000002c0490723c */ /* 0x040ff00000001814 */
[----:B------:R-:W-:Y:S01]  /*5020*/  HMMA.16816.F32 R140, R4, R46, R16 ;  /* 0x0000002e048c723c */ /* 0x000fe20000001810 */
[----:B------:R-:W5:Y:S01]  /*5030*/  LDSM.16.MT88.4 R44, [R168+0x2800] ;  /* 0x00280000a82c783b */ /* 0x000f620000004200 */
[----:B--2---:R-:W-:-:S04]  /*5040*/  FFMA.FTZ R3, R73, c[0x0][0x2d0], -R0 ;  /* 0x0000b40049037a23 */ /* 0x004fc80000010800 */
[----:B------:R2:W-:Y:S02]  /*5050*/  MUFU.EX2 R177, R3 ;  /* 0x0000000300b17308 */ /* 0x0005e40000000800 */
[----:B-1----:R-:W-:Y:S08]  /*5060*/  HMMA.16816.F32 R20, R8, R52, RZ ;  /* 0x000000340814723c */ /* 0x002ff000000018ff */
[----:B------:R-:W-:Y:S01]  /*5070*/  HMMA.16816.F32 R104, R4, R38, R48 ;  /* 0x000000260468723c */ /* 0x000fe20000001830 */
[----:B------:R-:W-:Y:S01]  /*5080*/  LDSM.16.MT88.4 R48, [R170+0x2800] ;  /* 0x00280000aa30783b */ /* 0x000fe20000004200 */
[----:B--2---:R-:W-:-:S06]  /*5090*/  FFMA.FTZ R3, R72, c[0x0][0x2d0], -R0 ;  /* 0x0000b40048037a23 */ /* 0x004fcc0000010800 */
[C---:B------:R-:W-:Y:S01]  /*50a0*/  HMMA.16816.F32 R16, R8.reuse, R54, RZ ;  /* 0x000000360810723c */ /* 0x040fe200000018ff */
[----:B------:R-:W1:Y:S01]  /*50b0*/  LDSM.16.MT88.4 R52, [R171+0x2800] ;  /* 0x00280000ab34783b */ /* 0x000e620000004200 */
[----:B------:R2:W1:Y:S06]  /*50c0*/  MUFU.EX2 R180, R3 ;  /* 0x0000000300b47308 */ /* 0x00046c0000000800 */
[----:B------:R-:W-:Y:S08]  /*50d0*/  HMMA.16816.F32 R36, R8, R64, RZ ;  /* 0x000000400824723c */ /* 0x000ff000000018ff */
[----:B---3--:R-:W-:Y:S01]  /*50e0*/  HMMA.16816.F32 R120, R4, R28, R20 ;  /* 0x0000001c0478723c */ /* 0x008fe20000001814 */
[----:B--2---:R-:W-:-:S04]  /*50f0*/  FFMA.FTZ R3, R70, c[0x0][0x2d0], -R2 ;  /* 0x0000b40046037a23 */ /* 0x004fc80000010802 */
[----:B------:R2:W-:Y:S03]  /*5100*/  MUFU.EX2 R162, R3 ;  /* 0x0000000300a27308 */ /* 0x0005e60000000800 */
[C---:B------:R-:W-:Y:S01]  /*5110*/  HMMA.16816.F32 R32, R8.reuse, R66, RZ ;  /* 0x000000420820723c */ /* 0x040fe200000018ff */
[----:B------:R-:W3:Y:S07]  /*5120*/  LDSM.16.MT88.4 R64, [R168+0x4000] ;  /* 0x00400000a840783b */ /* 0x000eee0000004200 */
[----:B----4-:R-:W-:Y:S01]  /*5130*/  HMMA.16816.F32 R20, R8, R24, RZ ;  /* 0x000000180814723c */ /* 0x010fe200000018ff */
[----:B--2---:R-:W-:-:S07]  /*5140*/  FFMA.FTZ R3, R68, c[0x0][0x2d0], -R2 ;  /* 0x0000b40044037a23 */ /* 0x004fce0000010802 */
[C---:B------:R-:W-:Y:S08]  /*5150*/  HMMA.16816.F32 R136, R4.reuse, R30, R16 ;  /* 0x0000001e0488723c */ /* 0x040ff00000001810 */
[----:B-----5:R-:W-:Y:S01]  /*5160*/  HMMA.16816.F32 R124, R4, R44, R36 ;  /* 0x0000002c047c723c */ /* 0x020fe20000001824 */
[----:B------:R-:W2:Y:S07]  /*5170*/  LDSM.16.MT88.4 R36, [R169+0x4000] ;  /* 0x00400000a924783b */ /* 0x000eae0000004200 */
[C---:B------:R-:W-:Y:S08]  /*5180*/  HMMA.16816.F32 R28, R8.reuse, R58, RZ ;  /* 0x0000003a081c723c */ /* 0x040ff000000018ff */
[----:B------:R-:W-:Y:S08]  /*5190*/  HMMA.16816.F32 R16, R8, R26, RZ ;  /* 0x0000001a0810723c */ /* 0x000ff000000018ff */
[C---:B------:R-:W-:Y:S01]  /*51a0*/  HMMA.16816.F32 R108, R4.reuse, R46, R32 ;  /* 0x0000002e046c723c */ /* 0x040fe20000001820 */
[----:B------:R-:W4:Y:S07]  /*51b0*/  LDSM.16.MT88.4 R44, [R168+0x4800] ;  /* 0x00480000a82c783b */ /* 0x000f2e0000004200 */
[----:B------:R-:W-:Y:S08]  /*51c0*/  HMMA.16816.F32 R116, R4, R40, R20 ;  /* 0x000000280474723c */ /* 0x000ff00000001814 */
[C---:B------:R-:W-:Y:S08]  /*51d0*/  HMMA.16816.F32 R20, R8.reuse, R62, RZ ;  /* 0x0000003e0814723c */ /* 0x040ff000000018ff */
[----:B------:R-:W-:Y:S08]  /*51e0*/  HMMA.16816.F32 R32, R8, R56, RZ ;  /* 0x000000380820723c */ /* 0x000ff000000018ff */
[C---:B-1----:R-:W-:Y:S01]  /*51f0*/  HMMA.16816.F32 R92, R4.reuse, R54, R28 ;  /* 0x00000036045c723c */ /* 0x042fe2000000181c */
[----:B------:R-:W1:Y:S07]  /*5200*/  LDSM.16.MT88.4 R28, [R169+0x4800] ;  /* 0x00480000a91c783b */ /* 0x000e6e0000004200 */
[----:B------:R-:W-:Y:S08]  /*5210*/  HMMA.16816.F32 R100, R4, R42, R16 ;  /* 0x0000002a0464723c */ /* 0x000ff00000001810 */
[----:B---3--:R-:W-:Y:S08]  /*5220*/  HMMA.16816.F32 R16, R8, R64, RZ ;  /* 0x000000400810723c */ /* 0x008ff000000018ff */
[C---:B------:R-:W-:Y:S08]  /*5230*/  HMMA.16816.F32 R84, R4.reuse, R50, R20 ;  /* 0x000000320454723c */ /* 0x040ff00000001814 */
[----:B------:R-:W-:Y:S01]  /*5240*/  HMMA.16816.F32 R96, R4, R52, R32 ;  /* 0x000000340460723c */ /* 0x000fe20000001820 */
[----:B------:R-:W3:Y:S07]  /*5250*/  LDSM.16.MT88.4 R32, [R171+0x4000] ;  /* 0x00400000ab20783b */ /* 0x000eee0000004200 */
[C---:B--2---:R-:W-:Y:S08]  /*5260*/  HMMA.16816.F32 R20, R8.reuse, R36, RZ ;  /* 0x000000240814723c */ /* 0x044ff000000018ff */
[----:B------:R-:W-:Y:S08]  /*5270*/  HMMA.16816.F32 R24, R8, R60, RZ ;  /* 0x0000003c0818723c */ /* 0x000ff000000018ff */
[----:B----4-:R-:W-:Y:S08]  /*5280*/  HMMA.16816.F32 R80, R4, R44, R16 ;  /* 0x0000002c0450723c */ /* 0x010ff00000001810 */
[----:B------:R-:W-:Y:S08]  /*5290*/  HMMA.16816.F32 R16, R8, R38, RZ ;  /* 0x000000260810723c */ /* 0x000ff000000018ff */
[C---:B-1----:R-:W-:Y:S01]  /*52a0*/  HMMA.16816.F32 R56, R4.reuse, R28, R20 ;  /* 0x0000001c0438723c */ /* 0x042fe20000001814 */
[----:B------:R-:W1:Y:S07]  /*52b0*/  LDSM.16.MT88.4 R20, [R171+0x4800] ;  /* 0x00480000ab14783b */ /* 0x000e6e0000004200 */
[----:B------:R-:W-:Y:S08]  /*52c0*/  HMMA.16816.F32 R88, R4, R48, R24 ;  /* 0x000000300458723c */ /* 0x000ff00000001818 */
[----:B------:R-:W-:Y:S08]  /*52d0*/  HMMA.16816.F32 R24, R8, R66, RZ ;  /* 0x000000420818723c */ /* 0x000ff000000018ff */
[----:B------:R-:W-:Y:S08]  /*52e0*/  HMMA.16816.F32 R48, R4, R30, R16 ;  /* 0x0000001e0430723c */ /* 0x000ff00000001810 */
[----:B---3--:R-:W-:Y:S08]  /*52f0*/  HMMA.16816.F32 R16, R8, R32, RZ ;  /* 0x000000200810723c */ /* 0x008ff000000018ff */
[C---:B------:R-:W-:Y:S11]  /*5300*/  HMMA.16816.F32 R64, R4.reuse, R46, R24 ;  /* 0x0000002e0440723c */ /* 0x040ff60000001818 */
[----:B------:R-:W-:Y:S05]  /*5310*/  @!UPT UIADD3 URZ, URZ, URZ, URZ ;  /* 0x0000003f3f3ff290 */ /* 0x000fea000fffe03f */
[----:B-1----:R-:W-:Y:S08]  /*5320*/  HMMA.16816.F32 R44, R4, R20, R16 ;  /* 0x00000014042c723c */ /* 0x002ff00000001810 */
[----:B------:R-:W-:Y:S11]  /*5330*/  HMMA.16816.F32 R16, R8, R34, RZ ;  /* 0x000000220810723c */ /* 0x000ff600000018ff */
[----:B------:R-:W-:Y:S11]  /*5340*/  @!UPT UIADD3 URZ, URZ, URZ, URZ ;  /* 0x0000003f3f3ff290 */ /* 0x000ff6000fffe03f */
[----:B------:R-:W-:Y:S02]  /*5350*/  @!UPT UIADD3 URZ, URZ, URZ, URZ ;  /* 0x0000003f3f3ff290 */ /* 0x000fe4000fffe03f */
[----:B------:R-:W-:Y:S01]  /*5360*/  HMMA.16816.F32 R36, R4, R22, R16 ;  /* 0x000000160424723c */ /* 0x000fe20000001810 */
[----:B------:R-:W1:Y:S07]  /*5370*/  LDSM.16.MT88.4 R16, [R170+0x4000] ;  /* 0x00400000aa10783b */ /* 0x000e6e0000004200 */
[C---:B-1----:R-:W-:Y:S08]  /*5380*/  HMMA.16816.F32 R20, R8.reuse, R16, RZ ;  /* 0x000000100814723c */ /* 0x042ff000000018ff */
[----:B------:R-:W-:Y:S01]  /*5390*/  HMMA.16816.F32 R8, R8, R18, RZ ;  /* 0x000000120808723c */ /* 0x000fe200000018ff */
[----:B------:R-:W1:Y:S11]  /*53a0*/  LDSM.16.MT88.4 R16, [R170+0x4800] ;  /* 0x00480000aa10783b */ /* 0x000e760000004200 */
[----:B------:R-:W-:Y:S04]  /*53b0*/  @!UPT UIADD3 URZ, URZ, URZ, URZ ;  /* 0x0000003f3f3ff290 */ /* 0x000fe8000fffe03f */
[C---:B-1----:R-:W-:Y:S01]  /*53c0*/  HMMA.16816.F32 R24, R4.reuse, R16, R20 ;  /* 0x000000100418723c */ /* 0x042fe20000001814 */
[----:B------:R1:W2:Y:S06]  /*53d0*/  MUFU.EX2 R22, R3 ;  /* 0x0000000300167308 */ /* 0x0002ac0000000800 */
[----:B------:R-:W-:Y:S01]  /*53e0*/  FADD.FTZ R21, R154, R152 ;  /* 0x000000989a157221 */ /* 0x000fe20000010000 */
[----:B------:R-:W-:Y:S01]  /*53f0*/  HMMA.16816.F32 R16, R4, R18, R8 ;  /* 0x000000120410723c */ /* 0x000fe20000001808 */
[----:B------:R-:W3:Y:S06]  /*5400*/  LDSM.16.MT88.4 R8, [R168+0x1000] ;  /* 0x00100000a808783b */ /* 0x000eec0000004200 */
[----:B------:R-:W-:Y:S01]  /*5410*/  FADD.FTZ R4, R153, R128 ;  /* 0x0000008099047221 */ /* 0x000fe20000010000 */
[----:B------:R-:W-:Y:S01]  /*5420*/  F2FP.PACK_AB R6, R180, R177 ;  /* 0x000000b1b406723e */ /* 0x000fe200000000ff */
[----:B-1----:R-:W-:Y:S01]  /*5430*/  FFMA.FTZ R3, R71, c[0x0][0x2d0], -R2 ;  /* 0x0000b40047037a23 */ /* 0x002fe20000010802 */
[----:B--2---:R-:W-:-:S03]  /*5440*/  F2FP.PACK_AB R5, R22, R162 ;  /* 0x000000a21605723e */ /* 0x004fc600000000ff */
[----:B------:R1:W-:Y:S02]  /*5450*/  MUFU.EX2 R23, R3 ;  /* 0x0000000300177308 */ /* 0x0003e40000000800 */
[----:B-1----:R-:W-:-:S06]  /*5460*/  FFMA.FTZ R3, R69, c[0x0][0x2d0], -R2 ;  /* 0x0000b40045037a23 */ /* 0x002fcc0000010802 */
[----:B------:R1:W2:Y:S02]  /*5470*/  MUFU.EX2 R128, R3 ;  /* 0x0000000300807308 */ /* 0x0002a40000000800 */
[----:B-1----:R-:W-:Y:S01]  /*5480*/  FADD.FTZ R3, R13, R4 ;  /* 0x000000040d037221 */ /* 0x002fe20000010000 */
[----:B------:R-:W-:Y:S01]  /*5490*/  F2FP.PACK_AB R4, R172, R163 ;  /* 0x000000a3ac04723e */ /* 0x000fe200000000ff */
[--C-:B------:R-:W-:Y:S01]  /*54a0*/  FFMA.FTZ R13, R77, c[0x0][0x2d0], -R0.reuse ;  /* 0x0000b4004d0d7a23 */ /* 0x100fe20000010800 */
[----:B--2---:R-:W-:Y:S01]  /*54b0*/  F2FP.PACK_AB R7, R128, R23 ;  /* 0x000000178007723e */ /* 0x004fe200000000ff */
[----:B------:R-:W-:Y:S02]  /*54c0*/  FFMA.FTZ R0, R76, c[0x0][0x2d0], -R0 ;  /* 0x0000b4004c007a23 */ /* 0x000fe40000010800 */
[----:B------:R-:W-:Y:S02]  /*54d0*/  FADD.FTZ R20, R155, R3 ;  /* 0x000000039b147221 */ /* 0x000fe40000010000 */
[----:B------:R1:W-:Y:S01]  /*54e0*/  MUFU.EX2 R185, R0 ;  /* 0x0000000000b97308 */ /* 0x0003e20000000800 */
[--C-:B------:R-:W-:Y:S01]  /*54f0*/  FFMA.FTZ R3, R131, c[0x0][0x2d0], -R2.reuse ;  /* 0x0000b40083037a23 */ /* 0x100fe20000010802 */
[C---:B---3--:R-:W-:Y:S06]  /*5500*/  HMMA.16816.F32 R132, R4.reuse, R8, R132 ;  /* 0x000000080484723c */ /* 0x048fec0000001884 */
[----:B------:R-:W2:Y:S02]  /*5510*/  MUFU.EX2 R13, R13 ;  /* 0x0000000d000d7308 */ /* 0x000ea40000000800 */
[----:B------:R-:W-:Y:S01]  /*5520*/  HMMA.16816.F32 R28, R4, R10, R104 ;  /* 0x0000000a041c723c */ /* 0x000fe20000001868 */
[----:B------:R-:W3:Y:S01]  /*5530*/  LDSM.16.MT88.4 R8, [R169+0x1000] ;  /* 0x00100000a908783b */ /* 0x000ee20000004200 */
[----:B-1----:R-:W-:-:S06]  /*5540*/  FFMA.FTZ R0, R161, c[0x0][0x2d0], -R2 ;  /* 0x0000b400a1007a23 */ /* 0x002fcc0000010802 */
[C---:B---3--:R-:W-:Y:S08]  /*5550*/  HMMA.16816.F32 R104, R4.reuse, R8, R148 ;  /* 0x000000080468723c */ /* 0x048ff00000001894 */
        /* <DEDUP_REMOVED lines=16> */
[----:B------:R-:W1:Y:S04]  /*5660*/  LDSM.16.MT88.4 R8, [R171+0x3000] ;  /* 0x00300000ab08783b */ /* 0x000e680000004200 */
[----:B------:R-:W-:Y:S03]  /*5670*/  LDSM.16.MT88.4 R100, [R168+0x1800] ;  /* 0x00180000a864783b */ /* 0x000fe60000004200 */
[C---:B-1----:R-:W-:Y:S07]  /*5680*/  HMMA.16816.F32 R156, R4.reuse, R8, R96 ;  /* 0x00000008049c723c */ /* 0x042fee0000001860 */
[----:B------:R-:W-:Y:S01]  /*5690*/  F2FP.PACK_AB R96, R14, R15 ;  /* 0x0000000f0e60723e */ /* 0x000fe200000000ff */
[----:B------:R-:W-:Y:S01]  /*56a0*/  HMMA.16816.F32 R148, R4, R10, R92 ;  /* 0x0000000a0494723c */ /* 0x000fe2000000185c */
[----:B------:R-:W1:Y:S01]  /*56b0*/  LDSM.16.MT88.4 R8, [R170+0x3000] ;  /* 0x00300000aa08783b */ /* 0x000e620000004200 */
[----:B--2---:R-:W-:-:S06]  /*56c0*/  F2FP.PACK_AB R98, R185, R13 ;  /* 0x0000000db962723e */ /* 0x004fcc00000000ff */
[C---:B-1----:R-:W-:Y:S08]  /*56d0*/  HMMA.16816.F32 R140, R4.reuse, R8, R88 ;  /* 0x00000008048c723c */ /* 0x042ff00000001858 */
        /* <DEDUP_REMOVED lines=17> */
[----:B------:R-:W-:Y:S06]  /*57f0*/  MUFU.EX2 R8, R3 ;  /* 0x0000000300087308 */ /* 0x000fec0000000800 */
[----:B------:R-:W-:-:S02]  /*5800*/  FADD.FTZ R4, R184, R21 ;  /* 0x00000015b8047221 */ /* 0x000fc40000010000 */
[--C-:B-1----:R-:W-:Y:S02]  /*5810*/  FFMA.FTZ R0, R160, c[0x0][0x2d0], -R2.reuse ;  /* 0x0000b400a0007a23 */ /* 0x102fe40000010802 */
[----:B------:R-:W-:Y:S02]  /*5820*/  FFMA.FTZ R2, R130, c[0x0][0x2d0], -R2 ;  /* 0x0000b40082027a23 */ /* 0x000fe40000010802 */
[----:B------:R-:W-:Y:S01]  /*5830*/  FADD.FTZ R4, R186, R4 ;  /* 0x00000004ba047221 */ /* 0x000fe20000010000 */
[----:B------:R-:W1:Y:S08]  /*5840*/  MUFU.EX2 R10, R0 ;  /* 0x00000000000a7308 */ /* 0x000e700000000800 */
[----:B------:R-:W2:Y:S01]  /*5850*/  MUFU.EX2 R186, R2 ;  /* 0x0000000200ba7308 */ /* 0x000ea20000000800 */
[----:B-1----:R-:W-:Y:S01]  /*5860*/  F2FP.PACK_AB R97, R10, R9 ;  /* 0x000000090a61723e */ /* 0x002fe200000000ff */
[----:B------:R-:W-:-:S04]  /*5870*/  FADD.FTZ R0, R183, R20 ;  /* 0x00000014b7007221 */ /* 0x000fc80000010000 */
[----:B------:R-:W-:Y:S01]  /*5880*/  FADD.FTZ R0, R216, R0 ;  /* 0x00000000d8007221 */ /* 0x000fe20000010000 */
[----:B--2---:R-:W-:Y:S01]  /*5890*/  F2FP.PACK_AB R99, R186, R8 ;  /* 0x00000008ba63723e */ /* 0x004fe200000000ff */
[----:B------:R-:W-:Y:S02]  /*58a0*/  FADD.FTZ R2, R214, R4 ;  /* 0x00000004d6027221 */ /* 0x000fe40000010000 */
[----:B------:R-:W-:Y:S01]  /*58b0*/  LDSM.16.MT88.4 R4, [R170+0x5800] ;  /* 0x00580000aa04783b */ /* 0x000fe20000004200 */
[----:B------:R-:W-:Y:S02]  /*58c0*/  FADD.FTZ R0, R215, R0 ;  /* 0x00000000d7007221 */ /* 0x000fe40000010000 */
[----:B------:R-:W-:Y:S01]  /*58d0*/  FADD.FTZ R2, R209, R2 ;  /* 0x00000002d1027221 */ /* 0x000fe20000010000 */
[----:B------:R-:W-:Y:S01]  /*58e0*/  HMMA.16816.F32 R112, R96, R116, R112 ;  /* 0x000000746070723c */ /* 0x000fe20000001870 */
[----:B------:R-:W-:Y:S02]  /*58f0*/  FADD.FTZ R0, R221, R0 ;  /* 0x00000000dd007221 */ /* 0x000fe40000010000 */
[----:B------:R-:W-:-:S04]  /*5900*/  FADD.FTZ R2, R219, R2 ;  /* 0x00000002db027221 */ /* 0x000fc80000010000 */
[----:B------:R-:W-:Y:S01]  /*5910*/  FADD.FTZ R3, R220, R2 ;  /* 0x00000002dc037221 */ /* 0x000fe20000010000 */
[----:B------:R-:W-:Y:S01]  /*5920*/  HMMA.16816.F32 R116, R96, R118, R40 ;  /* 0x000000766074723c */ /* 0x000fe20000001828 */
[----:B------:R-:W1:Y:S01]  /*5930*/  LDSM.16.MT88.4 R40, [R168+0x3800] ;  /* 0x00380000a828783b */ /* 0x000e620000004200 */
[----:B------:R-:W-:-:S06]  /*5940*/  @P4 IMAD.HI.U32 R2, R205, c[0x0][0x2c8], RZ ;  /* 0x0000b200cd024a27 */ /* 0x000fcc00078e00ff */
[C---:B------:R-:W-:Y:S01]  /*5950*/  HMMA.16816.F32 R44, R96.reuse, R48, R72 ;  /* 0x00000030602c723c */ /* 0x040fe20000001848 */
[----:B------:R-:W2:Y:S07]  /*5960*/  LDSM.16.MT88.4 R72, [R168+0x5800] ;  /* 0x00580000a848783b */ /* 0x000eae0000004200 */
[C---:B------:R-:W-:Y:S08]  /*5970*/  HMMA.16816.F32 R120, R96.reuse, R124, R120 ;  /* 0x0000007c6078723c */ /* 0x040ff00000001878 */
[C---:B------:R-:W-:Y:S08]  /*5980*/  HMMA.16816.F32 R124, R96.reuse, R126, R52 ;  /* 0x0000007e607c723c */ /* 0x040ff00000001834 */
[C---:B------:R-:W-:Y:S08]  /*5990*/  HMMA.16816.F32 R48, R96.reuse, R50, R76 ;  /* 0x000000326030723c */ /* 0x040ff0000000184c */
[C---:B------:R-:W-:Y:S08]  /*59a0*/  HMMA.16816.F32 R132, R96.reuse, R100, R132 ;  /* 0x000000646084723c */ /* 0x040ff00000001884 */
[C---:B-1----:R-:W-:Y:S08]  /*59b0*/  HMMA.16816.F32 R36, R96.reuse, R40, R60 ;  /* 0x000000286024723c */ /* 0x042ff0000000183c */
[C---:B------:R-:W-:Y:S08]  /*59c0*/  HMMA.16816.F32 R60, R96.reuse, R64, R140 ;  /* 0x00000040603c723c */ /* 0x040ff0000000188c */
[C---:B------:R-:W-:Y:S01]  /*59d0*/  HMMA.16816.F32 R64, R96.reuse, R66, R88 ;  /* 0x000000426040723c */ /* 0x040fe20000001858 */
[----:B------:R-:W1:Y:S07]  /*59e0*/  LDSM.16.MT88.4 R88, [R171+0x5800] ;  /* 0x00580000ab58783b */ /* 0x000e6e0000004200 */
[C---:B------:R-:W-:Y:S08]  /*59f0*/  HMMA.16816.F32 R40, R96.reuse, R42, R68 ;  /* 0x0000002a6028723c */ /* 0x040ff00000001844 */
[C---:B--2---:R-:W-:Y:S08]  /*5a00*/  HMMA.16816.F32 R68, R96.reuse, R72, R84 ;  /* 0x000000486044723c */ /* 0x044ff00000001854 */
[C---:B------:R-:W-:Y:S01]  /*5a10*/  HMMA.16816.F32 R72, R96.reuse, R74, R80 ;  /* 0x0000004a6048723c */ /* 0x040fe20000001850 */
[----:B------:R-:W2:Y:S07]  /*5a20*/  LDSM.16.MT88.4 R80, [R169+0x5800] ;  /* 0x00580000a950783b */ /* 0x000eae0000004200 */
[C---:B------:R-:W-:Y:S08]  /*5a30*/  HMMA.16816.F32 R104, R96.reuse, R108, R104 ;  /* 0x0000006c6068723c */ /* 0x040ff00000001868 */
[C---:B------:R-:W-:Y:S08]  /*5a40*/  HMMA.16816.F32 R52, R96.reuse, R56, R156 ;  /* 0x000000386034723c */ /* 0x040ff0000000189c */
[C---:B-1----:R-:W-:Y:S08]  /*5a50*/  HMMA.16816.F32 R84, R96.reuse, R88, R136 ;  /* 0x000000586054723c */ /* 0x042ff00000001888 */
[C---:B------:R-:W-:Y:S08]  /*5a60*/  HMMA.16816.F32 R88, R96.reuse, R90, R92 ;  /* 0x0000005a6058723c */ /* 0x040ff0000000185c */
[C---:B------:R-:W-:Y:S07]  /*5a70*/  HMMA.16816.F32 R92, R96.reuse, R4, R24 ;  /* 0x00000004605c723c */ /* 0x040fee0000001818 */
[----:B------:R-:W-:Y:S01]  /*5a80*/  FADD.FTZ R4, R163, R0 ;  /* 0x00000000a3047221 */ /* 0x000fe20000010000 */
[----:B------:R-:W-:Y:S01]  /*5a90*/  MOV R0, R205 ;  /* 0x000000cd00007202 */ /* 0x000fe20000000f00 */
[----:B--2---:R-:W-:Y:S01]  /*5aa0*/  HMMA.16816.F32 R76, R96, R80, R152 ;  /* 0x00000050604c723c */ /* 0x004fe20000001898 */
[----:B------:R-:W-:Y:S01]  /*5ab0*/  @P4 SHF.R.U32.HI R0, RZ, c[0x0][0x2cc], R2 ;  /* 0x0000b300ff004a19 */ /* 0x000fe20000011602 */
[----:B------:R-:W-:-:S02]  /*5ac0*/  FADD.FTZ R2, R162, R3 ;  /* 0x00000003a2027221 */ /* 0x000fc40000010000 */
[----:B------:R-:W-:Y:S01]  /*5ad0*/  FADD.FTZ R4, R172, R4 ;  /* 0x00000004ac047221 */ /* 0x000fe20000010000 */
[----:B------:R-:W-:Y:S01]  /*5ae0*/  IADD3 R0, R0, R203, -R204 ;  /* 0x000000cb00007210 */ /* 0x000fe20007ffe8cc */
[----:B------:R-:W-:Y:S02]  /*5af0*/  FADD.FTZ R2, R22, R2 ;  /* 0x0000000216027221 */ /* 0x000fe40000010000 */
[----:B------:R-:W-:Y:S01]  /*5b00*/  FADD.FTZ R4, R177, R4 ;  /* 0x00000004b1047221 */ /* 0x000fe20000010000 */
[----:B------:R-:W-:Y:S01]  /*5b10*/  SHF.R.S32.HI R5, RZ, 0x1f, R0 ;  /* 0x0000001fff057819 */ /* 0x000fe20000011400 */
[----:B------:R-:W-:Y:S01]  /*5b20*/  FADD.FTZ R3, R23, R2 ;  /* 0x0000000217037221 */ /* 0x000fe20000010000 */
[C---:B------:R-:W-:Y:S01]  /*5b30*/  HMMA.16816.F32 R100, R96.reuse, R102, R28 ;  /* 0x000000666064723c */ /* 0x040fe2000000181c */
[----:B------:R-:W-:Y:S01]  /*5b40*/  FADD.FTZ R2, R180, R4 ;  /* 0x00000004b4027221 */ /* 0x000fe20000010000 */
[----:B------:R-:W-:Y:S01]  /*5b50*/  LEA.HI R5, R5, R0, RZ, 0x6 ;  /* 0x0000000005057211 */ /* 0x000fe200078f30ff */
[----:B------:R-:W-:Y:S01]  /*5b60*/  FADD.FTZ R0, R128, R3 ;  /* 0x0000000380007221 */ /* 0x000fe20000010000 */
[----:B------:R-:W-:Y:S01]  /*5b70*/  IADD3 R180, R192, -0x2, RZ ;  /* 0xfffffffec0b47810 */ /* 0x000fe20007ffe0ff */
[----:B------:R-:W-:Y:S01]  /*5b80*/  FADD.FTZ R2, R15, R2 ;  /* 0x000000020f027221 */ /* 0x000fe20000010000 */
[----:B------:R-:W-:Y:S01]  /*5b90*/  SHF.R.S32.HI R3, RZ, 0x6, R5 ;  /* 0x00000006ff037819 */ /* 0x000fe20000011405 */
[----:B------:R-:W-:Y:S01]  /*5ba0*/  FADD.FTZ R0, R9, R0 ;  /* 0x0000000009007221 */ /* 0x000fe20000010000 */
[----:B------:R-:W-:Y:S01]  /*5bb0*/  HMMA.16816.F32 R108, R96, R110, R32 ;  /* 0x0000006e606c723c */ /* 0x000fe20000001820 */
[----:B------:R-:W-:Y:S01]  /*5bc0*/  FADD.FTZ R2, R14, R2 ;  /* 0x000000020e027221 */ /* 0x000fe20000010000 */
[----:B------:R-:W-:Y:S01]  /*5bd0*/  IMNMX R192, R189, R3, !PT ;  /* 0x00000003bdc07217 */ /* 0x000fe20007800200 */
[----:B------:R-:W-:-:S02]  /*5be0*/  FADD.FTZ R0, R10, R0 ;  /* 0x000000000a007221 */ /* 0x000fc40000010000 */
[----:B------:R-:W-:Y:S01]  /*5bf0*/  FADD.FTZ R2, R13, R2 ;  /* 0x000000020d027221 */ /* 0x000fe20000010000 */
[----:B------:R-:W-:Y:S01]  /*5c00*/  ISETP.GE.AND P0, PT, R180, R192, PT ;  /* 0x000000c0b400720c */ /* 0x000fe20003f06270 */
[----:B------:R-:W-:Y:S01]  /*5c10*/  FADD.FTZ R0, R8, R0 ;  /* 0x0000000008007221 */ /* 0x000fe20000010000 */
[----:B------:R-:W-:Y:S01]  /*5c20*/  HMMA.16816.F32 R56, R96, R58, R148 ;  /* 0x0000003a6038723c */ /* 0x000fe20000001894 */
[----:B------:R-:W-:Y:S02]  /*5c30*/  FADD.FTZ R185, R185, R2 ;  /* 0x00000002b9b97221 */ /* 0x000fe40000010000 */
[----:B------:R-:W-:-:S05]  /*5c40*/  FADD.FTZ R186, R186, R0 ;  /* 0x00000000baba7221 */ /* 0x000fca0000010000 */
[C---:B------:R-:W-:Y:S08]  /*5c50*/  HMMA.16816.F32 R80, R96.reuse, R82, R144 ;  /* 0x000000526050723c */ /* 0x040ff00000001890 */
[----:B------:R-:W-:Y:S01]  /*5c60*/  HMMA.16816.F32 R96, R96, R6, R16 ;  /* 0x000000066060723c */ /* 0x000fe20000001810 */
[----:B------:R-:W-:Y:S03]  /*5c70*/  @!UPT UIADD3 URZ, URZ, URZ, URZ ;  /* 0x0000003f3f3ff290 */ /* 0x000fe6000fffe03f */
[----:B------:R-:W-:Y:S11]  /*5c80*/  @!P0 BRA `(.L_x_1130) ;  /* 0x000032a000008947 */ /* 0x000ff60003800000 */
[----:B------:R-:W-:Y:S02]  /*5c90*/  MOV R131, R12 ;  /* 0x0000000c00837202 */ /* 0x000fe40000000f00 */
[----:B------:R-:W-:-:S07]  /*5ca0*/  MOV R130, R129 ;  /* 0x0000008100827202 */ /* 0x000fce0000000f00 */
.L_x_1141:
        /* <DEDUP_REMOVED lines=40> */
.L_x_1227:
[----:B------:R-:W-:-:S05]  /*5f30*/  BRA.DIV ~URZ, `(.L_x_1134) ;  /* 0x0000b9327f007947 */ /* 0x000fca000b800000 */
[----:B------:R-:W5:Y:S01]  /*5f40*/  SHFL.IDX PT, R0, R12, RZ, 0x181f ;  /* 0x00181fff0c007589 */ /* 0x000f6200000e0000 */
[----:B------:R-:W-:Y:S02]  /*5f50*/  ISETP.GE.AND P5, PT, R182, c[0x0][0x1d4], PT ;  /* 0x00007500b6007a0c */ /* 0x000fe40003fa6270 */
[----:B------:R-:W-:Y:S02]  /*5f60*/  ISETP.GE.AND P2, PT, R187, c[0x0][0x1d4], PT ;  /* 0x00007500bb007a0c */ /* 0x000fe40003f46270 */
[C---:B-----5:R-:W-:Y:S02]  /*5f70*/  IADD3 R2, P0, R0.reuse, R20, RZ ;  /* 0x0000001400027210 */ /* 0x060fe40007f1e0ff */
[----:B------:R-:W-:Y:S03]  /*5f80*/  IADD3 R6, P6, R0, R21, RZ ;  /* 0x0000001500067210 */ /* 0x000fe60007fde0ff */
[----:B---3--:R-:W-:Y:S01]  /*5f90*/  IMAD.X R3, R4, 0x1, R13, P0 ;  /* 0x0000000104037824 */ /* 0x008fe200000e060d */
        /* <DEDUP_REMOVED lines=14> */
.L_x_1228:
[C---:B--23--:R-:W-:Y:S02]  /*6080*/  IADD3 R2, -R5.reuse, 0x10, RZ ;  /* 0x0000001005027810 */ /* 0x04cfe40007ffe1ff */
[----:B------:R-:W-:Y:S02]  /*6090*/  ISETP.NE.U32.AND P5, PT, R5, RZ, PT ;  /* 0x000000ff0500720c */ /* 0x000fe40003fa5070 */
[----:B------:R-:W-:Y:S02]  /*60a0*/  LOP3.LUT R2, R2, 0xf, RZ, 0xc0, !PT ;  /* 0x0000000f02027812 */ /* 0x000fe400078ec0ff */
[----:B------:R-:W-:Y:S02]  /*60b0*/  ISETP.NE.U32.AND P6, PT, R6, RZ, PT ;  /* 0x000000ff0600720c */ /* 0x000fe40003fc5070 */
[----:B------:R-:W-:Y:S04]  /*60c0*/  IADD3 R2, P2, P0, R2, R0, R20 ;  /* 0x0000000002027210 */ /* 0x000fe8000785e014 */
[----:B------:R-:W-:Y:S05]  /*60d0*/  IADD3.X R3, RZ, R4, R13, P2, P0 ;  /* 0x00000004ff037210 */ /* 0x000fea00017e040d */
[----:B------:R-:W-:Y:S01]  /*60e0*/  @!PT LDS RZ, [RZ] ;  /* 0x00000000fffff984 */ /* 0x000fe20000000800 */
[----:B------:R-:W-:Y:S01]  /*60f0*/  @!PT LDS RZ, [RZ] ;  /* 0x00000000fffff984 */ /* 0x000fe20000000800 */
[----:B------:R-:W-:Y:S01]  /*6100*/  @!PT LDS RZ, [RZ] ;  /* 0x00000000fffff984 */ /* 0x000fe20000000800 */
[----:B------:R2:W-:Y:S01]  /*6110*/  LDGSTS.E.BYPASS.LTC128B.128.ZFILL [R179+0x1100], [R2.64], P5 ;  /* 0x0110000002b37fae */ /* 0x0005e2000a941d46 */
[C---:B------:R-:W-:Y:S02]  /*6120*/  ISETP.NE.U32.AND P5, PT, R7.reuse, RZ, PT ;  /* 0x000000ff0700720c */ /* 0x040fe40003fa5070 */
[----:B--2---:R-:W-:Y:S04]  /*6130*/  IADD3 R2, -R6, 0x10, RZ ;  /* 0x0000001006027810 */ /* 0x004fe80007ffe1ff */
[----:B------:R-:W-:Y:S04]  /*6140*/  LOP3.LUT R2, R2, 0xf, RZ, 0xc0, !PT ;  /* 0x0000000f02027812 */ /* 0x000fe800078ec0ff */
[----:B------:R-:W-:Y:S02]  /*6150*/  IADD3 R6, P2, P0, R2, R0, R21 ;  /* 0x0000000002067210 */ /* 0x000fe4000785e015 */
[----:B------:R-:W-:Y:S02]  /*6160*/  IADD3 R2, -R7, 0x10, RZ ;  /* 0x0000001007027810 */ /* 0x000fe40007ffe1ff */
[----:B------:R-:W-:Y:S02]  /*6170*/  IADD3.X R7, RZ, R4, R14, P2, P0 ;  /* 0x00000004ff077210 */ /* 0x000fe400017e040e */
[----:B------:R-:W-:Y:S03]  /*6180*/  LOP3.LUT R2, R2, 0xf, RZ, 0xc0, !PT ;  /* 0x0000000f02027812 */ /* 0x000fe600078ec0ff */
[----:B------:R2:W-:Y:S01]  /*6190*/  LDGSTS.E.BYPASS.LTC128B.128.ZFILL [R179+0x3100], [R6.64], P6 ;  /* 0x0310000006b37fae */ /* 0x0005e2000b141d46 */
[----:B------:R-:W-:Y:S04]  /*61a0*/  IADD3 R2, P2, P0, R2, R0, R22 ;  /* 0x0000000002027210 */ /* 0x000fe8000785e016 */
[----:B------:R-:W-:Y:S05]  /*61b0*/  IADD3.X R3, RZ, R4, R15, P2, P0 ;  /* 0x00000004ff037210 */ /* 0x000fea00017e040f */
[----:B------:R2:W-:Y:S04]  /*61c0*/  LDGSTS.E.BYPASS.LTC128B.128.ZFILL [R179+0x5100], [R2.64], P5 ;  /* 0x0510000002b37fae */ /* 0x0005e8000a941d46 */
.L_x_1132:
[----:B------:R-:W-:Y:S05]  /*61d0*/  BSYNC B0 ;  /* 0x0000000000007941 */ /* 0x000fea0003800000 */
.L_x_1131:
        /* <DEDUP_REMOVED lines=191> */
.L_x_1229:
[----:B------:R-:W-:-:S05]  /*6dd0*/  BRA.DIV ~URZ, `(.L_x_1138) ;  /* 0x0000ad427f007947 */ /* 0x000fca000b800000 */
[----:B------:R-:W3:Y:S01]  /*6de0*/  SHFL.IDX PT, R0, R138, RZ, 0x181f ;  /* 0x00181fff8a007589 */ /* 0x000ee200000e0000 */
[----:B------:R-:W-:Y:S02]  /*6df0*/  ISETP.GE.AND P5, PT, R182, c[0x0][0x1d4], PT ;  /* 0x00007500b6007a0c */ /* 0x000fe40003fa6270 */
[----:B------:R-:W-:Y:S02]  /*6e00*/  ISETP.GE.AND P2, PT, R187, c[0x0][0x1d4], PT ;  /* 0x00007500bb007a0c */ /* 0x000fe40003f46270 */
[C---:B---3--:R-:W-:Y:S02]  /*6e10*/  IADD3 R2, P0, R0.reuse, R142, RZ ;  /* 0x0000008e00027210 */ /* 0x048fe40007f1e0ff */
[----:B------:R-:W-:Y:S03]  /*6e20*/  IADD3 R136, P6, R0, R143, RZ ;  /* 0x0000008f00887210 */ /* 0x000fe60007fde0ff */
[----:B--2---:R-:W-:Y:S01]  /*6e30*/  IMAD.X R3, R128, 0x1, R139, P0 ;  /* 0x0000000180037824 */ /* 0x004fe200000e068b */
        /* <DEDUP_REMOVED lines=14> */
.L_x_1230:
[C---:B--2---:R-:W-:Y:S02]  /*6f20*/  IADD3 R2, -R129.reuse, 0x10, RZ ;  /* 0x0000001081027810 */ /* 0x044fe40007ffe1ff */
[----:B------:R-:W-:Y:S02]  /*6f30*/  ISETP.NE.U32.AND P5, PT, R129, RZ, PT ;  /* 0x000000ff8100720c */ /* 0x000fe40003fa5070 */
[----:B------:R-:W-:Y:S02]  /*6f40*/  LOP3.LUT R2, R2, 0xf, RZ, 0xc0, !PT ;  /* 0x0000000f02027812 */ /* 0x000fe400078ec0ff */
[----:B------:R-:W-:Y:S02]  /*6f50*/  ISETP.NE.U32.AND P6, PT, R136, RZ, PT ;  /* 0x000000ff8800720c */ /* 0x000fe40003fc5070 */
[----:B------:R-:W-:Y:S04]  /*6f60*/  IADD3 R2, P2, P0, R2, R0, R142 ;  /* 0x0000000002027210 */ /* 0x000fe8000785e08e */
[----:B----4-:R-:W-:Y:S05]  /*6f70*/  IADD3.X R3, RZ, R128, R139, P2, P0 ;  /* 0x00000080ff037210 */ /* 0x010fea00017e048b */
        /* <DEDUP_REMOVED lines=15> */
.L_x_1136:
[----:B------:R-:W-:Y:S05]  /*7070*/  BSYNC B0 ;  /* 0x0000000000007941 */ /* 0x000fea0003800000 */
.L_x_1135:
[----:B------:R-:W-:Y:S01]  /*7080*/  IADD3 R128, R212, R205, RZ ;  /* 0x000000cdd4807210 */ /* 0x000fe20007ffe0ff */
[----:B------:R-:W0:Y:S04]  /*7090*/  LDGDEPBAR ;  /* 0x00000000000079af */ /* 0x000e280000000000 */
[----:B------:R-:W-:Y:S05]  /*70a0*/  @P4 IMAD.HI.U32 R0, R128, c[0x0][0x2c8], RZ ;  /* 0x0000b20080004a27 */ /* 0x000fea00078e00ff */
[----:B------:R-:W-:Y:S02]  /*70b0*/  @P4 SHF.R.U32.HI R128, RZ, c[0x0][0x2cc], R0 ;  /* 0x0000b300ff804a19 */ /* 0x000fe40000011600 */
[----:B------:R-:W-:Y:S05]  /*70c0*/  MOV R0, 0x1 ;  /* 0x0000000100007802 */ /* 0x000fea0000000f00 */
[----:B------:R-:W-:Y:S05]  /*70d0*/  IMAD R0, R180, -0x40, R0 ;  /* 0xffffffc0b4007824 */ /* 0x000fea00078e0200 */
[----:B------:R-:W-:Y:S04]  /*70e0*/  IADD3 R0, R203, R0, -R206 ;  /* 0x00000000cb007210 */ /* 0x000fe80007ffe8ce */
[----:B------:R-:W-:Y:S01]  /*70f0*/  IADD3 R129, R0, -R204, RZ ;  /* 0x800000cc00817210 */ /* 0x000fe20007ffe0ff */
[----:B------:R-:W-:-:S05]  /*7100*/  BRA.DIV ~URZ, `(.L_x_1139) ;  /* 0x0000ac527f007947 */ /* 0x000fca000b800000 */
[----:B------:R2:W3:Y:S02]  /*7110*/  SHFL.IDX PT, R0, R128, RZ, 0x1c1f ;  /* 0x001c1fff80007589 */ /* 0x0004e400000e0000 */
.L_x_1231:
[----:B---3--:R-:W-:Y:S05]  /*7120*/  IMAD.IADD R0, R129, 0x1, R0 ;  /* 0x0000000181007824 */ /* 0x008fea00078e0200 */
        /* <DEDUP_REMOVED lines=26> */
[----:B-1----:R-:W-:Y:S02]  /*72d0*/  FSEL R137, R25, -INF , P0 ;  /* 0xff80000019897808 */ /* 0x002fe40000000000 */
[----:B------:R-:W-:Y:S02]  /*72e0*/  ISETP.GT.AND P0, PT, R0, 0x39, PT ;  /* 0x000000390000780c */ /* 0x000fe40003f04270 */
[----:B------:R-:W-:Y:S02]  /*72f0*/  FSEL R136, R28, -INF , P6 ;  /* 0xff8000001c887808 */ /* 0x000fe40003000000 */
[----:B------:R-:W-:Y:S02]  /*7300*/  FSEL R29, R29, -INF , P5 ;  /* 0xff8000001d1d7808 */ /* 0x000fe40002800000 */
[----:B------:R-:W-:Y:S02]  /*7310*/  FSEL R28, R32, -INF , P2 ;  /* 0xff800000201c7808 */ /* 0x000fe40001000000 */
[----:B------:R-:W-:Y:S01]  /*7320*/  FSEL R25, R33, -INF , P0 ;  /* 0xff80000021197808 */ /* 0x000fe20000000000 */
[----:B------:R-:W-:-:S05]  /*7330*/  BRA.DIV ~URZ, `(.L_x_1140) ;  /* 0x0000aa927f007947 */ /* 0x000fca000b800000 */
[----:B------:R-:W-:Y:S01]  /*7340*/  FMNMX.FTZ R2, R141, R130, !PT ;  /* 0x000000828d027209 */ /* 0x000fe20007810000 */
[----:B------:R-:W1:Y:S03]  /*7350*/  SHFL.IDX PT, R0, R128, 0x1, 0x1c1f ;  /* 0x003c1f0080007f89 */ /* 0x000e6600000e0000 */
[----:B------:R-:W-:Y:S04]  /*7360*/  FMNMX.FTZ R2, R148, R2, !PT ;  /* 0x0000000294027209 */ /* 0x000fe80007810000 */
[----:B------:R-:W-:Y:S04]  /*7370*/  FMNMX.FTZ R2, R147, R2, !PT ;  /* 0x0000000293027209 */ /* 0x000fe80007810000 */
[----:B------:R-:W-:Y:S04]  /*7380*/  FMNMX.FTZ R2, R146, R2, !PT ;  /* 0x0000000292027209 */ /* 0x000fe80007810000 */
[----:B------:R-:W-:Y:S04]  /*7390*/  FMNMX.FTZ R2, R145, R2, !PT ;  /* 0x0000000291027209 */ /* 0x000fe80007810000 */
[----:B------:R-:W-:Y:S04]  /*73a0*/  FMNMX.FTZ R2, R144, R2, !PT ;  /* 0x0000000290027209 */ /* 0x000fe80007810000 */
[----:B------:R-:W-:Y:S01]  /*73b0*/  FMNMX.FTZ R2, R143, R2, !PT ;  /* 0x000000028f027209 */ /* 0x000fe20007810000 */
[----:B-1----:R-:W-:Y:S03]  /*73c0*/  IMAD.IADD R0, R129, 0x1, R0 ;  /* 0x0000000181007824 */ /* 0x002fe600078e0200 */
[----:B------:R-:W-:Y:S02]  /*73d0*/  FMNMX.FTZ R2, R142, R2, !PT ;  /* 0x000000028e027209 */ /* 0x000fe40007810000 */
[----:B------:R-:W-:Y:S02]  /*73e0*/  ISETP.GT.AND P6, PT, R0, RZ, PT ;  /* 0x000000ff0000720c */ /* 0x000fe40003fc4270 */
[----:B------:R-:W-:Y:S02]  /*73f0*/  FMNMX.FTZ R2, R140, R2, !PT ;  /* 0x000000028c027209 */ /* 0x000fe40007810000 */
[C---:B------:R-:W-:Y:S02]  /*7400*/  ISETP.GT.AND P5, PT, R0.reuse, 0x1, PT ;  /* 0x000000010000780c */ /* 0x040fe40003fa4270 */
[----:B------:R-:W-:Y:S02]  /*7410*/  FMNMX.FTZ R2, R139, R2, !PT ;  /* 0x000000028b027209 */ /* 0x000fe40007810000 */
[----:B------:R-:W-:Y:S02]  /*7420*/  ISETP.GT.AND P2, PT, R0, 0x8, PT ;  /* 0x000000080000780c */ /* 0x000fe40003f44270 */
[----:B------:R-:W-:Y:S02]  /*7430*/  FMNMX.FTZ R2, R138, R2, !PT ;  /* 0x000000028a027209 */ /* 0x000fe40007810000 */
[----:B------:R-:W-:Y:S02]  /*7440*/  ISETP.GT.AND P0, PT, R0, 0x9, PT ;  /* 0x000000090000780c */ /* 0x000fe40003f04270 */
[----:B------:R-:W-:Y:S02]  /*7450*/  FMNMX.FTZ R2, R137, R2, !PT ;  /* 0x0000000289027209 */ /* 0x000fe40007810000 */
[----:B------:R-:W-:Y:S02]  /*7460*/  FSEL R17, R6, -INF , P6 ;  /* 0xff80000006117808 */ /* 0x000fe40003000000 */
[----:B------:R-:W-:Y:S02]  /*7470*/  FMNMX.FTZ R2, R136, R2, !PT ;  /* 0x0000000288027209 */ /* 0x000fe40007810000 */
[----:B------:R-:W-:Y:S02]  /*7480*/  FSEL R24, R7, -INF , P5 ;  /* 0xff80000007187808 */ /* 0x000fe40002800000 */
[----:B------:R-:W-:Y:S02]  /*7490*/  FMNMX.FTZ R2, R29, R2, !PT ;  /* 0x000000021d027209 */ /* 0x000fe40007810000 */
[----:B------:R-:W-:Y:S02]  /*74a0*/  FSEL R21, R10, -INF , P2 ;  /* 0xff8000000a157808 */ /* 0x000fe40001000000 */
[----:B------:R-:W-:Y:S02]  /*74b0*/  FSEL R20, R11, -INF , P0 ;  /* 0xff8000000b147808 */ /* 0x000fe40000000000 */
[C---:B------:R-:W-:Y:S02]  /*74c0*/  ISETP.GT.AND P6, PT, R0.reuse, 0x10, PT ;  /* 0x000000100000780c */ /* 0x040fe40003fc4270 */
[C---:B------:R-:W-:Y:S02]  /*74d0*/  ISETP.GT.AND P5, PT, R0.reuse, 0x11, PT ;  /* 0x000000110000780c */ /* 0x040fe40003fa4270 */
[C---:B------:R-:W-:Y:S02]  /*74e0*/  ISETP.GT.AND P2, PT, R0.reuse, 0x18, PT ;  /* 0x000000180000780c */ /* 0x040fe40003f44270 */
[----:B------:R-:W-:Y:S02]  /*74f0*/  ISETP.GT.AND P0, PT, R0, 0x19, PT ;  /* 0x000000190000780c */ /* 0x000fe40003f04270 */
[----:B------:R-:W-:Y:S02]  /*7500*/  FMNMX.FTZ R2, R28, R2, !PT ;  /* 0x000000021c027209 */ /* 0x000fe40007810000 */
        /* <DEDUP_REMOVED lines=17> */
[----:B------:R-:W-:Y:S01]  /*7620*/  FSEL R8, R30, -INF , P6 ;  /* 0xff8000001e087808 */ /* 0x000fe20003000000 */
[----:B------:R-:W1:Y:S01]  /*7630*/  SHFL.BFLY PT, R0, R2, 0x2, 0x1f ;  /* 0x0c401f0002007f89 */ /* 0x000e6200000e0000 */
[----:B------:R-:W-:Y:S02]  /*7640*/  FSEL R7, R31, -INF , P5 ;  /* 0xff8000001f077808 */ /* 0x000fe40002800000 */
[----:B------:R-:W-:Y:S02]  /*7650*/  FSEL R6, R34, -INF , P2 ;  /* 0xff80000022067808 */ /* 0x000fe40001000000 */
[----:B------:R-:W-:Y:S02]  /*7660*/  FSEL R5, R35, -INF , P0 ;  /* 0xff80000023057808 */ /* 0x000fe40000000000 */
[----:B-1----:R-:W-:Y:S05]  /*7670*/  FMNMX.FTZ R0, R0, R2, !PT ;  /* 0x0000000200007209 */ /* 0x002fea0007810000 */
[----:B------:R-:W1:Y:S02]  /*7680*/  SHFL.BFLY PT, R2, R0, 0x1, 0x1f ;  /* 0x0c201f0000027f89 */ /* 0x000e6400000e0000 */
[----:B-1----:R-:W-:Y:S02]  /*7690*/  FMNMX.FTZ R129, R0, R2, !PT ;  /* 0x0000000200817209 */ /* 0x002fe40007810000 */
[----:B------:R-:W-:Y:S04]  /*76a0*/  FMNMX.FTZ R0, R17, R131, !PT ;  /* 0x0000008311007209 */ /* 0x000fe80007810000 */
        /* <DEDUP_REMOVED lines=14> */
[----:B------:R-:W-:Y:S05]  /*7790*/  FMNMX.FTZ R0, R5, R0, !PT ;  /* 0x0000000005007209 */ /* 0x000fea0007810000 */
[----:B------:R-:W1:Y:S02]  /*77a0*/  SHFL.BFLY PT, R2, R0, 0x2, 0x1f ;  /* 0x0c401f0000027f89 */ /* 0x000e6400000e0000 */
[----:B-1----:R-:W-:Y:S06]  /*77b0*/  FMNMX.FTZ R4, R0, R2, !PT ;  /* 0x0000000200047209 */ /* 0x002fec0007810000 */
[----:B------:R1:W3:Y:S02]  /*77c0*/  SHFL.BFLY PT, R0, R4, 0x1, 0x1f ;  /* 0x0c201f0004007f89 */ /* 0x0002e400000e0000 */
.L_x_1232:
[C---:B------:R-:W-:Y:S01]  /*77d0*/  FMUL.FTZ R2, R129.reuse, c[0x0][0x2d0] ;  /* 0x0000b40081027a20 */ /* 0x040fe20000410000 */
[C---:B------:R-:W-:Y:S01]  /*77e0*/  FSETP.NEU.FTZ.AND P0, PT, R129.reuse, -INF , PT ;  /* 0xff8000008100780b */ /* 0x040fe20003f1d000 */
[----:B------:R-:W-:Y:S01]  /*77f0*/  WARPSYNC 0xffffffff ;  /* 0xffffffff00007948 */ /* 0x000fe20003800000 */
[----:B---3--:R-:W-:Y:S02]  /*7800*/  FMNMX.FTZ R3, R0, R4, !PT ;  /* 0x0000000400037209 */ /* 0x008fe40007810000 */
[----:B------:R-:W-:Y:S02]  /*7810*/  FSEL R2, R2, RZ, P0 ;  /* 0x000000ff02027208 */ /* 0x000fe40000000000 */
[----:B------:R-:W-:Y:S02]  /*7820*/  FSEL R0, R129, RZ, P0 ;  /* 0x000000ff81007208 */ /* 0x000fe40000000000 */
[----:B------:R-:W-:Y:S01]  /*7830*/  FSETP.NEU.FTZ.AND P0, PT, R3, -INF , PT ;  /* 0xff8000000300780b */ /* 0x000fe20003f1d000 */
[----:B-1----:R-:W-:Y:S02]  /*7840*/  FFMA.FTZ R4, R148, c[0x0][0x2d0], -R2 ;  /* 0x0000b40094047a23 */ /* 0x002fe40000010802 */
[----:B------:R-:W-:Y:S02]  /*7850*/  FADD.FTZ R0, -R0, R130 ;  /* 0x0000008200007221 */ /* 0x000fe40000010100 */
[----:B------:R1:W-:Y:S01]  /*7860*/  MUFU.EX2 R23, R4 ;  /* 0x0000000400177308 */ /* 0x0003e20000000800 */
[--C-:B------:R-:W-:Y:S02]  /*7870*/  FFMA.FTZ R18, R141, c[0x0][0x2d0], -R2.reuse ;  /* 0x0000b4008d127a23 */ /* 0x100fe40000010802 */
[----:B------:R-:W-:Y:S02]  /*7880*/  FMUL.FTZ R0, R0, c[0x0][0x2d0] ;  /* 0x0000b40000007a20 */ /* 0x000fe40000410000 */
        /* <DEDUP_REMOVED lines=16> */
[----:B------:R-:W-:Y:S01]  /*7990*/  FFMA.FTZ R156, R140, c[0x0][0x2d0], -R2 ;  /* 0x0000b4008c9c7a23 */ /* 0x000fe20000010802 */
[C---:B------:R-:W-:Y:S01]  /*79a0*/  FSEL R2, R3.reuse, RZ, P0 ;  /* 0x000000ff03027208 */ /* 0x040fe20000000000 */
[----:B-1----:R-:W-:Y:S04]  /*79b0*/  FMUL.FTZ R4, R3, c[0x0][0x2d0] ;  /* 0x0000b40003047a20 */ /* 0x002fe80000410000 */
[----:B------:R-:W-:Y:S01]  /*79c0*/  FADD.FTZ R2, -R2, R131 ;  /* 0x0000008302027221 */ /* 0x000fe20000010100 */
[----:B------:R-:W-:Y:S02]  /*79d0*/  FSEL R4, R4, RZ, P0 ;  /* 0x000000ff04047208 */ /* 0x000fe40000000000 */
[----:B------:R-:W1:Y:S01]  /*79e0*/  MUFU.EX2 R157, R19 ;  /* 0x00000013009d7308 */ /* 0x000e620000000800 */
[----:B------:R-:W-:Y:S01]  /*79f0*/  FMUL.FTZ R2, R2, c[0x0][0x2d0] ;  /* 0x0000b40002027a20 */ /* 0x000fe20000410000 */
[C---:B------:R-:W-:Y:S01]  /*7a00*/  ISETP.GT.AND P0, PT, R180.reuse, R192, PT ;  /* 0x000000c0b400720c */ /* 0x040fe20003f04270 */
[--C-:B------:R-:W-:Y:S01]  /*7a10*/  FFMA.FTZ R17, R17, c[0x0][0x2d0], -R4.reuse ;  /* 0x0000b40011117a23 */ /* 0x100fe20000010804 */
[----:B------:R-:W-:Y:S01]  /*7a20*/  IADD3 R180, R180, -0x1, RZ ;  /* 0xffffffffb4b47810 */ /* 0x000fe20007ffe0ff */
[--C-:B---3--:R-:W-:Y:S02]  /*7a30*/  FFMA.FTZ R18, R24, c[0x0][0x2d0], -R4.reuse ;  /* 0x0000b40018127a23 */ /* 0x108fe40000010804 */
[--C-:B------:R-:W-:Y:S02]  /*7a40*/  FFMA.FTZ R159, R8, c[0x0][0x2d0], -R4.reuse ;  /* 0x0000b400089f7a23 */ /* 0x100fe40000010804 */
[--C-:B--2---:R-:W-:Y:S01]  /*7a50*/  FFMA.FTZ R128, R21, c[0x0][0x2d0], -R4.reuse ;  /* 0x0000b40015807a23 */ /* 0x104fe20000010804 */
        /* <DEDUP_REMOVED lines=14> */
[----:B------:R-:W-:Y:S07]  /*7b40*/  FFMA.FTZ R183, R5, c[0x0][0x2d0], -R4 ;  /* 0x0000b40005b77a23 */ /* 0x000fee0000010804 */
[----:B------:R-:W-:Y:S10]  /*7b50*/  MUFU.EX2 R153, R153 ;  /* 0x0000009900997308 */ /* 0x000ff40000000800 */
[----:B------:R-:W-:Y:S01]  /*7b60*/  MUFU.EX2 R149, R149 ;  /* 0x0000009500957308 */ /* 0x000fe20000000800 */
[C---:B----4-:R-:W-:Y:S01]  /*7b70*/  FMUL.FTZ R8, R0.reuse, R100 ;  /* 0x0000006400087220 */ /* 0x050fe20000410000 */
[C---:B------:R-:W-:Y:S01]  /*7b80*/  F2FP.PACK_AB R136, R23.reuse, R25 ;  /* 0x000000191788723e */ /* 0x040fe200000000ff */
[----:B------:R-:W-:Y:S01]  /*7b90*/  FFMA.FTZ R4, R0, R185, R25 ;  /* 0x000000b900047223 */ /* 0x000fe20000010019 */
[----:B-1----:R-:W-:Y:S01]  /*7ba0*/  F2FP.PACK_AB R138, R158, R157 ;  /* 0x0000009d9e8a723e */ /* 0x002fe200000000ff */
[C---:B------:R-:W-:Y:S02]  /*7bb0*/  FMUL.FTZ R9, R0.reuse, R101 ;  /* 0x0000006500097220 */ /* 0x040fe40000410000 */
[C---:B------:R-:W-:Y:S02]  /*7bc0*/  FMUL.FTZ R12, R0.reuse, R104 ;  /* 0x00000068000c7220 */ /* 0x040fe40000410000 */
[C---:B------:R-:W-:Y:S01]  /*7bd0*/  FMUL.FTZ R13, R0.reuse, R105 ;  /* 0x00000069000d7220 */ /* 0x040fe20000410000 */
[----:B------:R-:W1:Y:S01]  /*7be0*/  MUFU.EX2 R100, R18 ;  /* 0x0000001200647308 */ /* 0x000e620000000800 */
[C---:B--2---:R-:W-:Y:S02]  /*7bf0*/  FMUL.FTZ R17, R0.reuse, R109 ;  /* 0x0000006d00117220 */ /* 0x044fe40000410000 */
        /* <DEDUP_REMOVED lines=12> */
[----:B------:R-:W-:Y:S01]  /*7cc0*/  FMUL.FTZ R36, R0, R36 ;  /* 0x0000002400247220 */ /* 0x000fe20000410000 */
[----:B-1----:R-:W-:Y:S01]  /*7cd0*/  F2FP.PACK_AB R137, R100, R131 ;  /* 0x000000836489723e */ /* 0x002fe200000000ff */
        /* <DEDUP_REMOVED lines=32> */
[----:B------:R-:W-:Y:S02]  /*7ee0*/  FADD.FTZ R140, R23, R4 ;  /* 0x00000004178c7221 */ /* 0x000fe40000010000 */
[C---:B------:R-:W-:Y:S01]  /*7ef0*/  FMUL.FTZ R4, R0.reuse, R132 ;  /* 0x0000008400047220 */ /* 0x040fe20000410000 */
[----:B------:R-:W-:Y:S01]  /*7f00*/  MUFU.EX2 R148, R155 ;  /* 0x0000009b00947308 */ /* 0x000fe20000000800 */
[C---:B------:R-:W-:Y:S02]  /*7f10*/  FMUL.FTZ R92, R0.reuse, R92 ;  /* 0x0000005c005c7220 */ /* 0x040fe40000410000 */
[C---:B------:R-:W-:Y:S02]  /*7f20*/  FMUL.FTZ R93, R0.reuse, R93 ;  /* 0x0000005d005d7220 */ /* 0x040fe40000410000 */
[C---:B------:R-:W-:Y:S02]  /*7f30*/  FMUL.FTZ R96, R0.reuse, R96 ;  /* 0x0000006000607220 */ /* 0x040fe40000410000 */
[----:B------:R-:W-:Y:S02]  /*7f40*/  FMUL.FTZ R97, R0, R97 ;  /* 0x0000006100617220 */ /* 0x000fe40000410000 */
[C---:B------:R-:W-:Y:S01]  /*7f50*/  FFMA.FTZ R0, R2.reuse, R186, R131 ;  /* 0x000000ba02007223 */ /* 0x040fe20000010083 */
[----:B------:R-:W-:Y:S01]  /*7f60*/  MUFU.EX2 R121, R150 ;  /* 0x0000009600797308 */ /* 0x000fe20000000800 */
[C---:B------:R-:W-:Y:S02]  /*7f70*/  FMUL.FTZ R10, R2.reuse, R102 ;  /* 0x00000066020a7220 */ /* 0x040fe40000410000 */
[----:B------:R-:W-:Y:S02]  /*7f80*/  FMUL.FTZ R11, R2, R103 ;  /* 0x00000067020b7220 */ /* 0x000fe40000410000 */
[----:B------:R-:W-:Y:S02]  /*7f90*/  FADD.FTZ R0, R100, R0 ;  /* 0x0000000064007221 */ /* 0x000fe40000010000 */
[----:B------:R-:W1:Y:S01]  /*7fa0*/  LDSM.16.MT88.4 R100, [R168] ;  /* 0x00000000a864783b */ /* 0x000e620000004200 */
[C---:B------:R-:W-:Y:S02]  /*7fb0*/  FMUL.FTZ R22, R2.reuse, R114 ;  /* 0x0000007202167220 */ /* 0x040fe40000410000 */
[----:B------:R-:W2:Y:S01]  /*7fc0*/  MUFU.EX2 R114, R130 ;  /* 0x0000008200727308 */ /* 0x000ea20000000800 */
[C---:B------:R-:W-:Y:S02]  /*7fd0*/  FMUL.FTZ R6, R2.reuse, R134 ;  /* 0x0000008602067220 */ /* 0x040fe40000410000 */
[C---:B------:R-:W-:Y:S02]  /*7fe0*/  FMUL.FTZ R7, R2.reuse, R135 ;  /* 0x0000008702077220 */ /* 0x040fe40000410000 */
[C---:B------:R-:W-:Y:S02]  /*7ff0*/  FMUL.FTZ R14, R2.reuse, R106 ;  /* 0x0000006a020e7220 */ /* 0x040fe40000410000 */
[C---:B------:R-:W-:Y:S02]  /*8000*/  FMUL.FTZ R15, R2.reuse, R107 ;  /* 0x0000006b020f7220 */ /* 0x040fe40000410000 */
[C---:B------:R-:W-:Y:S01]  /*8010*/  FMUL.FTZ R18, R2.reuse, R110 ;  /* 0x0000006e02127220 */ /* 0x040fe20000410000 */
[----:B------:R-:W-:Y:S01]  /*8020*/  LDSM.16.MT88.4 R104, [R168+0x800] ;  /* 0x00080000a868783b */ /* 0x000fe20000004200 */
[C---:B------:R-:W-:Y:S01]  /*8030*/  FMUL.FTZ R19, R2.reuse, R111 ;  /* 0x0000006f02137220 */ /* 0x040fe20000410000 */
[----:B------:R-:W-:Y:S01]  /*8040*/  MUFU.EX2 R147, R151 ;  /* 0x0000009700937308 */ /* 0x000fe20000000800 */
[C---:B------:R-:W-:Y:S02]  /*8050*/  FMUL.FTZ R23, R2.reuse, R115 ;  /* 0x0000007302177220 */ /* 0x040fe40000410000 */
[C---:B------:R-:W-:Y:S02]  /*8060*/  FMUL.FTZ R26, R2.reuse, R118 ;  /* 0x00000076021a7220 */ /* 0x040fe40000410000 */
[C---:B------:R-:W-:Y:S02]  /*8070*/  FMUL.FTZ R27, R2.reuse, R119 ;  /* 0x00000077021b7220 */ /* 0x040fe40000410000 */
[C---:B------:R-:W-:Y:S02]  /*8080*/  FMUL.FTZ R30, R2.reuse, R122 ;  /* 0x0000007a021e7220 */ /* 0x040fe40000410000 */
[C---:B------:R-:W-:Y:S01]  /*8090*/  FMUL.FTZ R31, R2.reuse, R123 ;  /* 0x0000007b021f7220 */ /* 0x040fe20000410000 */
[----:B------:R-:W3:Y:S01]  /*80a0*/  MUFU.EX2 R115, R141 ;  /* 0x0000008d00737308 */ /* 0x000ee20000000800 */
[----:B------:R-:W-:Y:S01]  /*80b0*/  FMUL.FTZ R34, R2, R126 ;  /* 0x0000007e02227220 */ /* 0x000fe20000410000 */
[----:B--2---:R-:W-:Y:S01]  /*80c0*/  F2FP.PACK_AB R139, R114, R108 ;  /* 0x0000006c728b723e */ /* 0x004fe200000000ff */
[----:B------:R-:W-:Y:S02]  /*80d0*/  FMUL.FTZ R35, R2, R127 ;  /* 0x0000007f02237220 */ /* 0x000fe40000410000 */
[----:B------:R-:W-:Y:S01]  /*80e0*/  LDSM.16.MT88.4 R124, [R170+0x1800] ;  /* 0x00180000aa7c783b */ /* 0x000fe20000004200 */
[----:B------:R-:W-:Y:S02]  /*80f0*/  FADD.FTZ R0, R108, R0 ;  /* 0x000000006c007221 */ /* 0x000fe40000010000 */
[----:B------:R-:W-:Y:S02]  /*8100*/  FMUL.FTZ R38, R2, R38 ;  /* 0x0000002602267220 */ /* 0x000fe40000410000 */
[----:B------:R-:W-:Y:S01]  /*8110*/  FADD.FTZ R0, R114, R0 ;  /* 0x0000000072007221 */ /* 0x000fe20000010000 */
[----:B------:R-:W2:Y:S01]  /*8120*/  MUFU.EX2 R122, R143 ;  /* 0x0000008f007a7308 */ /* 0x000ea20000000800 */
[----:B------:R-:W-:Y:S01]  /*8130*/  FMUL.FTZ R39, R2, R39 ;  /* 0x0000002702277220 */ /* 0x000fe20000410000 */
[----:B------:R-:W-:Y:S01]  /*8140*/  LDSM.16.MT88.4 R108, [R169+0x800] ;  /* 0x00080000a96c783b */ /* 0x000fe20000004200 */
[----:B------:R-:W-:Y:S01]  /*8150*/  FADD.FTZ R0, R112, R0 ;  /* 0x0000000070007221 */ /* 0x000fe20000010000 */
[C---:B-1----:R-:W-:Y:S05]  /*8160*/  HMMA.16816.F32 R4, R136.reuse, R100, R4 ;  /* 0x000000648804723c */ /* 0x042fea0000001804 */
[C---:B------:R-:W-:Y:S01]  /*8170*/  FMUL.FTZ R42, R2.reuse, R42 ;  /* 0x0000002a022a7220 */ /* 0x040fe20000410000 */
[----:B------:R-:W1:Y:S01]  /*8180*/  MUFU.EX2 R123, R144 ;  /* 0x00000090007b7308 */ /* 0x000e620000000800 */
[C---:B------:R-:W-:Y:S01]  /*8190*/  FMUL.FTZ R43, R2.reuse, R43 ;  /* 0x0000002b022b7220 */ /* 0x040fe20000410000 */
[C---:B------:R-:W-:Y:S01]  /*81a0*/  HMMA.16816.F32 R8, R136.reuse, R102, R8 ;  /* 0x000000668808723c */ /* 0x040fe20000001808 */
[----:B------:R-:W4:Y:S03]  /*81b0*/  LDSM.16.MT88.4 R100, [R169] ;  /* 0x00000000a964783b */ /* 0x000f260000004200 */
[----:B---3--:R-:W-:Y:S02]  /*81c0*/  FADD.FTZ R0, R115, R0 ;  /* 0x0000000073007221 */ /* 0x008fe40000010000 */
[C---:B------:R-:W-:Y:S02]  /*81d0*/  FMUL.FTZ R46, R2.reuse, R46 ;  /* 0x0000002e022e7220 */ /* 0x040fe40000410000 */
[C---:B------:R-:W-:Y:S01]  /*81e0*/  FMUL.FTZ R47, R2.reuse, R47 ;  /* 0x0000002f022f7220 */ /* 0x040fe20000410000 */
[----:B------:R-:W-:Y:S03]  /*81f0*/  MUFU.EX2 R146, R152 ;  /* 0x0000009800927308 */ /* 0x000fe60000000800 */
        /* <DEDUP_REMOVED lines=17> */
[C---:B------:R-:W-:Y:S01]  /*8310*/  FMUL.FTZ R78, R2.reuse, R78 ;  /* 0x0000004e024e7220 */ /* 0x040fe20000410000 */
[C---:B----4-:R-:W-:Y:S03]  /*8320*/  HMMA.16816.F32 R12, R136.reuse, R100, R12 ;  /* 0x00000064880c723c */ /* 0x050fe6000000180c */
[C---:B------:R-:W-:Y:S02]  /*8330*/  FMUL.FTZ R79, R2.reuse, R79 ;  /* 0x0000004f024f7220 */ /* 0x040fe40000410000 */
[C---:B------:R-:W-:Y:S02]  /*8340*/  FMUL.FTZ R82, R2.reuse, R82 ;  /* 0x0000005202527220 */ /* 0x040fe40000410000 */
[C---:B------:R-:W-:Y:S01]  /*8350*/  FMUL.FTZ R83, R2.reuse, R83 ;  /* 0x0000005302537220 */ /* 0x040fe20000410000 */
[C---:B------:R-:W-:Y:S01]  /*8360*/  HMMA.16816.F32 R16, R136.reuse, R102, R16 ;  /* 0x000000668810723c */ /* 0x040fe20000001810 */
[----:B------:R-:W4:Y:S01]  /*8370*/  LDSM.16.MT88.4 R100, [R171] ;  /* 0x00000000ab64783b */ /* 0x000f220000004200 */
[----:B------:R-:W5:Y:S02]  /*8380*/  MUFU.EX2 R145, R162 ;  /* 0x000000a200917308 */ /* 0x000f640000000800 */
[C---:B------:R-:W-:Y:S02]  /*8390*/  FMUL.FTZ R86, R2.reuse, R86 ;  /* 0x0000005602567220 */ /* 0x040fe40000410000 */
[C---:B------:R-:W-:Y:S02]  /*83a0*/  FMUL.FTZ R87, R2.reuse, R87 ;  /* 0x0000005702577220 */ /* 0x040fe40000410000 */
[C---:B------:R-:W-:Y:S04]  /*83b0*/  FMUL.FTZ R90, R2.reuse, R90 ;  /* 0x0000005a025a7220 */ /* 0x040fe80000410000 */
[C---:B------:R-:W-:Y:S01]  /*83c0*/  FMUL.FTZ R91, R2.reuse, R91 ;  /* 0x0000005b025b7220 */ /* 0x040fe20000410000 */
[----:B------:R-:W-:Y:S01]  /*83d0*/  MUFU.EX2 R142, R159 ;  /* 0x0000009f008e7308 */ /* 0x000fe20000000800 */
[C---:B------:R-:W-:Y:S02]  /*83e0*/  FMUL.FTZ R94, R2.reuse, R94 ;  /* 0x0000005e025e7220 */ /* 0x040fe40000410000 */
[C---:B------:R-:W-:Y:S02]  /*83f0*/  FMUL.FTZ R95, R2.reuse, R95 ;  /* 0x0000005f025f7220 */ /* 0x040fe40000410000 */
[C---:B------:R-:W-:Y:S02]  /*8400*/  FMUL.FTZ R98, R2.reuse, R98 ;  /* 0x0000006202627220 */ /* 0x040fe40000410000 */
[----:B------:R-:W-:Y:S02]  /*8410*/  FMUL.FTZ R99, R2, R99 ;  /* 0x0000006302637220 */ /* 0x000fe40000410000 */
[----:B------:R-:W-:Y:S01]  /*8420*/  FADD.FTZ R2, R157, R140 ;  /* 0x0000008c9d027221 */ /* 0x000fe20000010000 */
[----:B------:R-:W-:Y:S01]  /*8430*/  MUFU.EX2 R131, R161 ;  /* 0x000000a100837308 */ /* 0x000fe20000000800 */
[----:B--2---:R-:W-:Y:S02]  /*8440*/  FADD.FTZ R0, R122, R0 ;  /* 0x000000007a007221 */ /* 0x004fe40000010000 */
[----:B------:R-:W-:Y:S02]  /*8450*/  FADD.FTZ R2, R158, R2 ;  /* 0x000000029e027221 */ /* 0x000fe40000010000 */
[----:B-1----:R-:W-:Y:S02]  /*8460*/  FADD.FTZ R0, R123, R0 ;  /* 0x000000007b007221 */ /* 0x002fe40000010000 */
[----:B------:R-:W-:Y:S03]  /*8470*/  FADD.FTZ R2, R113, R2 ;  /* 0x0000000271027221 */ /* 0x000fe60000010000 */
[----:B------:R-:W1:Y:S01]  /*8480*/  MUFU.EX2 R140, R160 ;  /* 0x000000a0008c7308 */ /* 0x000e620000000800 */
[----:B------:R-:W-:Y:S04]  /*8490*/  FADD.FTZ R2, R116, R2 ;  /* 0x0000000274027221 */ /* 0x000fe80000010000 */
[----:B------:R-:W-:Y:S01]  /*84a0*/  FADD.FTZ R2, R117, R2 ;  /* 0x0000000275027221 */ /* 0x000fe20000010000 */
[C---:B----4-:R-:W-:Y:S04]  /*84b0*/  HMMA.16816.F32 R20, R136.reuse, R100, R20 ;  /* 0x000000648814723c */ /* 0x050fe80000001814 */
[----:B------:R-:W2:Y:S01]  /*84c0*/  MUFU.EX2 R130, R183 ;  /* 0x000000b700827308 */ /* 0x000ea20000000800 */
[----:B------:R-:W-:Y:S03]  /*84d0*/  FADD.FTZ R2, R128, R2 ;  /* 0x0000000280027221 */ /* 0x000fe60000010000 */
[C---:B------:R-:W-:Y:S01]  /*84e0*/  HMMA.16816.F32 R24, R136.reuse, R102, R24 ;  /* 0x000000668818723c */ /* 0x040fe20000001818 */
[----:B------:R-:W4:Y:S07]  /*84f0*/  LDSM.16.MT88.4 R100, [R170] ;  /* 0x00000000aa64783b */ /* 0x000f2e0000004200 */
[C---:B----4-:R-:W-:Y:S08]  /*8500*/  HMMA.16816.F32 R28, R136.reuse, R100, R28 ;  /* 0x00000064881c723c */ /* 0x050ff0000000181c */
[C---:B------:R-:W-:Y:S01]  /*8510*/  HMMA.16816.F32 R32, R136.reuse, R102, R32 ;  /* 0x000000668820723c */ /* 0x040fe20000001820 */
[----:B------:R-:W4:Y:S07]  /*8520*/  LDSM.16.MT88.4 R100, [R168+0x2000] ;  /* 0x00200000a864783b */ /* 0x000f2e0000004200 */
        /* <DEDUP_REMOVED lines=21> */
[C---:B----4-:R-:W-:Y:S07]  /*8680*/  HMMA.16816.F32 R92, R136.reuse, R100, R92 ;  /* 0x00000064885c723c */ /* 0x050fee000000185c */
[----:B------:R-:W-:Y:S01]  /*8690*/  F2FP.PACK_AB R100, R116, R113 ;  /* 0x000000717464723e */ /* 0x000fe200000000ff */
[----:B------:R-:W-:Y:S04]  /*86a0*/  HMMA.16816.F32 R96, R136, R102, R96 ;  /* 0x000000668860723c */ /* 0x000fe80000001860 */
[----:B------:R-:W-:Y:S02]  /*86b0*/  F2FP.PACK_AB R101, R115, R112 ;  /* 0x000000707365723e */ /* 0x000fe400000000ff */
[----:B------:R-:W-:Y:S01]  /*86c0*/  LDSM.16.MT88.4 R112, [R169+0x1000] ;  /* 0x00100000a970783b */ /* 0x000fe20000004200 */
[----:B------:R-:W-:Y:S01]  /*86d0*/  F2FP.PACK_AB R102, R128, R117 ;  /* 0x000000758066723e */ /* 0x000fe200000000ff */
[----:B------:R-:W-:Y:S01]  /*86e0*/  FADD.FTZ R128, R120, R2 ;  /* 0x0000000278807221 */ /* 0x000fe20000010000 */
[----:B------:R-:W-:Y:S03]  /*86f0*/  F2FP.PACK_AB R103, R123, R122 ;  /* 0x0000007a7b67723e */ /* 0x000fe600000000ff */
[----:B---3--:R-:W-:Y:S01]  /*8700*/  F2FP.PACK_AB R136, R143, R141 ;  /* 0x0000008d8f88723e */ /* 0x008fe200000000ff */
[----:B------:R-:W-:Y:S01]  /*8710*/  FADD.FTZ R2, R121, R0 ;  /* 0x0000000079027221 */ /* 0x000fe20000010000 */
[----:B------:R-:W-:Y:S01]  /*8720*/  LDSM.16.MT88.4 R116, [R171+0x1800] ;  /* 0x00180000ab74783b */ /* 0x000fe20000004200 */
[----:B-----5:R-:W-:Y:S01]  /*8730*/  F2FP.PACK_AB R138, R145, R144 ;  /* 0x00000090918a723e */ /* 0x020fe200000000ff */
[C---:B------:R-:W-:Y:S05]  /*8740*/  HMMA.16816.F32 R4, R100.reuse, R104, R4 ;  /* 0x000000686404723c */ /* 0x040fea0000001804 */
[----:B-1----:R-:W-:Y:S01]  /*8750*/  F2FP.PACK_AB R137, R140, R142 ;  /* 0x0000008e8c89723e */ /* 0x002fe200000000ff */
[----:B------:R-:W-:Y:S01]  /*8760*/  FADD.FTZ R0, R148, R128 ;  /* 0x0000008094007221 */ /* 0x000fe20000010000 */
[----:B--2---:R-:W-:Y:S01]  /*8770*/  F2FP.PACK_AB R139, R130, R131 ;  /* 0x00000083828b723e */ /* 0x004fe200000000ff */
[C---:B------:R-:W-:Y:S01]  /*8780*/  HMMA.16816.F32 R8, R100.reuse, R106, R8 ;  /* 0x0000006a6408723c */ /* 0x040fe20000001808 */
[----:B------:R-:W1:Y:S03]  /*8790*/  LDSM.16.MT88.4 R104, [R171+0x800] ;  /* 0x00080000ab68783b */ /* 0x000e660000004200 */
[----:B------:R-:W-:Y:S02]  /*87a0*/  FADD.FTZ R2, R149, R2 ;  /* 0x0000000295027221 */ /* 0x000fe40000010000 */
[----:B------:R-:W-:Y:S02]  /*87b0*/  FADD.FTZ R0, R154, R0 ;  /* 0x000000009a007221 */ /* 0x000fe40000010000 */
[C---:B------:R-:W-:Y:S04]  /*87c0*/  HMMA.16816.F32 R12, R100.reuse, R108, R12 ;  /* 0x0000006c640c723c */ /* 0x040fe8000000180c */
[----:B------:R-:W-:Y:S02]  /*87d0*/  FADD.FTZ R2, R147, R2 ;  /* 0x0000000293027221 */ /* 0x000fe40000010000 */
[C---:B------:R-:W-:Y:S02]  /*87e0*/  FADD.FTZ R0, R153.reuse, R0 ;  /* 0x0000000099007221 */ /* 0x040fe40000010000 */
        /* <DEDUP_REMOVED lines=35> */
[C---:B------:R-:W-:Y:S07]  /*8a20*/  F2FP.PACK_AB R103, R146.reuse, R147 ;  /* 0x000000939267723e */ /* 0x040fee00000000ff */
        /* <DEDUP_REMOVED lines=34> */
[----:B------:R-:W-:Y:S08]  /*8c50*/  HMMA.16816.F32 R96, R100, R110, R96 ;  /* 0x0000006e6460723c */ /* 0x000ff00000001860 */
[C---:B-1----:R-:W-:Y:S01]  /*8c60*/  HMMA.16816.F32 R132, R136.reuse, R104, R4 ;  /* 0x000000688884723c */ /* 0x042fe20000001804 */
[----:B------:R-:W1:Y:S07]  /*8c70*/  LDSM.16.MT88.4 R4, [R168+0x3800] ;  /* 0x00380000a804783b */ /* 0x000e6e0000004200 */
[C---:B------:R-:W-:Y:S01]  /*8c80*/  HMMA.16816.F32 R100, R136.reuse, R106, R8 ;  /* 0x0000006a8864723c */ /* 0x040fe20000001808 */
[----:B------:R-:W2:Y:S07]  /*8c90*/  LDSM.16.MT88.4 R8, [R169+0x3800] ;  /* 0x00380000a908783b */ /* 0x000eae0000004200 */
[C---:B------:R-:W-:Y:S01]  /*8ca0*/  HMMA.16816.F32 R104, R136.reuse, R112, R12 ;  /* 0x000000708868723c */ /* 0x040fe2000000180c */
[----:B------:R-:W3:Y:S07]  /*8cb0*/  LDSM.16.MT88.4 R12, [R171+0x3800] ;  /* 0x00380000ab0c783b */ /* 0x000eee0000004200 */
[C---:B------:R-:W-:Y:S01]  /*8cc0*/  HMMA.16816.F32 R108, R136.reuse, R114, R16 ;  /* 0x00000072886c723c */ /* 0x040fe20000001810 */
[----:B------:R-:W4:Y:S07]  /*8cd0*/  LDSM.16.MT88.4 R16, [R170+0x3800] ;  /* 0x00380000aa10783b */ /* 0x000f2e0000004200 */
[C---:B------:R-:W-:Y:S08]  /*8ce0*/  HMMA.16816.F32 R112, R136.reuse, R116, R20 ;  /* 0x000000748870723c */ /* 0x040ff00000001814 */
[C---:B------:R-:W-:Y:S08]  /*8cf0*/  HMMA.16816.F32 R116, R136.reuse, R118, R24 ;  /* 0x000000768874723c */ /* 0x040ff00000001818 */
[C---:B------:R-:W-:Y:S08]  /*8d00*/  HMMA.16816.F32 R120, R136.reuse, R124, R28 ;  /* 0x0000007c8878723c */ /* 0x040ff0000000181c */
        /* <DEDUP_REMOVED lines=34> */
.L_x_1130:
[----:B------:R-:W-:-:S13]  /*8f30*/  ISETP.GE.AND P0, PT, R180, R189, PT ;  /* 0x000000bdb400720c */ /* 0x000fda0003f06270 */
[----:B------:R-:W-:Y:S05]  /*8f40*/  @!P0 BRA `(.L_x_1142) ;  /* 0x00002ce000008947 */ /* 0x000fea0003800000 */
[----:B------:R-:W-:Y:S02]  /*8f50*/  MOV R131, R12 ;  /* 0x0000000c00837202 */ /* 0x000fe40000000f00 */
[----:B------:R-:W-:Y:S02]  /*8f60*/  MOV R130, R129 ;  /* 0x0000008100827202 */ /* 0x000fe40000000f00 */
.L_x_1149:
        /* <DEDUP_REMOVED lines=22> */
[C---:B------:R-:W-:Y:S01]  /*90d0*/  IMAD.SHL.U32 R15, R187.reuse, 0x2, RZ ;  /* 0x00000002bb0f7824 */ /* 0x040fe200078e00ff */
[----:B------:R-:W-:Y:S01]  /*90e0*/  IADD3 R0, P0, R198, R2, RZ ;  /* 0x00000002c6007210 */ /* 0x000fe20007f1e0ff */
[----:B------:R1:W2:Y:S01]  /*90f0*/  LDSM.16.M88.4 R32, [R173] ;  /* 0x00000000ad20783b */ /* 0x0002a20000000200 */
[----:B------:R-:W-:Y:S02]  /*9100*/  IADD3 R129, R164, 0x3000, RZ ;  /* 0x00003000a4817810 */ /* 0x000fe40007ffe0ff */
        /* <DEDUP_REMOVED lines=8> */
[----:B------:R-:W-:Y:S01]  /*9190*/  SHF.L.U64.HI R14, R187, 0x1, R12 ;  /* 0x00000001bb0e7819 */ /* 0x000fe2000001020c */
[C---:B------:R-:W-:Y:S01]  /*91a0*/  IMAD.SHL.U32 R12, R182.reuse, 0x2, RZ ;  /* 0x00000002b60c7824 */ /* 0x040fe200078e00ff */
        /* <DEDUP_REMOVED lines=9> */
.L_x_1233:
[----:B------:R-:W5:Y:S01]  /*9240*/  SHFL.IDX PT, R3, R6, RZ, 0x181f ;  /* 0x00181fff06037589 */ /* 0x000f6200000e0000 */
[----:B------:R-:W-:Y:S01]  /*9250*/  ISETP.GE.AND P0, PT, R182, c[0x0][0x1d4], PT ;  /* 0x00007500b6007a0c */ /* 0x000fe20003f06270 */
[----:B------:R-:W-:Y:S01]  /*9260*/  BSSY B0, `(.L_x_1144) ;  /* 0x0000101000007945 */ /* 0x000fe20003800000 */
[----:B------:R-:W-:Y:S02]  /*9270*/  ISETP.GE.AND P4, PT, R187, c[0x0][0x1d4], PT ;  /* 0x00007500bb007a0c */ /* 0x000fe40003f86270 */
[----:B------:R-:W4:Y:S01]  /*9280*/  SHFL.IDX PT, R20, R6, 0x1, 0x181f ;  /* 0x00381f0006147f89 */ /* 0x000f2200000e0000 */
[----:B------:R-:W-:Y:S04]  /*9290*/  SEL R177, RZ, 0x10, P0 ;  /* 0x00000010ffb17807 */ /* 0x000fe80000000000 */
[----:B------:R-:W3:Y:S01]  /*92a0*/  SHFL.IDX PT, R21, R7, 0x1, 0x181f ;  /* 0x00381f0007157f89 */ /* 0x000ee200000e0000 */
[C---:B-----5:R-:W-:Y:S05]  /*92b0*/  IADD3 R4, P2, R3.reuse, R12, RZ ;  /* 0x0000000c03047210 */ /* 0x060fea0007f5e0ff */
[C-C-:B---3--:R-:W-:Y:S05]  /*92c0*/  IMAD.X R5, R2.reuse, 0x1, R13.reuse, P2 ;  /* 0x0000000102057824 */ /* 0x148fea00010e060d */
[----:B------:R3:W-:Y:S02]  /*92d0*/  LDGSTS.E.BYPASS.LTC128B.128 [R179+0x100], [R4.64], !P0 ;  /* 0x0010000004b37fae */ /* 0x0007e4000c101d46 */
[----:B---3--:R-:W-:Y:S05]  /*92e0*/  IADD3 R4, P2, R3, R15, RZ ;  /* 0x0000000f03047210 */ /* 0x008fea0007f5e0ff */
[----:B------:R-:W-:Y:S01]  /*92f0*/  IMAD.X R5, R2, 0x1, R14, P2 ;  /* 0x0000000102057824 */ /* 0x000fe200010e060e */
[----:B------:R-:W-:Y:S04]  /*9300*/  ISETP.GE.AND P2, PT, R188, c[0x0][0x1d4], PT ;  /* 0x00007500bc007a0c */ /* 0x000fe80003f46270 */
[----:B------:R3:W-:Y:S02]  /*9310*/  LDGSTS.E.BYPASS.LTC128B.128 [R179+0x2100], [R4.64], !P4 ;  /* 0x0210000004b37fae */ /* 0x0007e4000e101d46 */
[----:B---3--:R-:W-:Y:S02]  /*9320*/  IADD3 R5, -R177, 0x10, RZ ;  /* 0x00000010b1057810 */ /* 0x008fe40007ffe1ff */
[----:B------:R-:W-:Y:S02]  /*9330*/  IADD3 R4, P5, R3, R28, RZ ;  /* 0x0000001c03047210 */ /* 0x000fe40007fbe0ff */
[----:B------:R-:W-:Y:S04]  /*9340*/  LOP3.LUT R5, R5, 0xf, RZ, 0xc0, !PT ;  /* 0x0000000f05057812 */ /* 0x000fe800078ec0ff */
[-C--:B----4-:R-:W-:Y:S01]  /*9350*/  IADD3 R12, P6, P0, R5, R20.reuse, R12 ;  /* 0x00000014050c7210 */ /* 0x090fe200078de00c */
[----:B------:R-:W-:Y:S01]  /*9360*/  IMAD.X R5, R2, 0x1, R22, P5 ;  /* 0x0000000102057824 */ /* 0x000fe200028e0616 */
[----:B------:R-:W-:Y:S02]  /*9370*/  ISETP.NE.U32.AND P5, PT, R177, RZ, PT ;  /* 0x000000ffb100720c */ /* 0x000fe40003fa5070 */
[----:B------:R-:W-:Y:S02]  /*9380*/  SEL R2, RZ, 0x10, P4 ;  /* 0x00000010ff027807 */ /* 0x000fe40002000000 */
[----:B------:R3:W-:Y:S01]  /*9390*/  LDGSTS.E.BYPASS.LTC128B.128 [R179+0x4100], [R4.64], !P2 ;  /* 0x0410000004b37fae */ /* 0x0007e2000d101d46 */
[-C--:B------:R-:W-:Y:S02]  /*93a0*/  IADD3.X R13, RZ, R21.reuse, R13, P6, P0 ;  /* 0x00000015ff0d7210 */ /* 0x080fe400037e040d */
[C---:B------:R-:W-:Y:S02]  /*93b0*/  ISETP.NE.U32.AND P0, PT, R2.reuse, RZ, PT ;  /* 0x000000ff0200720c */ /* 0x040fe40003f05070 */
[----:B------:R-:W-:Y:S04]  /*93c0*/  IADD3 R2, -R2, 0x10, RZ ;  /* 0x0000001002027810 */ /* 0x000fe80007ffe1ff */
[----:B------:R-:W-:Y:S01]  /*93d0*/  LOP3.LUT R2, R2, 0xf, RZ, 0xc0, !PT ;  /* 0x0000000f02027812 */ /* 0x000fe200078ec0ff */
[----:B------:R4:W-:Y:S03]  /*93e0*/  LDGSTS.E.BYPASS.LTC128B.128.ZFILL [R179+0x1100], [R12.64], P5 ;  /* 0x011000000cb37fae */ /* 0x0009e6000a941d46 */
[-C--:B------:R-:W-:Y:S04]  /*93f0*/  IADD3 R2, P6, P5, R2, R20.reuse, R15 ;  /* 0x0000001402027210 */ /* 0x080fe80007dde00f */
[-C--:B------:R-:W-:Y:S05]  /*9400*/  IADD3.X R3, RZ, R21.reuse, R14, P6, P5 ;  /* 0x00000015ff037210 */ /* 0x080fea00037ea40e */
[----:B------:R5:W-:Y:S01]  /*9410*/  LDGSTS.E.BYPASS.LTC128B.128.ZFILL [R179+0x3100], [R2.64], P0 ;  /* 0x0310000002b37fae */ /* 0x000be20008141d46 */
[C---:B--23--:R-:W-:Y:S08]  /*9420*/  HMMA.16816.F32 R4, R32.reuse, R8, RZ ;  /* 0x000000082004723c */ /* 0x04cff000000018ff */
[C---:B------:R-:W-:Y:S01]  /*9430*/  HMMA.16816.F32 R8, R32.reuse, R10, RZ ;  /* 0x0000000a2008723c */ /* 0x040fe200000018ff */
[----:B----4-:R-:W-:Y:S04]  /*9440*/  SEL R12, RZ, 0x10, P2 ;  /* 0x00000010ff0c7807 */ /* 0x010fe80001000000 */
[C---:B------:R-:W-:Y:S02]  /*9450*/  ISETP.NE.U32.AND P6, PT, R12.reuse, RZ, PT ;  /* 0x000000ff0c00720c */ /* 0x040fe40003fc5070 */
[----:B------:R-:W-:Y:S02]  /*9460*/  IADD3 R23, -R12, 0x10, RZ ;  /* 0x000000100c177810 */ /* 0x000fe40007ffe1ff */
[C---:B------:R-:W-:Y:S03]  /*9470*/  HMMA.16816.F32 R12, R32.reuse, R16, RZ ;  /* 0x00000010200c723c */ /* 0x040fe600000018ff */
[----:B-----5:R-:W-:Y:S04]  /*9480*/  LOP3.LUT R2, R23, 0xf, RZ, 0xc0, !PT ;  /* 0x0000000f17027812 */ /* 0x020fe800078ec0ff */
[----:B------:R-:W-:Y:S01]  /*9490*/  IADD3 R2, P5, P0, R2, R20, R28 ;  /* 0x0000001402027210 */ /* 0x000fe200078be01c */
[C---:B------:R-:W-:Y:S04]  /*94a0*/  HMMA.16816.F32 R16, R32.reuse, R18, RZ ;  /* 0x000000122010723c */ /* 0x040fe800000018ff */
[----:B------:R-:W-:Y:S02]  /*94b0*/  IADD3.X R3, RZ, R21, R22, P5, P0 ;  /* 0x00000015ff037210 */ /* 0x000fe40002fe0416 */
[----:B------:R-:W-:Y:S02]  /*94c0*/  ISETP.GT.AND P0, PT, R180, R189, PT ;  /* 0x000000bdb400720c */ /* 0x000fe40003f04270 */
[C---:B-1----:R-:W-:Y:S01]  /*94d0*/  HMMA.16816.F32 R20, R32.reuse, R24, RZ ;  /* 0x000000182014723c */ /* 0x042fe200000018ff */
        /* <DEDUP_REMOVED lines=11> */
[----:B------:R-:W3:Y:S07]  /*9590*/  LDSM.16.M88.4 R148, [R167+0x800] ;  /* 0x00080000a794783b */ /* 0x000eee0000000200 */
[C---:B------:R-:W-:Y:S08]  /*95a0*/  HMMA.16816.F32 R20, R140.reuse, R152, R20 ;  /* 0x000000988c14723c */ /* 0x040ff00000001814 */
[C---:B------:R-:W-:Y:S01]  /*95b0*/  HMMA.16816.F32 R24, R140.reuse, R154, R24 ;  /* 0x0000009a8c18723c */ /* 0x040fe20000001818 */
[----:B------:R-:W-:Y:S07]  /*95c0*/  LDSM.16.M88.4 R152, [R167+0x1800] ;  /* 0x00180000a798783b */ /* 0x000fee0000000200 */
[C---:B------:R-:W-:Y:S08]  /*95d0*/  HMMA.16816.F32 R28, R140.reuse, R156, R28 ;  /* 0x0000009c8c1c723c */ /* 0x040ff0000000181c */
[----:B------:R-:W-:Y:S01]  /*95e0*/  HMMA.16816.F32 R32, R140, R158, R32 ;  /* 0x0000009e8c20723c */ /* 0x000fe20000001820 */
[----:B------:R-:W4:Y:S05]  /*95f0*/  LDSM.16.M88.4 R140, [R167+0x1000] ;  /* 0x00100000a78c783b */ /* 0x000f2a0000000200 */
[----:B------:R-:W-:Y:S02]  /*9600*/  LDSM.16.M88.4 R156, [R129] ;  /* 0x00000000819c783b */ /* 0x000fe40000000200 */
[C---:B--2---:R-:W-:Y:S08]  /*9610*/  HMMA.16816.F32 R4, R136.reuse, R144, R4 ;  /* 0x000000908804723c */ /* 0x044ff00000001804 */
[C---:B------:R-:W-:Y:S01]  /*9620*/  HMMA.16816.F32 R8, R136.reuse, R146, R8 ;  /* 0x000000928808723c */ /* 0x040fe20000001808 */
[----:B------:R-:W-:Y:S07]  /*9630*/  LDSM.16.M88.4 R144, [R166+-0x4000] ;  /* 0xffc00000a690783b */ /* 0x000fee0000000200 */
[C---:B---3--:R-:W-:Y:S08]  /*9640*/  HMMA.16816.F32 R12, R136.reuse, R148, R12 ;  /* 0x00000094880c723c */ /* 0x048ff0000000180c */
[C---:B------:R-:W-:Y:S01]  /*9650*/  HMMA.16816.F32 R16, R136.reuse, R150, R16 ;  /* 0x000000968810723c */ /* 0x040fe20000001810 */
[----:B------:R-:W-:Y:S07]  /*9660*/  LDSM.16.M88.4 R148, [R166+-0x3800] ;  /* 0xffc80000a694783b */ /* 0x000fee0000000200 */
[C---:B----4-:R-:W-:Y:S08]  /*9670*/  HMMA.16816.F32 R20, R136.reuse, R140, R20 ;  /* 0x0000008c8814723c */ /* 0x050ff00000001814 */
[C---:B------:R-:W-:Y:S01]  /*9680*/  HMMA.16816.F32 R24, R136.reuse, R142, R24 ;  /* 0x0000008e8818723c */ /* 0x040fe20000001818 */
[----:B------:R-:W2:Y:S07]  /*9690*/  LDSM.16.M88.4 R140, [R175] ;  /* 0x00000000af8c783b */ /* 0x000eae0000000200 */
[C---:B------:R-:W-:Y:S08]  /*96a0*/  HMMA.16816.F32 R28, R136.reuse, R152, R28 ;  /* 0x00000098881c723c */ /* 0x040ff0000000181c */
[----:B------:R-:W-:Y:S01]  /*96b0*/  HMMA.16816.F32 R32, R136, R154, R32 ;  /* 0x0000009a8820723c */ /* 0x000fe20000001820 */
[----:B------:R-:W3:Y:S05]  /*96c0*/  LDSM.16.M88.4 R136, [R166+-0x3000] ;  /* 0xffd00000a688783b */ /* 0x000eea0000000200 */
[----:B------:R-:W4:Y:S02]  /*96d0*/  LDSM.16.M88.4 R152, [R166+-0x2800] ;  /* 0xffd80000a698783b */ /* 0x000f240000000200 */
[C---:B--2---:R-:W-:Y:S08]  /*96e0*/  HMMA.16816.F32 R4, R140.reuse, R144, R4 ;  /* 0x000000908c04723c */ /* 0x044ff00000001804 */
[C---:B------:R-:W-:Y:S01]  /*96f0*/  HMMA.16816.F32 R8, R140.reuse, R146, R8 ;  /* 0x000000928c08723c */ /* 0x040fe20000001808 */
[----:B------:R-:W-:Y:S07]  /*9700*/  LDSM.16.M88.4 R144, [R165+0x2000] ;  /* 0x00200000a590783b */ /* 0x000fee0000000200 */
[C---:B------:R-:W-:Y:S08]  /*9710*/  HMMA.16816.F32 R12, R140.reuse, R148, R12 ;  /* 0x000000948c0c723c */ /* 0x040ff0000000180c */
[C---:B------:R-:W-:Y:S01]  /*9720*/  HMMA.16816.F32 R16, R140.reuse, R150, R16 ;  /* 0x000000968c10723c */ /* 0x040fe20000001810 */
[----:B------:R-:W-:Y:S07]  /*9730*/  LDSM.16.M88.4 R148, [R165+0x2800] ;  /* 0x00280000a594783b */ /* 0x000fee0000000200 */
[C---:B---3--:R-:W-:Y:S08]  /*9740*/  HMMA.16816.F32 R20, R140.reuse, R136, R20 ;  /* 0x000000888c14723c */ /* 0x048ff00000001814 */
[C---:B------:R-:W-:Y:S01]  /*9750*/  HMMA.16816.F32 R24, R140.reuse, R138, R24 ;  /* 0x0000008a8c18723c */ /* 0x040fe20000001818 */
[----:B------:R-:W2:Y:S07]  /*9760*/  LDSM.16.M88.4 R136, [R173+0x4000] ;  /* 0x00400000ad88783b */ /* 0x000eae0000000200 */
[C---:B----4-:R-:W-:Y:S08]  /*9770*/  HMMA.16816.F32 R28, R140.reuse, R152, R28 ;  /* 0x000000988c1c723c */ /* 0x050ff0000000181c */
[----:B------:R-:W-:Y:S01]  /*9780*/  HMMA.16816.F32 R32, R140, R154, R32 ;  /* 0x0000009a8c20723c */ /* 0x000fe20000001820 */
[----:B------:R-:W3:Y:S05]  /*9790*/  LDSM.16.M88.4 R140, [R165+0x3000] ;  /* 0x00300000a58c783b */ /* 0x000eea0000000200 */
[----:B------:R-:W4:Y:S02]  /*97a0*/  LDSM.16.M88.4 R152, [R165+0x3800] ;  /* 0x00380000a598783b */ /* 0x000f240000000200 */
[C---:B--2---:R-:W-:Y:S08]  /*97b0*/  HMMA.16816.F32 R4, R136.reuse, R144, R4 ;  /* 0x000000908804723c */ /* 0x044ff00000001804 */
[C---:B------:R-:W-:Y:S01]  /*97c0*/  HMMA.16816.F32 R8, R136.reuse, R146, R8 ;  /* 0x000000928808723c */ /* 0x040fe20000001808 */
[----:B------:R-:W-:Y:S07]  /*97d0*/  LDSM.16.M88.4 R144, [R0] ;  /* 0x000000000090783b */ /* 0x000fee0000000200 */
[C---:B------:R-:W-:Y:S08]  /*97e0*/  HMMA.16816.F32 R12, R136.reuse, R148, R12 ;  /* 0x00000094880c723c */ /* 0x040ff0000000180c */
[C---:B------:R-:W-:Y:S01]  /*97f0*/  HMMA.16816.F32 R16, R136.reuse, R150, R16 ;  /* 0x000000968810723c */ /* 0x040fe20000001810 */
[----:B------:R-:W-:Y:S07]  /*9800*/  LDSM.16.M88.4 R148, [R128] ;  /* 0x000000008094783b */ /* 0x000fee0000000200 */
[C---:B---3--:R-:W-:Y:S08]  /*9810*/  HMMA.16816.F32 R20, R136.reuse, R140, R20 ;  /* 0x0000008c8814723c */ /* 0x048ff00000001814 */
[C---:B------:R-:W-:Y:S01]  /*9820*/  HMMA.16816.F32 R24, R136.reuse, R142, R24 ;  /* 0x0000008e8818723c */ /* 0x040fe20000001818 */
[----:B------:R-:W2:Y:S07]  /*9830*/  LDSM.16.M88.4 R140, [R174+0x4000] ;  /* 0x00400000ae8c783b */ /* 0x000eae0000000200 */
[C---:B----4-:R-:W-:Y:S08]  /*9840*/  HMMA.16816.F32 R28, R136.reuse, R152, R28 ;  /* 0x00000098881c723c */ /* 0x050ff0000000181c */
[----:B------:R-:W-:Y:S01]  /*9850*/  HMMA.16816.F32 R32, R136, R154, R32 ;  /* 0x0000009a8820723c */ /* 0x000fe20000001820 */
[----:B------:R-:W3:Y:S05]  /*9860*/  LDSM.16.M88.4 R136, [R160] ;  /* 0x00000000a088783b */ /* 0x000eea0000000200 */
[----:B------:R-:W-:Y:S02]  /*9870*/  LDSM.16.M88.4 R152, [R167+0x2800] ;  /* 0x00280000a798783b */ /* 0x000fe40000000200 */
[C---:B--2---:R-:W-:Y:S08]  /*9880*/  HMMA.16816.F32 R4, R140.reuse, R144, R4 ;  /* 0x000000908c04723c */ /* 0x044ff00000001804 */
[C---:B------:R-:W-:Y:S01]  /*9890*/  HMMA.16816.F32 R8, R140.reuse, R146, R8 ;  /* 0x000000928c08723c */ /* 0x040fe20000001808 */
[----:B------:R-:W-:Y:S07]  /*98a0*/  LDSM.16.M88.4 R144, [R176+0x4000] ;  /* 0x00400000b090783b */ /* 0x000fee0000000200 */
[C---:B------:R-:W-:Y:S08]  /*98b0*/  HMMA.16816.F32 R12, R140.reuse, R148, R12 ;  /* 0x000000948c0c723c */ /* 0x040ff0000000180c */
[C---:B------:R-:W-:Y:S01]  /*98c0*/  HMMA.16816.F32 R16, R140.reuse, R150, R16 ;  /* 0x000000968c10723c */ /* 0x040fe20000001810 */
[----:B------:R-:W2:Y:S07]  /*98d0*/  LDSM.16.M88.4 R148, [R167+0x2000] ;  /* 0x00200000a794783b */ /* 0x000eae0000000200 */
[C---:B------:R-:W-:Y:S08]  /*98e0*/  HMMA.16816.F32 R20, R140.reuse, R156, R20 ;  /* 0x0000009c8c14723c */ /* 0x040ff00000001814 */
[C---:B------:R-:W-:Y:S01]  /*98f0*/  HMMA.16816.F32 R24, R140.reuse, R158, R24 ;  /* 0x0000009e8c18723c */ /* 0x040fe20000001818 */
[----:B------:R-:W4:Y:S07]  /*9900*/  LDSM.16.M88.4 R156, [R167+0x3000] ;  /* 0x00300000a79c783b */ /* 0x000f2e0000000200 */
[C---:B---3--:R-:W-:Y:S08]  /*9910*/  HMMA.16816.F32 R28, R140.reuse, R136, R28 ;  /* 0x000000888c1c723c */ /* 0x048ff0000000181c */
[----:B------:R-:W-:Y:S01]  /*9920*/  HMMA.16816.F32 R32, R140, R138, R32 ;  /* 0x0000008a8c20723c */ /* 0x000fe20000001820 */
[----:B------:R-:W3:Y:S05]  /*9930*/  LDSM.16.M88.4 R136, [R167+0x3800] ;  /* 0x00380000a788783b */ /* 0x000eea0000000200 */
[----:B------:R-:W-:Y:S02]  /*9940*/  LDSM.16.M88.4 R140, [R175+0x4000] ;  /* 0x00400000af8c783b */ /* 0x000fe40000000200 */
[C---:B--2---:R-:W-:Y:S08]  /*9950*/  HMMA.16816.F32 R4, R144.reuse, R148, R4 ;  /* 0x000000949004723c */ /* 0x044ff00000001804 */
[C---:B------:R-:W-:Y:S01]  /*9960*/  HMMA.16816.F32 R8, R144.reuse, R150, R8 ;  /* 0x000000969008723c */ /* 0x040fe20000001808 */
[----:B------:R-:W2:Y:S07]  /*9970*/  LDSM.16.M88.4 R148, [R166+-0x2000] ;  /* 0xffe00000a694783b */ /* 0x000eae0000000200 */
[C---:B------:R-:W-:Y:S08]  /*9980*/  HMMA.16816.F32 R12, R144.reuse, R152, R12 ;  /* 0x00000098900c723c */ /* 0x040ff0000000180c */
[C---:B------:R-:W-:Y:S01]  /*9990*/  HMMA.16816.F32 R16, R144.reuse, R154, R16 ;  /* 0x0000009a9010723c */ /* 0x040fe20000001810 */
[----:B------:R-:W5:Y:S07]  /*99a0*/  LDSM.16.M88.4 R152, [R166+-0x1800] ;  /* 0xffe80000a698783b */ /* 0x000f6e0000000200 */
[C---:B----4-:R-:W-:Y:S08]  /*99b0*/  HMMA.16816.F32 R20, R144.reuse, R156, R20 ;  /* 0x0000009c9014723c */ /* 0x050ff00000001814 */
[C---:B------:R-:W-:Y:S01]  /*99c0*/  HMMA.16816.F32 R24, R144.reuse, R158, R24 ;  /* 0x0000009e9018723c */ /* 0x040fe20000001818 */
[----:B------:R-:W4:Y:S07]  /*99d0*/  LDSM.16.M88.4 R156, [R166+-0x1000] ;  /* 0xfff00000a69c783b */ /* 0x000f2e0000000200 */
[C---:B---3--:R-:W-:Y:S08]  /*99e0*/  HMMA.16816.F32 R28, R144.reuse, R136, R28 ;  /* 0x00000088901c723c */ /* 0x048ff0000000181c */
[----:B------:R-:W-:Y:S01]  /*99f0*/  HMMA.16816.F32 R32, R144, R138, R32 ;  /* 0x0000008a9020723c */ /* 0x000fe20000001820 */
[----:B------:R-:W3:Y:S05]  /*9a00*/  LDSM.16.M88.4 R136, [R166+-0x800] ;  /* 0xfff80000a688783b */ /* 0x000eea0000000200 */
[----:B------:R-:W-:Y:S02]  /*9a10*/  LDSM.16.M88.4 R144, [R173+0x8000] ;  /* 0x00800000ad90783b */ /* 0x000fe40000000200 */
[C---:B--2---:R-:W-:Y:S08]  /*9a20*/  HMMA.16816.F32 R4, R140.reuse, R148, R4 ;  /* 0x000000948c04723c */ /* 0x044ff00000001804 */
[C---:B------:R-:W-:Y:S01]  /*9a30*/  HMMA.16816.F32 R8, R140.reuse, R150, R8 ;  /* 0x000000968c08723c */ /* 0x040fe20000001808 */
[----:B------:R-:W2:Y:S07]  /*9a40*/  LDSM.16.M88.4 R148, [R165+0x4000] ;  /* 0x00400000a594783b */ /* 0x000eae0000000200 */
[C---:B-----5:R-:W-:Y:S08]  /*9a50*/  HMMA.16816.F32 R12, R140.reuse, R152, R12 ;  /* 0x000000988c0c723c */ /* 0x060ff0000000180c */
[C---:B------:R-:W-:Y:S01]  /*9a60*/  HMMA.16816.F32 R16, R140.reuse, R154, R16 ;  /* 0x0000009a8c10723c */ /* 0x040fe20000001810 */
[----:B------:R-:W5:Y:S07]  /*9a70*/  LDSM.16.M88.4 R152, [R165+0x4800] ;  /* 0x00480000a598783b */ /* 0x000f6e0000000200 */
[C---:B----4-:R-:W-:Y:S08]  /*9a80*/  HMMA.16816.F32 R20, R140.reuse, R156, R20 ;  /* 0x0000009c8c14723c */ /* 0x050ff00000001814 */
        /* <DEDUP_REMOVED lines=8> */
[----:B------:R-:W2:Y:S07]  /*9b10*/  LDSM.16.M88.4 R148, [R161] ;  /* 0x00000000a194783b */ /* 0x000eae0000000200 */
[C---:B-----5:R-:W-:Y:S08]  /*9b20*/  HMMA.16816.F32 R12, R144.reuse, R152, R12 ;  /* 0x00000098900c723c */ /* 0x060ff0000000180c */
[C---:B------:R-:W-:Y:S01]  /*9b30*/  HMMA.16816.F32 R16, R144.reuse, R154, R16 ;  /* 0x0000009a9010723c */ /* 0x040fe20000001810 */
[----:B------:R-:W5:Y:S05]  /*9b40*/  LDSM.16.M88.4 R152, [R162] ;  /* 0x00000000a298783b */ /* 0x000f6a0000000200 */
[----:B------:R-:W1:Y:S02]  /*9b50*/  LDSM.16.M88.4 R160, [R163] ;  /* 0x00000000a3a0783b */ /* 0x000e640000000200 */
[C---:B----4-:R-:W-:Y:S08]  /*9b60*/  HMMA.16816.F32 R20, R144.reuse, R156, R20 ;  /* 0x0000009c9014723c */ /* 0x050ff00000001814 */
[C---:B------:R-:W-:Y:S01]  /*9b70*/  HMMA.16816.F32 R24, R144.reuse, R158, R24 ;  /* 0x0000009e9018723c */ /* 0x040fe20000001818 */
[----:B------:R-:W4:Y:S07]  /*9b80*/  LDSM.16.M88.4 R156, [R172] ;  /* 0x00000000ac9c783b */ /* 0x000f2e0000000200 */
[C---:B---3--:R-:W-:Y:S08]  /*9b90*/  HMMA.16816.F32 R28, R144.reuse, R136, R28 ;  /* 0x00000088901c723c */ /* 0x048ff0000000181c */
[----:B------:R-:W-:Y:S01]  /*9ba0*/  HMMA.16816.F32 R32, R144, R138, R32 ;  /* 0x0000008a9020723c */ /* 0x000fe20000001820 */
[----:B------:R-:W-:Y:S05]  /*9bb0*/  LDSM.16.M88.4 R136, [R176+0x8000] ;  /* 0x00800000b088783b */ /* 0x000fea0000000200 */
[----:B------:R-:W3:Y:S02]  /*9bc0*/  LDSM.16.M88.4 R144, [R167+0x4000] ;  /* 0x00400000a790783b */ /* 0x000ee40000000200 */
[C---:B--2---:R-:W-:Y:S08]  /*9bd0*/  HMMA.16816.F32 R4, R140.reuse, R148, R4 ;  /* 0x000000948c04723c */ /* 0x044ff00000001804 */
[C---:B------:R-:W-:Y:S01]  /*9be0*/  HMMA.16816.F32 R8, R140.reuse, R150, R8 ;  /* 0x000000968c08723c */ /* 0x040fe20000001808 */
[----:B------:R-:W2:Y:S07]  /*9bf0*/  LDSM.16.M88.4 R148, [R167+0x4800] ;  /* 0x00480000a794783b */ /* 0x000eae0000000200 */
[C---:B-----5:R-:W-:Y:S08]  /*9c00*/  HMMA.16816.F32 R12, R140.reuse, R152, R12 ;  /* 0x000000988c0c723c */ /* 0x060ff0000000180c */
[C---:B------:R-:W-:Y:S01]  /*9c10*/  HMMA.16816.F32 R16, R140.reuse, R154, R16 ;  /* 0x0000009a8c10723c */ /* 0x040fe20000001810 */
[----:B------:R-:W5:Y:S07]  /*9c20*/  LDSM.16.M88.4 R152, [R167+0x5000] ;  /* 0x00500000a798783b */ /* 0x000f6e0000000200 */
[C---:B-1----:R-:W-:Y:S08]  /*9c30*/  HMMA.16816.F32 R20, R140.reuse, R160, R20 ;  /* 0x000000a08c14723c */ /* 0x042ff00000001814 */
[C---:B------:R-:W-:Y:S01]  /*9c40*/  HMMA.16816.F32 R24, R140.reuse, R162, R24 ;  /* 0x000000a28c18723c */ /* 0x040fe20000001818 */
[----:B------:R-:W1:Y:S07]  /*9c50*/  LDSM.16.M88.4 R160, [R167+0x5800] ;  /* 0x00580000a7a0783b */ /* 0x000e6e0000000200 */
[C---:B----4-:R-:W-:Y:S08]  /*9c60*/  HMMA.16816.F32 R28, R140.reuse, R156, R28 ;  /* 0x0000009c8c1c723c */ /* 0x050ff0000000181c */
[----:B------:R-:W-:Y:S01]  /*9c70*/  HMMA.16816.F32 R32, R140, R158, R32 ;  /* 0x0000009e8c20723c */ /* 0x000fe20000001820 */
[----:B------:R-:W-:Y:S05]  /*9c80*/  LDSM.16.M88.4 R140, [R175+0x8000] ;  /* 0x00800000af8c783b */ /* 0x000fea0000000200 */
[----:B------:R-:W-:Y:S02]  /*9c90*/  LDSM.16.M88.4 R156, [R166+0x1800] ;  /* 0x00180000a69c783b */ /* 0x000fe40000000200 */
[C---:B---3--:R-:W-:Y:S08]  /*9ca0*/  HMMA.16816.F32 R4, R136.reuse, R144, R4 ;  /* 0x000000908804723c */ /* 0x048ff00000001804 */
[C---:B------:R-:W-:Y:S01]  /*9cb0*/  HMMA.16816.F32 R8, R136.reuse, R146, R8 ;  /* 0x000000928808723c */ /* 0x040fe20000001808 */
[----:B------:R-:W3:Y:S07]  /*9cc0*/  LDSM.16.M88.4 R144, [R166] ;  /* 0x00000000a690783b */ /* 0x000eee0000000200 */
[C---:B--2---:R-:W-:Y:S08]  /*9cd0*/  HMMA.16816.F32 R12, R136.reuse, R148, R12 ;  /* 0x00000094880c723c */ /* 0x044ff0000000180c */
[C---:B------:R-:W-:Y:S01]  /*9ce0*/  HMMA.16816.F32 R16, R136.reuse, R150, R16 ;  /* 0x000000968810723c */ /* 0x040fe20000001810 */
[----:B------:R-:W2:Y:S07]  /*9cf0*/  LDSM.16.M88.4 R148, [R166+0x800] ;  /* 0x00080000a694783b */ /* 0x000eae0000000200 */
[C---:B-----5:R-:W-:Y:S08]  /*9d00*/  HMMA.16816.F32 R20, R136.reuse, R152, R20 ;  /* 0x000000988814723c */ /* 0x060ff00000001814 */
[C---:B------:R-:W-:Y:S01]  /*9d10*/  HMMA.16816.F32 R24, R136.reuse, R154, R24 ;  /* 0x0000009a8818723c */ /* 0x040fe20000001818 */
[----:B------:R-:W4:Y:S01]  /*9d20*/  LDSM.16.M88.4 R152, [R166+0x1000] ;  /* 0x00100000a698783b */ /* 0x000f220000000200 */
[----:B------:R-:W-:Y:S04]  /*9d30*/  DEPBAR.LE SB0, 0x0 ;  /* 0x000080000000791a */ /* 0x000fe80000000000 */
[----:B------:R-:W-:Y:S02]  /*9d40*/  BAR.SYNC.DEFER_BLOCKING 0x0 ;  /* 0x0000000000007b1d */ /* 0x000fe40000010000 */
[C---:B-1----:R-:W-:Y:S08]  /*9d50*/  HMMA.16816.F32 R28, R136.reuse, R160, R28 ;  /* 0x000000a0881c723c */ /* 0x042ff0000000181c */
[----:B------:R-:W-:Y:S08]  /*9d60*/  HMMA.16816.F32 R32, R136, R162, R32 ;  /* 0x000000a28820723c */ /* 0x000ff00000001820 */
[C---:B---3--:R-:W-:Y:S08]  /*9d70*/  HMMA.16816.F32 R4, R140.reuse, R144, R4 ;  /* 0x000000908c04723c */ /* 0x048ff00000001804 */
[C---:B------:R-:W-:Y:S08]  /*9d80*/  HMMA.16816.F32 R8, R140.reuse, R146, R8 ;  /* 0x000000928c08723c */ /* 0x040ff00000001808 */
[C---:B--2---:R-:W-:Y:S08]  /*9d90*/  HMMA.16816.F32 R12, R140.reuse, R148, R12 ;  /* 0x000000948c0c723c */ /* 0x044ff0000000180c */
[C---:B------:R-:W-:Y:S08]  /*9da0*/  HMMA.16816.F32 R16, R140.reuse, R150, R16 ;  /* 0x000000968c10723c */ /* 0x040ff00000001810 */
[C---:B----4-:R-:W-:Y:S08]  /*9db0*/  HMMA.16816.F32 R20, R140.reuse, R152, R20 ;  /* 0x000000988c14723c */ /* 0x050ff00000001814 */
        /* <DEDUP_REMOVED lines=42> */
.L_x_1234:
        /* <DEDUP_REMOVED lines=18> */
.L_x_1235:
        /* <DEDUP_REMOVED lines=15> */
.L_x_1145:
[----:B------:R-:W-:Y:S05]  /*a270*/  BSYNC B0 ;  /* 0x0000000000007941 */ /* 0x000fea0003800000 */
.L_x_1144:
        /* <DEDUP_REMOVED lines=41> */
.L_x_1236:
[C---:B------:R-:W-:Y:S01]  /*a510*/  FADD.FTZ R2, -R129.reuse, R130 ;  /* 0x0000008281027221 */ /* 0x040fe20000010100 */
[----:B------:R-:W-:Y:S01]  /*a520*/  WARPSYNC 0xffffffff ;  /* 0xffffffff00007948 */ /* 0x000fe20003800000 */
[----:B------:R-:W-:Y:S01]  /*a530*/  FMUL.FTZ R130, R129, c[0x0][0x2d0] ;  /* 0x0000b40081827a20 */ /* 0x000fe20000410000 */
[----:B------:R-:W-:Y:S01]  /*a540*/  ISETP.GT.AND P0, PT, R180, R189, PT ;  /* 0x000000bdb400720c */ /* 0x000fe20003f04270 */
[----:B------:R-:W-:Y:S02]  /*a550*/  FMUL.FTZ R2, R2, c[0x0][0x2d0] ;  /* 0x0000b40002027a20 */ /* 0x000fe40000410000 */
        /* <DEDUP_REMOVED lines=8> */
[----:B------:R-:W2:Y:S01]  /*a5e0*/  MUFU.EX2 R2, R2 ;  /* 0x0000000200027308 */ /* 0x000ea20000000800 */
[--C-:B------:R-:W-:Y:S02]  /*a5f0*/  FFMA.FTZ R139, R24, c[0x0][0x2d0], -R130.reuse ;  /* 0x0000b400188b7a23 */ /* 0x100fe40000010882 */
[--C-:B------:R-:W-:Y:S07]  /*a600*/  FFMA.FTZ R143, R32, c[0x0][0x2d0], -R130.reuse ;  /* 0x0000b400208f7a23 */ /* 0x100fee0000010882 */
[----:B------:R-:W-:Y:S01]  /*a610*/  MUFU.EX2 R32, R136 ;  /* 0x0000008800207308 */ /* 0x000fe20000000800 */
[--C-:B-1----:R-:W-:Y:S09]  /*a620*/  FFMA.FTZ R3, R5, c[0x0][0x2d0], -R130.reuse ;  /* 0x0000b40005037a23 */ /* 0x102ff20000010882 */
[----:B------:R1:W5:Y:S10]  /*a630*/  MUFU.EX2 R142, R3 ;  /* 0x00000003008e7308 */ /* 0x0003740000000800 */
[----:B------:R-:W-:Y:S10]  /*a640*/  MUFU.EX2 R136, R141 ;  /* 0x0000008d00887308 */ /* 0x000ff40000000800 */
[----:B------:R-:W-:Y:S01]  /*a650*/  MUFU.EX2 R141, R138 ;  /* 0x0000008a008d7308 */ /* 0x000fe20000000800 */
[--C-:B-1----:R-:W-:Y:S09]  /*a660*/  FFMA.FTZ R3, R8, c[0x0][0x2d0], -R130.reuse ;  /* 0x0000b40008037a23 */ /* 0x102ff20000010882 */
[----:B------:R1:W-:Y:S10]  /*a670*/  MUFU.EX2 R146, R3 ;  /* 0x0000000300927308 */ /* 0x0003f40000000800 */
[----:B------:R-:W-:Y:S10]  /*a680*/  MUFU.EX2 R140, R140 ;  /* 0x0000008c008c7308 */ /* 0x000ff40000000800 */
[----:B------:R-:W-:Y:S01]  /*a690*/  MUFU.EX2 R139, R139 ;  /* 0x0000008b008b7308 */ /* 0x000fe20000000800 */
[----:B-1--4-:R-:W-:Y:S01]  /*a6a0*/  FMNMX.FTZ R3, R0, R128, !PT ;  /* 0x0000008000037209 */ /* 0x012fe20007810000 */
[--C-:B------:R-:W-:Y:S02]  /*a6b0*/  FFMA.FTZ R0, R9, c[0x0][0x2d0], -R130.reuse ;  /* 0x0000b40009007a23 */ /* 0x100fe40000010882 */
[----:B---3--:R-:W-:Y:S02]  /*a6c0*/  FFMA.FTZ R128, R16, c[0x0][0x2d0], -R130 ;  /* 0x0000b40010807a23 */ /* 0x008fe40000010882 */
[----:B------:R-:W-:Y:S04]  /*a6d0*/  FMUL.FTZ R12, R3, c[0x0][0x2d0] ;  /* 0x0000b400030c7a20 */ /* 0x000fe80000410000 */
[----:B------:R1:W-:Y:S01]  /*a6e0*/  MUFU.EX2 R153, R0 ;  /* 0x0000000000997308 */ /* 0x0003e20000000800 */
[--C-:B------:R-:W-:Y:S02]  /*a6f0*/  FFMA.FTZ R6, R6, c[0x0][0x2d0], -R12.reuse ;  /* 0x0000b40006067a23 */ /* 0x100fe4000001080c */
[--C-:B------:R-:W-:Y:S02]  /*a700*/  FFMA.FTZ R7, R7, c[0x0][0x2d0], -R12.reuse ;  /* 0x0000b40007077a23 */ /* 0x100fe4000001080c */
[--C-:B------:R-:W-:Y:S02]  /*a710*/  FFMA.FTZ R20, R19, c[0x0][0x2d0], -R12.reuse ;  /* 0x0000b40013147a23 */ /* 0x100fe4000001080c */
[--C-:B------:R-:W-:Y:S03]  /*a720*/  FFMA.FTZ R22, R22, c[0x0][0x2d0], -R12.reuse ;  /* 0x0000b40016167a23 */ /* 0x100fe6000001080c */
        /* <DEDUP_REMOVED lines=8> */
[----:B------:R-:W-:Y:S02]  /*a7b0*/  FFMA.FTZ R29, R35, c[0x0][0x2d0], -R12 ;  /* 0x0000b400231d7a23 */ /* 0x000fe4000001080c */
[----:B-1----:R-:W-:Y:S02]  /*a7c0*/  FADD.FTZ R0, -R3, R131 ;  /* 0x0000008303007221 */ /* 0x002fe40000010100 */
[--C-:B------:R-:W-:Y:S02]  /*a7d0*/  FFMA.FTZ R131, R13, c[0x0][0x2d0], -R130.reuse ;  /* 0x0000b4000d837a23 */ /* 0x100fe40000010882 */
[----:B------:R-:W-:Y:S01]  /*a7e0*/  FMUL.FTZ R0, R0, c[0x0][0x2d0] ;  /* 0x0000b40000007a20 */ /* 0x000fe20000410000 */
[----:B------:R-:W-:Y:S01]  /*a7f0*/  MUFU.EX2 R138, R23 ;  /* 0x00000017008a7308 */ /* 0x000fe20000000800 */
[--C-:B------:R-:W-:Y:S02]  /*a800*/  FFMA.FTZ R13, R17, c[0x0][0x2d0], -R130.reuse ;  /* 0x0000b400110d7a23 */ /* 0x100fe40000010882 */
[----:B------:R-:W-:Y:S07]  /*a810*/  FFMA.FTZ R130, R33, c[0x0][0x2d0], -R130 ;  /* 0x0000b40021827a23 */ /* 0x000fee0000010882 */
[----:B------:R-:W1:Y:S10]  /*a820*/  MUFU.EX2 R0, R0 ;  /* 0x0000000000007308 */ /* 0x000e740000000800 */
[----:B------:R-:W3:Y:S10]  /*a830*/  MUFU.EX2 R33, R7 ;  /* 0x0000000700217308 */ /* 0x000ef40000000800 */
[----:B------:R-:W-:Y:S10]  /*a840*/  MUFU.EX2 R152, R13 ;  /* 0x0000000d00987308 */ /* 0x000ff40000000800 */
[----:B------:R-:W-:Y:S10]  /*a850*/  MUFU.EX2 R150, R131 ;  /* 0x0000008300967308 */ /* 0x000ff40000000800 */
[----:B------:R-:W-:Y:S10]  /*a860*/  MUFU.EX2 R131, R21 ;  /* 0x0000001500837308 */ /* 0x000ff40000000800 */
[----:B------:R-:W-:Y:S10]  /*a870*/  MUFU.EX2 R128, R27 ;  /* 0x0000001b00807308 */ /* 0x000ff40000000800 */
[----:B------:R-:W-:Y:S10]  /*a880*/  MUFU.EX2 R30, R26 ;  /* 0x0000001a001e7308 */ /* 0x000ff40000000800 */
[----:B------:R-:W-:Y:S10]  /*a890*/  MUFU.EX2 R31, R145 ;  /* 0x00000091001f7308 */ /* 0x000ff40000000800 */
[----:B------:R-:W-:Y:S10]  /*a8a0*/  MUFU.EX2 R34, R143 ;  /* 0x0000008f00227308 */ /* 0x000ff40000000800 */
[----:B------:R4:W-:Y:S10]  /*a8b0*/  MUFU.EX2 R35, R130 ;  /* 0x0000008200237308 */ /* 0x0009f40000000800 */
[----:B------:R-:W-:Y:S10]  /*a8c0*/  MUFU.EX2 R28, R28 ;  /* 0x0000001c001c7308 */ /* 0x000ff40000000800 */
[----:B------:R-:W-:Y:S01]  /*a8d0*/  MUFU.EX2 R29, R29 ;  /* 0x0000001d001d7308 */ /* 0x000fe20000000800 */
[----:B----4-:R-:W-:Y:S01]  /*a8e0*/  MOV R130, R129 ;  /* 0x0000008100827202 */ /* 0x010fe20000000f00 */
[----:B--2---:R-:W-:Y:S01]  /*a8f0*/  FMUL.FTZ R4, R2, R132 ;  /* 0x0000008402047220 */ /* 0x004fe20000410000 */
[----:B-----5:R-:W-:Y:S01]  /*a900*/  F2FP.PACK_AB R8, R142, R137 ;  /* 0x000000898e08723e */ /* 0x020fe200000000ff */
[----:B------:R-:W-:Y:S02]  /*a910*/  FMUL.FTZ R5, R2, R133 ;  /* 0x0000008502057220 */ /* 0x000fe40000410000 */
[C---:B-1----:R-:W-:Y:S02]  /*a920*/  FMUL.FTZ R6, R0.reuse, R134 ;  /* 0x0000008600067220 */ /* 0x042fe40000410000 */
[----:B------:R-:W-:Y:S02]  /*a930*/  FMUL.FTZ R7, R0, R135 ;  /* 0x0000008700077220 */ /* 0x000fe40000410000 */
[----:B------:R-:W1:Y:S01]  /*a940*/  LDSM.16.MT88.4 R132, [R168] ;  /* 0x00000000a884783b */ /* 0x000e620000004200 */
[C---:B------:R-:W-:Y:S02]  /*a950*/  FFMA.FTZ R16, R2.reuse, R185, R137 ;  /* 0x000000b902107223 */ /* 0x040fe40000010089 */
[C---:B------:R-:W-:Y:S01]  /*a960*/  FMUL.FTZ R100, R2.reuse, R100 ;  /* 0x0000006402647220 */ /* 0x040fe20000410000 */
[----:B------:R-:W-:Y:S01]  /*a970*/  MUFU.EX2 R137, R22 ;  /* 0x0000001600897308 */ /* 0x000fe20000000800 */
        /* <DEDUP_REMOVED lines=45> */
[--C-:B------:R-:W-:Y:S01]  /*ac50*/  FFMA.FTZ R2, R10, c[0x0][0x2d0], -R12.reuse ;  /* 0x0000b4000a027a23 */ /* 0x100fe2000001080c */
[----:B------:R-:W-:Y:S01]  /*ac60*/  F2FP.PACK_AB R10, R153, R146 ;  /* 0x00000092990a723e */ /* 0x000fe200000000ff */
        /* <DEDUP_REMOVED lines=47> */
[----:B------:R-:W-:Y:S01]  /*af60*/  FFMA.FTZ R24, R0, R186, R9 ;  /* 0x000000ba00187223 */ /* 0x000fe20000010009 */
[----:B---3--:R-:W-:Y:S01]  /*af70*/  F2FP.PACK_AB R9, R33, R9 ;  /* 0x000000092109723e */ /* 0x008fe200000000ff */
[--C-:B------:R-:W-:Y:S02]  /*af80*/  FFMA.FTZ R0, R11, c[0x0][0x2d0], -R12.reuse ;  /* 0x0000b4000b007a23 */ /* 0x100fe4000001080c */
[--C-:B--2---:R-:W-:Y:S02]  /*af90*/  FFMA.FTZ R2, R18, c[0x0][0x2d0], -R12.reuse ;  /* 0x0000b40012027a23 */ /* 0x104fe4000001080c */
[----:B------:R-:W2:Y:S02]  /*afa0*/  MUFU.EX2 R148, R0 ;  /* 0x0000000000947308 */ /* 0x000ea40000000800 */
[----:B--2---:R-:W-:Y:S01]  /*afb0*/  F2FP.PACK_AB R11, R148, R147 ;  /* 0x00000093940b723e */ /* 0x004fe200000000ff */
[--C-:B------:R-:W-:Y:S07]  /*afc0*/  FFMA.FTZ R0, R14, c[0x0][0x2d0], -R12.reuse ;  /* 0x0000b4000e007a23 */ /* 0x100fee000001080c */
[----:B------:R2:W-:Y:S01]  /*afd0*/  MUFU.EX2 R149, R0 ;  /* 0x0000000000957308 */ /* 0x0005e20000000800 */
[C---:B-1----:R-:W-:Y:S08]  /*afe0*/  HMMA.16816.F32 R4, R8.reuse, R132, R4 ;  /* 0x000000840804723c */ /* 0x042ff00000001804 */
[C---:B------:R-:W-:Y:S01]  /*aff0*/  HMMA.16816.F32 R100, R8.reuse, R134, R100 ;  /* 0x000000860864723c */ /* 0x040fe20000001864 */
[----:B------:R-:W1:Y:S03]  /*b000*/  LDSM.16.MT88.4 R132, [R169] ;  /* 0x00000000a984783b */ /* 0x000e660000004200 */
[----:B--2---:R-:W-:Y:S05]  /*b010*/  FFMA.FTZ R0, R15, c[0x0][0x2d0], -R12 ;  /* 0x0000b4000f007a23 */ /* 0x004fea000001080c */
[----:B------:R-:W-:Y:S01]  /*b020*/  LDSM.16.MT88.4 R12, [R168+0x800] ;  /* 0x00080000a80c783b */ /* 0x000fe20000004200 */
[C---:B-1----:R-:W-:Y:S08]  /*b030*/  HMMA.16816.F32 R104, R8.reuse, R132, R104 ;  /* 0x000000840868723c */ /* 0x042ff00000001868 */
[C---:B------:R-:W-:Y:S01]  /*b040*/  HMMA.16816.F32 R108, R8.reuse, R134, R108 ;  /* 0x00000086086c723c */ /* 0x040fe2000000186c */
[----:B------:R-:W1:Y:S07]  /*b050*/  LDSM.16.MT88.4 R132, [R171] ;  /* 0x00000000ab84783b */ /* 0x000e6e0000004200 */
[C---:B-1----:R-:W-:Y:S08]  /*b060*/  HMMA.16816.F32 R112, R8.reuse, R132, R112 ;  /* 0x000000840870723c */ /* 0x042ff00000001870 */
[C---:B------:R-:W-:Y:S01]  /*b070*/  HMMA.16816.F32 R116, R8.reuse, R134, R116 ;  /* 0x000000860874723c */ /* 0x040fe20000001874 */
[----:B------:R-:W1:Y:S07]  /*b080*/  LDSM.16.MT88.4 R132, [R170] ;  /* 0x00000000aa84783b */ /* 0x000e6e0000004200 */
        /* <DEDUP_REMOVED lines=25> */
[----:B------:R1:W2:Y:S07]  /*b220*/  MUFU.EX2 R133, R0 ;  /* 0x0000000000857308 */ /* 0x0002ae0000000800 */
[----:B------:R-:W-:Y:S03]  /*b230*/  HMMA.16816.F32 R96, R8, R134, R96 ;  /* 0x000000860860723c */ /* 0x000fe60000001860 */
[----:B------:R3:W-:Y:S04]  /*b240*/  MUFU.EX2 R132, R2 ;  /* 0x0000000200847308 */ /* 0x0007e80000000800 */
[----:B------:R-:W-:Y:S02]  /*b250*/  F2FP.PACK_AB R8, R150, R32 ;  /* 0x000000209608723e */ /* 0x000fe400000000ff */
[----:B------:R-:W-:Y:S03]  /*b260*/  F2FP.PACK_AB R10, R152, R151 ;  /* 0x00000097980a723e */ /* 0x000fe600000000ff */
[----:B-1----:R-:W-:Y:S01]  /*b270*/  FADD.FTZ R0, R142, R16 ;  /* 0x000000108e007221 */ /* 0x002fe20000010000 */
[----:B--2---:R-:W-:Y:S01]  /*b280*/  F2FP.PACK_AB R9, R133, R149 ;  /* 0x000000958509723e */ /* 0x004fe200000000ff */
[----:B------:R-:W1:Y:S01]  /*b290*/  MUFU.EX2 R142, R20 ;  /* 0x00000014008e7308 */ /* 0x000e620000000800 */
[----:B------:R-:W2:Y:S01]  /*b2a0*/  LDSM.16.MT88.4 R16, [R169+0x800] ;  /* 0x00080000a910783b */ /* 0x000ea20000004200 */
[----:B------:R-:W-:Y:S04]  /*b2b0*/  FADD.FTZ R0, R146, R0 ;  /* 0x0000000092007221 */ /* 0x000fe80000010000 */
[----:B------:R-:W-:Y:S02]  /*b2c0*/  FADD.FTZ R0, R153, R0 ;  /* 0x0000000099007221 */ /* 0x000fe40000010000 */
[----:B---3--:R-:W-:Y:S02]  /*b2d0*/  FADD.FTZ R2, R33, R24 ;  /* 0x0000001821027221 */ /* 0x008fe40000010000 */
[----:B------:R-:W-:Y:S02]  /*b2e0*/  MUFU.EX2 R33, R144 ;  /* 0x0000009000217308 */ /* 0x000fe40000000800 */
[----:B------:R-:W-:Y:S04]  /*b2f0*/  FADD.FTZ R2, R147, R2 ;  /* 0x0000000293027221 */ /* 0x000fe80000010000 */
[----:B------:R-:W-:Y:S02]  /*b300*/  FADD.FTZ R24, R148, R2 ;  /* 0x0000000294187221 */ /* 0x000fe40000010000 */
[----:B------:R-:W-:Y:S02]  /*b310*/  FADD.FTZ R2, R32, R0 ;  /* 0x0000000020027221 */ /* 0x000fe40000010000 */
[----:B------:R3:W4:Y:S01]  /*b320*/  MUFU.EX2 R32, R25 ;  /* 0x0000001900207308 */ /* 0x0007220000000800 */
[----:B------:R-:W-:Y:S01]  /*b330*/  FADD.FTZ R0, R149, R24 ;  /* 0x0000001895007221 */ /* 0x000fe20000010000 */
[----:B-1----:R-:W-:Y:S01]  /*b340*/  F2FP.PACK_AB R11, R142, R132 ;  /* 0x000000848e0b723e */ /* 0x002fe200000000ff */
[----:B------:R-:W-:Y:S06]  /*b350*/  LDSM.16.MT88.4 R20, [R169+0x1000] ;  /* 0x00100000a914783b */ /* 0x000fec0000004200 */
[C---:B------:R-:W-:Y:S08]  /*b360*/  HMMA.16816.F32 R4, R8.reuse, R12, R4 ;  /* 0x0000000c0804723c */ /* 0x040ff00000001804 */
[C---:B------:R-:W-:Y:S01]  /*b370*/  HMMA.16816.F32 R100, R8.reuse, R14, R100 ;  /* 0x0000000e0864723c */ /* 0x040fe20000001864 */
[----:B------:R-:W1:Y:S07]  /*b380*/  LDSM.16.MT88.4 R12, [R171+0x800] ;  /* 0x00080000ab0c783b */ /* 0x000e6e0000004200 */
[C---:B--2---:R-:W-:Y:S01]  /*b390*/  HMMA.16816.F32 R104, R8.reuse, R16, R104 ;  /* 0x000000100868723c */ /* 0x044fe20000001868 */
[----:B---3--:R-:W-:Y:S07]  /*b3a0*/  LDSM.16.MT88.4 R24, [R170+0x1800] ;  /* 0x00180000aa18783b */ /* 0x008fee0000004200 */
        /* <DEDUP_REMOVED lines=70> */
[----:B------:R-:W-:Y:S01]  /*b810*/  HMMA.16816.F32 R96, R8, R18, R96 ;  /* 0x000000120860723c */ /* 0x000fe20000001860 */
[----:B------:R-:W2:Y:S06]  /*b820*/  LDSM.16.MT88.4 R16, [R171+0x1800] ;  /* 0x00180000ab10783b */ /* 0x000eac0000004200 */
[----:B------:R-:W-:Y:S01]  /*b830*/  FADD.FTZ R8, R150, R2 ;  /* 0x0000000296087221 */ /* 0x000fe20000010000 */
[----:B------:R-:W-:Y:S01]  /*b840*/  F2FP.PACK_AB R10, R35, R34 ;  /* 0x00000022230a723e */ /* 0x000fe200000000ff */
[----:B------:R-:W-:Y:S03]  /*b850*/  FADD.FTZ R2, R133, R0 ;  /* 0x0000000085027221 */ /* 0x000fe60000010000 */
[----:B----4-:R-:W-:Y:S01]  /*b860*/  F2FP.PACK_AB R9, R30, R32 ;  /* 0x000000201e09723e */ /* 0x010fe200000000ff */
[----:B------:R-:W-:Y:S01]  /*b870*/  FADD.FTZ R0, R151, R8 ;  /* 0x0000000897007221 */ /* 0x000fe20000010000 */
[----:B------:R-:W-:Y:S01]  /*b880*/  F2FP.PACK_AB R8, R33, R31 ;  /* 0x0000001f2108723e */ /* 0x000fe200000000ff */
[----:B------:R-:W-:Y:S01]  /*b890*/  FADD.FTZ R2, R132, R2 ;  /* 0x0000000284027221 */ /* 0x000fe20000010000 */
[----:B------:R-:W-:Y:S01]  /*b8a0*/  F2FP.PACK_AB R11, R29, R28 ;  /* 0x0000001c1d0b723e */ /* 0x000fe200000000ff */
[----:B------:R-:W-:Y:S02]  /*b8b0*/  FADD.FTZ R0, R152, R0 ;  /* 0x0000000098007221 */ /* 0x000fe40000010000 */
[----:B------:R-:W-:Y:S02]  /*b8c0*/  FADD.FTZ R2, R142, R2 ;  /* 0x000000028e027221 */ /* 0x000fe40000010000 */
[----:B------:R-:W-:Y:S02]  /*b8d0*/  FADD.FTZ R0, R136, R0 ;  /* 0x0000000088007221 */ /* 0x000fe40000010000 */
[----:B------:R-:W-:Y:S01]  /*b8e0*/  FADD.FTZ R2, R137, R2 ;  /* 0x0000000289027221 */ /* 0x000fe20000010000 */
[C---:B-1----:R-:W-:Y:S01]  /*b8f0*/  HMMA.16816.F32 R132, R8.reuse, R12, R4 ;  /* 0x0000000c0884723c */ /* 0x042fe20000001804 */
[----:B------:R-:W1:Y:S02]  /*b900*/  LDSM.16.MT88.4 R4, [R168+0x3800] ;  /* 0x00380000a804783b */ /* 0x000e640000004200 */
[----:B------:R-:W-:Y:S02]  /*b910*/  FADD.FTZ R0, R140, R0 ;  /* 0x000000008c007221 */ /* 0x000fe40000010000 */
[----:B------:R-:W-:Y:S02]  /*b920*/  FADD.FTZ R2, R138, R2 ;  /* 0x000000028a027221 */ /* 0x000fe40000010000 */
[----:B------:R-:W-:Y:S01]  /*b930*/  FADD.FTZ R0, R139, R0 ;  /* 0x000000008b007221 */ /* 0x000fe20000010000 */
[C---:B------:R-:W-:Y:S01]  /*b940*/  HMMA.16816.F32 R100, R8.reuse, R14, R100 ;  /* 0x0000000e0864723c */ /* 0x040fe20000001864 */
[----:B------:R-:W3:Y:S03]  /*b950*/  LDSM.16.MT88.4 R12, [R169+0x3800] ;  /* 0x00380000a90c783b */ /* 0x000ee60000004200 */
[----:B------:R-:W-:Y:S01]  /*b960*/  FADD.FTZ R2, R131, R2 ;  /* 0x0000000283027221 */ /* 0x000fe20000010000 */
[-C--:B------:R-:W-:Y:S01]  /*b970*/  MOV R131, R3.reuse ;  /* 0x0000000300837202 */ /* 0x080fe20000000f00 */
[----:B------:R-:W-:Y:S02]  /*b980*/  FADD.FTZ R0, R141, R0 ;  /* 0x000000008d007221 */ /* 0x000fe40000010000 */
[C---:B------:R-:W-:Y:S08]  /*b990*/  HMMA.16816.F32 R104, R8.reuse, R20, R104 ;  /* 0x000000140868723c */ /* 0x040ff00000001868 */
[C---:B------:R-:W-:Y:S01]  /*b9a0*/  HMMA.16816.F32 R108, R8.reuse, R22, R108 ;  /* 0x00000016086c723c */ /* 0x040fe2000000186c */
[----:B------:R-:W-:Y:S07]  /*b9b0*/  LDSM.16.MT88.4 R20, [R170+0x3800] ;  /* 0x00380000aa14783b */ /* 0x000fee0000004200 */
[C---:B--2---:R-:W-:Y:S08]  /*b9c0*/  HMMA.16816.F32 R112, R8.reuse, R16, R112 ;  /* 0x000000100870723c */ /* 0x044ff00000001870 */
[C---:B------:R-:W-:Y:S01]  /*b9d0*/  HMMA.16816.F32 R116, R8.reuse, R18, R116 ;  /* 0x000000120874723c */ /* 0x040fe20000001874 */
[----:B------:R-:W2:Y:S07]  /*b9e0*/  LDSM.16.MT88.4 R16, [R171+0x3800] ;  /* 0x00380000ab10783b */ /* 0x000eae0000004200 */
[C---:B------:R-:W-:Y:S08]  /*b9f0*/  HMMA.16816.F32 R120, R8.reuse, R24, R120 ;  /* 0x000000180878723c */ /* 0x040ff00000001878 */
[C---:B------:R-:W-:Y:S08]  /*ba00*/  HMMA.16816.F32 R124, R8.reuse, R26, R124 ;  /* 0x0000001a087c723c */ /* 0x040ff0000000187c */
        /* <DEDUP_REMOVED lines=24> */
[----:B------:R-:W-:Y:S01]  /*bb90*/  IADD3 R0, R180, -0x1, RZ ;  /* 0xffffffffb4007810 */ /* 0x000fe20007ffe0ff */
[C---:B--2---:R-:W-:Y:S04]  /*bba0*/  HMMA.16816.F32 R84, R8.reuse, R16, R84 ;  /* 0x000000100854723c */ /* 0x044fe80000001854 */
[----:B------:R-:W-:Y:S01]  /*bbb0*/  FADD.FTZ R185, R35, R4 ;  /* 0x0000000423b97221 */ /* 0x000fe20000010000 */
[----:B------:R-:W-:Y:S01]  /*bbc0*/  MOV R180, R0 ;  /* 0x0000000000b47202 */ /* 0x000fe20000000f00 */
[----:B------:R-:W-:Y:S02]  /*bbd0*/  FADD.FTZ R186, R29, R2 ;  /* 0x000000021dba7221 */ /* 0x000fe40000010000 */
[C---:B------:R-:W-:Y:S08]  /*bbe0*/  HMMA.16816.F32 R88, R8.reuse, R18, R88 ;  /* 0x000000120858723c */ /* 0x040ff00000001858 */
[C---:B----4-:R-:W-:Y:S08]  /*bbf0*/  HMMA.16816.F32 R92, R8.reuse, R20, R92 ;  /* 0x00000014085c723c */ /* 0x050ff0000000185c */
[----:B------:R-:W-:Y:S01]  /*bc00*/  HMMA.16816.F32 R96, R8, R22, R96 ;  /* 0x000000160860723c */ /* 0x000fe20000001860 */
[----:B------:R-:W-:Y:S07]  /*bc10*/  @!UPT UIADD3 URZ, URZ, URZ, URZ ;  /* 0x0000003f3f3ff290 */ /* 0x000fee000fffe03f */
[----:B------:R-:W-:-:S11]  /*bc20*/  @P0 BRA `(.L_x_1149) ;  /* 0xffffd34000000947 */ /* 0x000fd6000383ffff */
.L_x_1142:
[----:B------:R-:W-:Y:S05]  /*bc30*/  BRA.DIV ~URZ, `(.L_x_1150) ;  /* 0x00006b127f007947 */ /* 0x000fea000b800000 */
[----:B------:R1:W2:Y:S02]  /*bc40*/  SHFL.BFLY PT, R0, R185, 0x2, 0x1f ;  /* 0x0c401f00b9007f89 */ /* 0x0002a400000e0000 */
.L_x_1237:
[----:B--2---:R-:W-:Y:S01]  /*bc50*/  FADD.FTZ R4, R0, R185 ;  /* 0x000000b900047221 */ /* 0x004fe20000010000 */
[----:B------:R-:W-:Y:S05]  /*bc60*/  BRA.DIV ~URZ, `(.L_x_1151) ;  /* 0x00006b327f007947 */ /* 0x000fea000b800000 */
[----:B------:R-:W2:Y:S04]  /*bc70*/  SHFL.BFLY PT, R0, R186, 0x2, 0x1f ;  /* 0x0c401f00ba007f89 */ /* 0x000ea800000e0000 */
[----:B------:R-:W3:Y:S01]  /*bc80*/  SHFL.BFLY PT, R2, R4, 0x1, 0x1f ;  /* 0x0c201f0004027f89 */ /* 0x000ee200000e0000 */
[----:B--2---:R-:W-:-:S02]  /*bc90*/  FADD.FTZ R5, R0, R186 ;  /* 0x000000ba00057221 */ /* 0x004fc40000010000 */
[----:B---3--:R-:W-:-:S03]  /*bca0*/  FADD.FTZ R4, R4, R2 ;  /* 0x0000000204047221 */ /* 0x008fc60000010000 */
[----:B------:R2:W3:Y:S04]  /*bcb0*/  SHFL.BFLY PT, R3, R5, 0x1, 0x1f ;  /* 0x0c201f0005037f89 */ /* 0x0004e800000e0000 */
.L_x_1238:
[----:B------:R-:W-:Y:S01]  /*bcc0*/  FSETP.NE.FTZ.AND P1, PT, R4, RZ, PT ;  /* 0x000000ff0400720b */ /* 0x000fe20003f35000 */
[----:B---3--:R-:W-:Y:S01]  /*bcd0*/  FADD.FTZ R3, R3, R5 ;  /* 0x0000000503037221 */ /* 0x008fe20000010000 */
[----:B------:R-:W-:Y:S02]  /*bce0*/  MOV R2, RZ ;  /* 0x000000ff00027202 */ /* 0x000fe40000000f00 */
[----:B------:R-:W-:Y:S02]  /*bcf0*/  MOV R0, RZ ;  /* 0x000000ff00007202 */ /* 0x000fe40000000f00 */
[----:B------:R-:W-:Y:S02]  /*bd00*/  FSETP.NE.FTZ.AND P0, PT, R3, RZ, PT ;  /* 0x000000ff0300720b */ /* 0x000fe40003f15000 */
[----:B------:R-:W-:Y:S02]  /*bd10*/  MOV R23, 0xff800000 ;  /* 0xff80000000177802 */ /* 0x000fe40000000f00 */
[----:B------:R-:W-:-:S03]  /*bd20*/  MOV R22, 0xff800000 ;  /* 0xff80000000167802 */ /* 0x000fc60000000f00 */
[----:B------:R-:W3:Y:S08]  /*bd30*/  @P1 MUFU.LG2 R6, R4 ;  /* 0x0000000400061308 */ /* 0x000ef00000000c00 */
[----:B------:R4:W5:Y:S01]  /*bd40*/  @P1 MUFU.RCP R2, R4 ;  /* 0x0000000400021308 */ /* 0x0009620000001000 */
[----:B---3--:R-:W-:-:S07]  /*bd50*/  @P1 FMUL.FTZ R6, R6, 0.69314718246459960938 ;  /* 0x3f31721806061820 */ /* 0x008fce0000410000 */
[----:B------:R-:W3:Y:S01]  /*bd60*/  @P0 MUFU.RCP R0, R3 ;  /* 0x0000000300000308 */ /* 0x000ee20000001000 */
[----:B----4-:R-:W-:Y:S01]  /*bd70*/  @P1 MOV R4, 0x3f317218 ;  /* 0x3f31721800041802 */ /* 0x010fe20000000f00 */
[C---:B-----5:R-:W-:Y:S02]  /*bd80*/  FMUL.FTZ R34, R2.reuse, R112 ;  /* 0x0000007002227220 */ /* 0x060fe40000410000 */
[----:B------:R-:W-:Y:S02]  /*bd90*/  FMUL.FTZ R35, R2, R113 ;  /* 0x0000007102237220 */ /* 0x000fe40000410000 */
        /* <DEDUP_REMOVED lines=11> */
[----:B------:R-:W-:Y:S01]  /*be50*/  @P1 FFMA.FTZ R23, R4, R129, R6 ;  /* 0x0000008104171223 */ /* 0x000fe20000010006 */
[----:B------:R-:W-:Y:S01]  /*be60*/  MOV R4, 0x1 ;  /* 0x0000000100047802 */ /* 0x000fe20000000f00 */
        /* <DEDUP_REMOVED lines=36> */
[----:B------:R4:W5:Y:S01]  /*c0b0*/  @P0 MUFU.LG2 R2, R3 ;  /* 0x0000000300020308 */ /* 0x0009620000000c00 */
[C---:B---3--:R-:W-:Y:S02]  /*c0c0*/  FMUL.FTZ R124, R0.reuse, R106 ;  /* 0x0000006a007c7220 */ /* 0x048fe40000410000 */
[C---:B------:R-:W-:Y:S02]  /*c0d0*/  FMUL.FTZ R125, R0.reuse, R107 ;  /* 0x0000006b007d7220 */ /* 0x040fe40000410000 */
[----:B------:R-:W-:-:S02]  /*c0e0*/  FMUL.FTZ R84, R0, R102 ;  /* 0x0000006600547220 */ /* 0x000fc40000410000 */
[C---:B------:R-:W-:Y:S02]  /*c0f0*/  FMUL.FTZ R85, R0.reuse, R103 ;  /* 0x0000006700557220 */ /* 0x040fe40000410000 */
[C---:B------:R-:W-:Y:S02]  /*c100*/  FMUL.FTZ R88, R0.reuse, R114 ;  /* 0x0000007200587220 */ /* 0x040fe40000410000 */
[C---:B------:R-:W-:Y:S02]  /*c110*/  FMUL.FTZ R89, R0.reuse, R115 ;  /* 0x0000007300597220 */ /* 0x040fe40000410000 */
[C---:B------:R-:W-:Y:S02]  /*c120*/  FMUL.FTZ R106, R0.reuse, R122 ;  /* 0x0000007a006a7220 */ /* 0x040fe40000410000 */
[C---:B------:R-:W-:Y:S01]  /*c130*/  FMUL.FTZ R107, R0.reuse, R123 ;  /* 0x0000007b006b7220 */ /* 0x040fe20000410000 */
[----:B----4-:R-:W-:Y:S01]  /*c140*/  @P0 MOV R3, 0x3f317218 ;  /* 0x3f31721800030802 */ /* 0x010fe20000000f00 */
[----:B------:R-:W-:-:S02]  /*c150*/  FMUL.FTZ R92, R0, R126 ;  /* 0x0000007e005c7220 */ /* 0x000fc40000410000 */
[----:B------:R-:W-:Y:S02]  /*c160*/  FMUL.FTZ R93, R0, R127 ;  /* 0x0000007f005d7220 */ /* 0x000fe40000410000 */
[----:B-----5:R-:W-:Y:S02]  /*c170*/  @P0 FMUL.FTZ R2, R2, 0.69314718246459960938 ;  /* 0x3f31721802020820 */ /* 0x020fe40000410000 */
[----:B------:R-:W-:Y:S02]  /*c180*/  @P0 FMUL.FTZ R3, R3, c[0x0][0x2d0] ;  /* 0x0000b40003030a20 */ /* 0x000fe40000410000 */
        /* <DEDUP_REMOVED lines=37> */
[----:B------:R-:W-:Y:S01]  /*c3e0*/  FMUL.FTZ R27, R0, R99 ;  /* 0x00000063001b7220 */ /* 0x000fe20000410000 */
[----:B------:R-:W-:Y:S01]  /*c3f0*/  PRMT R0, R4, 0x7610, R0 ;  /* 0x0000761004007816 */ /* 0x000fe20000000000 */
[----:B------:R-:W-:-:S02]  /*c400*/  @P0 FFMA.FTZ R22, R3, R12, R2 ;  /* 0x0000000c03160223 */ /* 0x000fc40000010002 */
.L_x_1111:
        /* <DEDUP_REMOVED lines=17> */
.L_x_1153:
[----:B------:R-:W-:Y:S05]  /*c520*/  BSYNC B0 ;  /* 0x0000000000007941 */ /* 0x000fea0003800000 */
.L_x_1152:
[----:B------:R-:W-:Y:S01]  /*c530*/  PRMT R0, R0, 0x9910, RZ ;  /* 0x0000991000007816 */ /* 0x000fe200000000ff */
[----:B------:R-:W-:Y:S01]  /*c540*/  BSSY B1, `(.L_x_1154) ;  /* 0x000032c000017945 */ /* 0x000fe20003800000 */
[----:B------:R-:W-:Y:S02]  /*c550*/  IMAD.MOV.U32 R78, RZ, RZ, R208 ;  /* 0x000000ffff4e7224 */ /* 0x000fe400078e00d0 */
[----:B------:R-:W-:-:S13]  /*c560*/  ISETP.NE.AND P0, PT, R0, RZ, PT ;  /* 0x000000ff0000720c */ /* 0x000fda0003f05270 */
[----:B------:R-:W-:Y:S05]  /*c570*/  @!P0 BRA `(.L_x_1155) ;  /* 0x0000260000008947 */ /* 0x000fea0003800000 */
[----:B------:R-:W3:Y:S04]  /*c580*/  LDL R7, [R1+0x8] ;  /* 0x0000080001077983 */ /* 0x000ee80000100800 */
[----:B--2---:R-:W2:Y:S04]  /*c590*/  LDL R5, [R1] ;  /* 0x0000000001057983 */ /* 0x004ea80000100800 */
[----:B------:R-:W4:Y:S01]  /*c5a0*/  LDL R6, [R1+0x4] ;  /* 0x0000040001067983 */ /* 0x000f220000100800 */
        /* <DEDUP_REMOVED lines=29> */
[----:B--2---:R2:W-:Y:S01]  /*c780*/  STS [R5], R2 ;  /* 0x0000000205007388 */ /* 0x0045e20000000800 */
[----:B-1----:R-:W-:-:S02]  /*c790*/  F2FP.PACK_AB R3, R119, R118 ;  /* 0x000000767703723e */ /* 0x002fc400000000ff */
[----:B---3--:R-:W-:-:S03]  /*c7a0*/  F2FP.PACK_AB R0, R105, R104 ;  /* 0x000000686900723e */ /* 0x008fc600000000ff */
[----:B------:R1:W-:Y:S01]  /*c7b0*/  STS [R5+0x400], R3 ;  /* 0x0004000305007388 */ /* 0x0003e20000000800 */
[----:B--2---:R-:W-:-:S03]  /*c7c0*/  F2FP.PACK_AB R2, R107, R106 ;  /* 0x0000006a6b02723e */ /* 0x004fc600000000ff */
[----:B----4-:R2:W-:Y:S04]  /*c7d0*/  STS [R6], R0 ;  /* 0x0000000006007388 */ /* 0x0105e80000000800 */
        /* <DEDUP_REMOVED lines=64> */
[----:B----4-:R-:W-:Y:S02]  /*cbe0*/  F2FP.PACK_AB R2, R43, R42 ;  /* 0x0000002a2b02723e */ /* 0x010fe400000000ff */
[----:B------:R-:W-:-:S03]  /*cbf0*/  @P3 IADD3.X R5, R218, c[0x0][0x50c], RZ, P0, !PT ;  /* 0x00014300da053a10 */ /* 0x000fc600007fe4ff */
        /* <DEDUP_REMOVED lines=17> */
.L_x_1156:
[----:B------:R-:W3:Y:S01]  /*cd10*/  LDL R82, [R1+0x10] ;  /* 0x0000100001527983 */ /* 0x000ee20000100800 */
[----:B------:R-:W-:Y:S01]  /*cd20*/  IMAD.MOV.U32 R9, RZ, RZ, 0x368 ;  /* 0x00000368ff097424 */ /* 0x000fe200078e00ff */
[----:B------:R-:W-:Y:S01]  /*cd30*/  ISETP.GT.AND P3, PT, R5, 0x1, PT ;  /* 0x000000010500780c */ /* 0x000fe20003f64270 */
[----:B--2---:R-:W-:Y:S01]  /*cd40*/  IMAD.MOV.U32 R2, RZ, RZ, c[0x0][0x4e8] ;  /* 0x00013a00ff027624 */ /* 0x004fe200078e00ff */
[----:B------:R-:W-:Y:S01]  /*cd50*/  ISETP.NE.U32.AND P0, PT, RZ, c[0x0][0x500], PT ;  /* 0x00014000ff007a0c */ /* 0x000fe20003f05070 */
[----:B------:R-:W1:Y:S01]  /*cd60*/  S2R R83, SR_TID.X ;  /* 0x0000000000537919 */ /* 0x000e620000002100 */
[----:B------:R-:W-:-:S02]  /*cd70*/  SEL R9, R9, 0x328, P3 ;  /* 0x0000032809097807 */ /* 0x000fc40001800000 */
[----:B------:R-:W-:Y:S02]  /*cd80*/  ISETP.NE.AND.EX P0, PT, RZ, c[0x0][0x504], PT, P0 ;  /* 0x00014100ff007a0c */ /* 0x000fe40003f05300 */
[----:B------:R2:W4:Y:S01]  /*cd90*/  LDC.64 R4, c[0x0][R9+0x170] ;  /* 0x00005c0009047b82 */ /* 0x0005220000000a00 */
[----:B------:R-:W-:Y:S02]  /*cda0*/  ISETP.NE.AND P2, PT, R2, 0x1, PT ;  /* 0x000000010200780c */ /* 0x000fe40003f45270 */
[----:B------:R-:W-:Y:S02]  /*cdb0*/  SEL R8, R213, RZ, !P0 ;  /* 0x000000ffd5087207 */ /* 0x000fe40004000000 */
[----:B------:R-:W-:Y:S02]  /*cdc0*/  SEL R3, R224, RZ, !P0 ;  /* 0x000000ffe0037207 */ /* 0x000fe40004000000 */
[----:B------:R-:W-:Y:S01]  /*cdd0*/  LOP3.LUT R10, R210, 0xffff, RZ, 0xc0, !PT ;  /* 0x0000ffffd20a7812 */ /* 0x000fe200078ec0ff */
[----:B------:R2:W4:Y:S08]  /*cde0*/  LDC.64 R16, c[0x0][R9+0x168] ;  /* 0x00005a0009107b82 */ /* 0x0005300000000a00 */
[----:B------:R2:W4:Y:S01]  /*cdf0*/  LDC.64 R18, c[0x0][R9+0x178] ;  /* 0x00005e0009127b82 */ /* 0x0005220000000a00 */
[----:B-1----:R-:W-:-:S04]  /*ce00*/  SHF.R.S32.HI R79, RZ, 0x1f, R83 ;  /* 0x0000001fff4f7819 */ /* 0x002fc80000011453 */
[----:B------:R-:W-:-:S03]  /*ce10*/  LEA.HI R79, R79, R83, RZ, 0x5 ;  /* 0x000000534f4f7211 */ /* 0x000fc600078f28ff */
[----:B------:R2:W1:Y:S01]  /*ce20*/  LDC.64 R20, c[0x0][R9+0x160] ;  /* 0x0000580009147b82 */ /* 0x0004620000000a00 */
[----:B------:R-:W-:-:S05]  /*ce30*/  LOP3.LUT R79, R79, 0xffffffe0, RZ, 0xc0, !PT ;  /* 0xffffffe04f4f7812 */ /* 0x000fca00078ec0ff */
[----:B------:R-:W-:Y:S02]  /*ce40*/  IMAD.IADD R79, R83, 0x1, -R79 ;  /* 0x00000001534f7824 */ /* 0x000fe400078e0a4f */
[----:B--2---:R-:W-:Y:S02]  /*ce50*/  IMAD.IADD R9, R212, 0x1, R205 ;  /* 0x00000001d4097824 */ /* 0x004fe400078e02cd */
[----:B----4-:R-:W-:-:S04]  /*ce60*/  IMAD R2, R5, R8, RZ ;  /* 0x0000000805027224 */ /* 0x010fc800078e02ff */
[----:B------:R-:W-:Y:S02]  /*ce70*/  IMAD R12, R4, R3, R2 ;  /* 0x00000003040c7224 */ /* 0x000fe400078e0202 */
[----:B------:R-:W-:-:S04]  /*ce80*/  @P2 IMAD.HI.U32 R3, R9, c[0x0][0x4ec], RZ ;  /* 0x00013b0009032a27 */ /* 0x000fc800078e00ff */
[----:B------:R-:W-:-:S04]  /*ce90*/  IMAD.WIDE.U32 R4, R4, R8, RZ ;  /* 0x0000000804047225 */ /* 0x000fc800078e00ff */
[----:B------:R-:W-:-:S04]  /*cea0*/  IMAD.WIDE.U32 R6, R16, R10, RZ ;  /* 0x0000000a10067225 */ /* 0x000fc800078e00ff */
[----:B------:R-:W-:Y:S01]  /*ceb0*/  IMAD.MOV.U32 R2, RZ, RZ, R9 ;  /* 0x000000ffff027224 */ /* 0x000fe200078e0009 */
[----:B------:R-:W-:Y:S01]  /*cec0*/  @P2 SHF.R.U32.HI R2, RZ, c[0x0][0x4f0], R3 ;  /* 0x00013c00ff022a19 */ /* 0x000fe20000011603 */
[----:B------:R-:W-:Y:S01]  /*ced0*/  IMAD R11, R17, R10, RZ ;  /* 0x0000000a110b7224 */ /* 0x000fe200078e02ff */
        /* <DEDUP_REMOVED lines=13> */
[----:B-1----:R-:W-:Y:S01]  /*cfb0*/  IMAD R2, R21, R3, RZ ;  /* 0x0000000315027224 */ /* 0x002fe200078e02ff */
        /* <DEDUP_REMOVED lines=69> */
.L_x_1239:
[----:B------:R-:W-:Y:S05]  /*d410*/  BRA.DIV ~URZ, `(.L_x_1159) ;  /* 0x000054f27f007947 */ /* 0x000fea000b800000 */
[----:B------:R4:W2:Y:S02]  /*d420*/  SHFL.IDX PT, R0, R11, RZ, 0x181f ;  /* 0x00181fff0b007589 */ /* 0x0008a400000e0000 */
.L_x_1240:
        /* <DEDUP_REMOVED lines=19> */
.L_x_1161:
[----:B------:R-:W-:Y:S05]  /*d560*/  BSYNC B0 ;  /* 0x0000000000007941 */ /* 0x000fea0003800000 */
.L_x_1160:
[----:B------:R-:W-:Y:S05]  /*d570*/  BRA.DIV ~URZ, `(.L_x_1162) ;  /* 0x000054027f007947 */ /* 0x000fea000b800000 */
[----:B---3--:R3:W4:Y:S04]  /*d580*/  SHFL.IDX PT, R8, R9, 0x1, 0x181f ;  /* 0x00381f0009087f89 */ /* 0x00872800000e0000 */
[----:B--2---:R3:W2:Y:S02]  /*d590*/  SHFL.IDX PT, R0, R11, 0x1, 0x181f ;  /* 0x00381f000b007f89 */ /* 0x0046a400000e0000 */
.L_x_1241:
        /* <DEDUP_REMOVED lines=19> */
.L_x_1164:
[----:B------:R-:W-:Y:S05]  /*d6d0*/  BSYNC B0 ;  /* 0x0000000000007941 */ /* 0x000fea0003800000 */
.L_x_1163:
[----:B------:R-:W-:Y:S05]  /*d6e0*/  BRA.DIV ~URZ, `(.L_x_1165) ;  /* 0x000053627f007947 */ /* 0x000fea000b800000 */
[----:B----4-:R4:W3:Y:S02]  /*d6f0*/  SHFL.IDX PT, R8, R9, 0x2, 0x181f ;  /* 0x00581f0009087f89 */ /* 0x0108e400000e0000 */
.L_x_1242:
[----:B------:R-:W-:Y:S05]  /*d700*/  BRA.DIV ~URZ, `(.L_x_1166) ;  /* 0x000053b27f007947 */ /* 0x000fea000b800000 */
[----:B--2---:R2:W4:Y:S02]  /*d710*/  SHFL.IDX PT, R0, R11, 0x2, 0x181f ;  /* 0x00581f000b007f89 */ /* 0x00452400000e0000 */
.L_x_1243:
        /* <DEDUP_REMOVED lines=19> */
.L_x_1168:
[----:B------:R-:W-:Y:S05]  /*d850*/  BSYNC B0 ;  /* 0x0000000000007941 */ /* 0x000fea0003800000 */
.L_x_1167:
[----:B------:R-:W-:Y:S05]  /*d860*/  BRA.DIV ~URZ, `(.L_x_1169) ;  /* 0x000052c27f007947 */ /* 0x000fea000b800000 */
[----:B---3--:R3:W2:Y:S04]  /*d870*/  SHFL.IDX PT, R6, R9, 0x3, 0x181f ;  /* 0x00781f0009067f89 */ /* 0x0086a800000e0000 */
[----:B----4-:R3:W4:Y:S02]  /*d880*/  SHFL.IDX PT, R0, R11, 0x3, 0x181f ;  /* 0x00781f000b007f89 */ /* 0x01072400000e0000 */
.L_x_1244:
        /* <DEDUP_REMOVED lines=20> */
.L_x_1157:
[----:B------:R-:W-:Y:S02]  /*d9d0*/  IMAD R11, R11, c[0x0][0x408], RZ ;  /* 0x000102000b0b7a24 */ /* 0x000fe400078e02ff */
[----:B------:R-:W-:-:S04]  /*d9e0*/  IMAD.WIDE.U32 R2, R0, c[0x0][0x408], RZ ;  /* 0x0001020000027a25 */ /* 0x000fc800078e00ff */
[----:B------:R-:W-:Y:S02]  /*d9f0*/  IMAD R0, R0, c[0x0][0x40c], R11 ;  /* 0x0001030000007a24 */ /* 0x000fe400078e020b */
[----:B-1----:R-:W-:-:S03]  /*da00*/  @P2 IMAD.HI.U32 R5, R9, c[0x0][0x4ec], RZ ;  /* 0x00013b0009052a27 */ /* 0x002fc600078e00ff */
        /* <DEDUP_REMOVED lines=28> */
.L_x_1245:
[----:B------:R-:W-:Y:S05]  /*dbd0*/  BRA.DIV ~URZ, `(.L_x_1172) ;  /* 0x000050927f007947 */ /* 0x000fea000b800000 */
[----:B------:R3:W4:Y:S02]  /*dbe0*/  SHFL.IDX PT, R0, R12, RZ, 0x1c1f ;  /* 0x001c1fff0c007589 */ /* 0x00072400000e0000 */
.L_x_1246:
        /* <DEDUP_REMOVED lines=122> */
.L_x_1174:
[----:B------:R-:W-:Y:S05]  /*e390*/  BSYNC B0 ;  /* 0x0000000000007941 */ /* 0x000fea0003800000 */
.L_x_1173:
[----:B------:R-:W-:Y:S05]  /*e3a0*/  BRA.DIV ~URZ, `(.L_x_1175) ;  /* 0x000049327f007947 */ /* 0x000fea000b800000 */
[----:B--2---:R2:W1:Y:S04]  /*e3b0*/  SHFL.IDX PT, R4, R5, 0x1, 0x1c1f ;  /* 0x003c1f0005047f89 */ /* 0x00446800000e0000 */
[----:B----4-:R2:W4:Y:S02]  /*e3c0*/  SHFL.IDX PT, R0, R12, 0x1, 0x1c1f ;  /* 0x003c1f000c007f89 */ /* 0x01052400000e0000 */
.L_x_1247:
        /* <DEDUP_REMOVED lines=123> */
.L_x_1155:
        /* <DEDUP_REMOVED lines=19> */
.L_x_1176:
        /* <DEDUP_REMOVED lines=55> */
.L_x_1178:
[----:B------:R-:W-:Y:S05]  /*f020*/  BSYNC B0 ;  /* 0x0000000000007941 */ /* 0x000fea0003800000 */
.L_x_1177:
        /* <DEDUP_REMOVED lines=34> */
.L_x_1248:
[----:B------:R-:W-:Y:S05]  /*f250*/  BRA.DIV ~URZ, `(.L_x_1180) ;  /* 0x00003bc27f007947 */ /* 0x000fea000b800000 */
[----:B------:R3:W4:Y:S02]  /*f260*/  SHFL.IDX PT, R0, R12, RZ, 0x181f ;  /* 0x00181fff0c007589 */ /* 0x00072400000e0000 */
.L_x_1249:
        /* <DEDUP_REMOVED lines=20> */
.L_x_1182:
[----:B------:R-:W-:Y:S05]  /*f3b0*/  BSYNC B0 ;  /* 0x0000000000007941 */ /* 0x000fea0003800000 */
.L_x_1181:
[----:B------:R-:W-:Y:S05]  /*f3c0*/  BRA.DIV ~URZ, `(.L_x_1183) ;  /* 0x00003ac27f007947 */ /* 0x000fea000b800000 */
[----:B--2---:R2:W1:Y:S04]  /*f3d0*/  SHFL.IDX PT, R8, R9, 0x1, 0x181f ;  /* 0x00381f0009087f89 */ /* 0x00446800000e0000 */
[----:B----4-:R2:W4:Y:S02]  /*f3e0*/  SHFL.IDX PT, R0, R12, 0x1, 0x181f ;  /* 0x00381f000c007f89 */ /* 0x01052400000e0000 */
.L_x_1250:
        /* <DEDUP_REMOVED lines=19> */
.L_x_1185:
[----:B------:R-:W-:Y:S05]  /*f520*/  BSYNC B0 ;  /* 0x0000000000007941 */ /* 0x000fea0003800000 */
.L_x_1184:
[----:B------:R-:W-:Y:S05]  /*f530*/  BRA.DIV ~URZ, `(.L_x_1186) ;  /* 0x00003a227f007947 */ /* 0x000fea000b800000 */
[----:B-1----:R1:W2:Y:S02]  /*f540*/  SHFL.IDX PT, R8, R9, 0x2, 0x181f ;  /* 0x00581f0009087f89 */ /* 0x0022a400000e0000 */
.L_x_1251:
[----:B------:R-:W-:Y:S05]  /*f550*/  BRA.DIV ~URZ, `(.L_x_1187) ;  /* 0x00003a727f007947 */ /* 0x000fea000b800000 */
[----:B----4-:R4:W1:Y:S02]  /*f560*/  SHFL.IDX PT, R0, R12, 0x2, 0x181f ;  /* 0x00581f000c007f89 */ /* 0x01086400000e0000 */
.L_x_1252:
        /* <DEDUP_REMOVED lines=19> */
.L_x_1189:
[----:B------:R-:W-:Y:S05]  /*f6a0*/  BSYNC B0 ;  /* 0x0000000000007941 */ /* 0x000fea0003800000 */
.L_x_1188:
[----:B------:R-:W-:Y:S05]  /*f6b0*/  BRA.DIV ~URZ, `(.L_x_1190) ;  /* 0x000039827f007947 */ /* 0x000fea000b800000 */
[----:B--2---:R2:W3:Y:S04]  /*f6c0*/  SHFL.IDX PT, R8, R9, 0x3, 0x181f ;  /* 0x00781f0009087f89 */ /* 0x0044e800000e0000 */
[----:B-1----:R2:W1:Y:S02]  /*f6d0*/  SHFL.IDX PT, R0, R12, 0x3, 0x181f ;  /* 0x00781f000c007f89 */ /* 0x00246400000e0000 */
.L_x_1253:
        /* <DEDUP_REMOVED lines=18> */
.L_x_1170:
[----:B------:R-:W-:Y:S05]  /*f800*/  BSYNC B1 ;  /* 0x0000000000017941 */ /* 0x000fea0003800000 */
.L_x_1154:
        /* <DEDUP_REMOVED lines=9> */
[----:B--2-4-:R-:W-:-:S04]  /*f8a0*/  LOP3.LUT R12, R0, 0x1f, RZ, 0xc0, !PT ;  /* 0x0000001f000c7812 */ /* 0x014fc800078ec0ff */
[----:B------:R-:W-:Y:S01]  /*f8b0*/  ISETP.NE.AND P5, PT, R12, 0x1f, PT ;  /* 0x0000001f0c00780c */ /* 0x000fe20003fa5270 */
[----:B------:R-:W-:Y:S10]  /*f8c0*/  BRA.DIV ~URZ, `(.L_x_1192) ;  /* 0x000038427f007947 */ /* 0x000ff4000b800000 */
[----:B------:R2:W3:Y:S02]  /*f8d0*/  SHFL.IDX PT, R9, R78, RZ, 0x1f ;  /* 0x00001fff4e097589 */ /* 0x0004e400000e0000 */
.L_x_1254:
[----:B------:R-:W-:Y:S05]  /*f8e0*/  BRA.DIV ~URZ, `(.L_x_1193) ;  /* 0x000038927f007947 */ /* 0x000fea000b800000 */
[----:B------:R4:W2:Y:S02]  /*f8f0*/  SHFL.IDX PT, R8, R78, 0x1, 0x1f ;  /* 0x00201f004e087f89 */ /* 0x0008a400000e0000 */
.L_x_1255:
        /* <DEDUP_REMOVED lines=18> */
.L_x_1256:
        /* <DEDUP_REMOVED lines=16> */
.L_x_1257:
[----:B----4-:R-:W-:Y:S01]  /*fb20*/  IMAD R0, R0, c[0x0][0x538], RZ ;  /* 0x00014e0000007a24 */ /* 0x010fe200078e02ff */
[----:B------:R-:W-:Y:S04]  /*fb30*/  BSSY B1, `(.L_x_1196) ;  /* 0x00000c5000017945 */ /* 0x000fe80003800000 */
[----:B--2---:R-:W-:-:S04]  /*fb40*/  IADD3 R8, R0, R8, RZ ;  /* 0x0000000800087210 */ /* 0x004fc80007ffe0ff */
[----:B---3--:R-:W-:-:S13]  /*fb50*/  ISETP.GT.AND P6, PT, R8, R9, PT ;  /* 0x000000090800720c */ /* 0x008fda0003fc4270 */
[----:B------:R-:W-:Y:S05]  /*fb60*/  @P6 BRA `(.L_x_1197) ;  /* 0x0000024000006947 */ /* 0x000fea0003800000 */
.L_x_1201:
        /* <DEDUP_REMOVED lines=16> */
.L_x_1258:
        /* <DEDUP_REMOVED lines=16> */
.L_x_1259:
[----:B--2---:R-:W-:-:S05]  /*fd70*/  IMAD R0, R0, c[0x0][0x538], RZ ;  /* 0x00014e0000007a24 */ /* 0x004fca00078e02ff */
[----:B------:R-:W-:-:S04]  /*fd80*/  IADD3 R8, R0, R8, RZ ;  /* 0x0000000800087210 */ /* 0x000fc80007ffe0ff */
[----:B------:R-:W-:-:S13]  /*fd90*/  ISETP.GT.AND P6, PT, R8, R9, PT ;  /* 0x000000090800720c */ /* 0x000fda0003fc4270 */
[----:B-1----:R-:W-:Y:S05]  /*fda0*/  @!P6 BRA `(.L_x_1201) ;  /* 0xfffffdc00000e947 */ /* 0x002fea000383ffff */
.L_x_1197:
[----:B------:R-:W-:-:S05]  /*fdb0*/  IADD3 R8, -R0, R8, RZ ;  /* 0x0000000800087210 */ /* 0x000fca0007ffe1ff */
[----:B------:R-:W-:-:S05]  /*fdc0*/  IMAD R0, R4, c[0x0][0x538], R8 ;  /* 0x00014e0004007a24 */ /* 0x000fca00078e0208 */
[----:B------:R-:W-:Y:S01]  /*fdd0*/  ISETP.GT.AND P0, PT, R0, R9, PT ;  /* 0x000000090000720c */ /* 0x000fe20003f04270 */
[----:B------:R-:W-:-:S12]  /*fde0*/  BRA.DIV ~URZ, `(.L_x_1202) ;  /* 0x000037f27f007947 */ /* 0x000fd8000b800000 */
[----:B------:R-:W-:-:S04]  /*fdf0*/  VOTE.ANY R5, PT, !P0 ;  /* 0x0000000000057806 */ /* 0x000fc800040e0100 */
.L_x_1260:
[----:B------:R-:W2:Y:S02]  /*fe00*/  POPC R0, R5 ;  /* 0x0000000500007309 */ /* 0x000ea40000000000 */
[----:B--2---:R-:W-:Y:S01]  /*fe10*/  IADD3 R211, R0, R211, RZ ;  /* 0x000000d300d37210 */ /* 0x004fe20007ffe0ff */
[----:B------:R-:W-:Y:S05]  /*fe20*/  BRA.DIV ~URZ, `(.L_x_1203) ;  /* 0x000038027f007947 */ /* 0x000fea000b800000 */
[----:B------:R2:W3:Y:S04]  /*fe30*/  SHFL.IDX PT, R10, R6, R0, 0x1f ;  /* 0x00001f00060a7589 */ /* 0x0004e800000e0000 */
[----:B------:R2:W4:Y:S02]  /*fe40*/  SHFL.IDX PT, R7, R7, R0, 0x1f ;  /* 0x00001f0007077589 */ /* 0x00052400000e0000 */
.L_x_1261:
[----:B------:R-:W-:Y:S01]  /*fe50*/  ISETP.NE.AND P0, PT, R5, RZ, PT ;  /* 0x000000ff0500720c */ /* 0x000fe20003f05270 */
[----:B------:R-:W-:-:S12]  /*fe60*/  BSSY B0, `(.L_x_1204) ;  /* 0x0000005000007945 */ /* 0x000fd80003800000 */
[----:B------:R-:W-:Y:S05]  /*fe70*/  @!P0 BRA `(.L_x_1205) ;  /* 0x0000003000008947 */ /* 0x000fea0003800000 */
[----:B--2---:R-:W-:Y:S01]  /*fe80*/  IADD3 R0, R0, -0x1, RZ ;  /* 0xffffffff00007810 */ /* 0x004fe20007ffe0ff */
[----:B------:R-:W-:Y:S05]  /*fe90*/  BRA.DIV ~URZ, `(.L_x_1206) ;  /* 0x000038627f007947 */ /* 0x000fea000b800000 */
[----:B------:R2:W1:Y:S02]  /*fea0*/  SHFL.IDX PT, R11, R4, R0, 0x1f ;  /* 0x00001f00040b7589 */ /* 0x00046400000e0000 */
.L_x_1205:
[----:B------:R-:W-:Y:S05]  /*feb0*/  BSYNC B0 ;  /* 0x0000000000007941 */ /* 0x000fea0003800000 */
.L_x_1204:
        /* <DEDUP_REMOVED lines=66> */
.L_x_1208:
        /* <DEDUP_REMOVED lines=66> */
.L_x_1209:
[----:B------:R-:W-:Y:S05]  /*10700*/  BSYNC B0 ;  /* 0x0000000000007941 */ /* 0x000fea0003800000 */
.L_x_1207:
[----:B------:R-:W-:-:S04]  /*10710*/  LOP3.LUT R0, RZ, R0, RZ, 0x33, !PT ;  /* 0x00000000ff007212 */ /* 0x000fc800078e33ff */
[----:B------:R-:W-:Y:S01]  /*10720*/  IADD3 R209, R0, R10, RZ ;  /* 0x0000000a00d17210 */ /* 0x000fe20007ffe0ff */
[----:B------:R-:W-:Y:S05]  /*10730*/  BRA `(.L_x_1210) ;  /* 0x0000004000007947 */ /* 0x000fea0003800000 */
.L_x_1198:
[----:B------:R-:W-:Y:S01]  /*10740*/  IMAD.MOV.U32 R208, RZ, RZ, R9 ;  /* 0x000000ffffd07224 */ /* 0x000fe200078e0009 */
[----:B------:R-:W-:Y:S01]  /*10750*/  MOV R210, RZ ;  /* 0x000000ff00d27202 */ /* 0x000fe20000000f00 */
[----:B------:R-:W-:Y:S01]  /*10760*/  IMAD.MOV.U32 R209, RZ, RZ, RZ ;  /* 0x000000ffffd17224 */ /* 0x000fe200078e00ff */
[----:B------:R-:W-:Y:S02]  /*10770*/  MOV R211, c[0x0][0x53c] ;  /* 0x00014f0000d37a02 */ /* 0x000fe40000000f00 */
.L_x_1210:
[----:B------:R-:W-:Y:S05]  /*10780*/  BSYNC B1 ;  /* 0x0000000000017941 */ /* 0x000fea0003800000 */
.L_x_1196:
[----:B------:R-:W-:Y:S01]  /*10790*/  WARPSYNC 0xffffffff ;  /* 0xffffffff00007948 */ /* 0x000fe20003800000 */
[----:B------:R-:W-:Y:S01]  /*107a0*/  BAR.SYNC.DEFER_BLOCKING 0x4, 0x100 ;  /* 0x0104000000007b1d */ /* 0x000fe20000010000 */
[----:B------:R-:W-:-:S13]  /*107b0*/  ISETP.NE.AND P0, PT, R12, RZ, PT ;  /* 0x000000ff0c00720c */ /* 0x000fda0003f05270 */
[----:B------:R2:W-:Y:S04]  /*107c0*/  @!P0 STS.128 [0x18100], R208 ;  /* 0x018100d0ff008388 */ /* 0x0005e80000000c00 */
[----:B------:R-:W-:Y:S06]  /*107d0*/  BAR.ARV 0x5, 0x100 ;  /* 0x0144000000007b1d */ /* 0x000fec0000002000 */
.L_x_1191:
[----:B-1----:R-:W-:-:S13]  /*107e0*/  ISETP.GE.AND P0, PT, R211, c[0x0][0x53c], PT ;  /* 0x00014f00d3007a0c */ /* 0x002fda0003f06270 */
[----:B--23--:R-:W-:Y:S01]  /*107f0*/  @P0 CALL.REL.NOINC `(.L_x_1211) ;  /* 0x0000001000000944 */ /* 0x00cfe20003c00000 */
[----:B------:R-:W-:Y:S05]  /*10800*/  BRA `(.L_x_1212) ;  /* 0xffff122000007947 */ /* 0x000fea000383ffff */
.L_x_1211:
[----:B------:R-:W-:Y:S05]  /*10810*/  EXIT ;  /* 0x000000000000794d */ /* 0x000fea0003800000 */
.L_x_1094:
[----:B------:R-:W-:Y:S01]  /*10820*/  IMAD.MOV.U32 R0, RZ, RZ, R5 ;  /* 0x000000ffff007224 */ /* 0x000fe200078e0005 */
[----:B------:R-:W-:Y:S02]  /*10830*/  MOV R2, 0x1 ;  /* 0x0000000100027802 */ /* 0x000fe40000000f00 */
[----:B------:R-:W-:Y:S02]  /*10840*/  MOV R3, 0x10860 ;  /* 0x0001086000037802 */ /* 0x000fe40000000f00 */
[----:B--2---:R-:W-:Y:S05]  /*10850*/  CALL.REL.NOINC `($__internal_20_$__cuda_sm70_shflsync_up_p) ;  /* 0x00002fd000007944 */ /* 0x004fea0003c00000 */
[----:B------:R-:W-:Y:S01]  /*10860*/  MOV R0, R4 ;  /* 0x0000000400007202 */ /* 0x000fe20000000f00 */
[----:B------:R-:W-:Y:S05]  /*10870*/  BRA `(.L_x_1213) ;  /* 0xfffefbc000007947 */ /* 0x000fea000383ffff */
.L_x_1095:
[----:B------:R-:W-:Y:S01]  /*10880*/  IMAD.MOV.U32 R0, RZ, RZ, R5 ;  /* 0x000000ffff007224 */ /* 0x000fe200078e0005 */
[----:B------:R-:W-:Y:S02]  /*10890*/  MOV R2, 0x2 ;  /* 0x0000000200027802 */ /* 0x000fe40000000f00 */
[----:B------:R-:W-:Y:S02]  /*108a0*/  MOV R3, 0x108c0 ;  /* 0x000108c000037802 */ /* 0x000fe40000000f00 */
[----:B--2---:R-:W-:Y:S05]  /*108b0*/  CALL.REL.NOINC `($__internal_20_$__cuda_sm70_shflsync_up_p) ;  /* 0x00002f7000007944 */ /* 0x004fea0003c00000 */
[----:B------:R-:W-:Y:S01]  /*108c0*/  SEL R0, R4, RZ, P4 ;  /* 0x000000ff04007207 */ /* 0x000fe20002000000 */
[----:B------:R-:W-:Y:S01]  /*108d0*/  IMAD.MOV.U32 R2, RZ, RZ, 0x4 ;  /* 0x00000004ff027424 */ /* 0x000fe200078e00ff */
[----:B------:R-:W-:-:S03]  /*108e0*/  MOV R3, 0x10910 ;  /* 0x0001091000037802 */ /* 0x000fc60000000f00 */
[----:B------:R-:W-:Y:S02]  /*108f0*/  IMAD.IADD R0, R5, 0x1, R0 ;  /* 0x0000000105007824 */ /* 0x000fe400078e0200 */
[----:B------:R-:W-:Y:S05]  /*10900*/  CALL.REL.NOINC `($__internal_20_$__cuda_sm70_shflsync_up_p) ;  /* 0x00002f2000007944 */ /* 0x000fea0003c00000 */
        /* <DEDUP_REMOVED lines=12> */
[----:B------:R-:W-:Y:S02]  /*109d0*/  MOV R184, 0x1f ;  /* 0x0000001f00b87802 */ /* 0x000fe40000000f00 */
[----:B------:R-:W-:Y:S01]  /*109e0*/  MOV R3, 0x10a20 ;  /* 0x00010a2000037802 */ /* 0x000fe20000000f00 */
[----:B------:R-:W-:-:S04]  /*109f0*/  IMAD.IADD R4, R0, 0x1, R4 ;  /* 0x0000000100047824 */ /* 0x000fc800078e0204 */
[----:B------:R-:W-:Y:S02]  /*10a00*/  IMAD.MOV.U32 R183, RZ, RZ, R4 ;  /* 0x000000ffffb77224 */ /* 0x000fe400078e0004 */
[----:B------:R-:W-:Y:S05]  /*10a10*/  CALL.REL.NOINC `($__internal_19_$__cuda_sm70_shflsync_idx_p) ;  /* 0x00002db000007944 */ /* 0x000fea0003c00000 */
[----:B------:R-:W-:Y:S01]  /*10a20*/  MOV R0, R183 ;  /* 0x000000b700007202 */ /* 0x000fe20000000f00 */
[----:B------:R-:W-:Y:S05]  /*10a30*/  BRA `(.L_x_1214) ;  /* 0xfffefb0000007947 */ /* 0x000fea000383ffff */
.L_x_1097:
[----:B------:R-:W-:Y:S02]  /*10a40*/  SEL R0, RZ, 0x1, P0 ;  /* 0x00000001ff007807 */ /* 0x000fe40000000000 */
[----:B------:R-:W-:Y:S02]  /*10a50*/  MOV R2, 0x10a70 ;  /* 0x00010a7000027802 */ /* 0x000fe40000000f00 */
[----:B--2---:R-:W-:Y:S05]  /*10a60*/  CALL.REL.NOINC `($__internal_21_$__cuda_sm70_votesync_ballot) ;  /* 0x00002e3000007944 */ /* 0x004fea0003c00000 */
[----:B------:R-:W-:Y:S01]  /*10a70*/  MOV R6, R0 ;  /* 0x0000000000067202 */ /* 0x000fe20000000f00 */
[----:B------:R-:W-:Y:S05]  /*10a80*/  BRA `(.L_x_1215) ;  /* 0xfffefb4000007947 */ /* 0x000fea000383ffff */
.L_x_1098:
[----:B------:R-:W-:Y:S01]  /*10a90*/  IMAD.MOV.U32 R183, RZ, RZ, R9 ;  /* 0x000000ffffb77224 */ /* 0x000fe200078e0009 */
[----:B------:R-:W-:Y:S01]  /*10aa0*/  MOV R2, R0 ;  /* 0x0000000000027202 */ /* 0x000fe20000000f00 */
[----:B------:R-:W-:Y:S01]  /*10ab0*/  IMAD.MOV.U32 R184, RZ, RZ, 0x1f ;  /* 0x0000001fffb87424 */ /* 0x000fe200078e00ff */
[----:B------:R-:W-:Y:S02]  /*10ac0*/  MOV R3, 0x10ae0 ;  /* 0x00010ae000037802 */ /* 0x000fe40000000f00 */
[----:B------:R-:W-:Y:S05]  /*10ad0*/  CALL.REL.NOINC `($__internal_19_$__cuda_sm70_shflsync_idx_p) ;  /* 0x00002cf000007944 */ /* 0x000fea0003c00000 */
[----:B------:R-:W-:Y:S01]  /*10ae0*/  IMAD.MOV.U32 R209, RZ, RZ, R183 ;  /* 0x000000ffffd17224 */ /* 0x000fe200078e00b7 */
[----:B------:R-:W-:Y:S01]  /*10af0*/  MOV R183, R8 ;  /* 0x0000000800b77202 */ /* 0x000fe20000000f00 */
[----:B------:R-:W-:Y:S01]  /*10b00*/  IMAD.MOV.U32 R5, RZ, RZ, RZ ;  /* 0x000000ffff057224 */ /* 0x000fe200078e00ff */
[----:B------:R-:W-:Y:S01]  /*10b10*/  MOV R2, R0 ;  /* 0x0000000000027202 */ /* 0x000fe20000000f00 */
[----:B------:R-:W-:Y:S01]  /*10b20*/  IMAD.MOV.U32 R184, RZ, RZ, 0x1f ;  /* 0x0000001fffb87424 */ /* 0x000fe200078e00ff */
[----:B------:R-:W-:-:S02]  /*10b30*/  MOV R3, 0x10b50 ;  /* 0x00010b5000037802 */ /* 0x000fc40000000f00 */
[----:B------:R-:W-:Y:S05]  /*10b40*/  CALL.REL.NOINC `($__internal_19_$__cuda_sm70_shflsync_idx_p) ;  /* 0x00002c8000007944 */ /* 0x000fea0003c00000 */
[----:B------:R-:W-:Y:S01]  /*10b50*/  MOV R9, R183 ;  /* 0x000000b700097202 */ /* 0x000fe20000000f00 */
[----:B------:R-:W-:Y:S05]  /*10b60*/  BRA `(.L_x_1216) ;  /* 0xfffefac000007947 */ /* 0x000fea000383ffff */
.L_x_1101:
[----:B------:R-:W-:Y:S01]  /*10b70*/  IMAD.MOV.U32 R183, RZ, RZ, R4 ;  /* 0x000000ffffb77224 */ /* 0x000fe200078e0004 */
[----:B------:R-:W-:Y:S01]  /*10b80*/  MOV R2, R0 ;  /* 0x0000000000027202 */ /* 0x000fe20000000f00 */
[----:B------:R-:W-:Y:S01]  /*10b90*/  IMAD.MOV.U32 R184, RZ, RZ, 0x1f ;  /* 0x0000001fffb87424 */ /* 0x000fe200078e00ff */
[----:B------:R-:W-:-:S02]  /*10ba0*/  MOV R3, 0x10bc0 ;  /* 0x00010bc000037802 */ /* 0x000fc40000000f00 */
[----:B--23--:R-:W-:Y:S05]  /*10bb0*/  CALL.REL.NOINC `($__internal_19_$__cuda_sm70_shflsync_idx_p) ;  /* 0x00002c1000007944 */ /* 0x00cfea0003c00000 */
[----:B------:R-:W-:Y:S01]  /*10bc0*/  MOV R5, R183 ;  /* 0x000000b700057202 */ /* 0x000fe20000000f00 */
[----:B------:R-:W-:Y:S05]  /*10bd0*/  BRA `(.L_x_1100) ;  /* 0xfffefab000007947 */ /* 0x000fea000383ffff */
.L_x_1112:
[----:B------:R-:W-:Y:S01]  /*10be0*/  IMAD.MOV.U32 R183, RZ, RZ, R9 ;  /* 0x000000ffffb77224 */ /* 0x000fe200078e0009 */
[----:B------:R-:W-:Y:S01]  /*10bf0*/  MOV R2, RZ ;  /* 0x000000ff00027202 */ /* 0x000fe20000000f00 */
[----:B------:R-:W-:Y:S01]  /*10c00*/  IMAD.MOV.U32 R184, RZ, RZ, 0x181f ;  /* 0x0000181fffb87424 */ /* 0x000fe200078e00ff */
[----:B------:R-:W-:-:S02]  /*10c10*/  MOV R3, 0x10c30 ;  /* 0x00010c3000037802 */ /* 0x000fc40000000f00 */
[----:B-----5:R-:W-:Y:S05]  /*10c20*/  CALL.REL.NOINC `($__internal_19_$__cuda_sm70_shflsync_idx_p) ;  /* 0x00002ba000007944 */ /* 0x020fea0003c00000 */
[----:B------:R-:W-:Y:S01]  /*10c30*/  MOV R8, R183 ;  /* 0x000000b700087202 */ /* 0x000fe20000000f00 */
[----:B------:R-:W-:Y:S05]  /*10c40*/  BRA `(.L_x_1217) ;  /* 0xffff1a9000007947 */ /* 0x000fea000383ffff */
.L_x_1113:
[----:B------:R-:W-:Y:S01]  /*10c50*/  IMAD.MOV.U32 R183, RZ, RZ, R12 ;  /* 0x000000ffffb77224 */ /* 0x000fe200078e000c */
[----:B------:R-:W-:Y:S01]  /*10c60*/  MOV R2, RZ ;  /* 0x000000ff00027202 */ /* 0x000fe20000000f00 */
[----:B------:R-:W-:Y:S01]  /*10c70*/  IMAD.MOV.U32 R184, RZ, RZ, 0x181f ;  /* 0x0000181fffb87424 */ /* 0x000fe200078e00ff */
[----:B------:R-:W-:-:S02]  /*10c80*/  MOV R3, 0x10ca0 ;  /* 0x00010ca000037802 */ /* 0x000fc40000000f00 */
[----:B-12--5:R-:W-:Y:S05]  /*10c90*/  CALL.REL.NOINC `($__internal_19_$__cuda_sm70_shflsync_idx_p) ;  /* 0x00002b3000007944 */ /* 0x026fea0003c00000 */
[----:B------:R-:W-:Y:S01]  /*10ca0*/  MOV R0, R183 ;  /* 0x000000b700007202 */ /* 0x000fe20000000f00 */
[----:B------:R-:W-:Y:S05]  /*10cb0*/  BRA `(.L_x_1218) ;  /* 0xffff1a4000007947 */ /* 0x000fea000383ffff */
.L_x_1116:
[----:B------:R-:W-:Y:S01]  /*10cc0*/  IMAD.MOV.U32 R183, RZ, RZ, R9 ;  /* 0x000000ffffb77224 */ /* 0x000fe200078e0009 */
[----:B--2---:R-:W-:Y:S01]  /*10cd0*/  MOV R2, 0x1 ;  /* 0x0000000100027802 */ /* 0x004fe20000000f00 */
[----:B------:R-:W-:Y:S01]  /*10ce0*/  IMAD.MOV.U32 R184, RZ, RZ, 0x181f ;  /* 0x0000181fffb87424 */ /* 0x000fe200078e00ff */
[----:B------:R-:W-:-:S02]  /*10cf0*/  MOV R3, 0x10d10 ;  /* 0x00010d1000037802 */ /* 0x000fc40000000f00 */
[----:B-1-345:R-:W-:Y:S05]  /*10d00*/  CALL.REL.NOINC `($__internal_19_$__cuda_sm70_shflsync_idx_p) ;  /* 0x00002ac000007944 */ /* 0x03afea0003c00000 */
[----:B------:R-:W-:Y:S01]  /*10d10*/  IMAD.MOV.U32 R8, RZ, RZ, R183 ;  /* 0x000000ffff087224 */ /* 0x000fe200078e00b7 */
[----:B------:R-:W-:Y:S01]  /*10d20*/  MOV R2, 0x1 ;  /* 0x0000000100027802 */ /* 0x000fe20000000f00 */
[----:B------:R-:W-:Y:S01]  /*10d30*/  IMAD.MOV.U32 R183, RZ, RZ, R12 ;  /* 0x000000ffffb77224 */ /* 0x000fe200078e000c */
[----:B------:R-:W-:-:S02]  /*10d40*/  MOV R184, 0x181f ;  /* 0x0000181f00b87802 */ /* 0x000fc40000000f00 */
[----:B------:R-:W-:Y:S02]  /*10d50*/  MOV R3, 0x10d70 ;  /* 0x00010d7000037802 */ /* 0x000fe40000000f00 */
[----:B------:R-:W-:Y:S05]  /*10d60*/  CALL.REL.NOINC `($__internal_19_$__cuda_sm70_shflsync_idx_p) ;  /* 0x00002a6000007944 */ /* 0x000fea0003c00000 */
[----:B------:R-:W-:Y:S01]  /*10d70*/  MOV R0, R183 ;  /* 0x000000b700007202 */ /* 0x000fe20000000f00 */
[----:B------:R-:W-:Y:S05]  /*10d80*/  BRA `(.L_x_1219) ;  /* 0xffff1af000007947 */ /* 0x000fea000383ffff */
.L_x_1119:
[----:B------:R-:W-:Y:S01]  /*10d90*/  IMAD.MOV.U32 R183, RZ, RZ, R9 ;  /* 0x000000ffffb77224 */ /* 0x000fe200078e0009 */
[----:B-1----:R-:W-:Y:S01]  /*10da0*/  MOV R2, 0x2 ;  /* 0x0000000200027802 */ /* 0x002fe20000000f00 */
[----:B------:R-:W-:Y:S01]  /*10db0*/  IMAD.MOV.U32 R184, RZ, RZ, 0x181f ;  /* 0x0000181fffb87424 */ /* 0x000fe200078e00ff */
[----:B------:R-:W-:Y:S02]  /*10dc0*/  MOV R3, 0x10de0 ;  /* 0x00010de000037802 */ /* 0x000fe40000000f00 */
[----:B--2345:R-:W-:Y:S05]  /*10dd0*/  CALL.REL.NOINC `($__internal_19_$__cuda_sm70_shflsync_idx_p) ;  /* 0x000029f000007944 */ /* 0x03cfea0003c00000 */
[----:B------:R-:W-:Y:S01]  /*10de0*/  MOV R8, R183 ;  /* 0x000000b700087202 */ /* 0x000fe20000000f00 */
[----:B------:R-:W-:Y:S05]  /*10df0*/  BRA `(.L_x_1220) ;  /* 0xffff1be000007947 */ /* 0x000fea000383ffff */
.L_x_1120:
[----:B------:R-:W-:Y:S01]  /*10e00*/  IMAD.MOV.U32 R183, RZ, RZ, R12 ;  /* 0x000000ffffb77224 */ /* 0x000fe200078e000c */
[----:B------:R-:W-:Y:S01]  /*10e10*/  MOV R2, 0x2 ;  /* 0x0000000200027802 */ /* 0x000fe20000000f00 */
[----:B------:R-:W-:Y:S01]  /*10e20*/  IMAD.MOV.U32 R184, RZ, RZ, 0x181f ;  /* 0x0000181fffb87424 */ /* 0x000fe200078e00ff */
[----:B------:R-:W-:Y:S02]  /*10e30*/  MOV R3, 0x10e50 ;  /* 0x00010e5000037802 */ /* 0x000fe40000000f00 */
[----:B-12345:R-:W-:Y:S05]  /*10e40*/  CALL.REL.NOINC `($__internal_19_$__cuda_sm70_shflsync_idx_p) ;  /* 0x0000298000007944 */ /* 0x03efea0003c00000 */
[----:B------:R-:W-:Y:S01]  /*10e50*/  MOV R0, R183 ;  /* 0x000000b700007202 */ /* 0x000fe20000000f00 */
[----:B------:R-:W-:Y:S05]  /*10e60*/  BRA `(.L_x_1221) ;  /* 0xffff1b9000007947 */ /* 0x000fea000383ffff */
.L_x_1123:
[----:B------:R-:W-:Y:S01]  /*10e70*/  IMAD.MOV.U32 R183, RZ, RZ, R9 ;  /* 0x000000ffffb77224 */ /* 0x000fe200078e0009 */
[----:B-1----:R-:W-:Y:S01]  /*10e80*/  MOV R2, 0x3 ;  /* 0x0000000300027802 */ /* 0x002fe20000000f00 */
[----:B------:R-:W-:Y:S01]  /*10e90*/  IMAD.MOV.U32 R184, RZ, RZ, 0x181f ;  /* 0x0000181fffb87424 */ /* 0x000fe200078e00ff */
[----:B------:R-:W-:-:S02]  /*10ea0*/  MOV R3, 0x10ec0 ;  /* 0x00010ec000037802 */ /* 0x000fc40000000f00 */
[----:B--2345:R-:W-:Y:S05]  /*10eb0*/  CALL.REL.NOINC `($__internal_19_$__cuda_sm70_shflsync_idx_p) ;  /* 0x0000291000007944 */ /* 0x03cfea0003c00000 */
        /* <DEDUP_REMOVED lines=8> */
.L_x_1126:
[----:B------:R-:W-:Y:S01]  /*10f40*/  IMAD.MOV.U32 R183, RZ, RZ, R5 ;  /* 0x000000ffffb77224 */ /* 0x000fe200078e0005 */
[----:B------:R-:W-:Y:S01]  /*10f50*/  MOV R2, RZ ;  /* 0x000000ff00027202 */ /* 0x000fe20000000f00 */
[----:B------:R-:W-:Y:S01]  /*10f60*/  IMAD.MOV.U32 R184, RZ, RZ, 0x181f ;  /* 0x0000181fffb87424 */ /* 0x000fe200078e00ff */
[----:B------:R-:W-:Y:S02]  /*10f70*/  MOV R3, 0x10f90 ;  /* 0x00010f9000037802 */ /* 0x000fe40000000f00 */
[----:B------:R-:W-:Y:S05]  /*10f80*/  CALL.REL.NOINC `($__internal_19_$__cuda_sm70_shflsync_idx_p) ;  /* 0x0000284000007944 */ /* 0x000fea0003c00000 */
[----:B------:R-:W-:Y:S01]  /*10f90*/  MOV R4, R183 ;  /* 0x000000b700047202 */ /* 0x000fe20000000f00 */
[----:B------:R-:W-:Y:S05]  /*10fa0*/  BRA `(.L_x_1223) ;  /* 0xffff316000007947 */ /* 0x000fea000383ffff */
.L_x_1127:
[----:B------:R-:W-:Y:S01]  /*10fb0*/  IMAD.MOV.U32 R183, RZ, RZ, R12 ;  /* 0x000000ffffb77224 */ /* 0x000fe200078e000c */
[----:B------:R-:W-:Y:S01]  /*10fc0*/  MOV R2, RZ ;  /* 0x000000ff00027202 */ /* 0x000fe20000000f00 */
[----:B------:R-:W-:Y:S01]  /*10fd0*/  IMAD.MOV.U32 R184, RZ, RZ, 0x181f ;  /* 0x0000181fffb87424 */ /* 0x000fe200078e00ff */
[----:B------:R-:W-:Y:S02]  /*10fe0*/  MOV R3, 0x11000 ;  /* 0x0001100000037802 */ /* 0x000fe40000000f00 */
[----:B-12---:R-:W-:Y:S05]  /*10ff0*/  CALL.REL.NOINC `($__internal_19_$__cuda_sm70_shflsync_idx_p) ;  /* 0x000027d000007944 */ /* 0x006fea0003c00000 */
[C---:B------:R-:W-:Y:S01]  /*11000*/  IADD3 R8, P0, R183.reuse, R97, RZ ;  /* 0x00000061b7087210 */ /* 0x040fe20007f1e0ff */
[----:B------:R-:W-:Y:S01]  /*11010*/  IMAD.MOV.U32 R184, RZ, RZ, 0x181f ;  /* 0x0000181fffb87424 */ /* 0x000fe200078e00ff */
[----:B------:R-:W-:-:S02]  /*11020*/  IADD3 R6, P6, R183, R98, RZ ;  /* 0x00000062b7067210 */ /* 0x000fc40007fde0ff */
[----:B------:R-:W-:Y:S01]  /*11030*/  ISETP.GE.AND P5, PT, R182, c[0x0][0x1d4], PT ;  /* 0x00007500b6007a0c */ /* 0x000fe20003fa6270 */
[C---:B------:R-:W-:Y:S01]  /*11040*/  IMAD.X R9, R4.reuse, 0x1, R93, P0 ;  /* 0x0000000104097824 */ /* 0x040fe200000e065d */
[----:B------:R-:W-:Y:S01]  /*11050*/  ISETP.GE.AND P2, PT, R187, c[0x0][0x1d4], PT ;  /* 0x00007500bb007a0c */ /* 0x000fe20003f46270 */
[----:B------:R-:W-:Y:S01]  /*11060*/  IMAD.X R7, R4, 0x1, R95, P6 ;  /* 0x0000000104077824 */ /* 0x000fe200030e065f */
[----:B------:R-:W-:Y:S02]  /*11070*/  ISETP.GE.AND P0, PT, R188, c[0x0][0x1d4], PT ;  /* 0x00007500bc007a0c */ /* 0x000fe40003f06270 */
        /* <DEDUP_REMOVED lines=14> */
[----:B-1----:R-:W-:Y:S05]  /*11160*/  CALL.REL.NOINC `($__internal_19_$__cuda_sm70_shflsync_idx_p) ;  /* 0x0000266000007944 */ /* 0x002fea0003c00000 */
        /* <DEDUP_REMOVED lines=8> */
.L_x_1128:
[----:B------:R-:W-:Y:S01]  /*111f0*/  IMAD.MOV.U32 R183, RZ, RZ, R4 ;  /* 0x000000ffffb77224 */ /* 0x000fe200078e0004 */
[----:B------:R-:W-:Y:S01]  /*11200*/  MOV R2, RZ ;  /* 0x000000ff00027202 */ /* 0x000fe20000000f00 */
[----:B------:R-:W-:Y:S01]  /*11210*/  IMAD.MOV.U32 R184, RZ, RZ, 0x1c1f ;  /* 0x00001c1fffb87424 */ /* 0x000fe200078e00ff */
[----:B------:R-:W-:Y:S02]  /*11220*/  MOV R3, 0x11240 ;  /* 0x0001124000037802 */ /* 0x000fe40000000f00 */
[----:B------:R-:W-:Y:S05]  /*11230*/  CALL.REL.NOINC `($__internal_19_$__cuda_sm70_shflsync_idx_p) ;  /* 0x0000259000007944 */ /* 0x000fea0003c00000 */
[----:B------:R-:W-:Y:S01]  /*11240*/  MOV R0, R183 ;  /* 0x000000b700007202 */ /* 0x000fe20000000f00 */
[----:B------:R-:W-:Y:S05]  /*11250*/  BRA `(.L_x_1225) ;  /* 0xffff322000007947 */ /* 0x000fea000383ffff */
.L_x_1129:
[----:B------:R-:W-:Y:S01]  /*11260*/  IMAD.MOV.U32 R183, RZ, RZ, R4 ;  /* 0x000000ffffb77224 */ /* 0x000fe200078e0004 */
[----:B------:R-:W-:Y:S01]  /*11270*/  MOV R2, 0x1 ;  /* 0x0000000100027802 */ /* 0x000fe20000000f00 */
[----:B------:R-:W-:Y:S01]  /*11280*/  IMAD.MOV.U32 R184, RZ, RZ, 0x1c1f ;  /* 0x00001c1fffb87424 */ /* 0x000fe200078e00ff */
[----:B------:R-:W-:Y:S02]  /*11290*/  MOV R3, 0x112b0 ;  /* 0x000112b000037802 */ /* 0x000fe40000000f00 */
[----:B-1----:R-:W-:Y:S05]  /*112a0*/  CALL.REL.NOINC `($__internal_19_$__cuda_sm70_shflsync_idx_p) ;  /* 0x0000252000007944 */ /* 0x002fea0003c00000 */
[----:B------:R-:W-:Y:S01]  /*112b0*/  IMAD.IADD R0, R5, 0x1, R183 ;  /* 0x0000000105007824 */ /* 0x000fe200078e02b7 */
[----:B------:R-:W-:Y:S02]  /*112c0*/  FMNMX.FTZ R129, R9, R10, !PT ;  /* 0x0000000a09817209 */ /* 0x000fe40007810000 */
[----:B------:R-:W-:-:S02]  /*112d0*/  MOV R2, 0x116f0 ;  /* 0x000116f000027802 */ /* 0x000fc40000000f00 */
        /* <DEDUP_REMOVED lines=8> */
[----:B------:R-:W-:Y:S02]  /*11360*/  FSEL R8, R38, -INF , P0 ;  /* 0xff80000026087808 */ /* 0x000fe40000000000 */
[----:B------:R-:W-:Y:S02]  /*11370*/  FMNMX.FTZ R3, R6, R7, !PT ;  /* 0x0000000706037209 */ /* 0x000fe40007810000 */
[----:B------:R-:W-:Y:S02]  /*11380*/  FSEL R11, R39, -INF , P2 ;  /* 0xff800000270b7808 */ /* 0x000fe40001000000 */
[----:B------:R-:W-:-:S02]  /*11390*/  FMNMX.FTZ R129, R14, R129, !PT ;  /* 0x000000810e817209 */ /* 0x000fc40007810000 */
[----:B------:R-:W-:Y:S02]  /*113a0*/  ISETP.GT.AND P2, PT, R0, 0x10, PT ;  /* 0x000000100000780c */ /* 0x000fe40003f44270 */
[----:B------:R-:W-:Y:S02]  /*113b0*/  FMNMX.FTZ R4, R8, R3, !PT ;  /* 0x0000000308047209 */ /* 0x000fe40007810000 */
[----:B------:R-:W-:Y:S02]  /*113c0*/  FMNMX.FTZ R129, R20, R129, !PT ;  /* 0x0000008114817209 */ /* 0x000fe40007810000 */
[----:B------:R-:W-:Y:S02]  /*113d0*/  ISETP.GT.AND P0, PT, R0, 0x11, PT ;  /* 0x000000110000780c */ /* 0x000fe40003f04270 */
[----:B------:R-:W-:Y:S02]  /*113e0*/  FSEL R15, R34, -INF , P2 ;  /* 0xff800000220f7808 */ /* 0x000fe40001000000 */
[----:B------:R-:W-:-:S02]  /*113f0*/  FMNMX.FTZ R4, R11, R4, !PT ;  /* 0x000000040b047209 */ /* 0x000fc40007810000 */
[----:B------:R-:W-:Y:S02]  /*11400*/  FMNMX.FTZ R129, R21, R129, !PT ;  /* 0x0000008115817209 */ /* 0x000fe40007810000 */
[----:B------:R-:W-:Y:S02]  /*11410*/  FSEL R22, R35, -INF , P0 ;  /* 0xff80000023167808 */ /* 0x000fe40000000000 */
[C---:B------:R-:W-:Y:S02]  /*11420*/  ISETP.GT.AND P2, PT, R0.reuse, 0x18, PT ;  /* 0x000000180000780c */ /* 0x040fe40003f44270 */
[----:B------:R-:W-:Y:S02]  /*11430*/  FMNMX.FTZ R4, R15, R4, !PT ;  /* 0x000000040f047209 */ /* 0x000fe40007810000 */
[----:B------:R-:W-:Y:S02]  /*11440*/  FMNMX.FTZ R129, R23, R129, !PT ;  /* 0x0000008117817209 */ /* 0x000fe40007810000 */
[----:B------:R-:W-:-:S02]  /*11450*/  ISETP.GT.AND P0, PT, R0, 0x19, PT ;  /* 0x000000190000780c */ /* 0x000fc40003f04270 */
[----:B------:R-:W-:Y:S02]  /*11460*/  FSEL R53, R54, -INF , P2 ;  /* 0xff80000036357808 */ /* 0x000fe40001000000 */
[----:B------:R-:W-:Y:S02]  /*11470*/  FMNMX.FTZ R4, R22, R4, !PT ;  /* 0x0000000416047209 */ /* 0x000fe40007810000 */
[----:B------:R-:W-:Y:S02]  /*11480*/  FMNMX.FTZ R129, R24, R129, !PT ;  /* 0x0000008118817209 */ /* 0x000fe40007810000 */
[----:B------:R-:W-:Y:S02]  /*11490*/  FSEL R52, R55, -INF , P0 ;  /* 0xff80000037347808 */ /* 0x000fe40000000000 */
[----:B------:R-:W-:Y:S02]  /*114a0*/  ISETP.GT.AND P2, PT, R0, 0x20, PT ;  /* 0x000000200000780c */ /* 0x000fe40003f44270 */
[----:B------:R-:W-:-:S02]  /*114b0*/  FMNMX.FTZ R4, R53, R4, !PT ;  /* 0x0000000435047209 */ /* 0x000fc40007810000 */
[----:B------:R-:W-:Y:S02]  /*114c0*/  FMNMX.FTZ R129, R75, R129, !PT ;  /* 0x000000814b817209 */ /* 0x000fe40007810000 */
[----:B------:R-:W-:Y:S02]  /*114d0*/  ISETP.GT.AND P0, PT, R0, 0x21, PT ;  /* 0x000000210000780c */ /* 0x000fe40003f04270 */
[----:B------:R-:W-:Y:S02]  /*114e0*/  FSEL R70, R30, -INF , P2 ;  /* 0xff8000001e467808 */ /* 0x000fe40001000000 */
[----:B------:R-:W-:Y:S02]  /*114f0*/  FMNMX.FTZ R4, R52, R4, !PT ;  /* 0x0000000434047209 */ /* 0x000fe40007810000 */
[----:B------:R-:W-:Y:S02]  /*11500*/  FMNMX.FTZ R129, R74, R129, !PT ;  /* 0x000000814a817209 */ /* 0x000fe40007810000 */
[----:B------:R-:W-:-:S02]  /*11510*/  FSEL R68, R31, -INF , P0 ;  /* 0xff8000001f447808 */ /* 0x000fc40000000000 */
        /* <DEDUP_REMOVED lines=19> */
[----:B------:R-:W-:Y:S01]  /*11650*/  ISETP.GT.AND P0, PT, R0, 0x39, PT ;  /* 0x000000390000780c */ /* 0x000fe20003f04270 */
[----:B------:R-:W-:Y:S01]  /*11660*/  IMAD.MOV.U32 R0, RZ, RZ, 0x2 ;  /* 0x00000002ff007424 */ /* 0x000fe200078e00ff */
[----:B------:R-:W-:Y:S02]  /*11670*/  FSEL R131, R46, -INF , P2 ;  /* 0xff8000002e837808 */ /* 0x000fe40001000000 */
[----:B------:R-:W-:Y:S02]  /*11680*/  FMNMX.FTZ R4, R160, R4, !PT ;  /* 0x00000004a0047209 */ /* 0x000fe40007810000 */
[----:B------:R-:W-:Y:S02]  /*11690*/  FMNMX.FTZ R129, R76, R129, !PT ;  /* 0x000000814c817209 */ /* 0x000fe40007810000 */
[----:B------:R-:W-:-:S02]  /*116a0*/  FSEL R130, R47, -INF , P0 ;  /* 0xff8000002f827808 */ /* 0x000fc40000000000 */
[----:B------:R-:W-:Y:S01]  /*116b0*/  FMNMX.FTZ R4, R131, R4, !PT ;  /* 0x0000000483047209 */ /* 0x000fe20007810000 */
[----:B------:R-:W-:-:S03]  /*116c0*/  IMAD.MOV.U32 R128, RZ, RZ, R129 ;  /* 0x000000ffff807224 */ /* 0x000fc600078e0081 */
[----:B------:R-:W-:Y:S02]  /*116d0*/  FMNMX.FTZ R4, R130, R4, !PT ;  /* 0x0000000482047209 */ /* 0x000fe40007810000 */
[----:B------:R-:W-:Y:S05]  /*116e0*/  CALL.REL.NOINC `($__internal_18_$__cuda_sm70_shflsync_bfly_p) ;  /* 0x0000208000007944 */ /* 0x000fea0003c00000 */
[----:B------:R-:W-:Y:S01]  /*116f0*/  FMNMX.FTZ R129, R129, R0, !PT ;  /* 0x0000000081817209 */ /* 0x000fe20007810000 */
[----:B------:R-:W-:Y:S01]  /*11700*/  IMAD.MOV.U32 R0, RZ, RZ, 0x1 ;  /* 0x00000001ff007424 */ /* 0x000fe200078e00ff */
[----:B------:R-:W-:-:S03]  /*11710*/  MOV R2, 0x11740 ;  /* 0x0001174000027802 */ /* 0x000fc60000000f00 */
[----:B------:R-:W-:Y:S02]  /*11720*/  IMAD.MOV.U32 R128, RZ, RZ, R129 ;  /* 0x000000ffff807224 */ /* 0x000fe400078e0081 */
[----:B------:R-:W-:Y:S05]  /*11730*/  CALL.REL.NOINC `($__internal_18_$__cuda_sm70_shflsync_bfly_p) ;  /* 0x0000203000007944 */ /* 0x000fea0003c00000 */
[----:B------:R-:W-:Y:S01]  /*11740*/  FMNMX.FTZ R129, R129, R0, !PT ;  /* 0x0000000081817209 */ /* 0x000fe20007810000 */
[----:B------:R-:W-:Y:S01]  /*11750*/  IMAD.MOV.U32 R128, RZ, RZ, R4 ;  /* 0x000000ffff807224 */ /* 0x000fe200078e0004 */
[----:B------:R-:W-:Y:S01]  /*11760*/  MOV R2, 0x11790 ;  /* 0x0001179000027802 */ /* 0x000fe20000000f00 */
[----:B------:R-:W-:Y:S02]  /*11770*/  IMAD.MOV.U32 R0, RZ, RZ, 0x2 ;  /* 0x00000002ff007424 */ /* 0x000fe400078e00ff */
[----:B------:R-:W-:Y:S05]  /*11780*/  CALL.REL.NOINC `($__internal_18_$__cuda_sm70_shflsync_bfly_p) ;  /* 0x00001fe000007944 */ /* 0x000fea0003c00000 */
[----:B------:R-:W-:Y:S01]  /*11790*/  FMNMX.FTZ R4, R4, R0, !PT ;  /* 0x0000000004047209 */ /* 0x000fe20007810000 */
[----:B------:R-:W-:Y:S01]  /*117a0*/  IMAD.MOV.U32 R0, RZ, RZ, 0x1 ;  /* 0x00000001ff007424 */ /* 0x000fe200078e00ff */
[----:B------:R-:W-:-:S03]  /*117b0*/  MOV R2, 0x117e0 ;  /* 0x000117e000027802 */ /* 0x000fc60000000f00 */
[----:B------:R-:W-:Y:S02]  /*117c0*/  IMAD.MOV.U32 R128, RZ, RZ, R4 ;  /* 0x000000ffff807224 */ /* 0x000fe400078e0004 */
[----:B------:R-:W-:Y:S05]  /*117d0*/  CALL.REL.NOINC `($__internal_18_$__cuda_sm70_shflsync_bfly_p) ;  /* 0x00001f9000007944 */ /* 0x000fea0003c00000 */
[----:B------:R-:W-:Y:S01]  /*117e0*/  MOV R5, R0 ;  /* 0x0000000000057202 */ /* 0x000fe20000000f00 */
[----:B------:R-:W-:Y:S05]  /*117f0*/  BRA `(.L_x_1226) ;  /* 0xffff333000007947 */ /* 0x000fea000383ffff */
.L_x_1133:
[----:B------:R-:W-:Y:S01]  /*11800*/  MOV R2, RZ ;  /* 0x000000ff00027202 */ /* 0x000fe20000000f00 */
[----:B------:R-:W-:Y:S01]  /*11810*/  IMAD.MOV.U32 R183, RZ, RZ, R5 ;  /* 0x000000ffffb77224 */ /* 0x000fe200078e0005 */
[----:B------:R-:W-:Y:S01]  /*11820*/  MOV R3, 0x11850 ;  /* 0x0001185000037802 */ /* 0x000fe20000000f00 */
[----:B------:R-:W-:Y:S02]  /*11830*/  IMAD.MOV.U32 R184, RZ, RZ, 0x181f ;  /* 0x0000181fffb87424 */ /* 0x000fe400078e00ff */
[----:B-1234-:R-:W-:Y:S05]  /*11840*/  CALL.REL.NOINC `($__internal_19_$__cuda_sm70_shflsync_idx_p) ;  /* 0x00001f8000007944 */ /* 0x01efea0003c00000 */
[----:B------:R-:W-:Y:S01]  /*11850*/  MOV R4, R183 ;  /* 0x000000b700047202 */ /* 0x000fe20000000f00 */
[----:B------:R-:W-:-:S05]  /*11860*/  BRA `(.L_x_1227) ;  /* 0xffff46c000007947 */ /* 0x000fca000383ffff */
.L_x_1134:
[----:B------:R-:W-:Y:S01]  /*11870*/  MOV R2, RZ ;  /* 0x000000ff00027202 */ /* 0x000fe20000000f00 */
[----:B------:R-:W-:Y:S01]  /*11880*/  IMAD.MOV.U32 R183, RZ, RZ, R12 ;  /* 0x000000ffffb77224 */ /* 0x000fe200078e000c */
[----:B------:R-:W-:Y:S01]  /*11890*/  MOV R3, 0x118c0 ;  /* 0x000118c000037802 */ /* 0x000fe20000000f00 */
[----:B------:R-:W-:Y:S02]  /*118a0*/  IMAD.MOV.U32 R184, RZ, RZ, 0x181f ;  /* 0x0000181fffb87424 */ /* 0x000fe400078e00ff */
[----:B-1234-:R-:W-:Y:S05]  /*118b0*/  CALL.REL.NOINC `($__internal_19_$__cuda_sm70_shflsync_idx_p) ;  /* 0x00001f1000007944 */ /* 0x01efea0003c00000 */
[----:B------:R-:W-:Y:S01]  /*118c0*/  ISETP.GE.AND P6, PT, R182, c[0x0][0x1d4], PT ;  /* 0x00007500b6007a0c */ /* 0x000fe20003fc6270 */
[----:B------:R-:W-:Y:S01]  /*118d0*/  IMAD.MOV.U32 R184, RZ, RZ, 0x181f ;  /* 0x0000181fffb87424 */ /* 0x000fe200078e00ff */
[----:B------:R-:W-:Y:S02]  /*118e0*/  IADD3 R2, P0, R183, R20, RZ ;  /* 0x00000014b7027210 */ /* 0x000fe40007f1e0ff */
[----:B------:R-:W-:Y:S02]  /*118f0*/  ISETP.GE.AND P5, PT, R187, c[0x0][0x1d4], PT ;  /* 0x00007500bb007a0c */ /* 0x000fe40003fa6270 */
[C---:B------:R-:W-:Y:S01]  /*11900*/  IADD3 R6, P2, R183.reuse, R21, RZ ;  /* 0x00000015b7067210 */ /* 0x040fe20007f5e0ff */
[----:B------:R-:W-:Y:S01]  /*11910*/  IMAD.X R3, R4, 0x1, R13, P0 ;  /* 0x0000000104037824 */ /* 0x000fe200000e060d */
[----:B------:R-:W-:Y:S03]  /*11920*/  ISETP.GE.AND P0, PT, R188, c[0x0][0x1d4], PT ;  /* 0x00007500bc007a0c */ /* 0x000fe60003f06270 */
[C---:B------:R-:W-:Y:S02]  /*11930*/  IMAD.X R7, R4.reuse, 0x1, R14, P2 ;  /* 0x0000000104077824 */ /* 0x040fe400010e060e */
        /* <DEDUP_REMOVED lines=14> */
[----:B------:R-:W-:Y:S05]  /*11a20*/  CALL.REL.NOINC `($__internal_19_$__cuda_sm70_shflsync_idx_p) ;  /* 0x00001da000007944 */ /* 0x000fea0003c00000 */
[----:B------:R-:W-:Y:S01]  /*11a30*/  MOV R2, 0x1 ;  /* 0x0000000100027802 */ /* 0x000fe20000000f00 */
[----:B------:R-:W-:Y:S01]  /*11a40*/  IMAD.MOV.U32 R4, RZ, RZ, R183 ;  /* 0x000000ffff047224 */ /* 0x000fe200078e00b7 */
[----:B------:R-:W-:Y:S01]  /*11a50*/  MOV R184, 0x181f ;  /* 0x0000181f00b87802 */ /* 0x000fe20000000f00 */
[----:B------:R-:W-:Y:S01]  /*11a60*/  IMAD.MOV.U32 R183, RZ, RZ, R12 ;  /* 0x000000ffffb77224 */ /* 0x000fe200078e000c */
[----:B------:R-:W-:Y:S02]  /*11a70*/  MOV R3, 0x11a90 ;  /* 0x00011a9000037802 */ /* 0x000fe40000000f00 */
[----:B------:R-:W-:Y:S05]  /*11a80*/  CALL.REL.NOINC `($__internal_19_$__cuda_sm70_shflsync_idx_p) ;  /* 0x00001d4000007944 */ /* 0x000fea0003c00000 */
[----:B------:R-:W-:Y:S01]  /*11a90*/  MOV R0, R183 ;  /* 0x000000b700007202 */ /* 0x000fe20000000f00 */
[----:B------:R-:W-:-:S05]  /*11aa0*/  BRA `(.L_x_1228) ;  /* 0xffff45d000007947 */ /* 0x000fca000383ffff */
.L_x_1137:
[----:B------:R-:W-:Y:S01]  /*11ab0*/  MOV R2, RZ ;  /* 0x000000ff00027202 */ /* 0x000fe20000000f00 */
[----:B------:R-:W-:Y:S01]  /*11ac0*/  IMAD.MOV.U32 R183, RZ, RZ, R129 ;  /* 0x000000ffffb77224 */ /* 0x000fe200078e0081 */
[----:B------:R-:W-:Y:S01]  /*11ad0*/  MOV R3, 0x11b00 ;  /* 0x00011b0000037802 */ /* 0x000fe20000000f00 */
[----:B------:R-:W-:Y:S02]  /*11ae0*/  IMAD.MOV.U32 R184, RZ, RZ, 0x181f ;  /* 0x0000181fffb87424 */ /* 0x000fe400078e00ff */
[----:B------:R-:W-:Y:S05]  /*11af0*/  CALL.REL.NOINC `($__internal_19_$__cuda_sm70_shflsync_idx_p) ;  /* 0x00001cd000007944 */ /* 0x000fea0003c00000 */
[----:B------:R-:W-:Y:S01]  /*11b00*/  MOV R128, R183 ;  /* 0x000000b700807202 */ /* 0x000fe20000000f00 */
[----:B------:R-:W-:-:S05]  /*11b10*/  BRA `(.L_x_1229) ;  /* 0xffff52b000007947 */ /* 0x000fca000383ffff */
.L_x_1138:
[----:B------:R-:W-:Y:S01]  /*11b20*/  MOV R2, RZ ;  /* 0x000000ff00027202 */ /* 0x000fe20000000f00 */
[----:B------:R-:W-:Y:S01]  /*11b30*/  IMAD.MOV.U32 R183, RZ, RZ, R138 ;  /* 0x000000ffffb77224 */ /* 0x000fe200078e008a */
[----:B------:R-:W-:Y:S01]  /*11b40*/  MOV R3, 0x11b70 ;  /* 0x00011b7000037802 */ /* 0x000fe20000000f00 */
[----:B------:R-:W-:Y:S02]  /*11b50*/  IMAD.MOV.U32 R184, RZ, RZ, 0x181f ;  /* 0x0000181fffb87424 */ /* 0x000fe400078e00ff */
[----:B-12---:R-:W-:Y:S05]  /*11b60*/  CALL.REL.NOINC `($__internal_19_$__cuda_sm70_shflsync_idx_p) ;  /* 0x00001c6000007944 */ /* 0x006fea0003c00000 */
        /* <DEDUP_REMOVED lines=31> */
.L_x_1139:
[----:B-1----:R-:W-:Y:S01]  /*11d60*/  MOV R2, RZ ;  /* 0x000000ff00027202 */ /* 0x002fe20000000f00 */
[----:B------:R-:W-:Y:S01]  /*11d70*/  IMAD.MOV.U32 R183, RZ, RZ, R128 ;  /* 0x000000ffffb77224 */ /* 0x000fe200078e0080 */
[----:B------:R-:W-:Y:S01]  /*11d80*/  MOV R3, 0x11db0 ;  /* 0x00011db000037802 */ /* 0x000fe20000000f00 */
[----:B------:R-:W-:Y:S02]  /*11d90*/  IMAD.MOV.U32 R184, RZ, RZ, 0x1c1f ;  /* 0x00001c1fffb87424 */ /* 0x000fe400078e00ff */
[----:B------:R-:W-:Y:S05]  /*11da0*/  CALL.REL.NOINC `($__internal_19_$__cuda_sm70_shflsync_idx_p) ;  /* 0x00001a2000007944 */ /* 0x000fea0003c00000 */
[----:B------:R-:W-:Y:S01]  /*11db0*/  MOV R0, R183 ;  /* 0x000000b700007202 */ /* 0x000fe20000000f00 */
[----:B------:R-:W-:-:S05]  /*11dc0*/  BRA `(.L_x_1231) ;  /* 0xffff535000007947 */ /* 0x000fca000383ffff */
.L_x_1140:
[----:B------:R-:W-:Y:S01]  /*11dd0*/  MOV R2, 0x1 ;  /* 0x0000000100027802 */ /* 0x000fe20000000f00 */
[----:B------:R-:W-:Y:S01]  /*11de0*/  IMAD.MOV.U32 R183, RZ, RZ, R128 ;  /* 0x000000ffffb77224 */ /* 0x000fe200078e0080 */
[----:B------:R-:W-:Y:S01]  /*11df0*/  MOV R3, 0x11e20 ;  /* 0x00011e2000037802 */ /* 0x000fe20000000f00 */
[----:B------:R-:W-:Y:S02]  /*11e00*/  IMAD.MOV.U32 R184, RZ, RZ, 0x1c1f ;  /* 0x00001c1fffb87424 */ /* 0x000fe400078e00ff */
[----:B--2---:R-:W-:Y:S05]  /*11e10*/  CALL.REL.NOINC `($__internal_19_$__cuda_sm70_shflsync_idx_p) ;  /* 0x000019b000007944 */ /* 0x004fea0003c00000 */
[----:B------:R-:W-:Y:S01]  /*11e20*/  FMNMX.FTZ R0, R141, R130, !PT ;  /* 0x000000828d007209 */ /* 0x000fe20007810000 */
[----:B------:R-:W-:Y:S03]  /*11e30*/  IMAD.IADD R129, R129, 0x1, R183 ;  /* 0x0000000181817824 */ /* 0x000fe600078e02b7 */
[----:B------:R-:W-:Y:S02]  /*11e40*/  FMNMX.FTZ R0, R148, R0, !PT ;  /* 0x0000000094007209 */ /* 0x000fe40007810000 */
[C---:B------:R-:W-:Y:S02]  /*11e50*/  ISETP.GT.AND P6, PT, R129.reuse, RZ, PT ;  /* 0x000000ff8100720c */ /* 0x040fe40003fc4270 */
[C---:B------:R-:W-:Y:S02]  /*11e60*/  ISETP.GT.AND P5, PT, R129.reuse, 0x1, PT ;  /* 0x000000018100780c */ /* 0x040fe40003fa4270 */
[----:B------:R-:W-:Y:S02]  /*11e70*/  FSEL R17, R6, -INF , P6 ;  /* 0xff80000006117808 */ /* 0x000fe40003000000 */
[----:B------:R-:W-:Y:S02]  /*11e80*/  ISETP.GT.AND P2, PT, R129, 0x8, PT ;  /* 0x000000088100780c */ /* 0x000fe40003f44270 */
[----:B------:R-:W-:Y:S02]  /*11e90*/  FSEL R24, R7, -INF , P5 ;  /* 0xff80000007187808 */ /* 0x000fe40002800000 */
[----:B------:R-:W-:Y:S02]  /*11ea0*/  FMNMX.FTZ R2, R17, R131, !PT ;  /* 0x0000008311027209 */ /* 0x000fe40007810000 */
[----:B------:R-:W-:Y:S02]  /*11eb0*/  ISETP.GT.AND P0, PT, R129, 0x9, PT ;  /* 0x000000098100780c */ /* 0x000fe40003f04270 */
[----:B------:R-:W-:Y:S02]  /*11ec0*/  FSEL R21, R10, -INF , P2 ;  /* 0xff8000000a157808 */ /* 0x000fe40001000000 */
[----:B------:R-:W-:Y:S02]  /*11ed0*/  FMNMX.FTZ R2, R24, R2, !PT ;  /* 0x0000000218027209 */ /* 0x000fe40007810000 */
[----:B------:R-:W-:Y:S02]  /*11ee0*/  FSEL R20, R11, -INF , P0 ;  /* 0xff8000000b147808 */ /* 0x000fe40000000000 */
[----:B------:R-:W-:Y:S02]  /*11ef0*/  ISETP.GT.AND P6, PT, R129, 0x10, PT ;  /* 0x000000108100780c */ /* 0x000fe40003fc4270 */
[----:B------:R-:W-:Y:S02]  /*11f00*/  FMNMX.FTZ R0, R147, R0, !PT ;  /* 0x0000000093007209 */ /* 0x000fe40007810000 */
[----:B------:R-:W-:Y:S02]  /*11f10*/  FMNMX.FTZ R2, R21, R2, !PT ;  /* 0x0000000215027209 */ /* 0x000fe40007810000 */
[C---:B------:R-:W-:Y:S02]  /*11f20*/  ISETP.GT.AND P5, PT, R129.reuse, 0x11, PT ;  /* 0x000000118100780c */ /* 0x040fe40003fa4270 */
[----:B------:R-:W-:Y:S02]  /*11f30*/  FSEL R16, R14, -INF , P6 ;  /* 0xff8000000e107808 */ /* 0x000fe40003000000 */
[----:B------:R-:W-:Y:S02]  /*11f40*/  FMNMX.FTZ R0, R146, R0, !PT ;  /* 0x0000000092007209 */ /* 0x000fe40007810000 */
[----:B------:R-:W-:Y:S02]  /*11f50*/  FMNMX.FTZ R2, R20, R2, !PT ;  /* 0x0000000214027209 */ /* 0x000fe40007810000 */
[----:B------:R-:W-:Y:S02]  /*11f60*/  ISETP.GT.AND P2, PT, R129, 0x18, PT ;  /* 0x000000188100780c */ /* 0x000fe40003f44270 */
[----:B------:R-:W-:Y:S02]  /*11f70*/  FSEL R15, R15, -INF , P5 ;  /* 0xff8000000f0f7808 */ /* 0x000fe40002800000 */
        /* <DEDUP_REMOVED lines=27> */
[----:B------:R-:W-:Y:S02]  /*12130*/  FMNMX.FTZ R0, R137, R0, !PT ;  /* 0x0000000089007209 */ /* 0x000fe40007810000 */
[----:B------:R-:W-:Y:S02]  /*12140*/  FSEL R8, R30, -INF , P6 ;  /* 0xff8000001e087808 */ /* 0x000fe40003000000 */
[----:B------:R-:W-:Y:S02]  /*12150*/  FMNMX.FTZ R4, R9, R2, !PT ;  /* 0x0000000209047209 */ /* 0x000fe40007810000 */
[----:B------:R-:W-:Y:S02]  /*12160*/  ISETP.GT.AND P2, PT, R129, 0x38, PT ;  /* 0x000000388100780c */ /* 0x000fe40003f44270 */
[----:B------:R-:W-:Y:S01]  /*12170*/  FMNMX.FTZ R128, R136, R0, !PT ;  /* 0x0000000088807209 */ /* 0x000fe20007810000 */
[----:B------:R-:W-:Y:S01]  /*12180*/  IMAD.MOV.U32 R0, RZ, RZ, 0x2 ;  /* 0x00000002ff007424 */ /* 0x000fe200078e00ff */
[----:B------:R-:W-:Y:S02]  /*12190*/  FSEL R7, R31, -INF , P5 ;  /* 0xff8000001f077808 */ /* 0x000fe40002800000 */
[----:B------:R-:W-:Y:S02]  /*121a0*/  FMNMX.FTZ R4, R8, R4, !PT ;  /* 0x0000000408047209 */ /* 0x000fe40007810000 */
[----:B------:R-:W-:Y:S02]  /*121b0*/  ISETP.GT.AND P0, PT, R129, 0x39, PT ;  /* 0x000000398100780c */ /* 0x000fe40003f04270 */
        /* <DEDUP_REMOVED lines=9> */
[----:B------:R-:W-:Y:S05]  /*12250*/  CALL.REL.NOINC `($__internal_18_$__cuda_sm70_shflsync_bfly_p) ;  /* 0x0000151000007944 */ /* 0x000fea0003c00000 */
[----:B------:R-:W-:Y:S01]  /*12260*/  FMNMX.FTZ R128, R128, R0, !PT ;  /* 0x0000000080807209 */ /* 0x000fe20007810000 */
[----:B------:R-:W-:Y:S01]  /*12270*/  IMAD.MOV.U32 R0, RZ, RZ, 0x1 ;  /* 0x00000001ff007424 */ /* 0x000fe200078e00ff */
[----:B------:R-:W-:Y:S02]  /*12280*/  MOV R2, 0x122a0 ;  /* 0x000122a000027802 */ /* 0x000fe40000000f00 */
        /* <DEDUP_REMOVED lines=8> */
[----:B------:R-:W-:Y:S03]  /*12310*/  MOV R2, 0x12340 ;  /* 0x0001234000027802 */ /* 0x000fe60000000f00 */
[----:B------:R-:W-:Y:S02]  /*12320*/  IMAD.MOV.U32 R128, RZ, RZ, R4 ;  /* 0x000000ffff807224 */ /* 0x000fe400078e0004 */
[----:B------:R-:W-:Y:S05]  /*12330*/  CALL.REL.NOINC `($__internal_18_$__cuda_sm70_shflsync_bfly_p) ;  /* 0x0000143000007944 */ /* 0x000fea0003c00000 */
[----:B------:R-:W-:-:S05]  /*12340*/  BRA `(.L_x_1232) ;  /* 0xffff548000007947 */ /* 0x000fca000383ffff */
.L_x_1143:
[----:B------:R-:W-:Y:S01]  /*12350*/  MOV R2, RZ ;  /* 0x000000ff00027202 */ /* 0x000fe20000000f00 */
[----:B------:R-:W-:Y:S01]  /*12360*/  IMAD.MOV.U32 R183, RZ, RZ, R7 ;  /* 0x000000ffffb77224 */ /* 0x000fe200078e0007 */
[----:B------:R-:W-:Y:S01]  /*12370*/  MOV R3, 0x123a0 ;  /* 0x000123a000037802 */ /* 0x000fe20000000f00 */
[----:B------:R-:W-:Y:S02]  /*12380*/  IMAD.MOV.U32 R184, RZ, RZ, 0x181f ;  /* 0x0000181fffb87424 */ /* 0x000fe400078e00ff */
[----:B-1234-:R-:W-:Y:S05]  /*12390*/  CALL.REL.NOINC `($__internal_19_$__cuda_sm70_shflsync_idx_p) ;  /* 0x0000143000007944 */ /* 0x01efea0003c00000 */
[----:B------:R-:W-:Y:S01]  /*123a0*/  MOV R2, R183 ;  /* 0x000000b700027202 */ /* 0x000fe20000000f00 */
[----:B------:R-:W-:-:S05]  /*123b0*/  BRA `(.L_x_1233) ;  /* 0xffff6e8000007947 */ /* 0x000fca000383ffff */
.L_x_1146:
[----:B------:R-:W-:Y:S01]  /*123c0*/  MOV R2, RZ ;  /* 0x000000ff00027202 */ /* 0x000fe20000000f00 */
[----:B------:R-:W-:Y:S01]  /*123d0*/  IMAD.MOV.U32 R183, RZ, RZ, R129 ;  /* 0x000000ffffb77224 */ /* 0x000fe200078e0081 */
[----:B------:R-:W-:Y:S01]  /*123e0*/  MOV R3, 0x12410 ;  /* 0x0001241000037802 */ /* 0x000fe20000000f00 */
[----:B------:R-:W-:Y:S02]  /*123f0*/  IMAD.MOV.U32 R184, RZ, RZ, 0x181f ;  /* 0x0000181fffb87424 */ /* 0x000fe400078e00ff */
[----:B------:R-:W-:Y:S05]  /*12400*/  CALL.REL.NOINC `($__internal_19_$__cuda_sm70_shflsync_idx_p) ;  /* 0x000013c000007944 */ /* 0x000fea0003c00000 */
[----:B------:R-:W-:Y:S01]  /*12410*/  MOV R128, R183 ;  /* 0x000000b700807202 */ /* 0x000fe20000000f00 */
[----:B------:R-:W-:-:S05]  /*12420*/  BRA `(.L_x_1234) ;  /* 0xffff7c3000007947 */ /* 0x000fca000383ffff */
.L_x_1147:
[----:B------:R-:W-:Y:S01]  /*12430*/  MOV R2, RZ ;  /* 0x000000ff00027202 */ /* 0x000fe20000000f00 */
[----:B------:R-:W-:Y:S01]  /*12440*/  IMAD.MOV.U32 R183, RZ, RZ, R138 ;  /* 0x000000ffffb77224 */ /* 0x000fe200078e008a */
[----:B------:R-:W-:Y:S01]  /*12450*/  MOV R3, 0x12480 ;  /* 0x0001248000037802 */ /* 0x000fe20000000f00 */
[----:B------:R-:W-:Y:S02]  /*12460*/  IMAD.MOV.U32 R184, RZ, RZ, 0x181f ;  /* 0x0000181fffb87424 */ /* 0x000fe400078e00ff */
[----:B-12---:R-:W-:Y:S05]  /*12470*/  CALL.REL.NOINC `($__internal_19_$__cuda_sm70_shflsync_idx_p) ;  /* 0x0000135000007944 */ /* 0x006fea0003c00000 */
        /* <DEDUP_REMOVED lines=13> */
[----:B-1----:R-:W-:Y:S01]  /*12550*/  IADD3 R2, P0, R183, R144, RZ ;  /* 0x00000090b7027210 */ /* 0x002fe20007f1e0ff */
[----:B------:R-:W-:Y:S04]  /*12560*/  IMAD.MOV.U32 R183, RZ, RZ, R129 ;  /* 0x000000ffffb77224 */ /* 0x000fe800078e0081 */
[----:B------:R-:W-:Y:S05]  /*12570*/  IMAD.X R3, R128, 0x1, R141, P0 ;  /* 0x0000000180037824 */ /* 0x000fea00000e068d */
[----:B------:R1:W-:Y:S02]  /*12580*/  LDGSTS.E.BYPASS.LTC128B.128 [R179+0xa100], [R2.64], !P2 ;  /* 0x0a10000002b37fae */ /* 0x0003e4000d101d46 */
[----:B-1----:R-:W-:Y:S01]  /*12590*/  MOV R3, 0x125c0 ;  /* 0x000125c000037802 */ /* 0x002fe20000000f00 */
[----:B------:R-:W-:Y:S02]  /*125a0*/  IMAD.MOV.U32 R2, RZ, RZ, 0x1 ;  /* 0x00000001ff027424 */ /* 0x000fe400078e00ff */
[----:B--2---:R-:W-:Y:S05]  /*125b0*/  CALL.REL.NOINC `($__internal_19_$__cuda_sm70_shflsync_idx_p) ;  /* 0x0000121000007944 */ /* 0x004fea0003c00000 */
        /* <DEDUP_REMOVED lines=8> */
.L_x_1148:
[----:B------:R-:W-:Y:S02]  /*12640*/  MOV R0, 0x2 ;  /* 0x0000000200007802 */ /* 0x000fe40000000f00 */
[----:B------:R-:W-:Y:S02]  /*12650*/  MOV R2, 0x12670 ;  /* 0x0001267000027802 */ /* 0x000fe40000000f00 */
[----:B-1----:R-:W-:Y:S05]  /*12660*/  CALL.REL.NOINC `($__internal_18_$__cuda_sm70_shflsync_bfly_p) ;  /* 0x0000110000007944 */ /* 0x002fea0003c00000 */
        /* <DEDUP_REMOVED lines=11> */
[----:B------:R-:W-:Y:S02]  /*12720*/  MOV R2, 0x12740 ;  /* 0x0001274000027802 */ /* 0x000fe40000000f00 */
[----:B------:R-:W-:Y:S05]  /*12730*/  CALL.REL.NOINC `($__internal_18_$__cuda_sm70_shflsync_bfly_p) ;  /* 0x0000103000007944 */ /* 0x000fea0003c00000 */
[----:B------:R-:W-:-:S05]  /*12740*/  BRA `(.L_x_1236) ;  /* 0xffff7dc000007947 */ /* 0x000fca000383ffff */
.L_x_1150:
[----:B------:R-:W-:Y:S01]  /*12750*/  IMAD.MOV.U32 R128, RZ, RZ, R185 ;  /* 0x000000ffff807224 */ /* 0x000fe200078e00b9 */
[----:B------:R-:W-:-:S02]  /*12760*/  MOV R0, 0x2 ;  /* 0x0000000200007802 */ /* 0x000fc40000000f00 */
[----:B------:R-:W-:Y:S02]  /*12770*/  MOV R2, 0x12790 ;  /* 0x0001279000027802 */ /* 0x000fe40000000f00 */
[----:B------:R-:W-:Y:S05]  /*12780*/  CALL.REL.NOINC `($__internal_18_$__cuda_sm70_shflsync_bfly_p) ;  /* 0x00000fe000007944 */ /* 0x000fea0003c00000 */
[----:B------:R-:W-:Y:S05]  /*12790*/  BRA `(.L_x_1237) ;  /* 0xffff94b000007947 */ /* 0x000fea000383ffff */
.L_x_1151:
[----:B------:R-:W-:Y:S01]  /*127a0*/  IMAD.MOV.U32 R128, RZ, RZ, R4 ;  /* 0x000000ffff807224 */ /* 0x000fe200078e0004 */
[----:B------:R-:W-:Y:S02]  /*127b0*/  MOV R0, 0x1 ;  /* 0x0000000100007802 */ /* 0x000fe40000000f00 */
[----:B------:R-:W-:Y:S02]  /*127c0*/  MOV R2, 0x127e0 ;  /* 0x000127e000027802 */ /* 0x000fe40000000f00 */
[----:B-1----:R-:W-:Y:S05]  /*127d0*/  CALL.REL.NOINC `($__internal_18_$__cuda_sm70_shflsync_bfly_p) ;  /* 0x00000f9000007944 */ /* 0x002fea0003c00000 */
[----:B------:R-:W-:Y:S01]  /*127e0*/  FADD.FTZ R4, R4, R0 ;  /* 0x0000000004047221 */ /* 0x000fe20000010000 */
[----:B------:R-:W-:Y:S02]  /*127f0*/  MOV R128, R186 ;  /* 0x000000ba00807202 */ /* 0x000fe40000000f00 */
[----:B------:R-:W-:Y:S02]  /*12800*/  MOV R0, 0x2 ;  /* 0x0000000200007802 */ /* 0x000fe40000000f00 */
[----:B------:R-:W-:Y:S02]  /*12810*/  MOV R2, 0x12830 ;  /* 0x0001283000027802 */ /* 0x000fe40000000f00 */
[----:B------:R-:W-:Y:S05]  /*12820*/  CALL.REL.NOINC `($__internal_18_$__cuda_sm70_shflsync_bfly_p) ;  /* 0x00000f4000007944 */ /* 0x000fea0003c00000 */
[----:B------:R-:W-:Y:S01]  /*12830*/  FADD.FTZ R5, R186, R0 ;  /* 0x00000000ba057221 */ /* 0x000fe20000010000 */
[----:B------:R-:W-:Y:S02]  /*12840*/  MOV R0, 0x1 ;  /* 0x0000000100007802 */ /* 0x000fe40000000f00 */
[----:B------:R-:W-:-:S02]  /*12850*/  MOV R2, 0x12880 ;  /* 0x0001288000027802 */ /* 0x000fc40000000f00 */
[----:B------:R-:W-:Y:S02]  /*12860*/  MOV R128, R5 ;  /* 0x0000000500807202 */ /* 0x000fe40000000f00 */
[----:B------:R-:W-:Y:S05]  /*12870*/  CALL.REL.NOINC `($__internal_18_$__cuda_sm70_shflsync_bfly_p) ;  /* 0x00000ef000007944 */ /* 0x000fea0003c00000 */
[----:B------:R-:W-:Y:S01]  /*12880*/  MOV R3, R0 ;  /* 0x0000000000037202 */ /* 0x000fe20000000f00 */
[----:B------:R-:W-:Y:S05]  /*12890*/  BRA `(.L_x_1238) ;  /* 0xffff942000007947 */ /* 0x000fea000383ffff */
.L_x_1158:
[----:B--234-:R-:W-:Y:S01]  /*128a0*/  IMAD.MOV.U32 R183, RZ, RZ, R9 ;  /* 0x000000ffffb77224 */ /* 0x01cfe200078e0009 */
[----:B------:R-:W-:Y:S01]  /*128b0*/  MOV R2, RZ ;  /* 0x000000ff00027202 */ /* 0x000fe20000000f00 */
[----:B------:R-:W-:Y:S01]  /*128c0*/  IMAD.MOV.U32 R184, RZ, RZ, 0x181f ;  /* 0x0000181fffb87424 */ /* 0x000fe200078e00ff */
[----:B------:R-:W-:Y:S02]  /*128d0*/  MOV R3, 0x128f0 ;  /* 0x000128f000037802 */ /* 0x000fe40000000f00 */
[----:B-1----:R-:W-:Y:S05]  /*128e0*/  CALL.REL.NOINC `($__internal_19_$__cuda_sm70_shflsync_idx_p) ;  /* 0x00000ee000007944 */ /* 0x002fea0003c00000 */
[----:B------:R-:W-:Y:S01]  /*128f0*/  MOV R8, R183 ;  /* 0x000000b700087202 */ /* 0x000fe20000000f00 */
[----:B------:R-:W-:Y:S05]  /*12900*/  BRA `(.L_x_1239) ;  /* 0xffffab0000007947 */ /* 0x000fea000383ffff */
.L_x_1159:
[----:B------:R-:W-:Y:S01]  /*12910*/  IMAD.MOV.U32 R183, RZ, RZ, R11 ;  /* 0x000000ffffb77224 */ /* 0x000fe200078e000b */
[----:B------:R-:W-:Y:S01]  /*12920*/  MOV R2, RZ ;  /* 0x000000ff00027202 */ /* 0x000fe20000000f00 */
[----:B------:R-:W-:Y:S01]  /*12930*/  IMAD.MOV.U32 R184, RZ, RZ, 0x181f ;  /* 0x0000181fffb87424 */ /* 0x000fe200078e00ff */
[----:B------:R-:W-:Y:S02]  /*12940*/  MOV R3, 0x12960 ;  /* 0x0001296000037802 */ /* 0x000fe40000000f00 */
[----:B-123--:R-:W-:Y:S05]  /*12950*/  CALL.REL.NOINC `($__internal_19_$__cuda_sm70_shflsync_idx_p) ;  /* 0x00000e7000007944 */ /* 0x00efea0003c00000 */
[----:B------:R-:W-:Y:S01]  /*12960*/  MOV R0, R183 ;  /* 0x000000b700007202 */ /* 0x000fe20000000f00 */
[----:B------:R-:W-:Y:S05]  /*12970*/  BRA `(.L_x_1240) ;  /* 0xffffaab000007947 */ /* 0x000fea000383ffff */
.L_x_1162:
[----:B------:R-:W-:Y:S01]  /*12980*/  IMAD.MOV.U32 R183, RZ, RZ, R9 ;  /* 0x000000ffffb77224 */ /* 0x000fe200078e0009 */
[----:B--2---:R-:W-:Y:S01]  /*12990*/  MOV R2, 0x1 ;  /* 0x0000000100027802 */ /* 0x004fe20000000f00 */
[----:B------:R-:W-:Y:S01]  /*129a0*/  IMAD.MOV.U32 R184, RZ, RZ, 0x181f ;  /* 0x0000181fffb87424 */ /* 0x000fe200078e00ff */
[----:B------:R-:W-:-:S02]  /*129b0*/  MOV R3, 0x129d0 ;  /* 0x000129d000037802 */ /* 0x000fc40000000f00 */
[----:B-1-34-:R-:W-:Y:S05]  /*129c0*/  CALL.REL.NOINC `($__internal_19_$__cuda_sm70_shflsync_idx_p) ;  /* 0x00000e0000007944 */ /* 0x01afea0003c00000 */
        /* <DEDUP_REMOVED lines=8> */
.L_x_1165:
[----:B------:R-:W-:Y:S01]  /*12a50*/  IMAD.MOV.U32 R183, RZ, RZ, R9 ;  /* 0x000000ffffb77224 */ /* 0x000fe200078e0009 */
[----:B--2---:R-:W-:Y:S01]  /*12a60*/  MOV R2, 0x2 ;  /* 0x0000000200027802 */ /* 0x004fe20000000f00 */
[----:B------:R-:W-:Y:S01]  /*12a70*/  IMAD.MOV.U32 R184, RZ, RZ, 0x181f ;  /* 0x0000181fffb87424 */ /* 0x000fe200078e00ff */
[----:B------:R-:W-:Y:S02]  /*12a80*/  MOV R3, 0x12aa0 ;  /* 0x00012aa000037802 */ /* 0x000fe40000000f00 */
[----:B-1-34-:R-:W-:Y:S05]  /*12a90*/  CALL.REL.NOINC `($__internal_19_$__cuda_sm70_shflsync_idx_p) ;  /* 0x00000d3000007944 */ /* 0x01afea0003c00000 */
[----:B------:R-:W-:Y:S01]  /*12aa0*/  MOV R8, R183 ;  /* 0x000000b700087202 */ /* 0x000fe20000000f00 */
[----:B------:R-:W-:Y:S05]  /*12ab0*/  BRA `(.L_x_1242) ;  /* 0xffffac4000007947 */ /* 0x000fea000383ffff */
.L_x_1166:
[----:B------:R-:W-:Y:S01]  /*12ac0*/  IMAD.MOV.U32 R183, RZ, RZ, R11 ;  /* 0x000000ffffb77224 */ /* 0x000fe200078e000b */
[----:B--2---:R-:W-:Y:S01]  /*12ad0*/  MOV R2, 0x2 ;  /* 0x0000000200027802 */ /* 0x004fe20000000f00 */
[----:B------:R-:W-:Y:S01]  /*12ae0*/  IMAD.MOV.U32 R184, RZ, RZ, 0x181f ;  /* 0x0000181fffb87424 */ /* 0x000fe200078e00ff */
[----:B------:R-:W-:Y:S02]  /*12af0*/  MOV R3, 0x12b10 ;  /* 0x00012b1000037802 */ /* 0x000fe40000000f00 */
[----:B-1-34-:R-:W-:Y:S05]  /*12b00*/  CALL.REL.NOINC `($__internal_19_$__cuda_sm70_shflsync_idx_p) ;  /* 0x00000cc000007944 */ /* 0x01afea0003c00000 */
[----:B------:R-:W-:Y:S01]  /*12b10*/  MOV R0, R183 ;  /* 0x000000b700007202 */ /* 0x000fe20000000f00 */
[----:B------:R-:W-:Y:S05]  /*12b20*/  BRA `(.L_x_1243) ;  /* 0xffffabf000007947 */ /* 0x000fea000383ffff */
.L_x_1169:
[----:B------:R-:W-:Y:S01]  /*12b30*/  IMAD.MOV.U32 R183, RZ, RZ, R9 ;  /* 0x000000ffffb77224 */ /* 0x000fe200078e0009 */
[----:B---3--:R-:W-:Y:S01]  /*12b40*/  MOV R2, 0x3 ;  /* 0x0000000300027802 */ /* 0x008fe20000000f00 */
        /* <DEDUP_REMOVED lines=11> */
.L_x_1171:
[----:B------:R-:W-:Y:S01]  /*12c00*/  IMAD.MOV.U32 R183, RZ, RZ, R5 ;  /* 0x000000ffffb77224 */ /* 0x000fe200078e0005 */
[----:B------:R-:W-:Y:S01]  /*12c10*/  MOV R2, RZ ;  /* 0x000000ff00027202 */ /* 0x000fe20000000f00 */
[----:B------:R-:W-:Y:S01]  /*12c20*/  IMAD.MOV.U32 R184, RZ, RZ, 0x1c1f ;  /* 0x00001c1fffb87424 */ /* 0x000fe200078e00ff */
[----:B------:R-:W-:Y:S02]  /*12c30*/  MOV R3, 0x12c50 ;  /* 0x00012c5000037802 */ /* 0x000fe40000000f00 */
[----:B------:R-:W-:Y:S05]  /*12c40*/  CALL.REL.NOINC `($__internal_19_$__cuda_sm70_shflsync_idx_p) ;  /* 0x00000b8000007944 */ /* 0x000fea0003c00000 */
[----:B------:R-:W-:Y:S01]  /*12c50*/  MOV R4, R183 ;  /* 0x000000b700047202 */ /* 0x000fe20000000f00 */
[----:B------:R-:W-:Y:S05]  /*12c60*/  BRA `(.L_x_1245) ;  /* 0xffffaf6000007947 */ /* 0x000fea000383ffff */
.L_x_1172:
[----:B------:R-:W-:Y:S01]  /*12c70*/  IMAD.MOV.U32 R183, RZ, RZ, R12 ;  /* 0x000000ffffb77224 */ /* 0x000fe200078e000c */
[----:B------:R-:W-:Y:S01]  /*12c80*/  MOV R2, RZ ;  /* 0x000000ff00027202 */ /* 0x000fe20000000f00 */
[----:B------:R-:W-:Y:S01]  /*12c90*/  IMAD.MOV.U32 R184, RZ, RZ, 0x1c1f ;  /* 0x00001c1fffb87424 */ /* 0x000fe200078e00ff */
[----:B------:R-:W-:Y:S02]  /*12ca0*/  MOV R3, 0x12cc0 ;  /* 0x00012cc000037802 */ /* 0x000fe40000000f00 */
[----:B-12---:R-:W-:Y:S05]  /*12cb0*/  CALL.REL.NOINC `($__internal_19_$__cuda_sm70_shflsync_idx_p) ;  /* 0x00000b1000007944 */ /* 0x006fea0003c00000 */
[----:B------:R-:W-:Y:S01]  /*12cc0*/  MOV R0, R183 ;  /* 0x000000b700007202 */ /* 0x000fe20000000f00 */
[----:B------:R-:W-:Y:S05]  /*12cd0*/  BRA `(.L_x_1246) ;  /* 0xffffaf1000007947 */ /* 0x000fea000383ffff */
.L_x_1175:
[----:B------:R-:W-:Y:S01]  /*12ce0*/  IMAD.MOV.U32 R183, RZ, RZ, R5 ;  /* 0x000000ffffb77224 */ /* 0x000fe200078e0005 */
[----:B----4-:R-:W-:Y:S01]  /*12cf0*/  MOV R2, 0x1 ;  /* 0x0000000100027802 */ /* 0x010fe20000000f00 */
[----:B------:R-:W-:Y:S01]  /*12d00*/  IMAD.MOV.U32 R184, RZ, RZ, 0x1c1f ;  /* 0x00001c1fffb87424 */ /* 0x000fe200078e00ff */
[----:B------:R-:W-:-:S02]  /*12d10*/  MOV R3, 0x12d30 ;  /* 0x00012d3000037802 */ /* 0x000fc40000000f00 */
[----:B-123--:R-:W-:Y:S05]  /*12d20*/  CALL.REL.NOINC `($__internal_19_$__cuda_sm70_shflsync_idx_p) ;  /* 0x00000aa000007944 */ /* 0x00efea0003c00000 */
        /* <DEDUP_REMOVED lines=8> */
.L_x_1179:
[----:B------:R-:W-:Y:S01]  /*12db0*/  IMAD.MOV.U32 R183, RZ, RZ, R9 ;  /* 0x000000ffffb77224 */ /* 0x000fe200078e0009 */
[----:B------:R-:W-:Y:S01]  /*12dc0*/  MOV R2, RZ ;  /* 0x000000ff00027202 */ /* 0x000fe20000000f00 */
[----:B------:R-:W-:Y:S01]  /*12dd0*/  IMAD.MOV.U32 R184, RZ, RZ, 0x181f ;  /* 0x0000181fffb87424 */ /* 0x000fe200078e00ff */
[----:B------:R-:W-:Y:S02]  /*12de0*/  MOV R3, 0x12e00 ;  /* 0x00012e0000037802 */ /* 0x000fe40000000f00 */
[----:B------:R-:W-:Y:S05]  /*12df0*/  CALL.REL.NOINC `($__internal_19_$__cuda_sm70_shflsync_idx_p) ;  /* 0x000009d000007944 */ /* 0x000fea0003c00000 */
[----:B------:R-:W-:Y:S01]  /*12e00*/  MOV R8, R183 ;  /* 0x000000b700087202 */ /* 0x000fe20000000f00 */
[----:B------:R-:W-:Y:S05]  /*12e10*/  BRA `(.L_x_1248) ;  /* 0xffffc43000007947 */ /* 0x000fea000383ffff */
.L_x_1180:
[----:B------:R-:W-:Y:S01]  /*12e20*/  IMAD.MOV.U32 R183, RZ, RZ, R12 ;  /* 0x000000ffffb77224 */ /* 0x000fe200078e000c */
[----:B------:R-:W-:Y:S01]  /*12e30*/  MOV R2, RZ ;  /* 0x000000ff00027202 */ /* 0x000fe20000000f00 */
[----:B------:R-:W-:Y:S01]  /*12e40*/  IMAD.MOV.U32 R184, RZ, RZ, 0x181f ;  /* 0x0000181fffb87424 */ /* 0x000fe200078e00ff */
[----:B------:R-:W-:Y:S02]  /*12e50*/  MOV R3, 0x12e70 ;  /* 0x00012e7000037802 */ /* 0x000fe40000000f00 */
[----:B-12---:R-:W-:Y:S05]  /*12e60*/  CALL.REL.NOINC `($__internal_19_$__cuda_sm70_shflsync_idx_p) ;  /* 0x0000096000007944 */ /* 0x006fea0003c00000 */
[----:B------:R-:W-:Y:S01]  /*12e70*/  MOV R0, R183 ;  /* 0x000000b700007202 */ /* 0x000fe20000000f00 */
[----:B------:R-:W-:Y:S05]  /*12e80*/  BRA `(.L_x_1249) ;  /* 0xffffc3e000007947 */ /* 0x000fea000383ffff */
.L_x_1183:
        /* <DEDUP_REMOVED lines=13> */
.L_x_1186:
[----:B------:R-:W-:Y:S01]  /*12f60*/  IMAD.MOV.U32 R183, RZ, RZ, R9 ;  /* 0x000000ffffb77224 */ /* 0x000fe200078e0009 */
[----:B-1----:R-:W-:Y:S01]  /*12f70*/  MOV R2, 0x2 ;  /* 0x0000000200027802 */ /* 0x002fe20000000f00 */
[----:B------:R-:W-:Y:S01]  /*12f80*/  IMAD.MOV.U32 R184, RZ, RZ, 0x181f ;  /* 0x0000181fffb87424 */ /* 0x000fe200078e00ff */
[----:B------:R-:W-:Y:S02]  /*12f90*/  MOV R3, 0x12fb0 ;  /* 0x00012fb000037802 */ /* 0x000fe40000000f00 */
[----:B--234-:R-:W-:Y:S05]  /*12fa0*/  CALL.REL.NOINC `($__internal_19_$__cuda_sm70_shflsync_idx_p) ;  /* 0x0000082000007944 */ /* 0x01cfea0003c00000 */
[----:B------:R-:W-:Y:S01]  /*12fb0*/  MOV R8, R183 ;  /* 0x000000b700087202 */ /* 0x000fe20000000f00 */
[----:B------:R-:W-:Y:S05]  /*12fc0*/  BRA `(.L_x_1251) ;  /* 0xffffc58000007947 */ /* 0x000fea000383ffff */
.L_x_1187:
[----:B------:R-:W-:Y:S01]  /*12fd0*/  IMAD.MOV.U32 R183, RZ, RZ, R12 ;  /* 0x000000ffffb77224 */ /* 0x000fe200078e000c */
[----:B------:R-:W-:Y:S01]  /*12fe0*/  MOV R2, 0x2 ;  /* 0x0000000200027802 */ /* 0x000fe20000000f00 */
[----:B------:R-:W-:Y:S01]  /*12ff0*/  IMAD.MOV.U32 R184, RZ, RZ, 0x181f ;  /* 0x0000181fffb87424 */ /* 0x000fe200078e00ff */
[----:B------:R-:W-:Y:S02]  /*13000*/  MOV R3, 0x13020 ;  /* 0x0001302000037802 */ /* 0x000fe40000000f00 */
[----:B-1234-:R-:W-:Y:S05]  /*13010*/  CALL.REL.NOINC `($__internal_19_$__cuda_sm70_shflsync_idx_p) ;  /* 0x000007b000007944 */ /* 0x01efea0003c00000 */
[----:B------:R-:W-:Y:S01]  /*13020*/  MOV R0, R183 ;  /* 0x000000b700007202 */ /* 0x000fe20000000f00 */
[----:B------:R-:W-:Y:S05]  /*13030*/  BRA `(.L_x_1252) ;  /* 0xffffc53000007947 */ /* 0x000fea000383ffff */
.L_x_1190:
[----:B------:R-:W-:Y:S01]  /*13040*/  IMAD.MOV.U32 R183, RZ, RZ, R9 ;  /* 0x000000ffffb77224 */ /* 0x000fe200078e0009 */
[----:B-1----:R-:W-:Y:S01]  /*13050*/  MOV R2, 0x3 ;  /* 0x0000000300027802 */ /* 0x002fe20000000f00 */
[----:B------:R-:W-:Y:S01]  /*13060*/  IMAD.MOV.U32 R184, RZ, RZ, 0x181f ;  /* 0x0000181fffb87424 */ /* 0x000fe200078e00ff */
[----:B------:R-:W-:-:S02]  /*13070*/  MOV R3, 0x13090 ;  /* 0x0001309000037802 */ /* 0x000fc40000000f00 */
[----:B--234-:R-:W-:Y:S05]  /*13080*/  CALL.REL.NOINC `($__internal_19_$__cuda_sm70_shflsync_idx_p) ;  /* 0x0000074000007944 */ /* 0x01cfea0003c00000 */
        /* <DEDUP_REMOVED lines=8> */
.L_x_1192:
[----:B------:R-:W-:Y:S01]  /*13110*/  IMAD.MOV.U32 R183, RZ, RZ, R78 ;  /* 0x000000ffffb77224 */ /* 0x000fe200078e004e */
[----:B------:R-:W-:Y:S01]  /*13120*/  MOV R2, RZ ;  /* 0x000000ff00027202 */ /* 0x000fe20000000f00 */
[----:B------:R-:W-:Y:S01]  /*13130*/  IMAD.MOV.U32 R184, RZ, RZ, 0x1f ;  /* 0x0000001fffb87424 */ /* 0x000fe200078e00ff */
[----:B------:R-:W-:Y:S02]  /*13140*/  MOV R3, 0x13160 ;  /* 0x0001316000037802 */ /* 0x000fe40000000f00 */
[----:B-1----:R-:W-:Y:S05]  /*13150*/  CALL.REL.NOINC `($__internal_19_$__cuda_sm70_shflsync_idx_p) ;  /* 0x0000067000007944 */ /* 0x002fea0003c00000 */
[----:B------:R-:W-:Y:S01]  /*13160*/  MOV R9, R183 ;  /* 0x000000b700097202 */ /* 0x000fe20000000f00 */
[----:B------:R-:W-:Y:S05]  /*13170*/  BRA `(.L_x_1254) ;  /* 0xffffc76000007947 */ /* 0x000fea000383ffff */
.L_x_1193:
[----:B------:R-:W-:Y:S01]  /*13180*/  IMAD.MOV.U32 R183, RZ, RZ, R78 ;  /* 0x000000ffffb77224 */ /* 0x000fe200078e004e */
[----:B------:R-:W-:Y:S01]  /*13190*/  MOV R2, 0x1 ;  /* 0x0000000100027802 */ /* 0x000fe20000000f00 */
[----:B------:R-:W-:Y:S01]  /*131a0*/  IMAD.MOV.U32 R184, RZ, RZ, 0x1f ;  /* 0x0000001fffb87424 */ /* 0x000fe200078e00ff */
[----:B------:R-:W-:Y:S02]  /*131b0*/  MOV R3, 0x131d0 ;  /* 0x000131d000037802 */ /* 0x000fe40000000f00 */
[----:B-123--:R-:W-:Y:S05]  /*131c0*/  CALL.REL.NOINC `($__internal_19_$__cuda_sm70_shflsync_idx_p) ;  /* 0x0000060000007944 */ /* 0x00efea0003c00000 */
[----:B------:R-:W-:Y:S01]  /*131d0*/  MOV R8, R183 ;  /* 0x000000b700087202 */ /* 0x000fe20000000f00 */
[----:B------:R-:W-:Y:S05]  /*131e0*/  BRA `(.L_x_1255) ;  /* 0xffffc71000007947 */ /* 0x000fea000383ffff */
.L_x_1194:
[----:B------:R-:W-:Y:S02]  /*131f0*/  MOV R2, 0x1 ;  /* 0x0000000100027802 */ /* 0x000fe40000000f00 */
[----:B------:R-:W-:-:S02]  /*13200*/  MOV R3, 0x13220 ;  /* 0x0001322000037802 */ /* 0x000fc40000000f00 */
[----:B--234-:R-:W-:Y:S05]  /*13210*/  CALL.REL.NOINC `($__internal_20_$__cuda_sm70_shflsync_up_p) ;  /* 0x0000061000007944 */ /* 0x01cfea0003c00000 */
[----:B------:R-:W-:Y:S05]  /*13220*/  BRA `(.L_x_1256) ;  /* 0xffffc7f000007947 */ /* 0x000fea000383ffff */
.L_x_1195:
[----:B------:R-:W-:Y:S02]  /*13230*/  MOV R2, 0x2 ;  /* 0x0000000200027802 */ /* 0x000fe40000000f00 */
[----:B------:R-:W-:-:S02]  /*13240*/  MOV R3, 0x13260 ;  /* 0x0001326000037802 */ /* 0x000fc40000000f00 */
[----:B--23--:R-:W-:Y:S05]  /*13250*/  CALL.REL.NOINC `($__internal_20_$__cuda_sm70_shflsync_up_p) ;  /* 0x000005d000007944 */ /* 0x00cfea0003c00000 */
        /* <DEDUP_REMOVED lines=24> */
.L_x_1199:
[----:B------:R-:W-:Y:S02]  /*133e0*/  MOV R2, 0x1 ;  /* 0x0000000100027802 */ /* 0x000fe40000000f00 */
[----:B------:R-:W-:Y:S02]  /*133f0*/  MOV R3, 0x13410 ;  /* 0x0001341000037802 */ /* 0x000fe40000000f00 */
[----:B------:R-:W-:Y:S05]  /*13400*/  CALL.REL.NOINC `($__internal_20_$__cuda_sm70_shflsync_up_p) ;  /* 0x0000042000007944 */ /* 0x000fea0003c00000 */
[----:B------:R-:W-:Y:S01]  /*13410*/  MOV R2, R4 ;  /* 0x0000000400027202 */ /* 0x000fe20000000f00 */
[----:B------:R-:W-:Y:S05]  /*13420*/  BRA `(.L_x_1258) ;  /* 0xffffc84000007947 */ /* 0x000fea000383ffff */
.L_x_1200:
[----:B------:R-:W-:Y:S02]  /*13430*/  MOV R2, 0x2 ;  /* 0x0000000200027802 */ /* 0x000fe40000000f00 */
[----:B------:R-:W-:Y:S02]  /*13440*/  MOV R3, 0x13460 ;  /* 0x0001346000037802 */ /* 0x000fe40000000f00 */
        /* <DEDUP_REMOVED lines=25> */
.L_x_1202:
[----:B------:R-:W-:Y:S02]  /*135e0*/  SEL R0, RZ, 0x1, P0 ;  /* 0x00000001ff007807 */ /* 0x000fe40000000000 */
[----:B------:R-:W-:Y:S02]  /*135f0*/  MOV R2, 0x13610 ;  /* 0x0001361000027802 */ /* 0x000fe40000000f00 */
[----:B-1----:R-:W-:Y:S05]  /*13600*/  CALL.REL.NOINC `($__internal_21_$__cuda_sm70_votesync_ballot) ;  /* 0x0000029000007944 */ /* 0x002fea0003c00000 */
[----:B------:R-:W-:Y:S01]  /*13610*/  MOV R5, R0 ;  /* 0x0000000000057202 */ /* 0x000fe20000000f00 */
[----:B------:R-:W-:Y:S05]  /*13620*/  BRA `(.L_x_1260) ;  /* 0xffffc7d000007947 */ /* 0x000fea000383ffff */
.L_x_1203:
[----:B------:R-:W-:Y:S01]  /*13630*/  IMAD.MOV.U32 R183, RZ, RZ, R6 ;  /* 0x000000ffffb77224 */ /* 0x000fe200078e0006 */
[----:B------:R-:W-:Y:S01]  /*13640*/  MOV R2, R0 ;  /* 0x0000000000027202 */ /* 0x000fe20000000f00 */
[----:B------:R-:W-:Y:S01]  /*13650*/  IMAD.MOV.U32 R184, RZ, RZ, 0x1f ;  /* 0x0000001fffb87424 */ /* 0x000fe200078e00ff */
[----:B------:R-:W-:Y:S02]  /*13660*/  MOV R3, 0x13680 ;  /* 0x0001368000037802 */ /* 0x000fe40000000f00 */
[----:B-1----:R-:W-:Y:S05]  /*13670*/  CALL.REL.NOINC `($__internal_19_$__cuda_sm70_shflsync_idx_p) ;  /* 0x0000015000007944 */ /* 0x002fea0003c00000 */
[----:B------:R-:W-:Y:S01]  /*13680*/  IMAD.MOV.U32 R10, RZ, RZ, R183 ;  /* 0x000000ffff0a7224 */ /* 0x000fe200078e00b7 */
[----:B------:R-:W-:Y:S01]  /*13690*/  MOV R2, R0 ;  /* 0x0000000000027202 */ /* 0x000fe20000000f00 */
[----:B------:R-:W-:Y:S01]  /*136a0*/  IMAD.MOV.U32 R183, RZ, RZ, R7 ;  /* 0x000000ffffb77224 */ /* 0x000fe200078e0007 */
[----:B------:R-:W-:-:S02]  /*136b0*/  MOV R184, 0x1f ;  /* 0x0000001f00b87802 */ /* 0x000fc40000000f00 */
[----:B------:R-:W-:Y:S02]  /*136c0*/  MOV R3, 0x136e0 ;  /* 0x000136e000037802 */ /* 0x000fe40000000f00 */
[----:B------:R-:W-:Y:S05]  /*136d0*/  CALL.REL.NOINC `($__internal_19_$__cuda_sm70_shflsync_idx_p) ;  /* 0x000000f000007944 */ /* 0x000fea0003c00000 */
[----:B------:R-:W-:Y:S01]  /*136e0*/  MOV R7, R183 ;  /* 0x000000b700077202 */ /* 0x000fe20000000f00 */
[----:B------:R-:W-:Y:S05]  /*136f0*/  BRA `(.L_x_1261) ;  /* 0xffffc75000007947 */ /* 0x000fea000383ffff */
.L_x_1206:
[----:B------:R-:W-:Y:S01]  /*13700*/  IMAD.MOV.U32 R183, RZ, RZ, R4 ;  /* 0x000000ffffb77224 */ /* 0x000fe200078e0004 */
[----:B------:R-:W-:Y:S01]  /*13710*/  MOV R2, R0 ;  /* 0x0000000000027202 */ /* 0x000fe20000000f00 */
[----:B------:R-:W-:Y:S01]  /*13720*/  IMAD.MOV.U32 R184, RZ, RZ, 0x1f ;  /* 0x0000001fffb87424 */ /* 0x000fe200078e00ff */
[----:B------:R-:W-:Y:S02]  /*13730*/  MOV R3, 0x13750 ;  /* 0x0001375000037802 */ /* 0x000fe40000000f00 */
[----:B-1-34-:R-:W-:Y:S05]  /*13740*/  CALL.REL.NOINC `($__internal_19_$__cuda_sm70_shflsync_idx_p) ;  /* 0x0000008000007944 */ /* 0x01afea0003c00000 */
[----:B------:R-:W-:Y:S01]  /*13750*/  MOV R11, R183 ;  /* 0x000000b7000b7202 */ /* 0x000fe20000000f00 */
[----:B------:R-:W-:Y:S05]  /*13760*/  BRA `(.L_x_1205) ;  /* 0xffffc74000007947 */ /* 0x000fea000383ffff */
        .weak           $__internal_18_$__cuda_sm70_shflsync_bfly_p
        .type           $__internal_18_$__cuda_sm70_shflsync_bfly_p,@function
        .size           $__internal_18_$__cuda_sm70_shflsync_bfly_p,($__internal_19_$__cuda_sm70_shflsync_idx_p - $__internal_18_$__cuda_sm70_shflsync_bfly_p)
$__internal_18_$__cuda_sm70_shflsync_bfly_p:
[----:B------:R-:W-:Y:S02]  /*13770*/  MOV R149, 0xffffffff ;  /* 0xffffffff00957802 */ /* 0x000fe40000000f00 */
[----:B------:R-:W-:Y:S02]  /*13780*/  MOV R3, 0x1f ;  /* 0x0000001f00037802 */ /* 0x000fe40000000f00 */
[----:B------:R-:W-:Y:S04]  /*13790*/  WARPSYNC R149 ;  /* 0x0000009500007348 */ /* 0x000fe80003800000 */
[----:B------:R1:W2:Y:S02]  /*137a0*/  SHFL.BFLY PT, R0, R128, R0, R3 ;  /* 0x0c00000080007389 */ /* 0x0002a400000e0003 */
[----:B-1----:R-:W-:-:S04]  /*137b0*/  MOV R3, 0x0 ;  /* 0x0000000000037802 */ /* 0x002fc80000000f00 */
[----:B--2---:R-:W-:Y:S05]  /*137c0*/  RET.REL.NODEC R2 `(_ZN7cutlass13device_kernelIN5flash19enable_sm80_to_sm89INS1_16FlashAttnFwdSm80INS1_25CollectiveMainloopFwdSm80ILi8ELi1ELb0EN4cute5tupleIJNS5_1CILi128EEENS7_ILi64EEENS7_ILi192EEEEEELi192ENS_6half_tEfNS_4arch4Sm80ELb1ELb0ELb0ELb1ELb1ELb0ELb1ELb1EEENS1_21CollectiveEpilogueFwdINS6_IJS8_SA_S9_EEENS6_IJNS7_ILi1EEESI_SI_EEESC_SE_Li256ELb1ELb1ELb1ELb0EEENS1_36VarlenDynamicPersistentTileSchedulerILi128ELi64ELi256ELi256ELb1ELb1ELb0ELb1ELb1ELb1EEEEEEEEEvNT_6ParamsE) ;  /* 0xfffec83002007950 */ /* 0x004fea0003c3ffff */
        .weak           $__internal_19_$__cuda_sm70_shflsync_idx_p
        .type           $__internal_19_$__cuda_sm70_shflsync_idx_p,@function
        .size           $__internal_19_$__cuda_sm70_shflsync_idx_p,($__internal_20_$__cuda_sm70_shflsync_up_p - $__internal_19_$__cuda_sm70_shflsync_idx_p)
$__internal_19_$__cuda_sm70_shflsync_idx_p:
[----:B------:R-:W-:-:S04]  /*137d0*/  MOV R214, 0xffffffff ;  /* 0xffffffff00d67802 */ /* 0x000fc80000000f00 */
[----:B------:R-:W-:Y:S04]  /*137e0*/  WARPSYNC R214 ;  /* 0x000000d600007348 */ /* 0x000fe80003800000 */
[----:B------:R1:W2:Y:S02]  /*137f0*/  SHFL.IDX PT, R183, R183, R2, R184 ;  /* 0x00000002b7b77389 */ /* 0x0002a400000e00b8 */
[----:B-1----:R-:W-:Y:S02]  /*13800*/  MOV R2, R3 ;  /* 0x0000000300027202 */ /* 0x002fe40000000f00 */
[----:B------:R-:W-:-:S04]  /*13810*/  MOV R3, 0x0 ;  /* 0x0000000000037802 */ /* 0x000fc80000000f00 */
[----:B--2---:R-:W-:Y:S05]  /*13820*/  RET.REL.NODEC R2 `(_ZN7cutlass13device_kernelIN5flash19enable_sm80_to_sm89INS1_16FlashAttnFwdSm80INS1_25CollectiveMainloopFwdSm80ILi8ELi1ELb0EN4cute5tupleIJNS5_1CILi128EEENS7_ILi64EEENS7_ILi192EEEEEELi192ENS_6half_tEfNS_4arch4Sm80ELb1ELb0ELb0ELb1ELb1ELb0ELb1ELb1EEENS1_21CollectiveEpilogueFwdINS6_IJS8_SA_S9_EEENS6_IJNS7_ILi1EEESI_SI_EEESC_SE_Li256ELb1ELb1ELb1ELb0EEENS1_36VarlenDynamicPersistentTileSchedulerILi128ELi64ELi256ELi256ELb1ELb1ELb0ELb1ELb1ELb1EEEEEEEEEvNT_6ParamsE) ;  /* 0xfffec7d002007950 */ /* 0x004fea0003c3ffff */
        .weak           $__internal_20_$__cuda_sm70_shflsync_up_p
        .type           $__internal_20_$__cuda_sm70_shflsync_up_p,@function
        .size           $__internal_20_$__cuda_sm70_shflsync_up_p,($__internal_21_$__cuda_sm70_votesync_ballot - $__internal_20_$__cuda_sm70_shflsync_up_p)
$__internal_20_$__cuda_sm70_shflsync_up_p:
[----:B------:R-:W-:Y:S02]  /*13830*/  IMAD.MOV.U32 R4, RZ, RZ, RZ ;  /* 0x000000ffff047224 */ /* 0x000fe400078e00ff */
[----:B------:R-:W-:-:S04]  /*13840*/  IMAD.MOV.U32 R10, RZ, RZ, -0x1 ;  /* 0xffffffffff0a7424 */ /* 0x000fc800078e00ff */
[----:B------:R-:W-:Y:S04]  /*13850*/  WARPSYNC R10 ;  /* 0x0000000a00007348 */ /* 0x000fe80003800000 */
[----:B------:R1:W2:Y:S02]  /*13860*/  SHFL.UP PT, R4, R0, R2, R4 ;  /* 0x0400000200047389 */ /* 0x0002a400000e0004 */
[----:B-1----:R-:W-:Y:S02]  /*13870*/  MOV R2, R3 ;  /* 0x0000000300027202 */ /* 0x002fe40000000f00 */
[----:B------:R-:W-:-:S04]  /*13880*/  MOV R3, 0x0 ;  /* 0x0000000000037802 */ /* 0x000fc80000000f00 */
[----:B--2---:R-:W-:Y:S05]  /*13890*/  RET.REL.NODEC R2 `(_ZN7cutlass13device_kernelIN5flash19enable_sm80_to_sm89INS1_16FlashAttnFwdSm80INS1_25CollectiveMainloopFwdSm80ILi8ELi1ELb0EN4cute5tupleIJNS5_1CILi128EEENS7_ILi64EEENS7_ILi192EEEEEELi192ENS_6half_tEfNS_4arch4Sm80ELb1ELb0ELb0ELb1ELb1ELb0ELb1ELb1EEENS1_21CollectiveEpilogueFwdINS6_IJS8_SA_S9_EEENS6_IJNS7_ILi1EEESI_SI_EEESC_SE_Li256ELb1ELb1ELb1ELb0EEENS1_36VarlenDynamicPersistentTileSchedulerILi128ELi64ELi256ELi256ELb1ELb1ELb0ELb1ELb1ELb1EEEEEEEEEvNT_6ParamsE) ;  /* 0xfffec76002007950 */ /* 0x004fea0003c3ffff */
        .weak           $__internal_21_$__cuda_sm70_votesync_ballot
        .type           $__internal_21_$__cuda_sm70_votesync_ballot,@function
        .size           $__internal_21_$__cuda_sm70_votesync_ballot,(.L_x_3110 - $__internal_21_$__cuda_sm70_votesync_ballot)
$__internal_21_$__cuda_sm70_votesync_ballot:
[----:B------:R-:W-:Y:S01]  /*138a0*/  ISETP.NE.U32.AND P0, PT, R0, 0x1, PT ;  /* 0x000000010000780c */ /* 0x000fe20003f05070 */
[----:B------:R-:W-:-:S04]  /*138b0*/  IMAD.MOV.U32 R3, RZ, RZ, -0x1 ;  /* 0xffffffffff037424 */ /* 0x000fc800078e00ff */
[----:B------:R-:W-:Y:S08]  /*138c0*/  WARPSYNC R3 ;  /* 0x0000000300007348 */ /* 0x000ff00003800000 */
[----:B------:R-:W-:-:S04]  /*138d0*/  VOTE.ANY R0, PT, !P0 ;  /* 0x0000000000007806 */ /* 0x000fc800040e0100 */
[----:B------:R-:W-:Y:S01]  /*138e0*/  LOP3.LUT R0, R0, R3, RZ, 0xc0, !PT ;  /* 0x0000000300007212 */ /* 0x000fe200078ec0ff */
[----:B------:R-:W-:-:S04]  /*138f0*/  IMAD.MOV.U32 R3, RZ, RZ, 0x0 ;  /* 0x00000000ff037424 */ /* 0x000fc800078e00ff */
[----:B------:R-:W-:Y:S05]  /*13900*/  RET.REL.NODEC R2 `(_ZN7cutlass13device_kernelIN5flash19enable_sm80_to_sm89INS1_16FlashAttnFwdSm80INS1_25CollectiveMainloopFwdSm80ILi8ELi1ELb0EN4cute5tupleIJNS5_1CILi128EEENS7_ILi64EEENS7_ILi192EEEEEELi192ENS_6half_tEfNS_4arch4Sm80ELb1ELb0ELb0ELb1ELb1ELb0ELb1ELb1EEENS1_21CollectiveEpilogueFwdINS6_IJS8_SA_S9_EEENS6_IJNS7_ILi1EEESI_SI_EEESC_SE_Li256ELb1ELb1ELb1ELb0EEENS1_36VarlenDynamicPersistentTileSchedulerILi128ELi64ELi256ELi256ELb1ELb1ELb0ELb1ELb1ELb1EEEEEEEEEvNT_6ParamsE) ;  /* 0xfffec6f002007950 */ /* 0x000fea0003c3ffff */
.L_x_1262:
        /* <DEDUP_REMOVED lines=15> */
.L_x_3110:


//--------------------- .text._ZN7cutlass13device_kernelIN5flash19enable_sm80_to_sm89INS1_16FlashAttnFwdSm80INS1_25CollectiveMainloopFwdSm80ILi8ELi1ELb0EN4cute5tupleIJNS5_1CILi128EEENS7_ILi64EEENS7_ILi192EEEEEELi192ENS_6half_tEfNS_4arch4Sm80ELb1ELb0ELb0ELb1ELb1ELb1ELb1ELb1EEENS1_21CollectiveEpilogueFwdINS6_IJS8_SA_S9_EEENS6_IJNS7_ILi1EEESI_SI_EEESC_SE_Li256ELb1ELb1ELb1ELb0EEENS1_36VarlenDynamicPersistentTileSchedulerILi128ELi64ELi256ELi256ELb1ELb1ELb0ELb1ELb1ELb1EEEEEEEEEvNT_6ParamsE --------------------------
	.section	.text._ZN7cutlass13device_kernelIN5flash19enable_sm80_to_sm89INS1_16FlashAttnFwdSm80INS1_25CollectiveMainloopFwdSm80ILi8ELi1ELb0EN4cute5tupleIJNS5_1CILi128EEENS7_ILi64EEENS7_ILi192EEEEEELi192ENS_6half_tEfNS_4arch4Sm80ELb1ELb0ELb0ELb1ELb1ELb1ELb1ELb1EEENS1_21CollectiveEpilogueFwdINS6_IJS8_SA_S9_EEENS6_IJNS7_ILi1EEESI_SI_EEESC_SE_Li256ELb1ELb1ELb1ELb0EEENS1_36VarlenDynamicPersistentTileSchedulerILi128ELi64ELi256ELi256ELb1ELb1ELb0ELb1ELb1ELb1EEEEEEEEEvNT_6ParamsE,"ax",@progbits
	.sectioninfo	@"SHI_REGISTERS=255"
	.align	128
.text._ZN7cutlass13device_kernelIN5flash19enable_sm80_to_sm89INS1_16FlashAttnFwdSm80INS1_25CollectiveMainloopFwdSm80ILi8ELi1ELb0EN4cute5tupleIJNS5_1CILi128EEENS7_ILi64EEENS7_ILi192EEEEEELi192ENS_6half_tEfNS_4arch4Sm80ELb1ELb0ELb0ELb1ELb1ELb1ELb1ELb1EEENS1_21CollectiveEpilogueFwdINS6_IJS8_SA_S9_EEENS6_IJNS7_ILi1EEESI_SI_EEESC_SE_Li256ELb1ELb1ELb1ELb0EEENS1_36VarlenDynamicPersistentTileSchedulerILi128ELi64ELi256ELi256ELb1ELb1ELb0ELb1ELb1ELb1EEEEEEEEEvNT_6ParamsE:
        .type           _ZN7cutlass13device_kernelIN5flash19enable_sm80_to_sm89INS1_16FlashAttnFwdSm80INS1_25CollectiveMainloopFwdSm80ILi8ELi1ELb0EN4cute5tupleIJNS5_1CILi128EEENS7_ILi64EEENS7_ILi192EEEEEELi192ENS_6half_tEfNS_4arch4Sm80ELb1ELb0ELb0ELb1ELb1ELb1ELb1ELb1EEENS1_21CollectiveEpilogueFwdINS6_IJS8_SA_S9_EEENS6_IJNS7_ILi1EEESI_SI_EEESC_SE_Li256ELb1ELb1ELb1ELb0EEENS1_36VarlenDynamicPersistentTileSchedulerILi128ELi64ELi256ELi256ELb1ELb1ELb0ELb1ELb1ELb1EEEEEEEEEvNT_6ParamsE,@function
        .size           _ZN7cutlass13device_kernelIN5flash19enable_sm80_to_sm89INS1_16FlashAttnFwdSm80INS1_25CollectiveMainloopFwdSm80ILi8ELi1ELb0EN4cute5tupleIJNS5_1CILi128EEENS7_ILi64EEENS7_ILi192EEEEEELi192ENS_6half_tEfNS_4arch4Sm80ELb1ELb0ELb0ELb1ELb1ELb1ELb1ELb1EEENS1_21CollectiveEpilogueFwdINS6_IJS8_SA_S9_EEENS6_IJNS7_ILi1EEESI_SI_EEESC_SE_Li256ELb1ELb1ELb1ELb0EEENS1_36VarlenDynamicPersistentTileSchedulerILi128ELi64ELi256ELi256ELb1ELb1ELb0ELb1ELb1ELb1EEEEEEEEEvNT_6ParamsE,(.L_x_3115 - _ZN7cutlass13device_kernelIN5flash19enable_sm80_to_sm89INS1_16FlashAttnFwdSm80INS1_25CollectiveMainloopFwdSm80ILi8ELi1ELb0EN4cute5tupleIJNS5_1CILi128EEENS7_ILi64EEENS7_ILi192EEEEEELi192ENS_6half_tEfNS_4arch4Sm80ELb1ELb0ELb0ELb1ELb1ELb1ELb1ELb1EEENS1_21CollectiveEpilogueFwdINS6_IJS8_SA_S9_EEENS6_IJNS7_ILi1EEESI_SI_EEESC_SE_Li256ELb1ELb1ELb1ELb0EEENS1_36VarlenDynamicPersistentTileSchedulerILi128ELi64ELi256ELi256ELb1ELb1ELb0ELb1ELb1ELb1EEEEEEEEEvNT_6ParamsE)
        .other          _ZN7cutlass13device_kernelIN5flash19enable_sm80_to_sm89INS1_16FlashAttnFwdSm80INS1_25CollectiveMainloopFwdSm80ILi8ELi1ELb0EN4cute5tupleIJNS5_1CILi128EEENS7_ILi64EEENS7_ILi192EEEEEELi192ENS_6half_tEfNS_4arch4Sm80ELb1ELb0ELb0ELb1ELb1ELb1ELb1ELb1EEENS1_21CollectiveEpilogueFwdINS6_IJS8_SA_S9_EEENS6_IJNS7_ILi1EEESI_SI_EEESC_SE_Li256ELb1ELb1ELb1ELb0EEENS1_36VarlenDynamicPersistentTileSchedulerILi128ELi64ELi256ELi256ELb1ELb1ELb0ELb1ELb1ELb1EEEEEEEEEvNT_6ParamsE,@"STO_CUDA_ENTRY STV_DEFAULT"
_ZN7cutlass13device_kernelIN5flash19enable_sm80_to_sm89INS1_16FlashAttnFwdSm80INS1_25CollectiveMainloopFwdSm80ILi8ELi1ELb0EN4cute5tupleIJNS5_1CILi128EEENS7_ILi64EEENS7_ILi192EEEEEELi192ENS_6half_tEfNS_4arch4Sm80ELb1ELb0ELb0ELb1ELb1ELb1ELb1ELb1EEENS1_21CollectiveEpilogueFwdINS6_IJS8_SA_S9_EEENS6_IJNS7_ILi1EEESI_SI_EEESC_SE_Li256ELb1ELb1ELb1ELb0EEENS1_36VarlenDynamicPersistentTileSchedulerILi128ELi64ELi256ELi256ELb1ELb1ELb0ELb1ELb1ELb1EEEEEEEEEvNT_6ParamsE:
        /* <DEDUP_REMOVED lines=52> */
.L_x_1268:
        /* <DEDUP_REMOVED lines=16> */
.L_x_1457:
        /* <DEDUP_REMOVED lines=16> */
.L_x_1458:
[----:B---3--:R-:W-:-:S05]  /*0540*/  IMAD R0, R0, c[0x0][0x538], RZ ;  /* 0x00014e0000007a24 */ /* 0x008fca00078e02ff */
[----:B------:R-:W-:-:S04]  /*0550*/  IADD3 R6, R0, R6, RZ ;  /* 0x0000000600067210 */ /* 0x000fc80007ffe0ff */
[----:B------:R-:W-:-:S13]  /*0560*/  ISETP.GT.AND P0, PT, R6, UR4, PT ;  /* 0x0000000406007c0c */ /* 0x000fda000bf04270 */
[----:B-12---:R-:W-:Y:S05]  /*0570*/  @!P0 BRA `(.L_x_1268) ;  /* 0xfffffdc000008947 */ /* 0x006fea000383ffff */
.L_x_1264:
[----:B------:R-:W-:-:S05]  /*0580*/  IADD3 R11, -R0, R6, RZ ;  /* 0x00000006000b7210 */ /* 0x000fca0007ffe1ff */
[----:B------:R-:W-:-:S05]  /*0590*/  IMAD R0, R4, c[0x0][0x538], R11 ;  /* 0x00014e0004007a24 */ /* 0x000fca00078e020b */
[----:B------:R-:W-:Y:S01]  /*05a0*/  ISETP.GT.AND P0, PT, R0, UR4, PT ;  /* 0x0000000400007c0c */ /* 0x000fe2000bf04270 */
[----:B------:R-:W-:-:S12]  /*05b0*/  BRA.DIV ~URZ, `(.L_x_1269) ;  /* 0x0001cf627f007947 */ /* 0x000fd8000b800000 */
[----:B------:R-:W-:-:S04]  /*05c0*/  VOTE.ANY R10, PT, !P0 ;  /* 0x00000000000a7806 */ /* 0x000fc800040e0100 */
.L_x_1459:
[----:B------:R-:W1:Y:S02]  /*05d0*/  POPC R5, R10 ;  /* 0x0000000a00057309 */ /* 0x000e640000000000 */
[----:B-12---:R-:W-:Y:S01]  /*05e0*/  IADD3 R247, R5, R7, RZ ;  /* 0x0000000705f77210 */ /* 0x006fe20007ffe0ff */
[----:B------:R-:W-:Y:S05]  /*05f0*/  BRA.DIV ~URZ, `(.L_x_1270) ;  /* 0x0001cf727f007947 */ /* 0x000fea000b800000 */
[----:B------:R1:W2:Y:S01]  /*0600*/  SHFL.IDX PT, R12, R9, R5, 0x1f ;  /* 0x00001f05090c7589 */ /* 0x0002a200000e0000 */
[----:B------:R-:W-:-:S03]  /*0610*/  MOV R6, RZ ;  /* 0x000000ff00067202 */ /* 0x000fc60000000f00 */
[----:B------:R1:W3:Y:S04]  /*0620*/  SHFL.IDX PT, R9, R8, R5, 0x1f ;  /* 0x00001f0508097589 */ /* 0x0002e800000e0000 */
.L_x_1460:
[----:B------:R-:W-:Y:S01]  /*0630*/  ISETP.NE.AND P0, PT, R10, RZ, PT ;  /* 0x000000ff0a00720c */ /* 0x000fe20003f05270 */
[----:B------:R-:W-:-:S12]  /*0640*/  BSSY B0, `(.L_x_1271) ;  /* 0x0000005000007945 */ /* 0x000fd80003800000 */
[----:B------:R-:W-:Y:S05]  /*0650*/  @!P0 BRA `(.L_x_1272) ;  /* 0x0000003000008947 */ /* 0x000fea0003800000 */
[----:B------:R-:W-:Y:S01]  /*0660*/  IADD3 R0, R5, -0x1, RZ ;  /* 0xffffffff05007810 */ /* 0x000fe20007ffe0ff */
[----:B------:R-:W-:Y:S05]  /*0670*/  BRA.DIV ~URZ, `(.L_x_1273) ;  /* 0x0001cfd27f007947 */ /* 0x000fea000b800000 */
[----:B------:R4:W1:Y:S02]  /*0680*/  SHFL.IDX PT, R6, R4, R0, 0x1f ;  /* 0x00001f0004067589 */ /* 0x00086400000e0000 */
.L_x_1272:
[----:B------:R-:W-:Y:S05]  /*0690*/  BSYNC B0 ;  /* 0x0000000000007941 */ /* 0x000fea0003800000 */
.L_x_1271:
        /* <DEDUP_REMOVED lines=67> */
.L_x_1275:
        /* <DEDUP_REMOVED lines=68> */
.L_x_1276:
[----:B------:R-:W-:Y:S05]  /*0f10*/  BSYNC B0 ;  /* 0x0000000000007941 */ /* 0x000fea0003800000 */
.L_x_1274:
[----:B------:R-:W-:-:S04]  /*0f20*/  LOP3.LUT R0, RZ, R0, RZ, 0x33, !PT ;  /* 0x00000000ff007212 */ /* 0x000fc800078e33ff */
[----:B------:R-:W-:Y:S01]  /*0f30*/  IADD3 R245, R0, R12, RZ ;  /* 0x0000000c00f57210 */ /* 0x000fe20007ffe0ff */
[----:B------:R-:W-:Y:S05]  /*0f40*/  BRA `(.L_x_1277) ;  /* 0x0000004000007947 */ /* 0x000fea0003800000 */
.L_x_1265:
[----:B--2---:R-:W-:Y:S01]  /*0f50*/  IMAD.MOV.U32 R245, RZ, RZ, RZ ;  /* 0x000000fffff57224 */ /* 0x004fe200078e00ff */
[----:B------:R-:W-:Y:S01]  /*0f60*/  MOV R246, RZ ;  /* 0x000000ff00f67202 */ /* 0x000fe20000000f00 */
[----:B------:R-:W-:Y:S01]  /*0f70*/  IMAD.U32 R244, RZ, RZ, UR4 ;  /* 0x00000004fff47e24 */ /* 0x000fe2000f8e00ff */
[----:B------:R-:W-:Y:S02]  /*0f80*/  MOV R247, c[0x0][0x53c] ;  /* 0x00014f0000f77a02 */ /* 0x000fe40000000f00 */
.L_x_1277:
[----:B------:R-:W-:Y:S01]  /*0f90*/  ISETP.NE.AND P0, PT, R13, RZ, PT ;  /* 0x000000ff0d00720c */ /* 0x000fe20003f05270 */
[----:B------:R-:W-:-:S12]  /*0fa0*/  WARPSYNC 0xffffffff ;  /* 0xffffffff00007948 */ /* 0x000fd80003800000 */
[----:B------:R1:W-:Y:S04]  /*0fb0*/  @!P0 STS.128 [0x18100], R244 ;  /* 0x018100f4ff008388 */ /* 0x0003e80000000c00 */
[----:B------:R-:W-:Y:S06]  /*0fc0*/  BAR.ARV 0x5, 0x100 ;  /* 0x0144000000007b1d */ /* 0x000fec0000002000 */
.L_x_1263:
        /* <DEDUP_REMOVED lines=13> */
[C---:B------:R-:W-:Y:S01]  /*10a0*/  LEA.HI R0, R2.reuse, R4, RZ, 0x1 ;  /* 0x0000000402007211 */ /* 0x040fe200078f08ff */
[----:B------:R-:W-:Y:S01]  /*10b0*/  IMAD.SHL.U32 R5, R25, 0x40, RZ ;  /* 0x0000004019057824 */ /* 0x000fe200078e00ff */
[----:B------:R-:W-:Y:S01]  /*10c0*/  LOP3.LUT R2, R2, 0xfffffff0, RZ, 0xc0, !PT ;  /* 0xfffffff002027812 */ /* 0x000fe200078ec0ff */
[----:B------:R-:W-:Y:S01]  /*10d0*/  IMAD.IADD R8, R16, 0x1, -R3 ;  /* 0x0000000110087824 */ /* 0x000fe200078e0a03 */
[----:B------:R-:W-:-:S02]  /*10e0*/  LOP3.LUT R3, R0, 0xfffffffe, RZ, 0xc0, !PT ;  /* 0xfffffffe00037812 */ /* 0x000fc400078ec0ff */
[----:B------:R-:W-:Y:S01]  /*10f0*/  LOP3.LUT R0, R5, 0x1c0, RZ, 0xc0, !PT ;  /* 0x000001c005007812 */ /* 0x000fe200078ec0ff */
[----:B------:R-:W-:Y:S01]  /*1100*/  IMAD.SHL.U32 R204, R8, 0x8, RZ ;  /* 0x0000000808cc7824 */ /* 0x000fe200078e00ff */
[-C--:B------:R-:W-:Y:S01]  /*1110*/  LEA.HI R14, R12, R16.reuse, RZ, 0x2 ;  /* 0x000000100c0e7211 */ /* 0x080fe200078f10ff */
[----:B------:R-:W-:Y:S01]  /*1120*/  IMAD.IADD R2, R16, 0x1, -R2 ;  /* 0x0000000110027824 */ /* 0x000fe200078e0a02 */
[----:B------:R-:W-:Y:S01]  /*1130*/  LEA.HI R13, R12, R16, RZ, 0x5 ;  /* 0x000000100c0d7211 */ /* 0x000fe200078f28ff */
[----:B------:R-:W-:Y:S01]  /*1140*/  IMAD.IADD R10, R4, 0x1, -R3 ;  /* 0x00000001040a7824 */ /* 0x000fe200078e0a03 */
[----:B------:R-:W-:Y:S01]  /*1150*/  LOP3.LUT R3, R0, 0x38, R204, 0xf8, !PT ;  /* 0x0000003800037812 */ /* 0x000fe200078ef8cc */
[C---:B------:R-:W-:Y:S01]  /*1160*/  IMAD.SHL.U32 R4, R8.reuse, 0x40, RZ ;  /* 0x0000004008047824 */ /* 0x040fe200078e00ff */
[----:B------:R-:W-:Y:S01]  /*1170*/  SHF.R.U32.HI R0, RZ, 0x3, R0 ;  /* 0x00000003ff007819 */ /* 0x000fe20000011600 */
[----:B------:R-:W-:Y:S01]  /*1180*/  IMAD R221, R8, 0x20, R25 ;  /* 0x0000002008dd7824 */ /* 0x000fe200078e0219 */
[----:B------:R-:W-:-:S02]  /*1190*/  SHF.R.S32.HI R5, RZ, 0x1f, R2 ;  /* 0x0000001fff057819 */ /* 0x000fc40000011402 */
[----:B------:R-:W-:Y:S02]  /*11a0*/  LOP3.LUT R9, R3, R0, RZ, 0x3c, !PT ;  /* 0x0000000003097212 */ /* 0x000fe400078e3cff */
[----:B------:R-:W-:Y:S02]  /*11b0*/  LOP3.LUT R0, R4, 0x1c0, RZ, 0xc0, !PT ;  /* 0x000001c004007812 */ /* 0x000fe400078ec0ff */
[--C-:B------:R-:W-:Y:S02]  /*11c0*/  SHF.R.S32.HI R216, RZ, 0x2, R14.reuse ;  /* 0x00000002ffd87819 */ /* 0x100fe4000001140e */
[----:B------:R-:W-:Y:S02]  /*11d0*/  SHF.R.S32.HI R7, RZ, 0x1f, R14 ;  /* 0x0000001fff077819 */ /* 0x000fe4000001140e */
[----:B------:R-:W-:Y:S02]  /*11e0*/  LEA.HI R11, R5, R2, RZ, 0x3 ;  /* 0x00000002050b7211 */ /* 0x000fe400078f18ff */
[----:B------:R-:W-:-:S02]  /*11f0*/  LOP3.LUT R5, R0, 0x8, R6, 0xf8, !PT ;  /* 0x0000000800057812 */ /* 0x000fc400078ef806 */
[----:B------:R-:W-:Y:S02]  /*1200*/  SHF.R.U32.HI R3, RZ, 0x3, R0 ;  /* 0x00000003ff037819 */ /* 0x000fe40000011600 */
[----:B------:R-:W-:Y:S02]  /*1210*/  LEA.HI R0, R7, R216, RZ, 0x3 ;  /* 0x000000d807007211 */ /* 0x000fe400078f18ff */
[----:B------:R-:W-:Y:S02]  /*1220*/  LOP3.LUT R4, R11, 0xfffffff8, RZ, 0xc0, !PT ;  /* 0xfffffff80b047812 */ /* 0x000fe400078ec0ff */
[----:B------:R-:W-:Y:S02]  /*1230*/  LOP3.LUT R0, R0, 0xfffffff8, RZ, 0xc0, !PT ;  /* 0xfffffff800007812 */ /* 0x000fe400078ec0ff */
[----:B------:R-:W-:Y:S01]  /*1240*/  LOP3.LUT R7, R5, R3, RZ, 0x3c, !PT ;  /* 0x0000000305077212 */ /* 0x000fe200078e3cff */
[----:B------:R-:W-:Y:S01]  /*1250*/  IMAD.IADD R6, R2, 0x1, -R4 ;  /* 0x0000000102067824 */ /* 0x000fe200078e0a04 */
[----:B------:R-:W-:Y:S01]  /*1260*/  LOP3.LUT R2, R13, 0xffffffe0, RZ, 0xc0, !PT ;  /* 0xffffffe00d027812 */ /* 0x000fe200078ec0ff */
[----:B------:R-:W-:Y:S01]  /*1270*/  IMAD.IADD R0, R216, 0x1, -R0 ;  /* 0x00000001d8007824 */ /* 0x000fe200078e0a00 */
[----:B------:R-:W-:-:S02]  /*1280*/  SHF.R.S32.HI R5, RZ, 0x5, R13 ;  /* 0x00000005ff057819 */ /* 0x000fc4000001140d */
[----:B------:R-:W-:Y:S01]  /*1290*/  SHF.R.S32.HI R3, RZ, 0x1f, R13 ;  /* 0x0000001fff037819 */ /* 0x000fe2000001140d */
[----:B------:R-:W-:Y:S01]  /*12a0*/  IMAD.IADD R23, R16, 0x1, -R2 ;  /* 0x0000000110177824 */ /* 0x000fe200078e0a02 */
[----:B------:R-:W-:Y:S01]  /*12b0*/  LEA.HI R4, R12, R16, RZ, 0x6 ;  /* 0x000000100c047211 */ /* 0x000fe200078f30ff */
[----:B------:R-:W-:Y:S01]  /*12c0*/  IMAD.SHL.U32 R229, R5, 0x200, RZ ;  /* 0x0000020005e57824 */ /* 0x000fe200078e00ff */
[----:B------:R-:W-:Y:S01]  /*12d0*/  LEA.HI R2, R3, R5, RZ, 0x3 ;  /* 0x0000000503027211 */ /* 0x000fe200078f18ff */
[----:B------:R-:W-:Y:S01]  /*12e0*/  IMAD.SHL.U32 R13, R11, 0x40, RZ ;  /* 0x000000400b0d7824 */ /* 0x000fe200078e00ff */
[----:B------:R-:W-:Y:S01]  /*12f0*/  LOP3.LUT R3, R0, 0x1, RZ, 0xc0, !PT ;  /* 0x0000000100037812 */ /* 0x000fe200078ec0ff */
[----:B------:R-:W-:Y:S01]  /*1300*/  IMAD.SHL.U32 R4, R4, 0x8, RZ ;  /* 0x0000000804047824 */ /* 0x000fe200078e00ff */
[----:B------:R-:W-:Y:S02]  /*1310*/  SHF.R.S32.HI R12, RZ, 0x1f, R23 ;  /* 0x0000001fff0c7819 */ /* 0x000fe40000011417 */
[----:B------:R-:W-:-:S02]  /*1320*/  ISETP.NE.U32.AND P0, PT, R3, 0x1, PT ;  /* 0x000000010300780c */ /* 0x000fc40003f05070 */
[----:B------:R-:W-:Y:S02]  /*1330*/  LOP3.LUT R2, R2, 0xffffff8, RZ, 0xc0, !PT ;  /* 0x0ffffff802027812 */ /* 0x000fe400078ec0ff */
[C---:B------:R-:W-:Y:S01]  /*1340*/  R2P PR, R0.reuse, 0x6 ;  /* 0x0000000600007804 */ /* 0x040fe20000000000 */
[----:B------:R-:W-:Y:S01]  /*1350*/  IMAD.SHL.U32 R0, R0, 0x40, RZ ;  /* 0x0000004000007824 */ /* 0x000fe200078e00ff */
[----:B------:R-:W-:Y:S01]  /*1360*/  LEA.HI R15, R12, R23, RZ, 0x2 ;  /* 0x000000170c0f7211 */ /* 0x000fe200078f10ff */
[----:B------:R-:W-:Y:S01]  /*1370*/  IMAD.IADD R3, R5, 0x1, -R2 ;  /* 0x0000000105037824 */ /* 0x000fe200078e0a02 */
[----:B------:R-:W-:Y:S02]  /*1380*/  LOP3.LUT R194, R9, 0x7ffffe00, R4, 0xf8, !PT ;  /* 0x7ffffe0009c27812 */ /* 0x000fe400078ef804 */
[----:B------:R-:W-:Y:S02]  /*1390*/  SHF.R.S32.HI R2, RZ, 0x2, R15 ;  /* 0x00000002ff027819 */ /* 0x000fe4000001140f */
[----:B------:R-:W-:Y:S01]  /*13a0*/  LOP3.LUT R227, R0, 0x1c0, RZ, 0xc0, !PT ;  /* 0x000001c000e37812 */ /* 0x000fe200078ec0ff */
[----:B------:R-:W-:Y:S01]  /*13b0*/  IMAD.SHL.U32 R0, R6, 0x40, RZ ;  /* 0x0000004006007824 */ /* 0x000fe200078e00ff */
[----:B------:R-:W-:Y:S01]  /*13c0*/  LOP3.LUT R4, R14, 0xfffffffc, RZ, 0xc0, !PT ;  /* 0xfffffffc0e047812 */ /* 0x000fe200078ec0ff */
[----:B------:R-:W-:Y:S01]  /*13d0*/  IMAD R22, R3, 0x10, R2 ;  /* 0x0000001003167824 */ /* 0x000fe200078e0202 */
[----:B------:R-:W-:Y:S01]  /*13e0*/  IADD3 R9, R216, 0x40, RZ ;  /* 0x00000040d8097810 */ /* 0x000fe20007ffe0ff */
[----:B------:R-:W-:Y:S01]  /*13f0*/  IMAD.SHL.U32 R2, R10, 0x8, RZ ;  /* 0x000000080a027824 */ /* 0x000fe200078e00ff */
[----:B------:R-:W-:Y:S01]  /*1400*/  LOP3.LUT R0, R0, 0x1c0, RZ, 0xc0, !PT ;  /* 0x000001c000007812 */ /* 0x000fe200078ec0ff */
[----:B------:R-:W-:Y:S01]  /*1410*/  IMAD.IADD R248, R16, 0x1, -R4 ;  /* 0x0000000110f87824 */ /* 0x000fe200078e0a04 */
[----:B------:R-:W-:Y:S01]  /*1420*/  SHF.R.U32.HI R228, RZ, 0x3, R227 ;  /* 0x00000003ffe47819 */ /* 0x000fe200000116e3 */
[----:B------:R-:W-:Y:S01]  /*1430*/  IMAD.SHL.U32 R14, R5, 0x400, RZ ;  /* 0x00000400050e7824 */ /* 0x000fe200078e00ff */
[----:B------:R-:W-:Y:S01]  /*1440*/  LOP3.LUT R3, R0, 0x8, R2, 0xf8, !PT ;  /* 0x0000000800037812 */ /* 0x000fe200078ef802 */
[----:B------:R-:W-:Y:S01]  /*1450*/  IMAD.SHL.U32 R140, R248, 0x4, RZ ;  /* 0x00000004f88c7824 */ /* 0x000fe200078e00ff */
[----:B------:R-:W-:Y:S01]  /*1460*/  SHF.R.U32.HI R0, RZ, 0x3, R0 ;  /* 0x00000003ff007819 */ /* 0x000fe20000011600 */
[----:B------:R-:W-:Y:S01]  /*1470*/  IMAD R2, R10, 0x200, R7 ;  /* 0x000002000a027824 */ /* 0x000fe200078e0207 */
[----:B------:R-:W-:Y:S01]  /*1480*/  LOP3.LUT P6, RZ, R6, 0x2, RZ, 0xc0, !PT ;  /* 0x0000000206ff7812 */ /* 0x000fe200078cc0ff */
[----:B------:R-:W-:Y:S01]  /*1490*/  IMAD.SHL.U32 R102, R248, 0x8, RZ ;  /* 0x00000008f8667824 */ /* 0x000fe200078e00ff */
[----:B------:R-:W-:Y:S01]  /*14a0*/  LOP3.LUT R7, R3, R0, RZ, 0x3c, !PT ;  /* 0x0000000003077212 */ /* 0x000fe200078e3cff */
[----:B------:R-:W-:Y:S01]  /*14b0*/  IMAD.SHL.U32 R3, R9, 0x40, RZ ;  /* 0x0000004009037824 */ /* 0x000fe200078e00ff */
[----:B------:R-:W-:Y:S01]  /*14c0*/  SHF.R.S32.HI R0, RZ, 0x1f, R9 ;  /* 0x0000001fff007819 */ /* 0x000fe20000011409 */
[----:B------:R-:W-:Y:S01]  /*14d0*/  STL [R1+0x5c], R22 ;  /* 0x00005c1601007387 */ /* 0x000fe20000100800 */
[----:B------:R-:W-:Y:S01]  /*14e0*/  IADD3 R143, R140, 0x20, RZ ;  /* 0x000000208c8f7810 */ /* 0x000fe20007ffe0ff */
[----:B------:R-:W-:Y:S01]  /*14f0*/  IMAD.SHL.U32 R194, R194, 0x2, RZ ;  /* 0x00000002c2c27824 */ /* 0x000fe200078e00ff */
[----:B------:R-:W-:Y:S01]  /*1500*/  LOP3.LUT P5, RZ, R6, 0x4, RZ, 0xc0, !PT ;  /* 0x0000000406ff7812 */ /* 0x000fe200078ac0ff */
[----:B------:R-:W-:Y:S01]  /*1510*/  IMAD R6, R248, 0x2, R14 ;  /* 0x00000002f8067824 */ /* 0x000fe200078e020e */
[----:B------:R-:W-:Y:S01]  /*1520*/  LOP3.LUT R4, R228, R227, RZ, 0xfc, !PT ;  /* 0x000000e3e4047212 */ /* 0x000fe200078efcff */
[C---:B------:R-:W-:Y:S01]  /*1530*/  IMAD.IADD R107, R140.reuse, 0x1, R143 ;  /* 0x000000018c6b7824 */ /* 0x040fe200078e028f */
[----:B------:R-:W-:-:S02]  /*1540*/  IADD3 R142, R140, 0x40, RZ ;  /* 0x000000408c8e7810 */ /* 0x000fc40007ffe0ff */
[----:B------:R-:W-:Y:S01]  /*1550*/  LEA.HI R0, R0, R9, RZ, 0x3 ;  /* 0x0000000900007211 */ /* 0x000fe200078f18ff */
[----:B------:R-:W-:Y:S01]  /*1560*/  IMAD.IADD R18, R6, 0x1, R4 ;  /* 0x0000000106127824 */ /* 0x000fe200078e0204 */
[----:B------:R-:W-:Y:S01]  /*1570*/  LOP3.LUT R24, R3, 0x1c0, RZ, 0xc0, !PT ;  /* 0x000001c003187812 */ /* 0x000fe200078ec0ff */
[----:B------:R-:W-:Y:S01]  /*1580*/  IMAD.IADD R106, R140, 0x1, R142 ;  /* 0x000000018c6a7824 */ /* 0x000fe200078e028e */
[----:B------:R-:W-:Y:S01]  /*1590*/  SHF.R.S32.HI R3, RZ, 0x1f, R107 ;  /* 0x0000001fff037819 */ /* 0x000fe2000001146b */
[----:B------:R-:W-:Y:S01]  /*15a0*/  IMAD.SHL.U32 R4, R0, 0x40, RZ ;  /* 0x0000004000047824 */ /* 0x000fe200078e00ff */
[----:B------:R-:W-:Y:S02]  /*15b0*/  SHF.R.U32.HI R21, RZ, 0x3, R24 ;  /* 0x00000003ff157819 */ /* 0x000fe40000011618 */
[----:B------:R-:W-:Y:S02]  /*15c0*/  SHF.R.S32.HI R0, RZ, 0x1f, R106 ;  /* 0x0000001fff007819 */ /* 0x000fe4000001146a */
[----:B------:R-:W-:-:S02]  /*15d0*/  LOP3.LUT R20, R4, 0xfffffe00, RZ, 0xc0, !PT ;  /* 0xfffffe0004147812 */ /* 0x000fc400078ec0ff */
[CC--:B------:R-:W-:Y:S02]  /*15e0*/  LEA.HI R4, R3.reuse, R107.reuse, RZ, 0x6 ;  /* 0x0000006b03047211 */ /* 0x0c0fe400078f30ff */
[-C--:B------:R-:W-:Y:S01]  /*15f0*/  LEA.HI R5, R0, R106.reuse, RZ, 0x6 ;  /* 0x0000006a00057211 */ /* 0x080fe200078f30ff */
[----:B------:R-:W-:Y:S01]  /*1600*/  STL [R1+0x28], R20 ;  /* 0x0000281401007387 */ /* 0x000fe20000100800 */
[----:B------:R-:W-:Y:S01]  /*1610*/  LEA.HI R12, R3, R107, RZ, 0x3 ;  /* 0x0000006b030c7211 */ /* 0x000fe200078f18ff */
[----:B------:R-:W-:Y:S01]  /*1620*/  IMAD.SHL.U32 R3, R4, 0x80, RZ ;  /* 0x0000008004037824 */ /* 0x000fe200078e00ff */
[----:B------:R-:W-:Y:S01]  /*1630*/  LEA.HI R11, R0, R106, RZ, 0x3 ;  /* 0x0000006a000b7211 */ /* 0x000fe200078f18ff */
[----:B------:R-:W-:Y:S01]  /*1640*/  IMAD.SHL.U32 R5, R5, 0x80, RZ ;  /* 0x0000008005057824 */ /* 0x000fe200078e00ff */
[--C-:B------:R-:W-:Y:S02]  /*1650*/  LOP3.LUT R4, R227, 0x38, R12.reuse, 0xf8, !PT ;  /* 0x00000038e3047812 */ /* 0x100fe400078ef80c */
[----:B------:R-:W-:-:S02]  /*1660*/  LOP3.LUT R0, R24, 0x38, R12, 0xf8, !PT ;  /* 0x0000003818007812 */ /* 0x000fc400078ef80c */
[--C-:B------:R-:W-:Y:S02]  /*1670*/  LOP3.LUT R6, R227, 0x38, R11.reuse, 0xf8, !PT ;  /* 0x00000038e3067812 */ /* 0x100fe400078ef80b */
[----:B------:R-:W-:Y:S02]  /*1680*/  LOP3.LUT R10, R24, 0x38, R11, 0xf8, !PT ;  /* 0x00000038180a7812 */ /* 0x000fe400078ef80b */
[----:B------:R-:W-:Y:S02]  /*1690*/  LOP3.LUT R9, R4, R228, RZ, 0x3c, !PT ;  /* 0x000000e404097212 */ /* 0x000fe400078e3cff */
[----:B------:R-:W-:Y:S02]  /*16a0*/  LOP3.LUT R3, R3, 0xffffe000, RZ, 0xc0, !PT ;  /* 0xffffe00003037812 */ /* 0x000fe400078ec0ff */
[----:B------:R-:W-:Y:S02]  /*16b0*/  LOP3.LUT R4, R0, R21, RZ, 0x3c, !PT ;  /* 0x0000001500047212 */ /* 0x000fe400078e3cff */
[----:B------:R-:W-:-:S02]  /*16c0*/  LOP3.LUT R0, R5, 0xffffe000, RZ, 0xc0, !PT ;  /* 0xffffe00005007812 */ /* 0x000fc400078ec0ff */
[----:B------:R-:W-:Y:S02]  /*16d0*/  LOP3.LUT R6, R6, R228, RZ, 0x3c, !PT ;  /* 0x000000e406067212 */ /* 0x000fe400078e3cff */
[----:B------:R-:W-:Y:S02]  /*16e0*/  LOP3.LUT R5, R10, R21, RZ, 0x3c, !PT ;  /* 0x000000150a057212 */ /* 0x000fe400078e3cff */
[-CC-:B------:R-:W-:Y:S02]  /*16f0*/  IADD3 R17, R9, R3.reuse, R229.reuse ;  /* 0x0000000309117210 */ /* 0x180fe40007ffe0e5 */
[----:B------:R-:W-:Y:S02]  /*1700*/  IADD3 R16, R4, R3, R20 ;  /* 0x0000000304107210 */ /* 0x000fe40007ffe014 */
[----:B------:R-:W-:Y:S02]  /*1710*/  LOP3.LUT R3, R13, 0xfffffe00, RZ, 0xc0, !PT ;  /* 0xfffffe000d037812 */ /* 0x000fe400078ec0ff */
[----:B------:R-:W-:-:S02]  /*1720*/  IADD3 R13, R6, R0, R229 ;  /* 0x00000000060d7210 */ /* 0x000fc40007ffe0e5 */
[----:B------:R-:W-:Y:S02]  /*1730*/  IADD3 R10, R5, R0, R20 ;  /* 0x00000000050a7210 */ /* 0x000fe40007ffe014 */
[----:B------:R-:W-:Y:S02]  /*1740*/  LEA.HI R0, R248, R248, RZ, 0x1 ;  /* 0x000000f8f8007211 */ /* 0x000fe400078f08ff */
[CC--:B------:R-:W-:Y:S01]  /*1750*/  IADD3 R4, R7.reuse, R3.reuse, R14 ;  /* 0x0000000307047210 */ /* 0x0c0fe20007ffe00e */
[----:B------:R-:W-:Y:S01]  /*1760*/  IMAD.MOV.U32 R14, RZ, RZ, 0x40 ;  /* 0x00000040ff0e7424 */ /* 0x000fe200078e00ff */
[----:B------:R-:W-:Y:S02]  /*1770*/  LOP3.LUT R5, R7, R3, RZ, 0xfc, !PT ;  /* 0x0000000307057212 */ /* 0x000fe400078efcff */
[----:B------:R-:W-:Y:S02]  /*1780*/  LOP3.LUT R3, R0, 0x1ffffffe, RZ, 0xc0, !PT ;  /* 0x1ffffffe00037812 */ /* 0x000fe400078ec0ff */
[----:B------:R-:W-:-:S02]  /*1790*/  IADD3 R146, R140, 0x10, RZ ;  /* 0x000000108c927810 */ /* 0x000fc40007ffe0ff */
[C---:B------:R-:W-:Y:S02]  /*17a0*/  LOP3.LUT P4, RZ, R8.reuse, 0x2, RZ, 0xc0, !PT ;  /* 0x0000000208ff7812 */ /* 0x040fe4000788c0ff */
[----:B------:R-:W-:Y:S01]  /*17b0*/  LOP3.LUT P3, RZ, R8, 0x4, RZ, 0xc0, !PT ;  /* 0x0000000408ff7812 */ /* 0x000fe2000786c0ff */
[----:B------:R-:W-:Y:S01]  /*17c0*/  IMAD.IADD R8, R248, 0x1, -R3 ;  /* 0x00000001f8087824 */ /* 0x000fe200078e0a03 */
[----:B------:R-:W-:Y:S02]  /*17d0*/  SHF.R.S32.HI R9, RZ, 0x1f, R146 ;  /* 0x0000001fff097819 */ /* 0x000fe40000011492 */
[----:B------:R-:W-:Y:S01]  /*17e0*/  IADD3 R145, R140, 0x30, RZ ;  /* 0x000000308c917810 */ /* 0x000fe20007ffe0ff */
[----:B------:R-:W-:Y:S01]  /*17f0*/  IMAD R249, R8, 0x8, R22 ;  /* 0x0000000808f97824 */ /* 0x000fe200078e0216 */
[----:B------:R-:W-:Y:S01]  /*1800*/  SHF.R.S32.HI R3, RZ, 0x1f, R143 ;  /* 0x0000001fff037819 */ /* 0x000fe2000001148f */
[----:B------:R1:W-:Y:S01]  /*1810*/  STL [R1+0x3c], R9 ;  /* 0x00003c0901007387 */ /* 0x0003e20000100800 */
[----:B------:R-:W-:-:S02]  /*1820*/  IADD3 R144, R140, 0x50, RZ ;  /* 0x000000508c907810 */ /* 0x000fc40007ffe0ff */
[----:B------:R-:W-:Y:S01]  /*1830*/  LOP3.LUT R6, R15, 0x7ffffffc, RZ, 0xc0, !PT ;  /* 0x7ffffffc0f067812 */ /* 0x000fe200078ec0ff */
[----:B------:R2:W-:Y:S01]  /*1840*/  STL [R1+0x38], R3 ;  /* 0x0000380301007387 */ /* 0x0005e20000100800 */
[----:B------:R-:W-:Y:S02]  /*1850*/  SHF.R.S32.HI R15, RZ, 0x1f, R145 ;  /* 0x0000001fff0f7819 */ /* 0x000fe40000011491 */
[--C-:B------:R-:W-:Y:S02]  /*1860*/  LOP3.LUT R7, R24, 0x38, R102.reuse, 0xf8, !PT ;  /* 0x0000003818077812 */ /* 0x100fe400078ef866 */
[----:B------:R-:W-:Y:S01]  /*1870*/  SHF.R.S32.HI R225, RZ, 0x3, R11 ;  /* 0x00000003ffe17819 */ /* 0x000fe2000001140b */
[----:B------:R-:W-:Y:S01]  /*1880*/  STL [R1+0x34], R15 ;  /* 0x0000340f01007387 */ /* 0x000fe20000100800 */
[----:B------:R-:W-:Y:S02]  /*1890*/  LOP3.LUT R8, R20, R7, R21, 0xf6, !PT ;  /* 0x0000000714087212 */ /* 0x000fe400078ef615 */
[----:B------:R-:W-:-:S02]  /*18a0*/  LOP3.LUT R7, R227, 0x38, R102, 0xf8, !PT ;  /* 0x00000038e3077812 */ /* 0x000fc400078ef866 */
[----:B------:R-:W-:Y:S02]  /*18b0*/  LEA R8, R8, 0xc100, 0x1 ;  /* 0x0000c10008087811 */ /* 0x000fe400078e08ff */
[----:B------:R-:W-:Y:S02]  /*18c0*/  LOP3.LUT R7, R229, R7, R228, 0xf6, !PT ;  /* 0x00000007e5077212 */ /* 0x000fe400078ef6e4 */
[----:B------:R-:W-:Y:S02]  /*18d0*/  SHF.R.S32.HI R226, RZ, 0x3, R12 ;  /* 0x00000003ffe27819 */ /* 0x000fe4000001140c */
[----:B------:R-:W-:Y:S02]  /*18e0*/  LEA R7, R7, 0xc100, 0x1 ;  /* 0x0000c10007077811 */ /* 0x000fe400078e08ff */
[----:B------:R-:W-:Y:S02]  /*18f0*/  LEA R147, R2, 0x6100, 0x1 ;  /* 0x0000610002937811 */ /* 0x000fe400078e08ff */
[----:B-1----:R-:W-:-:S02]  /*1900*/  SHF.R.S32.HI R9, RZ, 0x1f, R142 ;  /* 0x0000001fff097819 */ /* 0x002fc4000001148e */
[C---:B------:R-:W-:Y:S02]  /*1910*/  IADD3 R182, R147.reuse, 0x20, RZ ;  /* 0x0000002093b67810 */ /* 0x040fe40007ffe0ff */
[----:B--2---:R-:W-:Y:S01]  /*1920*/  SHF.R.S32.HI R3, RZ, 0x1f, R144 ;  /* 0x0000001fff037819 */ /* 0x004fe20000011490 */
[----:B------:R1:W-:Y:S01]  /*1930*/  STL [R1+0x30], R9 ;  /* 0x0000300901007387 */ /* 0x0003e20000100800 */
[----:B------:R-:W-:Y:S02]  /*1940*/  SEL R0, R14, 0xffffffc0, !P3 ;  /* 0xffffffc00e007807 */ /* 0x000fe40005800000 */
[C---:B------:R-:W-:Y:S01]  /*1950*/  @P4 IADD3 R182, R147.reuse, -0x20, RZ ;  /* 0xffffffe093b64810 */ /* 0x040fe20007ffe0ff */
[----:B------:R2:W-:Y:S01]  /*1960*/  STL [R1+0x2c], R3 ;  /* 0x00002c0301007387 */ /* 0x0005e20000100800 */
[----:B------:R-:W-:Y:S01]  /*1970*/  LEA R178, R4, 0xc100, 0x1 ;  /* 0x0000c10004b27811 */ /* 0x000fe200078e08ff */
[----:B------:R-:W-:Y:S01]  /*1980*/  IMAD.IADD R177, R147, 0x1, R0 ;  /* 0x0000000193b17824 */ /* 0x000fe200078e0200 */
[----:B------:R-:W-:Y:S01]  /*1990*/  LEA R172, R5, 0x100, 0x1 ;  /* 0x0000010005ac7811 */ /* 0x000fe200078e08ff */
[----:B------:R-:W-:Y:S01]  /*19a0*/  STL [R1+0x54], R8 ;  /* 0x0000540801007387 */ /* 0x000fe20000100800 */
[----:B------:R-:W-:Y:S01]  /*19b0*/  IMAD.IADD R174, R0, 0x1, R182 ;  /* 0x0000000100ae7824 */ /* 0x000fe200078e02b6 */
[----:B------:R-:W-:-:S02]  /*19c0*/  LOP3.LUT R210, R227, 0x18, R102, 0xf8, !PT ;  /* 0x00000018e3d27812 */ /* 0x000fc400078ef866 */
[----:B------:R3:W-:Y:S01]  /*19d0*/  STL [R1+0x50], R7 ;  /* 0x0000500701007387 */ /* 0x0007e20000100800 */
[----:B------:R-:W-:Y:S02]  /*19e0*/  SEL R2, R14, 0xffffffc0, !P5 ;  /* 0xffffffc00e027807 */ /* 0x000fe40006800000 */
[----:B------:R-:W-:Y:S02]  /*19f0*/  LOP3.LUT R210, R229, R210, R228, 0xf6, !PT ;  /* 0x000000d2e5d27212 */ /* 0x000fe400078ef6e4 */
[----:B------:R-:W-:Y:S01]  /*1a00*/  IADD3 R206, R204, 0x40, RZ ;  /* 0x00000040ccce7810 */ /* 0x000fe20007ffe0ff */
[----:B------:R-:W-:Y:S01]  /*1a10*/  IMAD.IADD R181, R178, 0x1, R2 ;  /* 0x00000001b2b57824 */ /* 0x000fe200078e0202 */
[----:B------:R-:W-:Y:S01]  /*1a20*/  LEA R210, R210, 0x100, 0x1 ;  /* 0x00000100d2d27811 */ /* 0x000fe200078e08ff */
[----:B------:R-:W-:Y:S01]  /*1a30*/  IMAD.IADD R176, R2, 0x1, R172 ;  /* 0x0000000102b07824 */ /* 0x000fe200078e02ac */
[----:B------:R-:W-:Y:S02]  /*1a40*/  IADD3 R207, R204, 0x80, RZ ;  /* 0x00000080cccf7810 */ /* 0x000fe40007ffe0ff */
[----:B------:R-:W-:-:S02]  /*1a50*/  IADD3 R214, R102, 0x60, RZ ;  /* 0x0000006066d67810 */ /* 0x000fc40007ffe0ff */
[----:B-1----:R-:W-:Y:S02]  /*1a60*/  SEL R9, R19, 0xffffffe0, !P1 ;  /* 0xffffffe013097807 */ /* 0x002fe40004800000 */
[----:B------:R-:W-:Y:S01]  /*1a70*/  IADD3 R213, R102, 0x80, RZ ;  /* 0x0000008066d57810 */ /* 0x000fe20007ffe0ff */
[----:B--2---:R-:W-:Y:S01]  /*1a80*/  IMAD.IADD R3, R23, 0x1, -R6 ;  /* 0x0000000117037824 */ /* 0x004fe200078e0a06 */
[----:B------:R-:W-:Y:S02]  /*1a90*/  SEL R6, R14, 0xffffffc0, !P2 ;  /* 0xffffffc00e067807 */ /* 0x000fe40005000000 */
[----:B------:R-:W-:Y:S01]  /*1aa0*/  IADD3 R212, R102, 0xa0, RZ ;  /* 0x000000a066d47810 */ /* 0x000fe20007ffe0ff */
[----:B------:R-:W-:Y:S01]  /*1ab0*/  IMAD.SHL.U32 R243, R3, 0x2, RZ ;  /* 0x0000000203f37824 */ /* 0x000fe200078e00ff */
[----:B------:R-:W-:Y:S01]  /*1ac0*/  SEL R3, R19, 0xffffffe0, !P6 ;  /* 0xffffffe013037807 */ /* 0x000fe20007000000 */
[----:B------:R-:W-:Y:S01]  /*1ad0*/  IMAD.IADD R211, R210, 0x1, R6 ;  /* 0x00000001d2d37824 */ /* 0x000fe200078e0206 */
[----:B------:R-:W-:-:S02]  /*1ae0*/  SHF.R.S32.HI R205, RZ, 0x1f, R204 ;  /* 0x0000001fffcd7819 */ /* 0x000fc400000114cc */
[C---:B------:R-:W-:Y:S01]  /*1af0*/  IADD3 R36, R243.reuse, 0x10, RZ ;  /* 0x00000010f3247810 */ /* 0x040fe20007ffe0ff */
[----:B------:R-:W-:Y:S01]  /*1b00*/  IMAD.IADD R179, R178, 0x1, R3 ;  /* 0x00000001b2b37824 */ /* 0x000fe200078e0203 */
[----:B------:R-:W-:Y:S01]  /*1b10*/  IADD3 R33, R243, 0x28, RZ ;  /* 0x00000028f3217810 */ /* 0x000fe20007ffe0ff */
[----:B------:R-:W-:Y:S01]  /*1b20*/  IMAD.IADD R173, R3, 0x1, R172 ;  /* 0x0000000103ad7824 */ /* 0x000fe200078e02ac */
[----:B------:R-:W-:Y:S01]  /*1b30*/  IADD3 R30, R243, 0x40, RZ ;  /* 0x00000040f31e7810 */ /* 0x000fe20007ffe0ff */
[----:B------:R-:W-:Y:S01]  /*1b40*/  IMAD.IADD R180, R179, 0x1, R2 ;  /* 0x00000001b3b47824 */ /* 0x000fe200078e0202 */
[C---:B------:R-:W-:Y:S01]  /*1b50*/  IADD3 R27, R243.reuse, 0x58, RZ ;  /* 0x00000058f31b7810 */ /* 0x040fe20007ffe0ff */
[----:B------:R-:W-:Y:S01]  /*1b60*/  IMAD.IADD R175, R2, 0x1, R173 ;  /* 0x0000000102af7824 */ /* 0x000fe200078e02ad */
[----:B------:R-:W-:Y:S02]  /*1b70*/  IADD3 R24, R243, 0x70, RZ ;  /* 0x00000070f3187810 */ /* 0x000fe40007ffe0ff */
[----:B---3--:R-:W-:-:S02]  /*1b80*/  SHF.R.S32.HI R7, RZ, 0x1f, R36 ;  /* 0x0000001fff077819 */ /* 0x008fc40000011424 */
[C---:B------:R-:W-:Y:S02]  /*1b90*/  IADD3 R21, R243.reuse, 0x88, RZ ;  /* 0x00000088f3157810 */ /* 0x040fe40007ffe0ff */
[----:B------:R-:W-:Y:S02]  /*1ba0*/  SHF.R.S32.HI R7, RZ, 0x1f, R33 ;  /* 0x0000001fff077819 */ /* 0x000fe40000011421 */
[C---:B------:R-:W-:Y:S02]  /*1bb0*/  IADD3 R37, R243.reuse, 0x8, RZ ;  /* 0x00000008f3257810 */ /* 0x040fe40007ffe0ff */
[C---:B------:R-:W-:Y:S02]  /*1bc0*/  IADD3 R15, R243.reuse, 0xa0, RZ ;  /* 0x000000a0f30f7810 */ /* 0x040fe40007ffe0ff */
[----:B------:R-:W-:Y:S02]  /*1bd0*/  SHF.R.S32.HI R7, RZ, 0x1f, R30 ;  /* 0x0000001fff077819 */ /* 0x000fe4000001141e */
[----:B------:R-:W-:-:S02]  /*1be0*/  IADD3 R34, R243, 0x20, RZ ;  /* 0x00000020f3227810 */ /* 0x000fc40007ffe0ff */
        /* <DEDUP_REMOVED lines=8> */
[----:B------:R-:W-:Y:S02]  /*1c70*/  SHF.R.S32.HI R7, RZ, 0x1f, R15 ;  /* 0x0000001fff077819 */ /* 0x000fe4000001140f */
[----:B------:R-:W-:Y:S02]  /*1c80*/  IADD3 R22, R243, 0x80, RZ ;  /* 0x00000080f3167810 */ /* 0x000fe40007ffe0ff */
[----:B------:R-:W-:Y:S02]  /*1c90*/  SHF.R.S32.HI R8, RZ, 0x1f, R34 ;  /* 0x0000001fff087819 */ /* 0x000fe40000011422 */
[----:B------:R-:W-:-:S02]  /*1ca0*/  SHF.R.S32.HI R7, RZ, 0x1f, R11 ;  /* 0x0000001fff077819 */ /* 0x000fc4000001140b */
[C---:B------:R-:W-:Y:S02]  /*1cb0*/  IADD3 R19, R243.reuse, 0x98, RZ ;  /* 0x00000098f3137810 */ /* 0x040fe40007ffe0ff */
[----:B------:R-:W-:Y:S02]  /*1cc0*/  SHF.R.S32.HI R8, RZ, 0x1f, R31 ;  /* 0x0000001fff087819 */ /* 0x000fe4000001141f */
[----:B------:R-:W-:Y:S02]  /*1cd0*/  LEA R11, R18, 0x80, 0x1 ;  /* 0x00000080120b7811 */ /* 0x000fe400078e08ff */
[----:B------:R-:W-:Y:S02]  /*1ce0*/  IADD3 R12, R243, 0xb0, RZ ;  /* 0x000000b0f30c7810 */ /* 0x000fe40007ffe0ff */
[----:B------:R-:W-:Y:S01]  /*1cf0*/  SHF.R.S32.HI R8, RZ, 0x1f, R28 ;  /* 0x0000001fff087819 */ /* 0x000fe2000001141c */
[----:B------:R-:W-:Y:S01]  /*1d00*/  STL [R1+0x8], R11 ;  /* 0x0000080b01007387 */ /* 0x000fe20000100800 */
[----:B------:R-:W-:Y:S01]  /*1d10*/  LEA R7, R17, 0xc100, 0x1 ;  /* 0x0000c10011077811 */ /* 0x000fe200078e08ff */
[----:B------:R-:W-:Y:S01]  /*1d20*/  IMAD.IADD R0, R11, 0x1, R6 ;  /* 0x000000010b007824 */ /* 0x000fe200078e0206 */
[----:B------:R-:W-:-:S02]  /*1d30*/  SHF.R.S32.HI R8, RZ, 0x1f, R25 ;  /* 0x0000001fff087819 */ /* 0x000fc40000011419 */
[----:B------:R-:W-:Y:S01]  /*1d40*/  SHF.R.S32.HI R8, RZ, 0x1f, R22 ;  /* 0x0000001fff087819 */ /* 0x000fe20000011416 */
[----:B------:R1:W-:Y:S01]  /*1d50*/  STL [R1+0x4c], R7 ;  /* 0x00004c0701007387 */ /* 0x0003e20000100800 */
[----:B------:R-:W-:Y:S02]  /*1d60*/  SHF.R.S32.HI R8, RZ, 0x1f, R19 ;  /* 0x0000001fff087819 */ /* 0x000fe40000011413 */
[----:B------:R-:W-:Y:S02]  /*1d70*/  SHF.R.S32.HI R8, RZ, 0x1f, R12 ;  /* 0x0000001fff087819 */ /* 0x000fe4000001140c */
[----:B------:R-:W-:Y:S02]  /*1d80*/  LEA R12, R16, 0xc100, 0x1 ;  /* 0x0000c100100c7811 */ /* 0x000fe400078e08ff */
[----:B------:R-:W-:Y:S02]  /*1d90*/  LEA R8, R10, 0xc100, 0x1 ;  /* 0x0000c1000a087811 */ /* 0x000fe400078e08ff */
        /* <DEDUP_REMOVED lines=9> */
[----:B-1----:R-:W-:Y:S02]  /*1e30*/  LEA R7, R13, 0xc100, 0x1 ;  /* 0x0000c1000d077811 */ /* 0x002fe400078e08ff */
[----:B------:R-:W-:Y:S02]  /*1e40*/  SHF.R.S32.HI R236, RZ, 0x1f, R214 ;  /* 0x0000001fffec7819 */ /* 0x000fe400000114d6 */
[----:B------:R-:W-:Y:S01]  /*1e50*/  SHF.R.S32.HI R235, RZ, 0x1f, R213 ;  /* 0x0000001fffeb7819 */ /* 0x000fe200000114d5 */
[----:B------:R1:W-:Y:S01]  /*1e60*/  STL [R1+0x44], R7 ;  /* 0x0000440701007387 */ /* 0x0003e20000100800 */
[----:B------:R-:W-:Y:S02]  /*1e70*/  SHF.R.S32.HI R234, RZ, 0x1f, R212 ;  /* 0x0000001fffea7819 */ /* 0x000fe400000114d4 */
[----:B------:R-:W-:Y:S01]  /*1e80*/  SHF.R.S32.HI R220, RZ, 0x1f, R206 ;  /* 0x0000001fffdc7819 */ /* 0x000fe200000114ce */
[----:B------:R2:W-:Y:S01]  /*1e90*/  STL [R1+0x40], R8 ;  /* 0x0000400801007387 */ /* 0x0005e20000100800 */
[----:B------:R-:W-:-:S02]  /*1ea0*/  SHF.R.S32.HI R219, RZ, 0x1f, R207 ;  /* 0x0000001fffdb7819 */ /* 0x000fc400000114cf */
[----:B------:R-:W-:Y:S01]  /*1eb0*/  SHF.R.S32.HI R35, RZ, 0x1f, R35 ;  /* 0x0000001fff237819 */ /* 0x000fe20000011423 */
[----:B------:R3:W-:Y:S01]  /*1ec0*/  STL [R1+0x24], R0 ;  /* 0x0000240001007387 */ /* 0x0007e20000100800 */
[----:B------:R-:W-:Y:S02]  /*1ed0*/  SHF.R.S32.HI R32, RZ, 0x1f, R32 ;  /* 0x0000001fff207819 */ /* 0x000fe40000011420 */
[----:B------:R-:W-:Y:S02]  /*1ee0*/  SHF.R.S32.HI R29, RZ, 0x1f, R29 ;  /* 0x0000001fff1d7819 */ /* 0x000fe4000001141d */
[----:B------:R-:W-:Y:S02]  /*1ef0*/  SHF.R.S32.HI R26, RZ, 0x1f, R26 ;  /* 0x0000001fff1a7819 */ /* 0x000fe4000001141a */
[----:B------:R-:W-:Y:S02]  /*1f00*/  SHF.R.S32.HI R23, RZ, 0x1f, R23 ;  /* 0x0000001fff177819 */ /* 0x000fe40000011417 */
[----:B------:R-:W-:-:S02]  /*1f10*/  SHF.R.S32.HI R20, RZ, 0x1f, R20 ;  /* 0x0000001fff147819 */ /* 0x000fc40000011414 */
[----:B------:R-:W-:Y:S02]  /*1f20*/  SHF.R.S32.HI R14, RZ, 0x1f, R14 ;  /* 0x0000001fff0e7819 */ /* 0x000fe4000001140e */
[C---:B------:R-:W-:Y:S02]  /*1f30*/  IADD3 R193, R182.reuse, 0x800, RZ ;  /* 0x00000800b6c17810 */ /* 0x040fe40007ffe0ff */
[C---:B------:R-:W-:Y:S02]  /*1f40*/  IADD3 R192, R182.reuse, 0x1000, RZ ;  /* 0x00001000b6c07810 */ /* 0x040fe40007ffe0ff */
[C---:B-1----:R-:W-:Y:S02]  /*1f50*/  IADD3 R7, R11.reuse, -0x10, RZ ;  /* 0xfffffff00b077810 */ /* 0x042fe40007ffe0ff */
[C---:B------:R-:W-:Y:S01]  /*1f60*/  @P0 IADD3 R7, R11.reuse, 0x10, RZ ;  /* 0x000000100b070810 */ /* 0x040fe20007ffe0ff */
[----:B--2---:R-:W-:Y:S01]  /*1f70*/  IMAD.IADD R8, R11, 0x1, R9 ;  /* 0x000000010b087824 */ /* 0x004fe200078e0209 */
[----:B------:R-:W-:-:S03]  /*1f80*/  IADD3 R191, R182, 0x1800, RZ ;  /* 0x00001800b6bf7810 */ /* 0x000fc60007ffe0ff */
[----:B------:R-:W-:Y:S01]  /*1f90*/  IMAD.IADD R3, R6, 0x1, R7 ;  /* 0x0000000106037824 */ /* 0x000fe200078e0207 */
[----:B------:R-:W-:Y:S01]  /*1fa0*/  IADD3 R190, R182, 0x2000, RZ ;  /* 0x00002000b6be7810 */ /* 0x000fe20007ffe0ff */
[----:B---3--:R-:W-:Y:S01]  /*1fb0*/  IMAD.IADD R0, R6, 0x1, R8 ;  /* 0x0000000106007824 */ /* 0x008fe200078e0208 */
[----:B------:R-:W-:Y:S01]  /*1fc0*/  STL [R1+0x14], R8 ;  /* 0x0000140801007387 */ /* 0x000fe20000100800 */
[C---:B------:R-:W-:Y:S02]  /*1fd0*/  IADD3 R189, R182.reuse, 0x2800, RZ ;  /* 0x00002800b6bd7810 */ /* 0x040fe40007ffe0ff */
[C---:B------:R-:W-:Y:S01]  /*1fe0*/  IADD3 R188, R182.reuse, 0x3000, RZ ;  /* 0x00003000b6bc7810 */ /* 0x040fe20007ffe0ff */
[----:B------:R1:W-:Y:S01]  /*1ff0*/  STL [R1+0x20], R0 ;  /* 0x0000200001007387 */ /* 0x0003e20000100800 */
[C---:B------:R-:W-:Y:S02]  /*2000*/  IADD3 R187, R182.reuse, 0x3800, RZ ;  /* 0x00003800b6bb7810 */ /* 0x040fe40007ffe0ff */
[C---:B------:R-:W-:Y:S01]  /*2010*/  IADD3 R186, R182.reuse, 0x4000, RZ ;  /* 0x00004000b6ba7810 */ /* 0x040fe20007ffe0ff */
[----:B------:R-:W-:Y:S01]  /*2020*/  STL [R1+0xc], R7 ;  /* 0x00000c0701007387 */ /* 0x000fe20000100800 */
[----:B------:R-:W-:-:S02]  /*2030*/  IADD3 R185, R182, 0x4800, RZ ;  /* 0x00004800b6b97810 */ /* 0x000fc40007ffe0ff */
[C---:B------:R-:W-:Y:S02]  /*2040*/  IADD3 R184, R182.reuse, 0x5000, RZ ;  /* 0x00005000b6b87810 */ /* 0x040fe40007ffe0ff */
[----:B------:R-:W-:Y:S01]  /*2050*/  IADD3 R183, R182, 0x5800, RZ ;  /* 0x00005800b6b77810 */ /* 0x000fe20007ffe0ff */
[----:B-1----:R-:W-:-:S05]  /*2060*/  IMAD.IADD R0, R9, 0x1, R7 ;  /* 0x0000000109007824 */ /* 0x002fca00078e0207 */
[----:B------:R1:W-:Y:S04]  /*2070*/  STL [R1+0x10], R0 ;  /* 0x0000100001007387 */ /* 0x0003e80000100800 */
[----:B------:R2:W-:Y:S01]  /*2080*/  STL [R1+0x1c], R3 ;  /* 0x00001c0301007387 */ /* 0x0005e20000100800 */
[----:B-1----:R-:W-:-:S05]  /*2090*/  IMAD.IADD R0, R6, 0x1, R0 ;  /* 0x0000000106007824 */ /* 0x002fca00078e0200 */
[----:B------:R2:W-:Y:S02]  /*20a0*/  STL [R1+0x18], R0 ;  /* 0x0000180001007387 */ /* 0x0005e40000100800 */
.L_x_1456:
[----:B------:R-:W-:-:S04]  /*20b0*/  IMAD.MOV.U32 R2, RZ, RZ, 0x4 ;  /* 0x00000004ff027424 */ /* 0x000fc800078e00ff */
[----:B--2---:R-:W-:-:S05]  /*20c0*/  IMAD.WIDE R2, R247, R2, c[0x0][0x588] ;  /* 0x00016200f7027625 */ /* 0x004fca00078e0202 */
        /* <DEDUP_REMOVED lines=12> */
[----:B------:R-:W-:Y:S01]  /*2190*/  IMAD.MOV.U32 R127, RZ, RZ, RZ ;  /* 0x000000ffff7f7224 */ /* 0x000fe200078e00ff */
[----:B------:R-:W-:Y:S01]  /*21a0*/  CS2R R12, SRZ ;  /* 0x00000000000c7805 */ /* 0x000fe2000001ff00 */
[----:B--2---:R-:W-:Y:S01]  /*21b0*/  SHF.R.S32.HI R14, RZ, 0x1f, R252 ;  /* 0x0000001fff0e7819 */ /* 0x004fe200000114fc */
[C---:B------:R-:W-:Y:S01]  /*21c0*/  IMAD.SHL.U32 R250, R252.reuse, 0x4, RZ ;  /* 0x00000004fcfa7824 */ /* 0x040fe200078e00ff */
[----:B------:R-:W-:-:S02]  /*21d0*/  @P1 LEA R4, P0, R252, c[0x0][0x370], 0x2 ;  /* 0x0000dc00fc041a11 */ /* 0x000fc400078010ff */
[C-C-:B------:R-:W-:Y:S01]  /*21e0*/  SHF.L.U64.HI R251, R252.reuse, 0x2, R14.reuse ;  /* 0x00000002fcfb7819 */ /* 0x140fe2000001020e */
[----:B------:R1:W-:Y:S01]  /*21f0*/  STL [R1], R14 ;  /* 0x0000000e01007387 */ /* 0x0003e20000100800 */
        /* <DEDUP_REMOVED lines=8> */
[C---:B--2---:R-:W-:Y:S02]  /*2280*/  IADD3 R4, P1, R250.reuse, c[0x0][0x350], RZ ;  /* 0x0000d400fa047a10 */ /* 0x044fe40007f3e0ff */
[----:B---3--:R-:W-:Y:S02]  /*2290*/  IADD3 R2, P0, R250, c[0x0][0x358], RZ ;  /* 0x0000d600fa027a10 */ /* 0x008fe40007f1e0ff */
        /* <DEDUP_REMOVED lines=11> */
.L_x_1278:
[----:B------:R-:W-:-:S04]  /*2350*/  ISETP.NE.U32.AND P0, PT, RZ, c[0x0][0x368], PT ;  /* 0x0000da00ff007a0c */ /* 0x000fc80003f05070 */
[----:B------:R-:W-:-:S13]  /*2360*/  ISETP.NE.AND.EX P0, PT, RZ, c[0x0][0x36c], PT, P0 ;  /* 0x0000db00ff007a0c */ /* 0x000fda0003f05300 */
[----:B------:R-:W-:Y:S05]  /*2370*/  @!P0 BRA `(.L_x_1279) ;  /* 0x0000004000008947 */ /* 0x000fea0003800000 */
[----:B-1----:R-:W-:-:S04]  /*2380*/  IADD3 R4, P0, R250, c[0x0][0x368], RZ ;  /* 0x0000da00fa047a10 */ /* 0x002fc80007f1e0ff */
[----:B------:R-:W-:-:S05]  /*2390*/  IADD3.X R5, R251, c[0x0][0x36c], RZ, P0, !PT ;  /* 0x0000db00fb057a10 */ /* 0x000fca00007fe4ff */
[----:B------:R1:W5:Y:S01]  /*23a0*/  LDG.E R8, [R4.64] ;  /* 0x0000000804087981 */ /* 0x000362000c1e1900 */
[----:B------:R-:W-:Y:S05]  /*23b0*/  BRA `(.L_x_1280) ;  /* 0x0000005000007947 */ /* 0x000fea0003800000 */
.L_x_1279:
[----:B------:R-:W-:Y:S01]  /*23c0*/  MOV R8, UR6 ;  /* 0x0000000600087c02 */ /* 0x000fe20008000f00 */
[----:B------:R-:W-:Y:S05]  /*23d0*/  @!P5 BRA `(.L_x_1280) ;  /* 0x000000300000d947 */ /* 0x000fea0003800000 */
[----:B-1----:R-:W2:Y:S04]  /*23e0*/  LDG.E R6, [R4.64] ;  /* 0x0000000804067981 */ /* 0x002ea8000c1e1900 */
[----:B------:R-:W2:Y:S02]  /*23f0*/  LDG.E R0, [R4.64+0x4] ;  /* 0x0000040804007981 */ /* 0x000ea4000c1e1900 */
[----:B--2---:R-:W-:Y:S02]  /*2400*/  IADD3 R8, -R6, R0, RZ ;  /* 0x0000000006087210 */ /* 0x004fe40007ffe1ff */
.L_x_1280:
[----:B-1----:R1:W2:Y:S04]  /*2410*/  @P6 LDG.E R5, [R2.64] ;  /* 0x0000000802056981 */ /* 0x0022a8000c1e1900 */
[----:B------:R1:W2:Y:S01]  /*2420*/  @P6 LDG.E R4, [R2.64+0x4] ;  /* 0x0000040802046981 */ /* 0x0002a2000c1e1900 */
[----:B------:R-:W-:Y:S01]  /*2430*/  ISETP.NE.U32.AND P0, PT, RZ, c[0x0][0x378], PT ;  /* 0x0000de00ff007a0c */ /* 0x000fe20003f05070 */
[----:B-----5:R-:W-:-:S03]  /*2440*/  IMAD.MOV.U32 R126, RZ, RZ, R8 ;  /* 0x000000ffff7e7224 */ /* 0x020fc600078e0008 */
[----:B------:R-:W-:Y:S01]  /*2450*/  ISETP.NE.AND.EX P1, PT, RZ, c[0x0][0x37c], PT, P0 ;  /* 0x0000df00ff007a0c */ /* 0x000fe20003f25300 */
[----:B------:R-:W-:Y:S02]  /*2460*/  IMAD.MOV.U32 R0, RZ, RZ, c[0x0][0x2c4] ;  /* 0x0000b100ff007624 */ /* 0x000fe400078e00ff */
[----:B------:R-:W-:-:S03]  /*2470*/  IMAD.SHL.U32 R240, R245, 0x80, RZ ;  /* 0x00000080f5f07824 */ /* 0x000fc600078e00ff */
[----:B------:R-:W-:Y:S01]  /*2480*/  ISETP.NE.AND P2, PT, R0, 0x1, PT ;  /* 0x000000010000780c */ /* 0x000fe20003f45270 */
[----:B------:R-:W-:Y:S01]  /*2490*/  IMAD.MOV.U32 R67, RZ, RZ, c[0x0][0x228] ;  /* 0x00008a00ff437624 */ /* 0x000fe200078e00ff */
[----:B------:R-:W-:Y:S01]  /*24a0*/  IADD3 R0, R240, 0x7f, RZ ;  /* 0x0000007ff0007810 */ /* 0x000fe20007ffe0ff */
[----:B------:R-:W-:-:S04]  /*24b0*/  IMAD.IADD R7, R8, 0x1, -R239 ;  /* 0x0000000108077824 */ /* 0x000fc800078e0aef */
[----:B-1----:R-:W-:-:S04]  /*24c0*/  @P1 IADD3 R2, P0, R250, c[0x0][0x378], RZ ;  /* 0x0000de00fa021a10 */ /* 0x002fc80007f1e0ff */
[----:B------:R-:W-:-:S05]  /*24d0*/  @P1 IADD3.X R3, R251, c[0x0][0x37c], RZ, P0, !PT ;  /* 0x0000df00fb031a10 */ /* 0x000fca00007fe4ff */
[----:B------:R1:W5:Y:S01]  /*24e0*/  @P1 LDG.E R126, [R2.64] ;  /* 0x00000008027e1981 */ /* 0x000362000c1e1900 */
[----:B------:R-:W-:Y:S01]  /*24f0*/  LOP3.LUT R9, R246, 0xff0000, RZ, 0xc0, !PT ;  /* 0x00ff0000f6097812 */ /* 0x000fe200078ec0ff */
[----:B------:R-:W-:Y:S01]  /*2500*/  BSSY B0, `(.L_x_1281) ;  /* 0x0000038000007945 */ /* 0x000fe20003800000 */
[----:B------:R-:W-:-:S04]  /*2510*/  LOP3.LUT R218, R218, 0xffffffdf, RZ, 0xc0, !PT ;  /* 0xffffffdfdada7812 */ /* 0x000fc800078ec0ff */
[----:B------:R-:W-:Y:S01]  /*2520*/  @P2 LOP3.LUT R218, R218, 0x20, RZ, 0xfc, !PT ;  /* 0x00000020dada2812 */ /* 0x000fe200078efcff */
[----:B-1----:R-:W-:Y:S01]  /*2530*/  @P2 IMAD.HI.U32 R2, R0, c[0x0][0x2c8], RZ ;  /* 0x0000b20000022a27 */ /* 0x002fe200078e00ff */
[----:B------:R-:W-:-:S04]  /*2540*/  LOP3.LUT R3, R246, 0xff000000, RZ, 0xc0, !PT ;  /* 0xff000000f6037812 */ /* 0x000fc800078ec0ff */
[----:B------:R-:W-:Y:S02]  /*2550*/  @P2 SHF.R.U32.HI R0, RZ, c[0x0][0x2cc], R2 ;  /* 0x0000b300ff002a19 */ /* 0x000fe40000011602 */
[----:B------:R-:W-:Y:S01]  /*2560*/  SHF.R.U32.HI R6, RZ, 0x8, R3 ;  /* 0x00000008ff067819 */ /* 0x000fe20000011603 */
[----:B--2---:R-:W-:-:S04]  /*2570*/  @P6 IMAD.IADD R67, R4, 0x1, -R5 ;  /* 0x0000000104436824 */ /* 0x004fc800078e0a05 */
[----:B------:R-:W-:-:S05]  /*2580*/  IMAD.IADD R241, R7, 0x1, R67 ;  /* 0x0000000107f17824 */ /* 0x000fca00078e0243 */
[C---:B------:R-:W-:Y:S02]  /*2590*/  IADD3 R121, R241.reuse, 0x40, -R242 ;  /* 0x00000040f1797810 */ /* 0x040fe40007ffe8f2 */
[----:B------:R-:W-:-:S03]  /*25a0*/  IADD3 R2, R241, 0x3f, RZ ;  /* 0x0000003ff1027810 */ /* 0x000fc60007ffe0ff */
[----:B------:R-:W-:Y:S01]  /*25b0*/  IMAD.IADD R0, R121, 0x1, R0 ;  /* 0x0000000179007824 */ /* 0x000fe200078e0200 */
[----:B------:R-:W-:-:S04]  /*25c0*/  SHF.R.S32.HI R4, RZ, 0x1f, R2 ;  /* 0x0000001fff047819 */ /* 0x000fc80000011402 */
[----:B------:R-:W-:Y:S02]  /*25d0*/  SHF.R.S32.HI R5, RZ, 0x1f, R0 ;  /* 0x0000001fff057819 */ /* 0x000fe40000011400 */
[----:B------:R-:W-:Y:S02]  /*25e0*/  LEA.HI R3, R4, R2, RZ, 0x6 ;  /* 0x0000000204037211 */ /* 0x000fe400078f30ff */
[----:B------:R-:W-:Y:S02]  /*25f0*/  LEA.HI R2, R9, R6, RZ, 0x10 ;  /* 0x0000000609027211 */ /* 0x000fe400078f80ff */
[----:B------:R-:W-:Y:S02]  /*2600*/  LEA.HI R0, R5, R0, RZ, 0x6 ;  /* 0x0000000005007211 */ /* 0x000fe400078f30ff */
[----:B------:R-:W-:Y:S02]  /*2610*/  LOP3.LUT R15, R2, 0xff, RZ, 0xc0, !PT ;  /* 0x000000ff020f7812 */ /* 0x000fe400078ec0ff */
[----:B------:R-:W-:-:S02]  /*2620*/  SHF.R.S32.HI R120, RZ, 0x6, R3 ;  /* 0x00000006ff787819 */ /* 0x000fc40000011403 */
[----:B------:R-:W-:Y:S01]  /*2630*/  SHF.R.S32.HI R0, RZ, 0x6, R0 ;  /* 0x00000006ff007819 */ /* 0x000fe20000011400 */
[----:B------:R1:W-:Y:S01]  /*2640*/  STL [R1+0x4], R15 ;  /* 0x0000040f01007387 */ /* 0x0003e20000100800 */
[----:B------:R-:W-:Y:S02]  /*2650*/  SHF.R.U32.HI R245, RZ, 0x10, R2 ;  /* 0x00000010fff57819 */ /* 0x000fe40000011602 */
[----:B------:R-:W-:Y:S01]  /*2660*/  IMNMX R6, R120, R0, PT ;  /* 0x0000000078067217 */ /* 0x000fe20003800200 */
[----:B------:R-:W-:Y:S01]  /*2670*/  IMAD.MOV.U32 R0, RZ, RZ, RZ ;  /* 0x000000ffff007224 */ /* 0x000fe200078e00ff */
[C---:B------:R-:W-:Y:S02]  /*2680*/  ISETP.NE.AND P1, PT, R245.reuse, RZ, PT ;  /* 0x000000fff500720c */ /* 0x040fe40003f25270 */
[----:B------:R-:W-:Y:S02]  /*2690*/  ISETP.GE.AND P0, PT, R6, 0x1, PT ;  /* 0x000000010600780c */ /* 0x000fe40003f06270 */
[----:B------:R-:W-:-:S11]  /*26a0*/  SEL R118, R245, c[0x0][0x338], P1 ;  /* 0x0000ce00f5767a07 */ /* 0x000fd60000800000 */
[----:B------:R-:W-:Y:S05]  /*26b0*/  @!P0 BRA `(.L_x_1282) ;  /* 0x000001c000008947 */ /* 0x000fea0003800000 */
[----:B------:R-:W-:Y:S01]  /*26c0*/  IABS R2, R118 ;  /* 0x0000007600027213 */ /* 0x000fe20000000000 */
[----:B------:R-:W-:Y:S01]  /*26d0*/  IMAD.MOV.U32 R4, RZ, RZ, RZ ;  /* 0x000000ffff047224 */ /* 0x000fe200078e00ff */
[----:B------:R-:W-:Y:S02]  /*26e0*/  IADD3 R9, R118, -0x1, R6 ;  /* 0xffffffff76097810 */ /* 0x000fe40007ffe006 */
[----:B------:R-:W2:Y:S02]  /*26f0*/  I2F.RP R0, R2 ;  /* 0x0000000200007306 */ /* 0x000ea40000209400 */
[----:B------:R-:W-:-:S06]  /*2700*/  IABS R11, R9 ;  /* 0x00000009000b7213 */ /* 0x000fcc0000000000 */
[----:B--2---:R-:W2:Y:S02]  /*2710*/  MUFU.RCP R0, R0 ;  /* 0x0000000000007308 */ /* 0x004ea40000001000 */
[----:B--2---:R-:W-:-:S06]  /*2720*/  IADD3 R0, R0, 0xffffffe, RZ ;  /* 0x0ffffffe00007810 */ /* 0x004fcc0007ffe0ff */
[----:B------:R-:W2:Y:S02]  /*2730*/  F2I.FTZ.U32.TRUNC.NTZ R5, R0 ;  /* 0x0000000000057305 */ /* 0x000ea4000021f000 */
[----:B--2---:R-:W-:-:S04]  /*2740*/  IMAD.MOV R0, RZ, RZ, -R5 ;  /* 0x000000ffff007224 */ /* 0x004fc800078e0a05 */
        /* <DEDUP_REMOVED lines=19> */
.L_x_1282:
[----:B------:R-:W-:Y:S05]  /*2880*/  BSYNC B0 ;  /* 0x0000000000007941 */ /* 0x000fea0003800000 */
.L_x_1281:
        /* <DEDUP_REMOVED lines=16> */
[----:B------:R-:W2:Y:S01]  /*2990*/  S2R R4, SR_TID.X ;  /* 0x0000000000047919 */ /* 0x000ea20000002100 */
[----:B------:R-:W-:Y:S01]  /*29a0*/  SHF.R.S32.HI R2, RZ, 0x1f, R12 ;  /* 0x0000001fff027819 */ /* 0x000fe2000001140c */
[----:B------:R-:W-:Y:S01]  /*29b0*/  IMAD.MOV.U32 R5, RZ, RZ, c[0x0][0x238] ;  /* 0x00008e00ff057624 */ /* 0x000fe200078e00ff */
[----:B------:R-:W-:Y:S01]  /*29c0*/  LOP3.LUT R23, R246, 0xffff, RZ, 0xc0, !PT ;  /* 0x0000fffff6177812 */ /* 0x000fe200078ec0ff */
[----:B------:R-:W-:Y:S01]  /*29d0*/  IMAD.MOV.U32 R123, RZ, RZ, 0x6 ;  /* 0x00000006ff7b7424 */ /* 0x000fe200078e00ff */
[----:B------:R-:W-:Y:S01]  /*29e0*/  IADD3 R57, R0, -0x1, RZ ;  /* 0xffffffff00397810 */ /* 0x000fe20007ffe0ff */
[C---:B------:R-:W-:Y:S01]  /*29f0*/  IMAD.SHL.U32 R128, R5.reuse, 0x40, RZ ;  /* 0x0000004005807824 */ /* 0x040fe200078e00ff */
[----:B------:R-:W-:Y:S01]  /*2a00*/  SEL R9, R14, RZ, !P6 ;  /* 0x000000ff0e097207 */ /* 0x000fe20007000000 */
[----:B------:R-:W-:Y:S01]  /*2a10*/  IMAD.MOV.U32 R124, RZ, RZ, 0x5 ;  /* 0x00000005ff7c7424 */ /* 0x000fe200078e00ff */
[C---:B------:R-:W-:Y:S01]  /*2a20*/  SHF.L.U64.HI R125, R5.reuse, R123, c[0x0][0x23c] ;  /* 0x00008f00057d7619 */ /* 0x040fe2000001027b */
[----:B------:R-:W-:Y:S01]  /*2a30*/  IMAD.SHL.U32 R131, R5, 0x20, RZ ;  /* 0x0000002005837824 */ /* 0x000fe200078e00ff */
[----:B------:R-:W-:-:S02]  /*2a40*/  ISETP.NE.U32.AND P2, PT, RZ, c[0x0][0x340], PT ;  /* 0x0000d000ff007a0c */ /* 0x000fc40003f45070 */
[----:B------:R-:W-:Y:S02]  /*2a50*/  SHF.L.U64.HI R124, R5, R124, c[0x0][0x23c] ;  /* 0x00008f00057c7619 */ /* 0x000fe4000001027c */
[----:B------:R-:W-:Y:S02]  /*2a60*/  ISETP.NE.AND.EX P4, PT, RZ, c[0x0][0x344], PT, P2 ;  /* 0x0000d100ff007a0c */ /* 0x000fe40003f85320 */
[----:B------:R-:W-:Y:S02]  /*2a70*/  ISETP.GE.AND P5, PT, R206, c[0x0][0x1d4], PT ;  /* 0x00007500ce007a0c */ /* 0x000fe40003fa6270 */
[----:B------:R-:W-:Y:S02]  /*2a80*/  P2R R11, PR, RZ, 0x10 ;  /* 0x00000010ff0b7803 */ /* 0x000fe40000000000 */
[----:B--2---:R-:W-:-:S04]  /*2a90*/  SHF.R.S32.HI R10, RZ, 0x1f, R4 ;  /* 0x0000001fff0a7819 */ /* 0x004fc80000011404 */
[----:B------:R-:W-:-:S04]  /*2aa0*/  LEA.HI R10, R10, R4, RZ, 0x3 ;  /* 0x000000040a0a7211 */ /* 0x000fc800078f18ff */
[----:B------:R-:W-:-:S04]  /*2ab0*/  SHF.R.S32.HI R10, RZ, 0x3, R10 ;  /* 0x00000003ff0a7819 */ /* 0x000fc8000001140a */
[----:B------:R-:W-:Y:S01]  /*2ac0*/  IADD3 R68, P0, R10, R12, RZ ;  /* 0x0000000c0a447210 */ /* 0x000fe20007f1e0ff */
[----:B------:R-:W-:-:S03]  /*2ad0*/  IMAD.IADD R115, R67, 0x1, -R10 ;  /* 0x0000000143737824 */ /* 0x000fc600078e0a0a */
[----:B------:R-:W-:Y:S01]  /*2ae0*/  LEA.HI.X.SX32 R69, R10, R2, 0x1, P0 ;  /* 0x000000020a457211 */ /* 0x000fe200000f0eff */
[----:B------:R-:W-:Y:S01]  /*2af0*/  IMAD.WIDE.U32 R2, R68, c[0x0][0x238], R204 ;  /* 0x00008e0044027a25 */ /* 0x000fe200078e00cc */
[----:B------:R-:W-:Y:S02]  /*2b00*/  SEL R10, R252, RZ, !P6 ;  /* 0x000000fffc0a7207 */ /* 0x000fe40007000000 */
[----:B------:R-:W-:Y:S01]  /*2b10*/  ISETP.GE.AND P6, PT, R204, c[0x0][0x1d4], PT ;  /* 0x00007500cc007a0c */ /* 0x000fe20003fc6270 */
[----:B------:R-:W-:Y:S02]  /*2b20*/  IMAD R4, R69, c[0x0][0x238], RZ ;  /* 0x00008e0045047a24 */ /* 0x000fe400078e02ff */
[----:B------:R-:W-:Y:S02]  /*2b30*/  IMAD R0, R57, -0x40, R115 ;  /* 0xffffffc039007824 */ /* 0x000fe400078e0273 */
[----:B------:R-:W-:-:S03]  /*2b40*/  IMAD R4, R68, c[0x0][0x23c], R4 ;  /* 0x00008f0044047a24 */ /* 0x000fc600078e0204 */
[C---:B------:R-:W-:Y:S01]  /*2b50*/  ISETP.GT.AND P0, PT, R0.reuse, 0x20, PT ;  /* 0x000000200000780c */ /* 0x040fe20003f04270 */
[----:B------:R-:W-:Y:S01]  /*2b60*/  IMAD.IADD R3, R3, 0x1, R4 ;  /* 0x0000000103037824 */ /* 0x000fe200078e0204 */
[----:B------:R-:W-:Y:S01]  /*2b70*/  ISETP.GE.AND P1, PT, R0, 0x1, PT ;  /* 0x000000010000780c */ /* 0x000fe20003f26270 */
[----:B------:R-:W-:Y:S02]  /*2b80*/  IMAD R4, R9, c[0x0][0x248], RZ ;  /* 0x0000920009047a24 */ /* 0x000fe400078e02ff */
[----:B------:R-:W-:-:S04]  /*2b90*/  IMAD.WIDE.U32 R2, R23, c[0x0][0x240], R2 ;  /* 0x0000900017027a25 */ /* 0x000fc800078e0002 */
[----:B------:R-:W-:Y:S02]  /*2ba0*/  IMAD R3, R23, c[0x0][0x244], R3 ;  /* 0x0000910017037a24 */ /* 0x000fe400078e0203 */
[C---:B------:R-:W-:Y:S02]  /*2bb0*/  IMAD R4, R10.reuse, c[0x0][0x24c], R4 ;  /* 0x000093000a047a24 */ /* 0x040fe400078e0204 */
[----:B------:R-:W-:Y:S01]  /*2bc0*/  IMAD.WIDE.U32 R78, R10, c[0x0][0x248], R2 ;  /* 0x000092000a4e7a25 */ /* 0x000fe200078e0002 */
[----:B------:R-:W-:-:S03]  /*2bd0*/  SHF.R.S32.HI R3, RZ, 0x1f, R57 ;  /* 0x0000001fff037819 */ /* 0x000fc60000011439 */
[----:B------:R-:W-:Y:S02]  /*2be0*/  IMAD.IADD R77, R79, 0x1, R4 ;  /* 0x000000014f4d7824 */ /* 0x000fe400078e0204 */
[----:B------:R-:W-:Y:S02]  /*2bf0*/  IMAD.MOV.U32 R76, RZ, RZ, R78 ;  /* 0x000000ffff4c7224 */ /* 0x000fe400078e004e */
[----:B------:R-:W-:Y:S02]  /*2c00*/  IMAD R2, R125, R57, RZ ;  /* 0x000000397d027224 */ /* 0x000fe400078e02ff */
[----:B------:R-:W-:-:S04]  /*2c10*/  IMAD.WIDE.U32 R6, R57, R128, R76 ;  /* 0x0000008039067225 */ /* 0x000fc800078e004c */
[----:B------:R-:W-:Y:S01]  /*2c20*/  IMAD R0, R3, R128, R2 ;  /* 0x0000008003007224 */ /* 0x000fe200078e0202 */
[----:B------:R-:W-:Y:S02]  /*2c30*/  @P0 IADD3 R3, P2, R131, R6, RZ ;  /* 0x0000000683030210 */ /* 0x000fe40007f5e0ff */
[----:B------:R-:W-:Y:S01]  /*2c40*/  @P1 LEA R4, P3, R6, c[0x0][0x220], 0x1 ;  /* 0x0000880006041a11 */ /* 0x000fe200078608ff */
[----:B------:R-:W-:-:S04]  /*2c50*/  IMAD.IADD R0, R7, 0x1, R0 ;  /* 0x0000000107007824 */ /* 0x000fc800078e0200 */
[----:B------:R-:W-:Y:S01]  /*2c60*/  @P0 IMAD.X R7, R0, 0x1, R124, P2 ;  /* 0x0000000100070824 */ /* 0x000fe200010e067c */
[C---:B------:R-:W-:Y:S02]  /*2c70*/  @P0 LEA R2, P2, R3.reuse, c[0x0][0x220], 0x1 ;  /* 0x0000880003020a11 */ /* 0x040fe400078408ff */
[----:B------:R-:W-:Y:S02]  /*2c80*/  @P1 LEA.HI.X R5, R6, c[0x0][0x224], R0, 0x1, P3 ;  /* 0x0000890006051a11 */ /* 0x000fe400018f0c00 */
[----:B------:R-:W-:Y:S02]  /*2c90*/  @P4 IADD3 R6, P3, R250, c[0x0][0x340], RZ ;  /* 0x0000d000fa064a10 */ /* 0x000fe40007f7e0ff */
[----:B------:R-:W-:Y:S01]  /*2ca0*/  @P0 LEA.HI.X R3, R3, c[0x0][0x224], R7, 0x1, P2 ;  /* 0x0000890003030a11 */ /* 0x000fe200010f0c07 */
[----:B------:R-:W-:Y:S01]  /*2cb0*/  @!PT LDS RZ, [RZ] ;  /* 0x00000000fffff984 */ /* 0x000fe20000000800 */
[----:B------:R-:W-:Y:S01]  /*2cc0*/  @!PT LDS RZ, [RZ] ;  /* 0x00000000fffff984 */ /* 0x000fe20000000800 */
[----:B------:R-:W-:Y:S01]  /*2cd0*/  @!PT LDS RZ, [RZ] ;  /* 0x00000000fffff984 */ /* 0x000fe20000000800 */
[----:B------:R2:W-:Y:S01]  /*2ce0*/  @P1 LDGSTS.E.BYPASS.LTC128B.128 [R194+0x6100], [R4.64], !P6 ;  /* 0x0610000004c21fae */ /* 0x0005e2000f101d48 */
[----:B------:R-:W-:Y:S02]  /*2cf0*/  @P4 IADD3.X R7, R251, c[0x0][0x344], RZ, P3, !PT ;  /* 0x0000d100fb074a10 */ /* 0x000fe40001ffe4ff */
[----:B------:R-:W-:Y:S01]  /*2d00*/  ISETP.NE.AND P3, PT, R11, RZ, PT ;  /* 0x000000ff0b00720c */ /* 0x000fe20003f65270 */
[----:B------:R2:W-:Y:S01]  /*2d10*/  @P1 LDGSTS.E.BYPASS.LTC128B.128 [R194+0x8100], [R4.64+0x80], !P5 ;  /* 0x0810008004c21fae */ /* 0x0005e2000e901d48 */
[----:B------:R-:W-:-:S11]  /*2d20*/  ISETP.GE.AND P4, PT, R207, c[0x0][0x1d4], PT ;  /* 0x00007500cf007a0c */ /* 0x000fd60003f86270 */
[----:B------:R-:W3:Y:S01]  /*2d30*/  @P3 LDG.E R0, [R6.64] ;  /* 0x0000000806003981 */ /* 0x000ee2000c1e1900 */
[----:B------:R-:W-:-:S03]  /*2d40*/  ISETP.GE.AND P2, PT, R102, c[0x0][0x27c], PT ;  /* 0x00009f0066007a0c */ /* 0x000fc60003f46270 */
[----:B------:R2:W-:Y:S01]  /*2d50*/  @P1 LDGSTS.E.BYPASS.LTC128B.128 [R194+0xa100], [R4.64+0x100], !P4 ;  /* 0x0a10010004c21fae */ /* 0x0005e2000e101d48 */
[----:B------:R-:W-:Y:S01]  /*2d60*/  IMAD.MOV.U32 R119, RZ, RZ, c[0x0][0x27c] ;  /* 0x00009f00ff777624 */ /* 0x000fe200078e00ff */
[----:B------:R-:W-:Y:S02]  /*2d70*/  LOP3.LUT R218, R218, 0xfffffffd, RZ, 0xc0, !PT ;  /* 0xfffffffddada7812 */ /* 0x000fe400078ec0ff */
[----:B------:R2:W-:Y:S04]  /*2d80*/  @P0 LDGSTS.E.BYPASS.LTC128B.128 [R194+0x7100], [R2.64], !P6 ;  /* 0x0710000002c20fae */ /* 0x0005e8000f101d48 */
[----:B------:R2:W-:Y:S04]  /*2d90*/  @P0 LDGSTS.E.BYPASS.LTC128B.128 [R194+0x9100], [R2.64+0x80], !P5 ;  /* 0x0910008002c20fae */ /* 0x0005e8000e901d48 */
[----:B------:R2:W-:Y:S01]  /*2da0*/  @P0 LDGSTS.E.BYPASS.LTC128B.128 [R194+0xb100], [R2.64+0x100], !P4 ;  /* 0x0b10010002c20fae */ /* 0x0005e2000e101d48 */
[----:B------:R-:W-:-:S03]  /*2db0*/  SHF.R.S32.HI R141, RZ, 0x1f, R140 ;  /* 0x0000001fff8d7819 */ /* 0x000fc6000001148c */
[----:B------:R-:W0:Y:S01]  /*2dc0*/  LDGDEPBAR ;  /* 0x00000000000079af */ /* 0x000e220000000000 */
[----:B------:R-:W-:Y:S01]  /*2dd0*/  WARPSYNC 0xffffffff ;  /* 0xffffffff00007948 */ /* 0x000fe20003800000 */
[----:B------:R-:W-:Y:S01]  /*2de0*/  SHF.R.S32.HI R11, RZ, 0x1f, R216 ;  /* 0x0000001fff0b7819 */ /* 0x000fe200000114d8 */
[----:B------:R-:W-:Y:S01]  /*2df0*/  IMAD.SHL.U32 R119, R119, 0x2, RZ ;  /* 0x0000000277777824 */ /* 0x000fe200078e00ff */
[----:B------:R-:W-:Y:S02]  /*2e00*/  @P2 LOP3.LUT R218, R218, 0x2, RZ, 0xfc, !PT ;  /* 0x00000002dada2812 */ /* 0x000fe400078efcff */
[----:B-----5:R-:W-:Y:S02]  /*2e10*/  SHF.R.S32.HI R17, RZ, 0x1f, R126 ;  /* 0x0000001fff117819 */ /* 0x020fe4000001147e */
[----:B---3--:R-:W-:Y:S01]  /*2e20*/  @P3 SHF.R.S32.HI R16, RZ, 0x1f, R0 ;  /* 0x0000001fff103819 */ /* 0x008fe20000011400 */
[----:B------:R-:W-:Y:S02]  /*2e30*/  @!P3 IMAD.MOV.U32 R0, RZ, RZ, R252 ;  /* 0x000000ffff00b224 */ /* 0x000fe400078e00fc */
[----:B------:R-:W-:-:S02]  /*2e40*/  @!P3 IMAD.MOV.U32 R16, RZ, RZ, R14 ;  /* 0x000000ffff10b224 */ /* 0x000fc400078e000e */
[----:B--2---:R-:W-:Y:S01]  /*2e50*/  IMAD R6, R11, c[0x0][0x280], RZ ;  /* 0x0000a0000b067a24 */ /* 0x004fe200078e02ff */
[----:B------:R-:W-:Y:S01]  /*2e60*/  ISETP.GE.AND P1, PT, R107, c[0x0][0x27c], PT ;  /* 0x00009f006b007a0c */ /* 0x000fe20003f26270 */
[----:B------:R-:W-:Y:S01]  /*2e70*/  IMAD.WIDE.U32 R4, R216, c[0x0][0x280], R140 ;  /* 0x0000a000d8047a25 */ /* 0x000fe200078e008c */
[----:B------:R-:W-:Y:S01]  /*2e80*/  ISETP.GE.AND P0, PT, R106, c[0x0][0x27c], PT ;  /* 0x00009f006a007a0c */ /* 0x000fe20003f06270 */
[----:B------:R-:W-:Y:S01]  /*2e90*/  BAR.SYNC.DEFER_BLOCKING 0x0 ;  /* 0x0000000000007b1d */ /* 0x000fe20000010000 */
[----:B------:R-:W-:Y:S01]  /*2ea0*/  LOP3.LUT R218, R218, 0xfffffffe, RZ, 0xc0, !PT ;  /* 0xfffffffedada7812 */ /* 0x000fe200078ec0ff */
[----:B------:R-:W-:Y:S01]  /*2eb0*/  IMAD R6, R216, c[0x0][0x284], R6 ;  /* 0x0000a100d8067a24 */ /* 0x000fe200078e0206 */
[----:B------:R-:W-:Y:S01]  /*2ec0*/  MOV R130, c[0x0][0x290] ;  /* 0x0000a40000827a02 */ /* 0x000fe20000000f00 */
[----:B------:R-:W-:-:S02]  /*2ed0*/  IMAD.WIDE.U32 R2, R23, c[0x0][0x260], R204 ;  /* 0x0000980017027a25 */ /* 0x000fc400078e00cc */
[----:B------:R-:W-:Y:S02]  /*2ee0*/  ULDC.U8 UR5, c[0x0][0x298] ;  /* 0x0000a60000057ab9 */ /* 0x000fe40000000000 */
[----:B------:R-:W-:Y:S02]  /*2ef0*/  IMAD R7, R9, c[0x0][0x268], RZ ;  /* 0x00009a0009077a24 */ /* 0x000fe400078e02ff */
[----:B------:R-:W-:Y:S01]  /*2f00*/  IMAD.IADD R9, R5, 0x1, R6 ;  /* 0x0000000105097824 */ /* 0x000fe200078e0206 */
[----:B------:R-:W-:Y:S01]  /*2f10*/  @P1 LOP3.LUT R218, R218, 0x1, RZ, 0xfc, !PT ;  /* 0x00000001dada1812 */ /* 0x000fe200078efcff */
[----:B------:R-:W-:Y:S01]  /*2f20*/  IMAD R5, R11, c[0x0][0x290], RZ ;  /* 0x0000a4000b057a24 */ /* 0x000fe200078e02ff */
[----:B------:R-:W-:Y:S01]  /*2f30*/  SEL R11, RZ, c[0x0][0x27c], !P1 ;  /* 0x00009f00ff0b7a07 */ /* 0x000fe20004800000 */
[----:B------:R-:W-:Y:S01]  /*2f40*/  IMAD R3, R23, c[0x0][0x264], R3 ;  /* 0x0000990017037a24 */ /* 0x000fe200078e0203 */
[----:B------:R-:W-:Y:S01]  /*2f50*/  LOP3.LUT R218, R218, 0xfffffffb, RZ, 0xc0, !PT ;  /* 0xfffffffbdada7812 */ /* 0x000fe200078ec0ff */
[----:B------:R-:W-:Y:S01]  /*2f60*/  IMAD.IADD R116, R8, 0x1, R13 ;  /* 0x0000000108747824 */ /* 0x000fe200078e020d */
[----:B------:R-:W-:Y:S01]  /*2f70*/  SEL R13, RZ, c[0x0][0x27c], !P0 ;  /* 0x00009f00ff0d7a07 */ /* 0x000fe20004000000 */
[----:B------:R-:W-:Y:S01]  /*2f80*/  IMAD.MOV.U32 R8, RZ, RZ, R4 ;  /* 0x000000ffff087224 */ /* 0x000fe200078e0004 */
[----:B------:R-:W-:Y:S01]  /*2f90*/  @P0 LOP3.LUT R218, R218, 0x4, RZ, 0xfc, !PT ;  /* 0x00000004dada0812 */ /* 0x000fe200078efcff */
[----:B------:R-:W-:-:S02]  /*2fa0*/  IMAD R14, R216, c[0x0][0x294], R5 ;  /* 0x0000a500d80e7a24 */ /* 0x000fc400078e0205 */
[----:B------:R-:W-:Y:S01]  /*2fb0*/  IMAD.WIDE.U32 R70, R10, c[0x0][0x268], R2 ;  /* 0x00009a000a467a25 */ /* 0x000fe200078e0002 */
[----:B------:R-:W-:-:S03]  /*2fc0*/  LOP3.LUT R218, R218, 0xffffffef, RZ, 0xc0, !PT ;  /* 0xffffffefdada7812 */ /* 0x000fc600078ec0ff */
[----:B------:R-:W-:Y:S01]  /*2fd0*/  IMAD.WIDE.U32 R4, R216, c[0x0][0x280], R102 ;  /* 0x0000a000d8047a25 */ /* 0x000fe200078e0066 */
[----:B------:R-:W-:-:S03]  /*2fe0*/  LOP3.LUT R218, R218, 0xfffffff7, RZ, 0xc0, !PT ;  /* 0xfffffff7dada7812 */ /* 0x000fc600078ec0ff */
[----:B------:R-:W-:Y:S01]  /*2ff0*/  IMAD R24, R10, c[0x0][0x26c], R7 ;  /* 0x00009b000a187a24 */ /* 0x000fe200078e0207 */
[----:B------:R-:W-:Y:S01]  /*3000*/  SEL R10, RZ, c[0x0][0x27c], !P2 ;  /* 0x00009f00ff0a7a07 */ /* 0x000fe20005000000 */
[----:B------:R-:W-:-:S04]  /*3010*/  IMAD.WIDE.U32 R2, R216, c[0x0][0x290], R140 ;  /* 0x0000a400d8027a25 */ /* 0x000fc800078e008c */
[----:B------:R-:W-:Y:S02]  /*3020*/  IMAD.IADD R5, R6, 0x1, R5 ;  /* 0x0000000106057824 */ /* 0x000fe400078e0205 */
[----:B------:R-:W-:Y:S01]  /*3030*/  IMAD.IADD R7, R3, 0x1, R14 ;  /* 0x0000000103077824 */ /* 0x000fe200078e020e */
[----:B------:R-:W-:Y:S01]  /*3040*/  IADD3 R3, R102, R10, RZ ;  /* 0x0000000a66037210 */ /* 0x000fe20007ffe0ff */
[----:B------:R-:W-:Y:S02]  /*3050*/  IMAD.MOV.U32 R6, RZ, RZ, R2 ;  /* 0x000000ffff067224 */ /* 0x000fe400078e0002 */
[----:B------:R-:W-:Y:S01]  /*3060*/  IMAD.IADD R2, R107, 0x1, R11 ;  /* 0x000000016b027824 */ /* 0x000fe200078e020b */
[----:B------:R-:W-:Y:S01]  /*3070*/  SHF.R.S32.HI R11, RZ, 0x1f, R3 ;  /* 0x0000001fff0b7819 */ /* 0x000fe20000011403 */
[----:B------:R-:W-:Y:S02]  /*3080*/  IMAD.IADD R13, R106, 0x1, R13 ;  /* 0x000000016a0d7824 */ /* 0x000fe400078e020d */
[----:B------:R-:W-:Y:S01]  /*3090*/  IMAD.MOV.U32 R134, RZ, RZ, c[0x0][0x2b8] ;  /* 0x0000ae00ff867624 */ /* 0x000fe200078e00ff */
[----:B------:R-:W-:Y:S01]  /*30a0*/  SHF.R.S32.HI R10, RZ, 0x1f, R2 ;  /* 0x0000001fff0a7819 */ /* 0x000fe20000011402 */
[----:B------:R-:W-:Y:S01]  /*30b0*/  IMAD.MOV.U32 R133, RZ, RZ, c[0x0][0x27c] ;  /* 0x00009f00ff857624 */ /* 0x000fe200078e00ff */
[----:B-1----:R-:W-:Y:S01]  /*30c0*/  SHF.R.S32.HI R15, RZ, 0x1f, R13 ;  /* 0x0000001fff0f7819 */ /* 0x002fe2000001140d */
[----:B------:R-:W-:Y:S01]  /*30d0*/  IMAD.MOV.U32 R129, RZ, RZ, c[0x0][0x280] ;  /* 0x0000a000ff817624 */ /* 0x000fe200078e00ff */
[CC--:B------:R-:W-:Y:S01]  /*30e0*/  LEA.HI R12, R11.reuse, R3.reuse, RZ, 0x3 ;  /* 0x000000030b0c7211 */ /* 0x0c0fe200078f18ff */
[----:B------:R-:W-:Y:S01]  /*30f0*/  IMAD.WIDE.U32 R92, R0, c[0x0][0x2b0], RZ ;  /* 0x0000ac00005c7a25 */ /* 0x000fe200078e00ff */
[----:B------:R-:W-:-:S02]  /*3100*/  LEA.HI R18, R11, R3, RZ, 0x6 ;  /* 0x000000030b127211 */ /* 0x000fc400078f30ff */
[-C--:B------:R-:W-:Y:S01]  /*3110*/  LEA.HI R11, R10, R2.reuse, RZ, 0x3 ;  /* 0x000000020a0b7211 */ /* 0x080fe200078f18ff */
[----:B------:R-:W-:Y:S01]  /*3120*/  IMAD.WIDE.U32 R84, R126, c[0x0][0x290], R6 ;  /* 0x0000a4007e547a25 */ /* 0x000fe200078e0006 */
[----:B------:R-:W-:Y:S02]  /*3130*/  LEA.HI R20, R10, R2, RZ, 0x6 ;  /* 0x000000020a147211 */ /* 0x000fe400078f30ff */
[CC--:B------:R-:W-:Y:S01]  /*3140*/  LEA.HI R10, R15.reuse, R13.reuse, RZ, 0x3 ;  /* 0x0000000d0f0a7211 */ /* 0x0c0fe200078f18ff */
[----:B------:R-:W-:Y:S01]  /*3150*/  IMAD.WIDE.U32 R2, R216, c[0x0][0x290], R102 ;  /* 0x0000a400d8027a25 */ /* 0x000fe200078e0066 */
[----:B------:R-:W-:Y:S02]  /*3160*/  LEA.HI R13, R15, R13, RZ, 0x6 ;  /* 0x0000000d0f0d7211 */ /* 0x000fe400078f30ff */
[----:B------:R-:W-:Y:S01]  /*3170*/  SHF.L.U32 R18, R18, 0x6, RZ ;  /* 0x0000000612127819 */ /* 0x000fe200000006ff */
[----:B------:R-:W-:Y:S01]  /*3180*/  IMAD.IADD R3, R14, 0x1, R3 ;  /* 0x000000010e037824 */ /* 0x000fe200078e0203 */
[----:B------:R-:W-:Y:S01]  /*3190*/  LOP3.LUT R19, R227, 0x38, R12, 0xf8, !PT ;  /* 0x00000038e3137812 */ /* 0x000fe200078ef80c */
[----:B------:R-:W-:Y:S01]  /*31a0*/  IMAD.SHL.U32 R14, R20, 0x40, RZ ;  /* 0x00000040140e7824 */ /* 0x000fe200078e00ff */
[----:B------:R-:W-:Y:S01]  /*31b0*/  LOP3.LUT R22, R18, 0x7ffff000, RZ, 0xc0, !PT ;  /* 0x7ffff00012167812 */ /* 0x000fe200078ec0ff */
[----:B------:R-:W-:Y:S01]  /*31c0*/  IMAD.SHL.U32 R13, R13, 0x40, RZ ;  /* 0x000000400d0d7824 */ /* 0x000fe200078e00ff */
[----:B------:R-:W-:Y:S01]  /*31d0*/  LOP3.LUT R18, R227, 0x38, R10, 0xf8, !PT ;  /* 0x00000038e3127812 */ /* 0x000fe200078ef80a */
[----:B------:R-:W-:Y:S01]  /*31e0*/  IMAD.WIDE.U32 R90, R23, c[0x0][0x1e8], RZ ;  /* 0x00007a00175a7a25 */ /* 0x000fe200078e00ff */
[----:B------:R-:W-:-:S02]  /*31f0*/  LOP3.LUT R21, R19, R228, RZ, 0x3c, !PT ;  /* 0x000000e413157212 */ /* 0x000fc400078e3cff */
[----:B------:R-:W-:Y:S01]  /*3200*/  LOP3.LUT R15, R227, 0x38, R11, 0xf8, !PT ;  /* 0x00000038e30f7812 */ /* 0x000fe200078ef80b */
[----:B------:R-:W-:Y:S01]  /*3210*/  IMAD.WIDE.U32 R88, R23, c[0x0][0x210], RZ ;  /* 0x0000840017587a25 */ /* 0x000fe200078e00ff */
[----:B------:R-:W-:Y:S02]  /*3220*/  LOP3.LUT R19, R14, 0x7ffff000, RZ, 0xc0, !PT ;  /* 0x7ffff0000e137812 */ /* 0x000fe400078ec0ff */
[----:B------:R-:W-:Y:S01]  /*3230*/  ISETP.NE.AND P1, PT, R134, 0x1, PT ;  /* 0x000000018600780c */ /* 0x000fe20003f25270 */
[----:B------:R-:W-:Y:S01]  /*3240*/  IMAD.WIDE.U32 R86, R126, c[0x0][0x280], R8 ;  /* 0x0000a0007e567a25 */ /* 0x000fe200078e0008 */
[----:B------:R-:W-:Y:S02]  /*3250*/  LOP3.LUT R14, R13, 0x7ffff000, RZ, 0xc0, !PT ;  /* 0x7ffff0000d0e7812 */ /* 0x000fe400078ec0ff */
[-C--:B------:R-:W-:Y:S01]  /*3260*/  LOP3.LUT R13, R18, R228.reuse, RZ, 0x3c, !PT ;  /* 0x000000e4120d7212 */ /* 0x080fe200078e3cff */
[----:B------:R-:W-:Y:S01]  /*3270*/  IMAD.WIDE.U32 R82, R126, c[0x0][0x280], R4 ;  /* 0x0000a0007e527a25 */ /* 0x000fe200078e0004 */
[----:B------:R-:W-:-:S02]  /*3280*/  LOP3.LUT R15, R15, R228, RZ, 0x3c, !PT ;  /* 0x000000e40f0f7212 */ /* 0x000fc400078e3cff */
[----:B------:R-:W-:Y:S01]  /*3290*/  ISETP.GE.AND P0, PT, R133, 0x1, PT ;  /* 0x000000018500780c */ /* 0x000fe20003f06270 */
[----:B------:R-:W-:Y:S01]  /*32a0*/  IMAD.WIDE.U32 R80, R126, c[0x0][0x290], R2 ;  /* 0x0000a4007e507a25 */ /* 0x000fe200078e0002 */
[--C-:B------:R-:W-:Y:S02]  /*32b0*/  IADD3 R18, R13, R14, R229.reuse ;  /* 0x0000000e0d127210 */ /* 0x100fe40007ffe0e5 */
[--C-:B------:R-:W-:Y:S01]  /*32c0*/  IADD3 R19, R15, R19, R229.reuse ;  /* 0x000000130f137210 */ /* 0x100fe20007ffe0e5 */
[----:B------:R-:W-:Y:S01]  /*32d0*/  IMAD R13, R16, c[0x0][0x2b0], RZ ;  /* 0x0000ac00100d7a24 */ /* 0x000fe200078e02ff */
[----:B------:R-:W-:Y:S01]  /*32e0*/  IADD3 R21, R21, R22, R229 ;  /* 0x0000001615157210 */ /* 0x000fe20007ffe0e5 */
[C---:B------:R-:W-:Y:S01]  /*32f0*/  IMAD R15, R17.reuse, c[0x0][0x290], RZ ;  /* 0x0000a400110f7a24 */ /* 0x040fe200078e02ff */
        /* <DEDUP_REMOVED lines=8> */
[CC--:B------:R-:W-:Y:S01]  /*3380*/  SHF.L.U64.HI R122, R129.reuse, R123.reuse, c[0x0][0x284] ;  /* 0x0000a100817a7619 */ /* 0x0c0fe2000001027b */
[----:B------:R-:W-:Y:S01]  /*3390*/  IMAD R132, R248, 0x40, R216 ;  /* 0x00000040f8847824 */ /* 0x000fe200078e02d8 */
[C---:B------:R-:W-:Y:S01]  /*33a0*/  SHF.L.U64.HI R123, R130.reuse, R123, c[0x0][0x294] ;  /* 0x0000a500827b7619 */ /* 0x040fe2000001027b */
[----:B------:R-:W-:Y:S01]  /*33b0*/  IMAD.SHL.U32 R129, R129, 0x40, RZ ;  /* 0x0000004081817824 */ /* 0x000fe200078e00ff */
[----:B------:R-:W-:Y:S01]  /*33c0*/  IADD3 R112, R93, R14, RZ ;  /* 0x0000000e5d707210 */ /* 0x000fe20007ffe0ff */
[----:B------:R-:W-:Y:S01]  /*33d0*/  IMAD.SHL.U32 R130, R130, 0x40, RZ ;  /* 0x0000004082827824 */ /* 0x000fe200078e00ff */
[----:B------:R-:W-:Y:S01]  /*33e0*/  SHF.R.S32.HI R111, RZ, 0x3, R12 ;  /* 0x00000003ff6f7819 */ /* 0x000fe2000001140c */
[C---:B------:R-:W-:Y:S01]  /*33f0*/  IMAD R114, R23.reuse, c[0x0][0x1ec], R91 ;  /* 0x00007b0017727a24 */ /* 0x040fe200078e025b */
[----:B------:R-:W-:Y:S01]  /*3400*/  SHF.R.S32.HI R110, RZ, 0x3, R11 ;  /* 0x00000003ff6e7819 */ /* 0x000fe2000001140b */
[----:B------:R-:W-:Y:S01]  /*3410*/  IMAD R113, R23, c[0x0][0x214], R89 ;  /* 0x0000850017717a24 */ /* 0x000fe200078e0259 */
[----:B------:R-:W-:Y:S01]  /*3420*/  SHF.R.S32.HI R109, RZ, 0x3, R10 ;  /* 0x00000003ff6d7819 */ /* 0x000fe2000001140a */
[----:B------:R-:W-:Y:S01]  /*3430*/  IMAD.IADD R72, R71, 0x1, R24 ;  /* 0x0000000147487824 */ /* 0x000fe200078e0218 */
[----:B------:R-:W-:Y:S01]  /*3440*/  IADD3 R105, R85, R0, RZ ;  /* 0x0000000055697210 */ /* 0x000fe20007ffe0ff */
[----:B------:R-:W-:Y:S01]  /*3450*/  IMAD.IADD R108, R87, 0x1, R13 ;  /* 0x00000001576c7824 */ /* 0x000fe200078e020d */
[----:B------:R-:W-:Y:S01]  /*3460*/  SHF.R.S32.HI R101, RZ, 0x1f, R75 ;  /* 0x0000001fff657819 */ /* 0x000fe2000001144b */
[----:B------:R-:W-:Y:S01]  /*3470*/  IMAD.IADD R104, R13, 0x1, R83 ;  /* 0x000000010d687824 */ /* 0x000fe200078e0253 */
[----:B------:R-:W-:Y:S01]  /*3480*/  SHF.R.S32.HI R100, RZ, 0x1f, R74 ;  /* 0x0000001fff647819 */ /* 0x000fe2000001144a */
[----:B------:R-:W-:Y:S01]  /*3490*/  IMAD.IADD R98, R0, 0x1, R81 ;  /* 0x0000000100627824 */ /* 0x000fe200078e0251 */
[----:B------:R-:W-:Y:S01]  /*34a0*/  SHF.R.S32.HI R99, RZ, 0x1f, R73 ;  /* 0x0000001fff637819 */ /* 0x000fe20000011449 */
[----:B------:R-:W-:Y:S01]  /*34b0*/  IMAD.SHL.U32 R97, R21, 0x2, RZ ;  /* 0x0000000215617824 */ /* 0x000fe200078e00ff */
[----:B------:R-:W-:Y:S01]  /*34c0*/  SHF.L.U32 R95, R18, 0x1, RZ ;  /* 0x00000001125f7819 */ /* 0x000fe200000006ff */
[----:B------:R-:W-:Y:S01]  /*34d0*/  IMAD.SHL.U32 R96, R19, 0x2, RZ ;  /* 0x0000000213607824 */ /* 0x000fe200078e00ff */
[----:B------:R-:W-:-:S02]  /*34e0*/  @P0 LOP3.LUT R218, R218, 0x10, RZ, 0xfc, !PT ;  /* 0x00000010dada0812 */ /* 0x000fc400078efcff */
.L_x_1308:
        /* <DEDUP_REMOVED lines=108> */
.L_x_1288:
[----:B------:R-:W-:Y:S05]  /*3bb0*/  BSYNC B0 ;  /* 0x0000000000007941 */ /* 0x000fea0003800000 */
.L_x_1287:
        /* <DEDUP_REMOVED lines=96> */
.L_x_1291:
[----:B------:R-:W-:Y:S05]  /*41c0*/  BSYNC B0 ;  /* 0x0000000000007941 */ /* 0x000fea0003800000 */
.L_x_1290:
        /* <DEDUP_REMOVED lines=59> */
.L_x_1293:
[----:B------:R-:W-:Y:S05]  /*4580*/  BSYNC B0 ;  /* 0x0000000000007941 */ /* 0x000fea0003800000 */
.L_x_1292:
        /* <DEDUP_REMOVED lines=8> */
[--C-:B------:R-:W-:Y:S01]  /*4610*/  @!P0 SHF.R.U64 R6, R32, 0x10, R33.reuse ;  /* 0x0000001020068819 */ /* 0x100fe20000001221 */
[----:B------:R-:W-:Y:S01]  /*4620*/  @!P0 HADD2.F32 R4, -RZ, R40.H0_H0 ;  /* 0x20000028ff048230 */ /* 0x000fe20000004100 */
[----:B------:R-:W-:Y:S03]  /*4630*/  @!P0 SHF.R.U32.HI R12, RZ, 0x10, R33 ;  /* 0x00000010ff0c8819 */ /* 0x000fe60000011621 */
[----:B------:R-:W-:Y:S01]  /*4640*/  @!P0 HADD2.F32 R6, -RZ, R6.H0_H0 ;  /* 0x20000006ff068230 */ /* 0x000fe20000004100 */
[----:B-1----:R-:W-:Y:S05]  /*4650*/  @!P0 MOV R0, R8 ;  /* 0x0000000800008202 */ /* 0x002fea0000000f00 */
[--C-:B------:R-:W-:Y:S02]  /*4660*/  @!P0 HADD2.F32 R3, -RZ, R0.reuse.H1_H1 ;  /* 0x30000000ff038230 */ /* 0x100fe40000004100 */
[----:B------:R-:W-:Y:S03]  /*4670*/  @!P0 HADD2.F32 R0, -RZ, R0.H0_H0 ;  /* 0x20000000ff008230 */ /* 0x000fe60000004100 */
[C---:B------:R-:W-:Y:S04]  /*4680*/  @!P0 FMUL.FTZ R5, R3.reuse, R2 ;  /* 0x0000000203058220 */ /* 0x040fe80000410000 */
[C---:B------:R-:W-:Y:S01]  /*4690*/  @!P0 FFMA.FTZ R22, R0.reuse, R4, -R5 ;  /* 0x0000000400168223 */ /* 0x040fe20000010805 */
[--C-:B------:R-:W-:Y:S01]  /*46a0*/  @!P0 SHF.R.U32.HI R5, RZ, 0x10, R15.reuse ;  /* 0x00000010ff058819 */ /* 0x100fe2000001160f */
[----:B------:R-:W-:Y:S01]  /*46b0*/  @!P0 FMUL.FTZ R0, R0, R2 ;  /* 0x0000000200008220 */ /* 0x000fe20000410000 */
[----:B------:R-:W-:Y:S03]  /*46c0*/  @!P0 MOV R2, R9 ;  /* 0x0000000900028202 */ /* 0x000fe60000000f00 */
[----:B------:R-:W-:Y:S01]  /*46d0*/  @!P0 FFMA.FTZ R0, R3, R4, R0 ;  /* 0x0000000403008223 */ /* 0x000fe20000010000 */
[----:B------:R-:W-:Y:S01]  /*46e0*/  @!P0 SHF.R.U64 R3, R14, 0x10, R15 ;  /* 0x000000100e038819 */ /* 0x000fe2000000120f */
[--C-:B------:R-:W-:Y:S02]  /*46f0*/  @!P0 HADD2.F32 R4, -RZ, R2.reuse.H1_H1 ;  /* 0x30000002ff048230 */ /* 0x100fe40000004100 */
[----:B------:R-:W-:Y:S02]  /*4700*/  @!P0 HADD2.F32 R2, -RZ, R2.H0_H0 ;  /* 0x20000002ff028230 */ /* 0x000fe40000004100 */
[----:B------:R-:W-:Y:S02]  /*4710*/  @!P0 HADD2.F32 R3, -RZ, R3.H0_H0 ;  /* 0x20000003ff038230 */ /* 0x000fe40000004100 */
[----:B------:R-:W-:Y:S03]  /*4720*/  @!P0 HADD2.F32 R5, -RZ, R5.H0_H0 ;  /* 0x20000005ff058230 */ /* 0x000fe60000004100 */
[-C--:B------:R-:W-:Y:S04]  /*4730*/  @!P0 FMUL.FTZ R7, R4, R3.reuse ;  /* 0x0000000304078220 */ /* 0x080fe80000410000 */
[CC--:B------:R-:W-:Y:S01]  /*4740*/  @!P0 FFMA.FTZ R15, R2.reuse, R6.reuse, -R7 ;  /* 0x00000006020f8223 */ /* 0x0c0fe20000010807 */
[----:B------:R-:W-:Y:S01]  /*4750*/  @!P0 HADD2.F32 R7, -RZ, R40.H1_H1 ;  /* 0x30000028ff078230 */ /* 0x000fe20000004100 */
[----:B------:R-:W-:Y:S02]  /*4760*/  @!P0 FMUL.FTZ R2, R2, R3 ;  /* 0x0000000302028220 */ /* 0x000fe40000410000 */
        /* <DEDUP_REMOVED lines=8> */
[C---:B------:R-:W-:Y:S02]  /*47f0*/  @!P0 FFMA.FTZ R13, R3.reuse, R7, -R13 ;  /* 0x00000007030d8223 */ /* 0x040fe4000001080d */
[----:B------:R-:W-:Y:S01]  /*4800*/  @!P0 FMUL.FTZ R3, R3, R4 ;  /* 0x0000000403038220 */ /* 0x000fe20000410000 */
[----:B------:R-:W-:Y:S03]  /*4810*/  @!P0 MOV R4, R11 ;  /* 0x0000000b00048202 */ /* 0x000fe60000000f00 */
[----:B------:R-:W-:Y:S01]  /*4820*/  @!P0 FFMA.FTZ R3, R6, R7, R3 ;  /* 0x0000000706038223 */ /* 0x000fe20000010003 */
[----:B------:R-:W-:Y:S02]  /*4830*/  @!P0 HADD2.F32 R7, -RZ, R12.H0_H0 ;  /* 0x2000000cff078230 */ /* 0x000fe40000004100 */
[--C-:B------:R-:W-:Y:S02]  /*4840*/  @!P0 HADD2.F32 R6, -RZ, R4.reuse.H1_H1 ;  /* 0x30000004ff068230 */ /* 0x100fe40000004100 */
[----:B------:R-:W-:Y:S01]  /*4850*/  @!P0 F2FP.PACK_AB R3, R3, R13 ;  /* 0x0000000d0303823e */ /* 0x000fe200000000ff */
[----:B------:R-:W-:Y:S02]  /*4860*/  @!P0 HADD2.F32 R4, -RZ, R4.H0_H0 ;  /* 0x20000004ff048230 */ /* 0x000fe40000004100 */
[----:B------:R-:W-:Y:S01]  /*4870*/  @!P0 FMUL.FTZ R12, R6, R5 ;  /* 0x00000005060c8220 */ /* 0x000fe20000410000 */
[----:B------:R-:W-:Y:S03]  /*4880*/  @!P0 MOV R10, R3 ;  /* 0x00000003000a8202 */ /* 0x000fe60000000f00 */
[----:B------:R-:W-:Y:S01]  /*4890*/  @!P0 FFMA.FTZ R14, R4, R7, -R12 ;  /* 0x00000007040e8223 */ /* 0x000fe2000001080c */
[----:B------:R-:W-:Y:S01]  /*48a0*/  @!P0 F2FP.PACK_AB R12, R0, R22 ;  /* 0x00000016000c823e */ /* 0x000fe200000000ff */
[----:B------:R-:W-:Y:S01]  /*48b0*/  @!P0 FMUL.FTZ R4, R4, R5 ;  /* 0x0000000504048220 */ /* 0x000fe20000410000 */
[----:B------:R-:W-:Y:S02]  /*48c0*/  SHF.L.U32 R5, R225, 0x3, RZ ;  /* 0x00000003e1057819 */ /* 0x000fe400000006ff */
[----:B------:R-:W-:Y:S01]  /*48d0*/  @!P0 MOV R8, R12 ;  /* 0x0000000c00088202 */ /* 0x000fe20000000f00 */
[----:B------:R-:W-:Y:S01]  /*48e0*/  @!P0 FFMA.FTZ R4, R6, R7, R4 ;  /* 0x0000000706048223 */ /* 0x000fe20000010004 */
[----:B---3--:R-:W-:Y:S01]  /*48f0*/  MOV R7, R45 ;  /* 0x0000002d00077202 */ /* 0x008fe20000000f00 */
[----:B----4-:R-:W-:Y:S03]  /*4900*/  IMAD.MOV.U32 R6, RZ, RZ, R44 ;  /* 0x000000ffff067224 */ /* 0x010fe600078e002c */
[----:B------:R-:W-:Y:S02]  /*4910*/  @!P0 F2FP.PACK_AB R0, R4, R14 ;  /* 0x0000000e0400823e */ /* 0x000fe400000000ff */
[C---:B------:R-:W-:Y:S02]  /*4920*/  LEA R6, P1, R5.reuse, R6, 0x1 ;  /* 0x0000000605067211 */ /* 0x040fe400078208ff */
[----:B------:R-:W-:Y:S02]  /*4930*/  @!P0 MOV R11, R0 ;  /* 0x00000000000b8202 */ /* 0x000fe40000000f00 */
[----:B------:R-:W-:Y:S05]  /*4940*/  LEA.HI.X.SX32 R7, R5, R7, 0x1, P1 ;  /* 0x0000000705077211 */ /* 0x000fea00008f0eff */
[----:B------:R1:W-:Y:S04]  /*4950*/  ST.E.128 [R6.64], R8 ;  /* 0x0000000806007985 */ /* 0x0003e8000c101d08 */
.L_x_1295:
[----:B------:R-:W-:Y:S05]  /*4960*/  BSYNC B0 ;  /* 0x0000000000007941 */ /* 0x000fea0003800000 */
.L_x_1294:
        /* <DEDUP_REMOVED lines=13> */
[----:B------:R-:W-:Y:S01]  /*4a40*/  @!P0 SHF.R.U32.HI R7, RZ, 0x10, R17 ;  /* 0x00000010ff078819 */ /* 0x000fe20000011611 */
[----:B------:R-:W-:Y:S01]  /*4a50*/  @!P0 HADD2.F32 R4, -RZ, R4.H0_H0 ;  /* 0x20000004ff048230 */ /* 0x000fe20000004100 */
[----:B------:R-:W-:Y:S03]  /*4a60*/  @!P0 SHF.R.U32.HI R15, RZ, 0x10, R35 ;  /* 0x00000010ff0f8819 */ /* 0x000fe60000011623 */
[----:B------:R-:W-:Y:S01]  /*4a70*/  @!P0 HADD2.F32 R7, -RZ, R7.H0_H0 ;  /* 0x20000007ff078230 */ /* 0x000fe20000004100 */
[----:B-1----:R-:W-:Y:S02]  /*4a80*/  @!P0 MOV R2, R8 ;  /* 0x0000000800028202 */ /* 0x002fe40000000f00 */
[----:B------:R-:W-:Y:S03]  /*4a90*/  @!P0 MOV R3, R9 ;  /* 0x0000000900038202 */ /* 0x000fe60000000f00 */
[--C-:B------:R-:W-:Y:S02]  /*4aa0*/  @!P0 HADD2.F32 R6, -RZ, R2.reuse.H1_H1 ;  /* 0x30000002ff068230 */ /* 0x100fe40000004100 */
[----:B------:R-:W-:Y:S02]  /*4ab0*/  @!P0 HADD2.F32 R2, -RZ, R2.H0_H0 ;  /* 0x20000002ff028230 */ /* 0x000fe40000004100 */
[--C-:B------:R-:W-:Y:S01]  /*4ac0*/  @!P0 HADD2.F32 R13, -RZ, R3.reuse.H1_H1 ;  /* 0x30000003ff0d8230 */ /* 0x100fe20000004100 */
[-C--:B------:R-:W-:Y:S01]  /*4ad0*/  @!P0 FMUL.FTZ R14, R6, R0.reuse ;  /* 0x00000000060e8220 */ /* 0x080fe20000410000 */
[----:B------:R-:W-:Y:S01]  /*4ae0*/  @!P0 HADD2.F32 R3, -RZ, R3.H0_H0 ;  /* 0x20000003ff038230 */ /* 0x000fe20000004100 */
[C---:B------:R-:W-:Y:S02]  /*4af0*/  @!P0 FMUL.FTZ R0, R2.reuse, R0 ;  /* 0x0000000002008220 */ /* 0x040fe40000410000 */
[----:B------:R-:W-:Y:S01]  /*4b00*/  @!P0 FFMA.FTZ R27, R2, R12, -R14 ;  /* 0x0000000c021b8223 */ /* 0x000fe2000001080e */
[----:B------:R-:W-:Y:S01]  /*4b10*/  @!P0 HADD2.F32 R14, -RZ, R5.H0_H0 ;  /* 0x20000005ff0e8230 */ /* 0x000fe20000004100 */
[----:B------:R-:W-:Y:S01]  /*4b20*/  @!P0 FMUL.FTZ R16, R13, R4 ;  /* 0x000000040d108220 */ /* 0x000fe20000410000 */
[----:B------:R-:W-:Y:S01]  /*4b30*/  @!P0 MOV R5, R10 ;  /* 0x0000000a00058202 */ /* 0x000fe20000000f00 */
[C---:B------:R-:W-:Y:S01]  /*4b40*/  @!P0 FMUL.FTZ R2, R3.reuse, R4 ;  /* 0x0000000403028220 */ /* 0x040fe20000410000 */
[----:B------:R-:W-:Y:S01]  /*4b50*/  @!P0 MOV R4, R11 ;  /* 0x0000000b00048202 */ /* 0x000fe20000000f00 */
[----:B------:R-:W-:Y:S02]  /*4b60*/  @!P0 FFMA.FTZ R0, R6, R12, R0 ;  /* 0x0000000c06008223 */ /* 0x000fe40000010000 */
[-C--:B------:R-:W-:Y:S01]  /*4b70*/  @!P0 FFMA.FTZ R17, R3, R14.reuse, -R16 ;  /* 0x0000000e03118223 */ /* 0x080fe20000010810 */
[--C-:B------:R-:W-:Y:S01]  /*4b80*/  @!P0 HADD2.F32 R12, -RZ, R5.reuse.H1_H1 ;  /* 0x30000005ff0c8230 */ /* 0x100fe20000004100 */
[----:B------:R-:W-:Y:S01]  /*4b90*/  @!P0 FFMA.FTZ R2, R13, R14, R2 ;  /* 0x0000000e0d028223 */ /* 0x000fe20000010002 */
[----:B------:R-:W-:Y:S02]  /*4ba0*/  @!P0 HADD2.F32 R3, -RZ, R24.H1_H1 ;  /* 0x30000018ff038230 */ /* 0x000fe40000004100 */
[----:B------:R-:W-:Y:S02]  /*4bb0*/  @!P0 HADD2.F32 R6, -RZ, R5.H0_H0 ;  /* 0x20000005ff068230 */ /* 0x000fe40000004100 */
[----:B------:R-:W-:Y:S01]  /*4bc0*/  @!P0 F2FP.PACK_AB R2, R2, R17 ;  /* 0x000000110202823e */ /* 0x000fe200000000ff */
[-C--:B------:R-:W-:Y:S01]  /*4bd0*/  @!P0 FMUL.FTZ R16, R12, R3.reuse ;  /* 0x000000030c108220 */ /* 0x080fe20000410000 */
[----:B------:R-:W-:Y:S01]  /*4be0*/  @!P0 HADD2.F32 R13, -RZ, R41.H1_H1 ;  /* 0x30000029ff0d8230 */ /* 0x000fe20000004100 */
[C---:B------:R-:W-:Y:S01]  /*4bf0*/  @!P0 FMUL.FTZ R3, R6.reuse, R3 ;  /* 0x0000000306038220 */ /* 0x040fe20000410000 */
[----:B------:R-:W-:Y:S01]  /*4c00*/  @!P0 MOV R9, R2 ;  /* 0x0000000200098202 */ /* 0x000fe20000000f00 */
[--C-:B------:R-:W-:Y:S02]  /*4c10*/  @!P0 HADD2.F32 R5, -RZ, R4.reuse.H0_H0 ;  /* 0x20000004ff058230 */ /* 0x100fe40000004100 */
[----:B------:R-:W-:Y:S01]  /*4c20*/  @!P0 HADD2.F32 R14, -RZ, R4.H1_H1 ;  /* 0x30000004ff0e8230 */ /* 0x000fe20000004100 */
[----:B------:R-:W-:Y:S01]  /*4c30*/  @!P0 FFMA.FTZ R16, R6, R13, -R16 ;  /* 0x0000000d06108223 */ /* 0x000fe20000010810 */
[----:B------:R-:W-:Y:S01]  /*4c40*/  @!P0 HADD2.F32 R6, -RZ, R15.H0_H0 ;  /* 0x2000000fff068230 */ /* 0x000fe20000004100 */
        /* <DEDUP_REMOVED lines=12> */
.L_x_1297:
[----:B------:R-:W-:Y:S05]  /*4d10*/  BSYNC B0 ;  /* 0x0000000000007941 */ /* 0x000fea0003800000 */
.L_x_1296:
        /* <DEDUP_REMOVED lines=58> */
.L_x_1299:
[----:B------:R-:W-:Y:S05]  /*50c0*/  BSYNC B0 ;  /* 0x0000000000007941 */ /* 0x000fea0003800000 */
.L_x_1298:
        /* <DEDUP_REMOVED lines=58> */
.L_x_1286:
        /* <DEDUP_REMOVED lines=47> */
.L_x_1301:
[----:B------:R-:W-:Y:S05]  /*5760*/  BSYNC B0 ;  /* 0x0000000000007941 */ /* 0x000fea0003800000 */
.L_x_1300:
        /* <DEDUP_REMOVED lines=159> */
.L_x_1303:
[----:B------:R-:W-:Y:S05]  /*6160*/  BSYNC B0 ;  /* 0x0000000000007941 */ /* 0x000fea0003800000 */
.L_x_1302:
        /* <DEDUP_REMOVED lines=123> */
.L_x_1305:
[----:B------:R-:W-:Y:S05]  /*6920*/  BSYNC B0 ;  /* 0x0000000000007941 */ /* 0x000fea0003800000 */
.L_x_1304:
        /* <DEDUP_REMOVED lines=28> */
[--C-:B------:R-:W-:Y:S02]  /*6af0*/  @!P0 SHF.R.U32.HI R20, RZ, 0x10, R47.reuse ;  /* 0x00000010ff148819 */ /* 0x100fe4000001162f */
[----:B------:R1:W2:Y:S01]  /*6b00*/  LDS.128 R28, [R0+0x6100] ;  /* 0x00610000001c7984 */ /* 0x0002a20000000c00 */
[----:B------:R-:W-:Y:S01]  /*6b10*/  @!P0 HADD2.F32 R3, -RZ, R5.H0_H0 ;  /* 0x20000005ff038230 */ /* 0x000fe20000004100 */
[----:B------:R-:W-:Y:S01]  /*6b20*/  @!P0 SHF.R.U64 R24, R46, 0x10, R47 ;  /* 0x000000102e188819 */ /* 0x000fe2000000122f */
[----:B------:R-:W-:Y:S03]  /*6b30*/  @!P0 HADD2.F32 R20, -RZ, R20.H0_H0 ;  /* 0x20000014ff148230 */ /* 0x000fe60000004100 */
        /* <DEDUP_REMOVED lines=20> */
[----:B------:R-:W-:Y:S01]  /*6c80*/  @!P0 FMUL.FTZ R4, R11, R8 ;  /* 0x000000080b048220 */ /* 0x000fe20000410000 */
[----:B------:R-:W-:Y:S03]  /*6c90*/  @!P0 MOV R19, R31 ;  /* 0x0000001f00138202 */ /* 0x000fe60000000f00 */
[C---:B------:R-:W-:Y:S02]  /*6ca0*/  @!P0 FFMA.FTZ R17, R2.reuse, R16, -R4 ;  /* 0x0000001002118223 */ /* 0x040fe40000010804 */
[----:B------:R-:W-:Y:S01]  /*6cb0*/  @!P0 FMUL.FTZ R4, R2, R8 ;  /* 0x0000000802048220 */ /* 0x000fe20000410000 */
[----:B------:R-:W-:Y:S02]  /*6cc0*/  @!P0 HADD2.F32 R8, -RZ, R18.H0_H0 ;  /* 0x20000012ff088230 */ /* 0x000fe40000004100 */
[----:B------:R-:W-:Y:S01]  /*6cd0*/  @!P0 HADD2.F32 R2, -RZ, R5.H1_H1 ;  /* 0x30000005ff028230 */ /* 0x000fe20000004100 */
[----:B------:R-:W-:Y:S01]  /*6ce0*/  @!P0 FMUL.FTZ R5, R7, R6 ;  /* 0x0000000607058220 */ /* 0x000fe20000410000 */
[----:B------:R-:W-:Y:S01]  /*6cf0*/  @!P0 F2FP.PACK_AB R32, R17, R25 ;  /* 0x000000191120823e */ /* 0x000fe200000000ff */
[--C-:B------:R-:W-:Y:S02]  /*6d00*/  @!P0 HADD2.F32 R17, -RZ, R19.reuse.H0_H0 ;  /* 0x20000013ff118230 */ /* 0x100fe40000004100 */
[C---:B------:R-:W-:Y:S01]  /*6d10*/  @!P0 FFMA.FTZ R18, R2.reuse, R8, -R5 ;  /* 0x0000000802128223 */ /* 0x040fe20000010805 */
[----:B------:R-:W-:Y:S01]  /*6d20*/  @!P0 HADD2.F32 R5, -RZ, R26.H0_H0 ;  /* 0x2000001aff058230 */ /* 0x000fe20000004100 */
[----:B------:R-:W-:Y:S01]  /*6d30*/  @!P0 FMUL.FTZ R2, R2, R6 ;  /* 0x0000000602028220 */ /* 0x000fe20000410000 */
[----:B------:R-:W-:Y:S01]  /*6d40*/  @!P0 HADD2.F32 R19, -RZ, R19.H1_H1 ;  /* 0x30000013ff138230 */ /* 0x000fe20000004100 */
        /* <DEDUP_REMOVED lines=10> */
[----:B------:R-:W-:Y:S01]  /*6df0*/  @!P0 HADD2.F32 R18, -RZ, R51.H1_H1 ;  /* 0x30000033ff128230 */ /* 0x000fe20000004100 */
[----:B------:R-:W-:Y:S01]  /*6e00*/  @!P0 SHF.R.U64 R11, R22, 0x10, R23 ;  /* 0x00000010160b8819 */ /* 0x000fe20000001217 */
[C---:B------:R-:W-:Y:S01]  /*6e10*/  @!P0 FMUL.FTZ R16, R7.reuse, R5 ;  /* 0x0000000507108220 */ /* 0x040fe20000410000 */
[----:B------:R-:W-:Y:S01]  /*6e20*/  @!P0 HADD2.F32 R6, -RZ, R9.H0_H0 ;  /* 0x20000009ff068230 */ /* 0x000fe20000004100 */
[----:B------:R-:W-:Y:S04]  /*6e30*/  @!P0 F2FP.PACK_AB R3, R4, R3 ;  /* 0x000000030403823e */ /* 0x000fe800000000ff */
[C---:B------:R-:W-:Y:S02]  /*6e40*/  @!P0 FMUL.FTZ R5, R6.reuse, R5 ;  /* 0x0000000506058220 */ /* 0x040fe40000410000 */
[-C--:B------:R-:W-:Y:S01]  /*6e50*/  @!P0 FFMA.FTZ R33, R6, R8.reuse, -R16 ;  /* 0x0000000806218223 */ /* 0x080fe20000010810 */
[----:B------:R-:W-:Y:S01]  /*6e60*/  @!P0 HADD2.F32 R16, -RZ, R10.H0_H0 ;  /* 0x2000000aff108230 */ /* 0x000fe20000004100 */
[----:B------:R-:W-:Y:S01]  /*6e70*/  @!P0 FFMA.FTZ R5, R7, R8, R5 ;  /* 0x0000000807058223 */ /* 0x000fe20000010005 */
[----:B------:R-:W-:Y:S01]  /*6e80*/  @!P0 HADD2.F32 R7, -RZ, R26.H1_H1 ;  /* 0x3000001aff078230 */ /* 0x000fe20000004100 */
[----:B------:R-:W-:Y:S01]  /*6e90*/  @!P0 IMAD.MOV.U32 R8, RZ, RZ, R15 ;  /* 0x000000ffff088224 */ /* 0x000fe200078e000f */
[----:B------:R-:W-:Y:S01]  /*6ea0*/  @!P0 HADD2.F32 R10, -RZ, R11.H0_H0 ;  /* 0x2000000bff0a8230 */ /* 0x000fe20000004100 */
[----:B------:R-:W-:Y:S01]  /*6eb0*/  @!P0 IMAD.MOV.U32 R29, RZ, RZ, R3 ;  /* 0x000000ffff1d8224 */ /* 0x000fe200078e0003 */
[----:B------:R-:W-:Y:S01]  /*6ec0*/  @!P0 HADD2.F32 R11, -RZ, R21.H1_H1 ;  /* 0x30000015ff0b8230 */ /* 0x000fe20000004100 */
[-C--:B------:R-:W-:Y:S01]  /*6ed0*/  @!P0 FMUL.FTZ R22, R17, R7.reuse ;  /* 0x0000000711168220 */ /* 0x080fe20000410000 */
[--C-:B------:R-:W-:Y:S05]  /*6ee0*/  @!P0 HADD2.F32 R6, -RZ, R8.reuse.H0_H0 ;  /* 0x20000008ff068230 */ /* 0x100fea0000004100 */
[C---:B------:R-:W-:Y:S01]  /*6ef0*/  @!P0 FFMA.FTZ R26, R6.reuse, R18, -R22 ;  /* 0x00000012061a8223 */ /* 0x040fe20000010816 */
[----:B----4-:R-:W-:Y:S01]  /*6f00*/  LEA R22, P1, R73, R52, 0x1 ;  /* 0x0000003449167211 */ /* 0x010fe200078208ff */
[----:B------:R-:W-:Y:S01]  /*6f10*/  @!P0 FMUL.FTZ R7, R6, R7 ;  /* 0x0000000706078220 */ /* 0x000fe20000410000 */
[----:B------:R-:W-:Y:S01]  /*6f20*/  @!P0 HADD2.F32 R6, -RZ, R8.H1_H1 ;  /* 0x30000008ff068230 */ /* 0x000fe20000004100 */
[----:B------:R-:W-:Y:S01]  /*6f30*/  @!P0 FMUL.FTZ R8, R19, R16 ;  /* 0x0000001013088220 */ /* 0x000fe20000410000 */
[----:B---3--:R-:W-:Y:S03]  /*6f40*/  LEA.HI.X R23, R73, R53, R99, 0x1, P1 ;  /* 0x0000003549177211 */ /* 0x008fe600008f0c63 */
[C---:B------:R-:W-:Y:S02]  /*6f50*/  @!P0 FFMA.FTZ R21, R6.reuse, R20, -R8 ;  /* 0x0000001406158223 */ /* 0x040fe40000010808 */
[----:B------:R-:W-:Y:S01]  /*6f60*/  @!P0 FMUL.FTZ R8, R6, R16 ;  /* 0x0000001006088220 */ /* 0x000fe20000410000 */
[----:B------:R-:W-:Y:S02]  /*6f70*/  @!P0 HADD2.F32 R16, -RZ, R24.H0_H0 ;  /* 0x20000018ff108230 */ /* 0x000fe40000004100 */
        /* <DEDUP_REMOVED lines=25> */
.L_x_1285:
        /* <DEDUP_REMOVED lines=39> */
.L_x_1289:
[----:B------:R-:W-:Y:S05]  /*7380*/  BSYNC B1 ;  /* 0x0000000000017941 */ /* 0x000fea0003800000 */
.L_x_1284:
        /* <DEDUP_REMOVED lines=53> */
[----:B------:R-:W-:Y:S02]  /*76e0*/  ISETP.GE.AND P3, PT, R214, c[0x0][0x1d4], PT ;  /* 0x00007500d6007a0c */ /* 0x000fe40003f66270 */
[C---:B------:R-:W-:Y:S09]  /*76f0*/  ISETP.GE.AND P2, PT, R213.reuse, c[0x0][0x1d4], PT ;  /* 0x00007500d5007a0c */ /* 0x040ff20003f46270 */
[----:B------:R-:W5:Y:S01]  /*7700*/  @!P1 LDS.128 R12, [R210] ;  /* 0x00000000d20c9984 */ /* 0x000f620000000c00 */
[CC--:B--2---:R-:W-:Y:S04]  /*7710*/  @!P1 LEA R4, P0, R102.reuse, R2.reuse, 0x1 ;  /* 0x0000000266049211 */ /* 0x0c4fe800078008ff */
[-C--:B---3--:R-:W-:Y:S02]  /*7720*/  @!P1 LEA.HI.X R5, R102, R3.reuse, R103, 0x1, P0 ;  /* 0x0000000366059211 */ /* 0x088fe400000f0c67 */
[CC--:B------:R-:W-:Y:S04]  /*7730*/  @!P3 LEA R8, P0, R214.reuse, R2.reuse, 0x1 ;  /* 0x00000002d608b211 */ /* 0x0c0fe800078008ff */
[-C--:B------:R-:W-:Y:S02]  /*7740*/  @!P3 LEA.HI.X R9, R214, R3.reuse, R236, 0x1, P0 ;  /* 0x00000003d609b211 */ /* 0x080fe400000f0cec */
[CC--:B-1----:R-:W-:Y:S04]  /*7750*/  @!P2 LEA R6, P0, R213.reuse, R2.reuse, 0x1 ;  /* 0x00000002d506a211 */ /* 0x0c2fe800078008ff */
        /* <DEDUP_REMOVED lines=23> */
.L_x_1307:
[----:B------:R-:W-:Y:S05]  /*78d0*/  BSYNC B0 ;  /* 0x0000000000007941 */ /* 0x000fea0003800000 */
.L_x_1306:
        /* <DEDUP_REMOVED lines=26> */
.L_x_1283:
[----:B------:R-:W-:Y:S01]  /*7a80*/  IMAD.MOV.U32 R0, RZ, RZ, c[0x0][0x2c4] ;  /* 0x0000b100ff007624 */ /* 0x000fe200078e00ff */
[----:B------:R-:W-:Y:S04]  /*7a90*/  BSSY B0, `(.L_x_1309) ;  /* 0x0000029000007945 */ /* 0x000fe80003800000 */
[----:B------:R-:W-:-:S02]  /*7aa0*/  ISETP.NE.AND P3, PT, R0, 0x1, PT ;  /* 0x000000010000780c */ /* 0x000fc40003f65270 */
[----:B------:R-:W-:-:S11]  /*7ab0*/  IADD3 R0, R240, 0x7f, RZ ;  /* 0x0000007ff0007810 */ /* 0x000fd60007ffe0ff */
[----:B-1----:R-:W-:-:S05]  /*7ac0*/  @P3 IMAD.HI.U32 R2, R0, c[0x0][0x2c8], RZ ;  /* 0x0000b20000023a27 */ /* 0x002fca00078e00ff */
[----:B------:R-:W-:-:S05]  /*7ad0*/  @P3 SHF.R.U32.HI R0, RZ, c[0x0][0x2cc], R2 ;  /* 0x0000b300ff003a19 */ /* 0x000fca0000011602 */
[----:B------:R-:W-:-:S05]  /*7ae0*/  IMAD.IADD R0, R121, 0x1, R0 ;  /* 0x0000000179007824 */ /* 0x000fca00078e0200 */
[----:B------:R-:W-:-:S04]  /*7af0*/  SHF.R.S32.HI R2, RZ, 0x1f, R0 ;  /* 0x0000001fff027819 */ /* 0x000fc80000011400 */
[----:B------:R-:W-:-:S04]  /*7b00*/  LEA.HI R0, R2, R0, RZ, 0x6 ;  /* 0x0000000002007211 */ /* 0x000fc800078f30ff */
[----:B------:R-:W-:-:S04]  /*7b10*/  SHF.R.S32.HI R0, RZ, 0x6, R0 ;  /* 0x00000006ff007819 */ /* 0x000fc80000011400 */
[----:B------:R-:W-:Y:S01]  /*7b20*/  IMNMX R6, R120, R0, PT ;  /* 0x0000000078067217 */ /* 0x000fe20003800200 */
[----:B------:R-:W-:-:S03]  /*7b30*/  IMAD.MOV.U32 R0, RZ, RZ, RZ ;  /* 0x000000ffff007224 */ /* 0x000fc600078e00ff */
[----:B------:R-:W-:-:S13]  /*7b40*/  ISETP.GE.AND P0, PT, R6, 0x1, PT ;  /* 0x000000010600780c */ /* 0x000fda0003f06270 */
        /* <DEDUP_REMOVED lines=29> */
.L_x_1310:
[----:B------:R-:W-:Y:S05]  /*7d20*/  BSYNC B0 ;  /* 0x0000000000007941 */ /* 0x000fea0003800000 */
.L_x_1309:
[----:B------:R-:W2:Y:S01]  /*7d30*/  LDL R2, [R1+0x4] ;  /* 0x0000040001027983 */ /* 0x000ea20000100800 */
[----:B------:R-:W-:Y:S01]  /*7d40*/  MOV R18, RZ ;  /* 0x000000ff00127202 */ /* 0x000fe20000000f00 */
[----:B------:R-:W-:Y:S01]  /*7d50*/  IMAD.MOV.U32 R15, RZ, RZ, RZ ;  /* 0x000000ffff0f7224 */ /* 0x000fe200078e00ff */
        /* <DEDUP_REMOVED lines=48> */
[----:B--2---:R-:W-:-:S04]  /*8060*/  IMAD R215, R2, R0, RZ ;  /* 0x0000000002d77224 */ /* 0x004fc800078e02ff */
[--C-:B------:R-:W-:Y:S01]  /*8070*/  IMAD.IADD R2, R215, 0x1, R0.reuse ;  /* 0x00000001d7027824 */ /* 0x100fe200078e0200 */
[----:B------:R-:W-:-:S04]  /*8080*/  PRMT R0, RZ, 0x7610, R0 ;  /* 0x00007610ff007816 */ /* 0x000fc80000000000 */
[----:B------:R-:W-:-:S04]  /*8090*/  IMNMX R197, R6, R2, PT ;  /* 0x0000000206c57217 */ /* 0x000fc80003800200 */
[----:B------:R-:W-:-:S13]  /*80a0*/  ISETP.GT.AND P0, PT, R197, R215, PT ;  /* 0x000000d7c500720c */ /* 0x000fda0003f04270 */
[----:B------:R-:W-:Y:S05]  /*80b0*/  @!P0 BRA `(.L_x_1311) ;  /* 0x000107b000008947 */ /* 0x000fea0003800000 */
[----:B------:R-:W2:Y:S01]  /*80c0*/  LDL R5, [R1] ;  /* 0x0000000001057983 */ /* 0x000ea20000100800 */
[----:B------:R-:W-:-:S04]  /*80d0*/  ISETP.NE.U32.AND P0, PT, RZ, c[0x0][0x340], PT ;  /* 0x0000d000ff007a0c */ /* 0x000fc80003f05070 */
[----:B------:R-:W-:-:S13]  /*80e0*/  ISETP.NE.AND.EX P1, PT, RZ, c[0x0][0x344], PT, P0 ;  /* 0x0000d100ff007a0c */ /* 0x000fda0003f25300 */
[----:B------:R-:W-:-:S04]  /*80f0*/  @P1 IADD3 R2, P0, R250, c[0x0][0x340], RZ ;  /* 0x0000d000fa021a10 */ /* 0x000fc80007f1e0ff */
[----:B------:R-:W-:-:S05]  /*8100*/  @P1 IADD3.X R3, R251, c[0x0][0x344], RZ, P0, !PT ;  /* 0x0000d100fb031a10 */ /* 0x000fca00007fe4ff */
[----:B------:R1:W5:Y:S01]  /*8110*/  @P1 LDG.E R12, [R2.64] ;  /* 0x00000008020c1981 */ /* 0x000362000c1e1900 */
[----:B------:R-:W-:Y:S01]  /*8120*/  SHF.R.S32.HI R0, RZ, 0x1f, R127 ;  /* 0x0000001fff007819 */ /* 0x000fe2000001147f */
[----:B------:R-:W-:Y:S01]  /*8130*/  IMAD.IADD R4, R221, 0x1, R240 ;  /* 0x00000001dd047824 */ /* 0x000fe200078e02f0 */
[----:B------:R-:W-:Y:S01]  /*8140*/  ISETP.NE.U32.AND P0, PT, RZ, c[0x0][0x348], PT ;  /* 0x0000d200ff007a0c */ /* 0x000fe20003f05070 */
[----:B------:R-:W3:Y:S01]  /*8150*/  S2R R9, SR_TID.X ;  /* 0x0000000000097919 */ /* 0x000ee20000002100 */
[----:B------:R-:W-:Y:S01]  /*8160*/  LOP3.LUT R85, R246, 0xffff, RZ, 0xc0, !PT ;  /* 0x0000fffff6557812 */ /* 0x000fe200078ec0ff */
[----:B------:R-:W-:Y:S01]  /*8170*/  IMAD R0, R0, c[0x0][0x178], RZ ;  /* 0x00005e0000007a24 */ /* 0x000fe200078e02ff */
[----:B------:R-:W-:Y:S01]  /*8180*/  ISETP.NE.AND.EX P0, PT, RZ, c[0x0][0x34c], PT, P0 ;  /* 0x0000d300ff007a0c */ /* 0x000fe20003f05300 */
[----:B------:R-:W-:Y:S01]  /*8190*/  @P3 IMAD.HI.U32 R7, R4, c[0x0][0x2c8], RZ ;  /* 0x0000b20004073a27 */ /* 0x000fe200078e00ff */
[----:B------:R-:W-:Y:S02]  /*81a0*/  ISETP.GE.AND P5, PT, R204, c[0x0][0x198], PT ;  /* 0x00006600cc007a0c */ /* 0x000fe40003fa6270 */
[----:B------:R-:W-:Y:S01]  /*81b0*/  ISETP.GE.AND P4, PT, R206, c[0x0][0x198], PT ;  /* 0x00006600ce007a0c */ /* 0x000fe20003f86270 */
[----:B------:R-:W-:Y:S01]  /*81c0*/  IMAD R0, R127, c[0x0][0x17c], R0 ;  /* 0x00005f007f007a24 */ /* 0x000fe200078e0200 */
[----:B------:R-:W-:Y:S01]  /*81d0*/  IADD3 R98, R197, -0x1, RZ ;  /* 0xffffffffc5627810 */ /* 0x000fe20007ffe0ff */
[----:B-1----:R-:W-:Y:S01]  /*81e0*/  IMAD.WIDE.U32 R2, R127, c[0x0][0x178], RZ ;  /* 0x00005e007f027a25 */ /* 0x002fe200078e00ff */
[----:B---3--:R-:W-:-:S03]  /*81f0*/  SHF.R.S32.HI R8, RZ, 0x1f, R9 ;  /* 0x0000001fff087819 */ /* 0x008fc60000011409 */
[----:B------:R-:W-:Y:S02]  /*8200*/  IMAD.IADD R3, R3, 0x1, R0 ;  /* 0x0000000103037824 */ /* 0x000fe400078e0200 */
[----:B------:R-:W-:Y:S01]  /*8210*/  IMAD.MOV.U32 R0, RZ, RZ, R4 ;  /* 0x000000ffff007224 */ /* 0x000fe200078e0004 */
[----:B------:R-:W-:Y:S01]  /*8220*/  @P3 SHF.R.U32.HI R0, RZ, c[0x0][0x2cc], R7 ;  /* 0x0000b300ff003a19 */ /* 0x000fe20000011607 */
[C---:B------:R-:W-:Y:S01]  /*8230*/  IMAD.WIDE.U32 R2, R85.reuse, c[0x0][0x1b8], R2 ;  /* 0x00006e0055027a25 */ /* 0x040fe200078e0002 */
[----:B------:R-:W-:Y:S02]  /*8240*/  LEA.HI R8, R8, R9, RZ, 0x3 ;  /* 0x0000000908087211 */ /* 0x000fe400078f18ff */
[----:B------:R-:W-:Y:S01]  /*8250*/  SHF.R.S32.HI R7, RZ, 0x1f, R0 ;  /* 0x0000001fff077819 */ /* 0x000fe20000011400 */
[----:B------:R-:W-:Y:S01]  /*8260*/  IMAD R3, R85, c[0x0][0x1bc], R3 ;  /* 0x00006f0055037a24 */ /* 0x000fe200078e0203 */
[----:B------:R-:W-:Y:S02]  /*8270*/  SHF.R.S32.HI R8, RZ, 0x3, R8 ;  /* 0x00000003ff087819 */ /* 0x000fe40000011408 */
[----:B------:R-:W-:-:S02]  /*8280*/  ISETP.GE.AND P3, PT, R207, c[0x0][0x198], PT ;  /* 0x00006600cf007a0c */ /* 0x000fc40003f66270 */
[----:B--2---:R-:W-:Y:S02]  /*8290*/  SEL R6, R5, RZ, !P0 ;  /* 0x000000ff05067207 */ /* 0x004fe40004000000 */
[----:B------:R-:W-:-:S03]  /*82a0*/  SEL R5, R252, RZ, !P0 ;  /* 0x000000fffc057207 */ /* 0x000fc60004000000 */
[----:B------:R-:W-:Y:S02]  /*82b0*/  IMAD R6, R6, c[0x0][0x1c0], RZ ;  /* 0x0000700006067a24 */ /* 0x000fe400078e02ff */
        /* <DEDUP_REMOVED lines=8> */
[----:B------:R-:W-:Y:S02]  /*8340*/  SHF.R.S32.HI R5, RZ, 0x1f, R4 ;  /* 0x0000001fff057819 */ /* 0x000fe40000011404 */
[----:B------:R-:W-:Y:S01]  /*8350*/  @!P1 MOV R12, R252 ;  /* 0x000000fc000c9202 */ /* 0x000fe20000000f00 */
[----:B------:R-:W-:Y:S02]  /*8360*/  IMAD.IADD R3, R3, 0x1, R6 ;  /* 0x0000000103037824 */ /* 0x000fe400078e0206 */
[----:B------:R-:W-:Y:S02]  /*8370*/  IMAD R0, R5, c[0x0][0x1a8], RZ ;  /* 0x00006a0005007a24 */ /* 0x000fe400078e02ff */
[----:B------:R-:W-:-:S04]  /*8380*/  IMAD.WIDE.U32 R2, R4, c[0x0][0x1a8], R2 ;  /* 0x00006a0004027a25 */ /* 0x000fc800078e0002 */
[----:B------:R-:W-:Y:S01]  /*8390*/  IMAD R0, R4, c[0x0][0x1ac], R0 ;  /* 0x00006b0004007a24 */ /* 0x000fe200078e0200 */
[----:B------:R-:W-:Y:S01]  /*83a0*/  LEA R7, P0, R2, c[0x0][0x160], 0x1 ;  /* 0x0000580002077a11 */ /* 0x000fe200078008ff */
[----:B------:R-:W-:-:S03]  /*83b0*/  IMAD.IADD R4, R8, 0x1, R240 ;  /* 0x0000000108047824 */ /* 0x000fc600078e02f0 */
[----:B------:R-:W-:-:S04]  /*83c0*/  IADD3 R0, R3, R0, RZ ;  /* 0x0000000003007210 */ /* 0x000fc80007ffe0ff */
[----:B------:R-:W-:Y:S01]  /*83d0*/  LEA.HI.X R5, R2, c[0x0][0x164], R0, 0x1, P0 ;  /* 0x0000590002057a11 */ /* 0x000fe200000f0c00 */
[----:B------:R-:W-:Y:S05]  /*83e0*/  BRA.DIV ~URZ, `(.L_x_1312) ;  /* 0x000152c27f007947 */ /* 0x000fea000b800000 */
[----:B------:R1:W2:Y:S02]  /*83f0*/  SHFL.IDX PT, R6, R5, RZ, 0x181f ;  /* 0x00181fff05067589 */ /* 0x0002a400000e0000 */
.L_x_1461:
[----:B------:R-:W-:Y:S05]  /*8400*/  BRA.DIV ~URZ, `(.L_x_1313) ;  /* 0x000153127f007947 */ /* 0x000fea000b800000 */
[----:B------:R3:W4:Y:S02]  /*8410*/  SHFL.IDX PT, R0, R7, RZ, 0x181f ;  /* 0x00181fff07007589 */ /* 0x00072400000e0000 */
.L_x_1462:
        /* <DEDUP_REMOVED lines=16> */
.L_x_1315:
[----:B------:R-:W-:Y:S05]  /*8520*/  BSYNC B0 ;  /* 0x0000000000007941 */ /* 0x000fea0003800000 */
.L_x_1314:
[----:B------:R-:W-:Y:S05]  /*8530*/  BRA.DIV ~URZ, `(.L_x_1316) ;  /* 0x000152427f007947 */ /* 0x000fea000b800000 */
[----:B--2---:R2:W1:Y:S04]  /*8540*/  SHFL.IDX PT, R6, R5, 0x1, 0x181f ;  /* 0x00381f0005067f89 */ /* 0x00446800000e0000 */
[----:B----4-:R2:W4:Y:S02]  /*8550*/  SHFL.IDX PT, R0, R7, 0x1, 0x181f ;  /* 0x00381f0007007f89 */ /* 0x01052400000e0000 */
.L_x_1463:
        /* <DEDUP_REMOVED lines=16> */
.L_x_1318:
[----:B------:R-:W-:Y:S05]  /*8660*/  BSYNC B0 ;  /* 0x0000000000007941 */ /* 0x000fea0003800000 */
.L_x_1317:
[----:B------:R-:W-:Y:S05]  /*8670*/  BRA.DIV ~URZ, `(.L_x_1319) ;  /* 0x000151c27f007947 */ /* 0x000fea000b800000 */
[----:B-1----:R1:W2:Y:S02]  /*8680*/  SHFL.IDX PT, R6, R5, 0x2, 0x181f ;  /* 0x00581f0005067f89 */ /* 0x0022a400000e0000 */
.L_x_1464:
[----:B------:R-:W-:Y:S05]  /*8690*/  BRA.DIV ~URZ, `(.L_x_1320) ;  /* 0x000152127f007947 */ /* 0x000fea000b800000 */
[----:B----4-:R4:W1:Y:S02]  /*86a0*/  SHFL.IDX PT, R0, R7, 0x2, 0x181f ;  /* 0x00581f0007007f89 */ /* 0x01086400000e0000 */
.L_x_1465:
        /* <DEDUP_REMOVED lines=16> */
.L_x_1322:
[----:B------:R-:W-:Y:S05]  /*87b0*/  BSYNC B0 ;  /* 0x0000000000007941 */ /* 0x000fea0003800000 */
.L_x_1321:
[----:B------:R-:W-:Y:S05]  /*87c0*/  BRA.DIV ~URZ, `(.L_x_1323) ;  /* 0x000151427f007947 */ /* 0x000fea000b800000 */
[----:B-12---:R-:W1:Y:S04]  /*87d0*/  SHFL.IDX PT, R5, R5, 0x3, 0x181f ;  /* 0x00781f0005057f89 */ /* 0x006e6800000e0000 */
[----:B------:R2:W3:Y:S02]  /*87e0*/  SHFL.IDX PT, R0, R7, 0x3, 0x181f ;  /* 0x00781f0007007f89 */ /* 0x0004e400000e0000 */
.L_x_1466:
[----:B------:R-:W-:Y:S01]  /*87f0*/  IADD3 R2, R4, 0x60, RZ ;  /* 0x0000006004027810 */ /* 0x000fe20007ffe0ff */
[----:B-----5:R-:W-:-:S03]  /*8800*/  IMAD.WIDE.U32 R232, R12, c[0x0][0x2b0], RZ ;  /* 0x0000ac000ce87a25 */ /* 0x020fc600078e00ff */
[----:B------:R-:W-:-:S13]  /*8810*/  ISETP.GE.AND P0, PT, R2, R36, PT ;  /* 0x000000240200720c */ /* 0x000fda0003f06270 */
[-C--:B---3--:R-:W-:Y:S02]  /*8820*/  @!P0 LEA R8, P1, R204, R0.reuse, 0x1 ;  /* 0x00000000cc088211 */ /* 0x088fe400078208ff */
[-C--:B------:R-:W-:Y:S02]  /*8830*/  @!P0 LEA R6, P2, R206, R0.reuse, 0x1 ;  /* 0x00000000ce068211 */ /* 0x080fe400078408ff */
[-C--:B-1----:R-:W-:Y:S02]  /*8840*/  @!P0 LEA.HI.X R9, R204, R5.reuse, R205, 0x1, P1 ;  /* 0x00000005cc098211 */ /* 0x082fe400008f0ccd */
[----:B------:R-:W-:Y:S02]  /*8850*/  @!P0 LEA R2, P1, R207, R0, 0x1 ;  /* 0x00000000cf028211 */ /* 0x000fe400078208ff */
[----:B------:R-:W-:Y:S01]  /*8860*/  SHF.R.S32.HI R0, RZ, 0x1f, R12 ;  /* 0x0000001fff007819 */ /* 0x000fe2000001140c */
[----:B------:R-:W-:Y:S01]  /*8870*/  @!PT LDS RZ, [RZ] ;  /* 0x00000000fffff984 */ /* 0x000fe20000000800 */
[----:B------:R-:W-:Y:S01]  /*8880*/  @!PT LDS RZ, [RZ] ;  /* 0x00000000fffff984 */ /* 0x000fe20000000800 */
[----:B------:R-:W-:Y:S01]  /*8890*/  @!PT LDS RZ, [RZ] ;  /* 0x00000000fffff984 */ /* 0x000fe20000000800 */
[----:B------:R1:W-:Y:S01]  /*88a0*/  @!P0 LDGSTS.E.BYPASS.LTC128B.128 [R194+0xf100], [R8.64], !P5 ;  /* 0x0f10000008c28fae */ /* 0x0003e2000e901d48 */
[----:B--2-4-:R-:W-:-:S02]  /*88b0*/  @!P0 LEA.HI.X R7, R206, R5, R220, 0x1, P2 ;  /* 0x00000005ce078211 */ /* 0x014fc400010f0cdc */
        /* <DEDUP_REMOVED lines=10> */
[----:B-1----:R-:W-:Y:S01]  /*8960*/  IMAD R2, R98, 0x40, R221 ;  /* 0x0000004062027824 */ /* 0x002fe200078e02dd */
[----:B------:R-:W-:Y:S01]  /*8970*/  LOP3.LUT R218, R218, 0xfffffffd, RZ, 0xc0, !PT ;  /* 0xfffffffddada7812 */ /* 0x000fe200078ec0ff */
[----:B------:R-:W-:Y:S01]  /*8980*/  IMAD.MOV.U32 R196, RZ, RZ, RZ ;  /* 0x000000ffffc47224 */ /* 0x000fe200078e00ff */
[----:B------:R-:W-:-:S02]  /*8990*/  ISETP.NE.AND P1, PT, R100, 0x1, PT ;  /* 0x000000016400780c */ /* 0x000fc40003f25270 */
[C---:B------:R-:W-:Y:S01]  /*89a0*/  ISETP.GE.AND P0, PT, R2.reuse, R241, PT ;  /* 0x000000f10200720c */ /* 0x040fe20003f06270 */
[----:B------:R-:W-:-:S03]  /*89b0*/  IMAD.IADD R2, R2, 0x1, R239 ;  /* 0x0000000102027824 */ /* 0x000fc600078e02ef */
[----:B------:R-:W-:Y:S01]  /*89c0*/  ISETP.GT.OR P0, PT, R221, 0x3f, P0 ;  /* 0x0000003fdd00780c */ /* 0x000fe20000704670 */
[----:B------:R-:W-:-:S06]  /*89d0*/  IMAD.MOV.U32 R0, RZ, RZ, R2 ;  /* 0x000000ffff007224 */ /* 0x000fcc00078e0002 */
[----:B------:R-:W-:Y:S01]  /*89e0*/  @P1 IMAD.HI.U32 R3, R2, c[0x0][0x2bc], RZ ;  /* 0x0000af0002031a27 */ /* 0x000fe200078e00ff */
[----:B------:R-:W-:-:S04]  /*89f0*/  @P1 LOP3.LUT R218, R218, 0x2, RZ, 0xfc, !PT ;  /* 0x00000002dada1812 */ /* 0x000fc800078efcff */
[----:B------:R-:W-:-:S04]  /*8a00*/  @P1 SHF.R.U32.HI R0, RZ, c[0x0][0x2c0], R3 ;  /* 0x0000b000ff001a19 */ /* 0x000fc80000011603 */
[----:B------:R-:W-:-:S04]  /*8a10*/  @!P0 IADD3 R3, P1, R0, R232, RZ ;  /* 0x000000e800038210 */ /* 0x000fc80007f3e0ff */
[----:B------:R-:W-:Y:S02]  /*8a20*/  @!P0 LEA.HI.X.SX32 R5, R0, R238, 0x1, P1 ;  /* 0x000000ee00058211 */ /* 0x000fe400008f0eff */
[----:B------:R-:W-:-:S04]  /*8a30*/  @!P0 LEA R4, P1, R3, c[0x0][0x2a0], 0x2 ;  /* 0x0000a80003048a11 */ /* 0x000fc800078210ff */
[----:B------:R-:W-:-:S05]  /*8a40*/  @!P0 LEA.HI.X R5, R3, c[0x0][0x2a4], R5, 0x2, P1 ;  /* 0x0000a90003058a11 */ /* 0x000fca00008f1405 */
[----:B------:R-:W2:Y:S01]  /*8a50*/  @!P0 LDG.E R196, [R4.64] ;  /* 0x0000000804c48981 */ /* 0x000ea2000c1e1900 */
[----:B------:R-:W-:Y:S01]  /*8a60*/  IMAD.MOV R0, RZ, RZ, -R0 ;  /* 0x000000ffff007224 */ /* 0x000fe200078e0a00 */
[----:B------:R-:W-:Y:S01]  /*8a70*/  ISETP.GT.AND P6, PT, R221, 0x3f, PT ;  /* 0x0000003fdd00780c */ /* 0x000fe20003fc4270 */
[C---:B------:R-:W-:Y:S01]  /*8a80*/  IMAD.WIDE.U32 R230, R85.reuse, c[0x0][0x1e8], RZ ;  /* 0x00007a0055e67a25 */ /* 0x040fe200078e00ff */
[----:B------:R-:W1:Y:S01]  /*8a90*/  S2R R11, SR_TID.X ;  /* 0x00000000000b7919 */ /* 0x000e620000002100 */
[----:B------:R-:W-:Y:S02]  /*8aa0*/  LOP3.LUT R218, R218, 0xfffffffe, RZ, 0xc0, !PT ;  /* 0xfffffffedada7812 */ /* 0x000fe400078ec0ff */
[----:B------:R-:W-:Y:S02]  /*8ab0*/  IMAD R198, R0, c[0x0][0x2b8], R2 ;  /* 0x0000ae0000c67a24 */ /* 0x000fe400078e0202 */
[----:B------:R-:W-:Y:S02]  /*8ac0*/  IMAD R237, R85, c[0x0][0x1ec], R231 ;  /* 0x00007b0055ed7a24 */ /* 0x000fe400078e02e7 */
[----:B------:R-:W-:Y:S01]  /*8ad0*/  IMAD.WIDE.U32 R2, R198, c[0x0][0x1e0], RZ ;  /* 0x00007800c6027a25 */ /* 0x000fe200078e00ff */
[----:B------:R-:W-:-:S03]  /*8ae0*/  SHF.R.S32.HI R95, RZ, 0x1f, R198 ;  /* 0x0000001fff5f7819 */ /* 0x000fc600000114c6 */
[----:B------:R-:W-:Y:S01]  /*8af0*/  IMAD R99, R98, -0x40, R241 ;  /* 0xffffffc062637824 */ /* 0x000fe200078e02f1 */
[----:B------:R-:W-:Y:S01]  /*8b00*/  @P6 LOP3.LUT R218, R218, 0x1, RZ, 0xfc, !PT ;  /* 0x00000001dada6812 */ /* 0x000fe200078efcff */
[----:B------:R-:W-:-:S04]  /*8b10*/  IMAD R0, R95, c[0x0][0x1e0], RZ ;  /* 0x000078005f007a24 */ /* 0x000fc800078e02ff */
[----:B------:R-:W-:-:S04]  /*8b20*/  IMAD R0, R198, c[0x0][0x1e4], R0 ;  /* 0x00007900c6007a24 */ /* 0x000fc800078e0200 */
[----:B------:R-:W-:Y:S01]  /*8b30*/  IMAD.IADD R3, R3, 0x1, R0 ;  /* 0x0000000103037824 */ /* 0x000fe200078e0200 */
[----:B-1----:R-:W-:-:S04]  /*8b40*/  SHF.R.S32.HI R10, RZ, 0x1f, R11 ;  /* 0x0000001fff0a7819 */ /* 0x002fc8000001140b */
[----:B------:R-:W-:-:S04]  /*8b50*/  LEA.HI R10, R10, R11, RZ, 0x3 ;  /* 0x0000000b0a0a7211 */ /* 0x000fc800078f18ff */
[----:B------:R-:W-:-:S05]  /*8b60*/  SHF.R.S32.HI R10, RZ, 0x3, R10 ;  /* 0x00000003ff0a7819 */ /* 0x000fca000001140a */
[----:B------:R-:W-:-:S05]  /*8b70*/  IMAD.IADD R76, R99, 0x1, -R10 ;  /* 0x00000001634c7824 */ /* 0x000fca00078e0a0a */
[----:B------:R-:W-:-:S13]  /*8b80*/  ISETP.GE.AND P1, PT, R76, 0x1, PT ;  /* 0x000000014c00780c */ /* 0x000fda0003f26270 */
        /* <DEDUP_REMOVED lines=14> */
[----:B-1----:R-:W-:-:S02]  /*8c70*/  @P1 LEA R6, P0, R204, R3, 0x1 ;  /* 0x00000003cc061211 */ /* 0x002fc400078008ff */
[----:B------:R-:W-:Y:S02]  /*8c80*/  @P1 LEA R8, P3, R206, R3, 0x1 ;  /* 0x00000003ce081211 */ /* 0x000fe400078608ff */
[-C--:B--2---:R-:W-:Y:S02]  /*8c90*/  @P1 LEA.HI.X R7, R204, R4.reuse, R205, 0x1, P0 ;  /* 0x00000004cc071211 */ /* 0x084fe400000f0ccd */
[----:B------:R-:W-:Y:S02]  /*8ca0*/  ISETP.GE.AND P0, PT, R76, 0x21, PT ;  /* 0x000000214c00780c */ /* 0x000fe40003f06270 */
[----:B------:R-:W-:Y:S01]  /*8cb0*/  @P1 LEA.HI.X R9, R206, R4, R220, 0x1, P3 ;  /* 0x00000004ce091211 */ /* 0x000fe200018f0cdc */
[----:B------:R1:W-:Y:S01]  /*8cc0*/  @P1 LDGSTS.E.BYPASS.LTC128B.128 [R194+0x6100], [R6.64], !P2 ;  /* 0x0610000006c21fae */ /* 0x0003e2000d101d48 */
[----:B------:R-:W-:-:S03]  /*8cd0*/  @P1 ISETP.GE.AND P2, PT, R207, c[0x0][0x1d4], PT ;  /* 0x00007500cf001a0c */ /* 0x000fc60003f46270 */
[----:B------:R3:W-:Y:S06]  /*8ce0*/  @P1 LDGSTS.E.BYPASS.LTC128B.128 [R194+0x8100], [R8.64], !P4 ;  /* 0x0810000008c21fae */ /* 0x0007ec000e101d48 */
[----:B------:R-:W-:Y:S02]  /*8cf0*/  @P0 ISETP.GE.AND P4, PT, R204, c[0x0][0x1d4], PT ;  /* 0x00007500cc000a0c */ /* 0x000fe40003f86270 */
[----:B-1----:R-:W-:-:S04]  /*8d00*/  @P1 LEA R6, P3, R207, R3, 0x1 ;  /* 0x00000003cf061211 */ /* 0x002fc800078608ff */
[C---:B------:R-:W-:Y:S02]  /*8d10*/  @P1 LEA.HI.X R7, R207.reuse, R4, R219, 0x1, P3 ;  /* 0x00000004cf071211 */ /* 0x040fe400018f0cdb */
[----:B------:R-:W-:Y:S02]  /*8d20*/  @P0 ISETP.GE.AND P3, PT, R206, c[0x0][0x1d4], PT ;  /* 0x00007500ce000a0c */ /* 0x000fe40003f66270 */
[C---:B---3--:R-:W-:Y:S01]  /*8d30*/  @P0 LEA R8, P5, R204.reuse, R0, 0x1 ;  /* 0x00000000cc080211 */ /* 0x048fe200078a08ff */
[----:B------:R1:W-:Y:S01]  /*8d40*/  @P1 LDGSTS.E.BYPASS.LTC128B.128 [R194+0xa100], [R6.64], !P2 ;  /* 0x0a10000006c21fae */ /* 0x0003e2000d101d48 */
[----:B------:R-:W-:Y:S02]  /*8d50*/  @P0 ISETP.GE.AND P2, PT, R207, c[0x0][0x1d4], PT ;  /* 0x00007500cf000a0c */ /* 0x000fe40003f46270 */
[----:B----4-:R-:W-:-:S05]  /*8d60*/  @P0 LEA.HI.X R9, R204, R2, R205, 0x1, P5 ;  /* 0x00000002cc090211 */ /* 0x010fca00028f0ccd */
        /* <DEDUP_REMOVED lines=12> */
.L_x_1324:
        /* <DEDUP_REMOVED lines=9> */
[----:B------:R-:W-:Y:S01]  /*8ec0*/  IMAD R6, R126, c[0x0][0x294], R0 ;  /* 0x0000a5007e067a24 */ /* 0x000fe200078e0200 */
        /* <DEDUP_REMOVED lines=52> */
[----:B------:R-:W-:-:S11]  /*9210*/  ISETP.GE.AND P2, PT, R143, c[0x0][0x27c], PT ;  /* 0x00009f008f007a0c */ /* 0x000fd60003f46270 */
[C---:B------:R-:W-:Y:S01]  /*9220*/  @!P0 IMAD.SHL.U32 R0, R146.reuse, 0x2, RZ ;  /* 0x0000000292008824 */ /* 0x040fe200078e00ff */
[----:B-----5:R-:W-:Y:S01]  /*9230*/  @!P0 SHF.L.U64.HI R8, R146, 0x1, R82 ;  /* 0x0000000192088819 */ /* 0x020fe20000010252 */
[----:B------:R-:W-:Y:S01]  /*9240*/  CS2R R24, SRZ ;  /* 0x0000000000187805 */ /* 0x000fe2000001ff00 */
[----:B------:R-:W-:Y:S02]  /*9250*/  @!P2 IMAD.SHL.U32 R12, R143, 0x2, RZ ;  /* 0x000000028f0ca824 */ /* 0x000fe400078e00ff */
[-C--:B---3--:R-:W-:Y:S02]  /*9260*/  @!P0 IADD3 R6, P3, R4, R0.reuse, RZ ;  /* 0x0000000004068210 */ /* 0x088fe40007f7e0ff */
[----:B------:R-:W-:-:S03]  /*9270*/  @!P0 IADD3 R10, P1, R2, R0, RZ ;  /* 0x00000000020a8210 */ /* 0x000fc60007f3e0ff */
[--C-:B----4-:R-:W-:Y:S01]  /*9280*/  @!P0 IMAD.X R7, R5, 0x1, R8.reuse, P3 ;  /* 0x0000000105078824 */ /* 0x110fe200018e0608 */
[----:B------:R-:W-:Y:S01]  /*9290*/  ISETP.GE.AND P3, PT, R145, c[0x0][0x27c], PT ;  /* 0x00009f0091007a0c */ /* 0x000fe20003f66270 */
[----:B-1----:R-:W-:Y:S01]  /*92a0*/  @!P0 IMAD.X R11, R3, 0x1, R8, P1 ;  /* 0x00000001030b8824 */ /* 0x002fe200008e0608 */
[----:B------:R-:W-:Y:S02]  /*92b0*/  ISETP.GE.AND P1, PT, R142, c[0x0][0x27c], PT ;  /* 0x00009f008e007a0c */ /* 0x000fe40003f26270 */
[----:B------:R1:W5:Y:S01]  /*92c0*/  @!P0 LD.E.64 R26, [R6.64] ;  /* 0x00000008061a8980 */ /* 0x000362000c101b00 */
[----:B------:R-:W-:Y:S02]  /*92d0*/  @!P2 SHF.L.U64.HI R0, R143, 0x1, R81 ;  /* 0x000000018f00a819 */ /* 0x000fe40000010251 */
[----:B------:R-:W-:Y:S01]  /*92e0*/  @!P2 IADD3 R8, P4, R4, R12, RZ ;  /* 0x0000000c0408a210 */ /* 0x000fe20007f9e0ff */
[----:B------:R2:W5:Y:S01]  /*92f0*/  @!P0 LD.E.64 R24, [R10.64] ;  /* 0x000000080a188980 */ /* 0x000562000c101b00 */
[----:B------:R-:W-:Y:S01]  /*9300*/  CS2R R30, SRZ ;  /* 0x00000000001e7805 */ /* 0x000fe2000001ff00 */
[----:B------:R-:W-:-:S02]  /*9310*/  CS2R R28, SRZ ;  /* 0x00000000001c7805 */ /* 0x000fc4000001ff00 */
[----:B------:R-:W-:-:S05]  /*9320*/  @!P2 IMAD.X R9, R5, 0x1, R0, P4 ;  /* 0x000000010509a824 */ /* 0x000fca00020e0600 */
[----:B------:R3:W5:Y:S01]  /*9330*/  @!P2 LD.E.64 R28, [R8.64] ;  /* 0x00000008081ca980 */ /* 0x000762000c101b00 */
[----:B-1----:R-:W-:-:S05]  /*9340*/  @!P2 IADD3 R6, P0, R2, R12, RZ ;  /* 0x0000000c0206a210 */ /* 0x002fca0007f1e0ff */
[----:B------:R-:W-:Y:S02]  /*9350*/  @!P2 IMAD.X R7, R3, 0x1, R0, P0 ;  /* 0x000000010307a824 */ /* 0x000fe400000e0600 */
[----:B------:R-:W-:-:S03]  /*9360*/  @!P3 IMAD.SHL.U32 R0, R145, 0x2, RZ ;  /* 0x000000029100b824 */ /* 0x000fc600078e00ff */
[----:B------:R1:W5:Y:S02]  /*9370*/  @!P2 LD.E.64 R30, [R6.64] ;  /* 0x00000008061ea980 */ /* 0x000364000c101b00 */
[-C--:B------:R-:W-:Y:S02]  /*9380*/  @!P3 IADD3 R16, P0, R4, R0.reuse, RZ ;  /* 0x000000000410b210 */ /* 0x080fe40007f1e0ff */
[----:B---3--:R-:W-:Y:S02]  /*9390*/  @!P1 SHF.L.U64.HI R8, R142, 0x1, R79 ;  /* 0x000000018e089819 */ /* 0x008fe4000001024f */
[----:B------:R-:W-:Y:S02]  /*93a0*/  @!P3 IADD3 R14, P2, R2, R0, RZ ;  /* 0x00000000020eb210 */ /* 0x000fe40007f5e0ff */
[----:B-1----:R-:W-:Y:S01]  /*93b0*/  @!P3 SHF.L.U64.HI R6, R145, 0x1, R80 ;  /* 0x000000019106b819 */ /* 0x002fe20000010250 */
[----:B------:R-:W-:-:S04]  /*93c0*/  @!P1 IMAD.SHL.U32 R7, R142, 0x2, RZ ;  /* 0x000000028e079824 */ /* 0x000fc800078e00ff */
[----:B------:R-:W-:Y:S01]  /*93d0*/  @!P3 IMAD.X R17, R5, 0x1, R6, P0 ;  /* 0x000000010511b824 */ /* 0x000fe200000e0606 */
[----:B------:R-:W-:-:S05]  /*93e0*/  @!P1 IADD3 R12, P0, R4, R7, RZ ;  /* 0x00000007040c9210 */ /* 0x000fca0007f1e0ff */
[----:B------:R-:W-:Y:S01]  /*93f0*/  @!P1 IMAD.X R13, R5, 0x1, R8, P0 ;  /* 0x00000001050d9824 */ /* 0x000fe200000e0608 */
[----:B--2---:R-:W-:Y:S01]  /*9400*/  @!P1 IADD3 R10, P0, R2, R7, RZ ;  /* 0x00000007020a9210 */ /* 0x004fe20007f1e0ff */
[----:B------:R-:W-:Y:S01]  /*9410*/  @!P3 IMAD.X R15, R3, 0x1, R6, P2 ;  /* 0x00000001030fb824 */ /* 0x000fe200010e0606 */
[----:B------:R-:W-:-:S03]  /*9420*/  ISETP.GE.AND P2, PT, R140, c[0x0][0x27c], PT ;  /* 0x00009f008c007a0c */ /* 0x000fc60003f46270 */
[----:B------:R-:W-:Y:S01]  /*9430*/  @!P1 IMAD.X R11, R3, 0x1, R8, P0 ;  /* 0x00000001030b9824 */ /* 0x000fe200000e0608 */
[----:B------:R-:W-:Y:S01]  /*9440*/  ISETP.GE.AND P0, PT, R144, c[0x0][0x27c], PT ;  /* 0x00009f0090007a0c */ /* 0x000fe20003f06270 */
[----:B------:R-:W-:Y:S01]  /*9450*/  CS2R R8, SRZ ;  /* 0x0000000000087805 */ /* 0x000fe2000001ff00 */
[----:B------:R-:W-:-:S07]  /*9460*/  CS2R R6, SRZ ;  /* 0x0000000000067805 */ /* 0x000fce000001ff00 */
[----:B------:R-:W-:-:S04]  /*9470*/  @!P2 IMAD.WIDE R22, R140, 0x2, R4 ;  /* 0x000000028c16a825 */ /* 0x000fc800078e0204 */
[----:B------:R-:W-:Y:S01]  /*9480*/  @!P2 IMAD.WIDE R20, R140, 0x2, R2 ;  /* 0x000000028c14a825 */ /* 0x000fe200078e0202 */
[----:B------:R1:W5:Y:S03]  /*9490*/  @!P2 LD.E.64 R8, [R22.64] ;  /* 0x000000081608a980 */ /* 0x000366000c101b00 */
[C---:B------:R-:W-:Y:S01]  /*94a0*/  @!P0 IMAD.SHL.U32 R0, R144.reuse, 0x2, RZ ;  /* 0x0000000290008824 */ /* 0x040fe200078e00ff */
[----:B------:R2:W5:Y:S01]  /*94b0*/  @!P2 LD.E.64 R6, [R20.64] ;  /* 0x000000081406a980 */ /* 0x000562000c101b00 */
[----:B------:R-:W-:-:S03]  /*94c0*/  @!P0 SHF.L.U64.HI R19, R144, 0x1, R74 ;  /* 0x0000000190138819 */ /* 0x000fc6000001024a */
[----:B------:R-:W-:-:S05]  /*94d0*/  @!P0 IADD3 R4, P2, R4, R0, RZ ;  /* 0x0000000004048210 */ /* 0x000fca0007f5e0ff */
[--C-:B------:R-:W-:Y:S01]  /*94e0*/  @!P0 IMAD.X R5, R5, 0x1, R19.reuse, P2 ;  /* 0x0000000105058824 */ /* 0x100fe200010e0613 */
[----:B------:R-:W-:Y:S01]  /*94f0*/  @!P0 IADD3 R2, P2, R2, R0, RZ ;  /* 0x0000000002028210 */ /* 0x000fe20007f5e0ff */
[----:B------:R-:W-:Y:S01]  /*9500*/  CS2R R32, SRZ ;  /* 0x0000000000207805 */ /* 0x000fe2000001ff00 */
[----:B------:R-:W-:Y:S01]  /*9510*/  CS2R R38, SRZ ;  /* 0x0000000000267805 */ /* 0x000fe2000001ff00 */
[----:B------:R-:W-:Y:S01]  /*9520*/  CS2R R40, SRZ ;  /* 0x0000000000287805 */ /* 0x000fe2000001ff00 */
[----:B------:R-:W-:Y:S01]  /*9530*/  CS2R R44, SRZ ;  /* 0x00000000002c7805 */ /* 0x000fe2000001ff00 */
[----:B------:R-:W-:Y:S01]  /*9540*/  CS2R R46, SRZ ;  /* 0x00000000002e7805 */ /* 0x000fe2000001ff00 */
[----:B------:R-:W-:Y:S01]  /*9550*/  @!P0 IMAD.X R3, R3, 0x1, R19, P2 ;  /* 0x0000000103038824 */ /* 0x000fe200010e0613 */
[----:B------:R2:W5:Y:S01]  /*9560*/  @!P3 LD.E.64 R32, [R14.64] ;  /* 0x000000080e20b980 */ /* 0x000562000c101b00 */
[----:B-1----:R-:W-:-:S03]  /*9570*/  CS2R R22, SRZ ;  /* 0x0000000000167805 */ /* 0x002fc6000001ff00 */
[----:B------:R2:W5:Y:S04]  /*9580*/  @!P1 LD.E.64 R38, [R12.64] ;  /* 0x000000080c269980 */ /* 0x000568000c101b00 */
[----:B------:R2:W5:Y:S04]  /*9590*/  @!P1 LD.E.64 R40, [R10.64] ;  /* 0x000000080a289980 */ /* 0x000568000c101b00 */
[----:B------:R2:W5:Y:S04]  /*95a0*/  @!P3 LD.E.64 R22, [R16.64] ;  /* 0x000000081016b980 */ /* 0x000568000c101b00 */
[----:B------:R2:W5:Y:S04]  /*95b0*/  @!P0 LD.E.64 R44, [R4.64] ;  /* 0x00000008042c8980 */ /* 0x000568000c101b00 */
[----:B------:R2:W5:Y:S02]  /*95c0*/  @!P0 LD.E.64 R46, [R2.64] ;  /* 0x00000008022e8980 */ /* 0x000564000c101b00 */
.L_x_1328:
[----:B--2---:R-:W-:Y:S05]  /*95d0*/  BSYNC B0 ;  /* 0x0000000000007941 */ /* 0x004fea0003800000 */
.L_x_1327:
[----:B------:R-:W-:Y:S01]  /*95e0*/  IADD3 R0, R18, 0x40, RZ ;  /* 0x0000004012007810 */ /* 0x000fe20007ffe0ff */
[----:B-----5:R-:W-:Y:S01]  /*95f0*/  IMAD.MOV.U32 R2, RZ, RZ, R38 ;  /* 0x000000ffff027224 */ /* 0x020fe200078e0026 */
[----:B------:R-:W-:Y:S01]  /*9600*/  MOV R11, R25 ;  /* 0x00000019000b7202 */ /* 0x000fe20000000f00 */
[----:B-1----:R-:W-:Y:S01]  /*9610*/  IMAD.MOV.U32 R3, RZ, RZ, R45 ;  /* 0x000000ffff037224 */ /* 0x002fe200078e002d */
[----:B------:R-:W-:Y:S01]  /*9620*/  ISETP.GE.AND P0, PT, R0, R36, PT ;  /* 0x000000240000720c */ /* 0x000fe20003f06270 */
[----:B------:R-:W-:Y:S01]  /*9630*/  IMAD.MOV.U32 R0, RZ, RZ, R39 ;  /* 0x000000ffff007224 */ /* 0x000fe200078e0027 */
[----:B------:R-:W-:Y:S01]  /*9640*/  PRMT R72, R72, 0x5410, R2 ;  /* 0x0000541048487816 */ /* 0x000fe20000000002 */
        /* <DEDUP_REMOVED lines=13> */
[----:B------:R-:W-:Y:S01]  /*9720*/  MOV R3, R27 ;  /* 0x0000001b00037202 */ /* 0x000fe20000000f00 */
[----:B------:R-:W-:Y:S01]  /*9730*/  IMAD.MOV.U32 R4, RZ, RZ, R26 ;  /* 0x000000ffff047224 */ /* 0x000fe200078e001a */
[----:B----4-:R-:W1:Y:S01]  /*9740*/  SHFL.IDX PT, R5, R35, 0x1, 0x1c1f ;  /* 0x003c1f0023057f89 */ /* 0x010e6200000e0000 */
        /* <DEDUP_REMOVED lines=26> */
[----:B------:R-:W-:Y:S01]  /*98f0*/  CS2R R18, SRZ ;  /* 0x0000000000127805 */ /* 0x000fe2000001ff00 */
[----:B------:R-:W-:Y:S01]  /*9900*/  CS2R R54, SRZ ;  /* 0x0000000000367805 */ /* 0x000fe2000001ff00 */
[----:B------:R-:W-:Y:S01]  /*9910*/  CS2R R48, SRZ ;  /* 0x0000000000307805 */ /* 0x000fe2000001ff00 */
[----:B------:R1:W3:Y:S01]  /*9920*/  SHFL.IDX PT, R3, R34, 0x1, 0x1c1f ;  /* 0x003c1f0022037f89 */ /* 0x0002e200000e0000 */
[----:B--2---:R-:W-:Y:S01]  /*9930*/  CS2R R42, SRZ ;  /* 0x00000000002a7805 */ /* 0x004fe2000001ff00 */
[----:B----4-:R-:W-:Y:S01]  /*9940*/  PRMT R37, R10, 0x5410, R0 ;  /* 0x000054100a257816 */ /* 0x010fe20000000000 */
[----:B-1----:R-:W-:Y:S01]  /*9950*/  CS2R R34, SRZ ;  /* 0x0000000000227805 */ /* 0x002fe2000001ff00 */
[----:B------:R-:W-:Y:S05]  /*9960*/  @P0 BRA `(.L_x_1330) ;  /* 0x000003e000000947 */ /* 0x000fea0003800000 */
[----:B---3--:R-:W-:Y:S01]  /*9970*/  ISETP.GE.AND P0, PT, R146, c[0x0][0x27c], PT ;  /* 0x00009f0092007a0c */ /* 0x008fe20003f06270 */
[----:B------:R-:W-:Y:S01]  /*9980*/  CS2R R50, SRZ ;  /* 0x0000000000327805 */ /* 0x000fe2000001ff00 */
[----:B------:R-:W-:-:S11]  /*9990*/  ISETP.GE.AND P2, PT, R143, c[0x0][0x27c], PT ;  /* 0x00009f008f007a0c */ /* 0x000fd60003f46270 */
[C---:B------:R-:W-:Y:S01]  /*99a0*/  @!P0 IMAD.SHL.U32 R0, R146.reuse, 0x2, RZ ;  /* 0x0000000292008824 */ /* 0x040fe200078e00ff */
[----:B------:R-:W-:Y:S01]  /*99b0*/  @!P0 SHF.L.U64.HI R12, R146, 0x1, R82 ;  /* 0x00000001920c8819 */ /* 0x000fe20000010252 */
[----:B------:R-:W-:Y:S01]  /*99c0*/  CS2R R48, SRZ ;  /* 0x0000000000307805 */ /* 0x000fe2000001ff00 */
[----:B------:R-:W-:Y:S02]  /*99d0*/  @!P2 IMAD.SHL.U32 R16, R143, 0x2, RZ ;  /* 0x000000028f10a824 */ /* 0x000fe400078e00ff */
[-C--:B------:R-:W-:Y:S02]  /*99e0*/  @!P0 IADD3 R10, P3, R4, R0.reuse, RZ ;  /* 0x00000000040a8210 */ /* 0x080fe40007f7e0ff */
[----:B------:R-:W-:-:S03]  /*99f0*/  @!P0 IADD3 R14, P1, R2, R0, RZ ;  /* 0x00000000020e8210 */ /* 0x000fc60007f3e0ff */
[--C-:B------:R-:W-:Y:S01]  /*9a00*/  @!P0 IMAD.X R11, R5, 0x1, R12.reuse, P3 ;  /* 0x00000001050b8824 */ /* 0x100fe200018e060c */
[----:B------:R-:W-:Y:S01]  /*9a10*/  ISETP.GE.AND P3, PT, R145, c[0x0][0x27c], PT ;  /* 0x00009f0091007a0c */ /* 0x000fe20003f66270 */
[----:B------:R-:W-:Y:S01]  /*9a20*/  @!P0 IMAD.X R15, R3, 0x1, R12, P1 ;  /* 0x00000001030f8824 */ /* 0x000fe200008e060c */
[----:B------:R-:W-:Y:S02]  /*9a30*/  ISETP.GE.AND P1, PT, R142, c[0x0][0x27c], PT ;  /* 0x00009f008e007a0c */ /* 0x000fe40003f26270 */
[----:B------:R1:W5:Y:S01]  /*9a40*/  @!P0 LD.E.64 R50, [R10.64] ;  /* 0x000000080a328980 */ /* 0x000362000c101b00 */
[----:B------:R-:W-:Y:S02]  /*9a50*/  @!P2 SHF.L.U64.HI R0, R143, 0x1, R81 ;  /* 0x000000018f00a819 */ /* 0x000fe40000010251 */
[----:B------:R-:W-:Y:S01]  /*9a60*/  @!P2 IADD3 R12, P4, R4, R16, RZ ;  /* 0x00000010040ca210 */ /* 0x000fe20007f9e0ff */
[----:B------:R2:W5:Y:S01]  /*9a70*/  @!P0 LD.E.64 R48, [R14.64] ;  /* 0x000000080e308980 */ /* 0x000562000c101b00 */
[----:B------:R-:W-:Y:S01]  /*9a80*/  CS2R R54, SRZ ;  /* 0x0000000000367805 */ /* 0x000fe2000001ff00 */
[----:B------:R-:W-:-:S02]  /*9a90*/  CS2R R52, SRZ ;  /* 0x0000000000347805 */ /* 0x000fc4000001ff00 */
[----:B------:R-:W-:-:S03]  /*9aa0*/  @!P2 IMAD.X R13, R5, 0x1, R0, P4 ;  /* 0x00000001050da824 */ /* 0x000fc600020e0600 */
[----:B------:R-:W-:Y:S02]  /*9ab0*/  @!P1 SHF.L.U64.HI R18, R142, 0x1, R79 ;  /* 0x000000018e129819 */ /* 0x000fe4000001024f */
[----:B------:R3:W5:Y:S01]  /*9ac0*/  @!P2 LD.E.64 R52, [R12.64] ;  /* 0x000000080c34a980 */ /* 0x000762000c101b00 */
[----:B-1----:R-:W-:-:S05]  /*9ad0*/  @!P2 IADD3 R10, P0, R2, R16, RZ ;  /* 0x00000010020aa210 */ /* 0x002fca0007f1e0ff */
[----:B------:R-:W-:Y:S02]  /*9ae0*/  @!P2 IMAD.X R11, R3, 0x1, R0, P0 ;  /* 0x00000001030ba824 */ /* 0x000fe400000e0600 */
[----:B------:R-:W-:-:S03]  /*9af0*/  @!P3 IMAD.SHL.U32 R0, R145, 0x2, RZ ;  /* 0x000000029100b824 */ /* 0x000fc600078e00ff */
[----:B------:R1:W5:Y:S02]  /*9b00*/  @!P2 LD.E.64 R54, [R10.64] ;  /* 0x000000080a36a980 */ /* 0x000364000c101b00 */
[-C--:B------:R-:W-:Y:S02]  /*9b10*/  @!P3 IADD3 R16, P0, R4, R0.reuse, RZ ;  /* 0x000000000410b210 */ /* 0x080fe40007f1e0ff */
[----:B--2---:R-:W-:Y:S02]  /*9b20*/  @!P3 IADD3 R14, P2, R2, R0, RZ ;  /* 0x00000000020eb210 */ /* 0x004fe40007f5e0ff */
[----:B-1----:R-:W-:Y:S01]  /*9b30*/  @!P3 SHF.L.U64.HI R11, R145, 0x1, R80 ;  /* 0x00000001910bb819 */ /* 0x002fe20000010250 */
[----:B------:R-:W-:-:S04]  /*9b40*/  @!P1 IMAD.SHL.U32 R10, R142, 0x2, RZ ;  /* 0x000000028e0a9824 */ /* 0x000fc800078e00ff */
[----:B------:R-:W-:Y:S01]  /*9b50*/  @!P3 IMAD.X R17, R5, 0x1, R11, P0 ;  /* 0x000000010511b824 */ /* 0x000fe200000e060b */
[----:B---3--:R-:W-:-:S05]  /*9b60*/  @!P1 IADD3 R12, P0, R4, R10, RZ ;  /* 0x0000000a040c9210 */ /* 0x008fca0007f1e0ff */
[----:B------:R-:W-:Y:S01]  /*9b70*/  @!P1 IMAD.X R13, R5, 0x1, R18, P0 ;  /* 0x00000001050d9824 */ /* 0x000fe200000e0612 */
[----:B------:R-:W-:Y:S01]  /*9b80*/  @!P1 IADD3 R10, P0, R2, R10, RZ ;  /* 0x0000000a020a9210 */ /* 0x000fe20007f1e0ff */
        /* <DEDUP_REMOVED lines=20> */
[----:B------:R-:W-:Y:S01]  /*9cd0*/  @!P0 IADD3 R2, P2, R2, R0, RZ ;  /* 0x0000000002028210 */ /* 0x000fe20007f5e0ff */
[----:B-1----:R-:W-:-:S03]  /*9ce0*/  CS2R R20, SRZ ;  /* 0x0000000000147805 */ /* 0x002fc6000001ff00 */
[----:B------:R3:W5:Y:S01]  /*9cf0*/  @!P0 LD.E.64 R62, [R4.64] ;  /* 0x00000008043e8980 */ /* 0x000762000c101b00 */
[----:B------:R-:W-:Y:S02]  /*9d00*/  @!P0 IMAD.X R3, R3, 0x1, R18, P2 ;  /* 0x0000000103038824 */ /* 0x000fe400010e0612 */
[----:B------:R-:W-:Y:S01]  /*9d10*/  CS2R R18, SRZ ;  /* 0x0000000000127805 */ /* 0x000fe2000001ff00 */
[----:B------:R3:W5:Y:S04]  /*9d20*/  @!P3 LD.E.64 R20, [R16.64] ;  /* 0x000000081014b980 */ /* 0x000768000c101b00 */
[----:B------:R3:W5:Y:S04]  /*9d30*/  @!P0 LD.E.64 R60, [R2.64] ;  /* 0x00000008023c8980 */ /* 0x000768000c101b00 */
[----:B------:R3:W5:Y:S02]  /*9d40*/  @!P3 LD.E.64 R18, [R14.64] ;  /* 0x000000080e12b980 */ /* 0x000764000c101b00 */
.L_x_1330:
[----:B---3--:R-:W-:Y:S05]  /*9d50*/  BSYNC B0 ;  /* 0x0000000000007941 */ /* 0x008fea0003800000 */
.L_x_1329:
[----:B-----5:R-:W-:Y:S01]  /*9d60*/  IMAD.MOV.U32 R2, RZ, RZ, R56 ;  /* 0x000000ffff027224 */ /* 0x020fe200078e0038 */
[----:B------:R-:W-:-:S04]  /*9d70*/  DEPBAR.LE SB0, 0x1 ;  /* 0x000080400000791a */ /* 0x000fc80000000000 */
        /* <DEDUP_REMOVED lines=9> */
[----:B------:R-:W-:-:S02]  /*9e10*/  MOV R4, R20 ;  /* 0x0000001400047202 */ /* 0x000fc40000000f00 */
        /* <DEDUP_REMOVED lines=10> */
[----:B------:R-:W-:Y:S01]  /*9ec0*/  IMAD.IADD R3, R36, 0x1, -R240 ;  /* 0x0000000124037824 */ /* 0x000fe200078e0af0 */
[----:B------:R-:W-:Y:S01]  /*9ed0*/  PRMT R87, R2, 0x5410, R0 ;  /* 0x0000541002577816 */ /* 0x000fe20000000000 */
[----:B------:R-:W-:Y:S02]  /*9ee0*/  IMAD.MOV.U32 R2, RZ, RZ, R58 ;  /* 0x000000ffff027224 */ /* 0x000fe400078e003a */
[----:B------:R-:W-:Y:S01]  /*9ef0*/  IMAD.MOV.U32 R0, RZ, RZ, R59 ;  /* 0x000000ffff007224 */ /* 0x000fe200078e003b */
[----:B------:R-:W-:-:S04]  /*9f00*/  IMNMX R36, R3, 0x80, PT ;  /* 0x0000008003247817 */ /* 0x000fc80003800200 */
[----:B------:R-:W-:Y:S01]  /*9f10*/  PRMT R84, R2, 0x5410, R0 ;  /* 0x0000541002547816 */ /* 0x000fe20000000000 */
[----:B------:R-:W-:Y:S01]  /*9f20*/  IMAD.MOV.U32 R0, RZ, RZ, R19 ;  /* 0x000000ffff007224 */ /* 0x000fe200078e0013 */
[----:B------:R-:W-:Y:S01]  /*9f30*/  MOV R2, R18 ;  /* 0x0000001200027202 */ /* 0x000fe20000000f00 */
[----:B------:R-:W-:Y:S01]  /*9f40*/  BAR.SYNC.DEFER_BLOCKING 0x0 ;  /* 0x0000000000007b1d */ /* 0x000fe20000010000 */
[----:B------:R-:W-:Y:S02]  /*9f50*/  ISETP.GE.AND P0, PT, R216, R36, PT ;  /* 0x00000024d800720c */ /* 0x000fe40003f06270 */
[----:B------:R-:W-:Y:S01]  /*9f60*/  PRMT R82, R2, 0x5410, R0 ;  /* 0x0000541002527816 */ /* 0x000fe20000000000 */
[----:B------:R-:W-:Y:S01]  /*9f70*/  IMAD.MOV.U32 R2, RZ, RZ, R54 ;  /* 0x000000ffff027224 */ /* 0x000fe200078e0036 */
[----:B------:R-:W-:-:S04]  /*9f80*/  MOV R0, R55 ;  /* 0x0000003700007202 */ /* 0x000fc80000000f00 */
[----:B------:R-:W-:Y:S01]  /*9f90*/  PRMT R80, R2, 0x5410, R0 ;  /* 0x0000541002507816 */ /* 0x000fe20000000000 */
[----:B------:R-:W-:Y:S02]  /*9fa0*/  IMAD.MOV.U32 R0, RZ, RZ, R49 ;  /* 0x000000ffff007224 */ /* 0x000fe400078e0031 */
[----:B------:R-:W-:-:S03]  /*9fb0*/  IMAD.MOV.U32 R2, RZ, RZ, R48 ;  /* 0x000000ffff027224 */ /* 0x000fc600078e0030 */
[----:B------:R-:W-:Y:S01]  /*9fc0*/  PRMT R78, R0, 0x7610, R78 ;  /* 0x00007610004e7816 */ /* 0x000fe2000000004e */
[----:B------:R-:W-:Y:S01]  /*9fd0*/  IMAD.MOV.U32 R0, RZ, RZ, R43 ;  /* 0x000000ffff007224 */ /* 0x000fe200078e002b */
[----:B------:R-:W-:Y:S02]  /*9fe0*/  PRMT R77, R2, 0x7610, R77 ;  /* 0x00007610024d7816 */ /* 0x000fe4000000004d */
[----:B------:R-:W-:Y:S02]  /*9ff0*/  MOV R2, R42 ;  /* 0x0000002a00027202 */ /* 0x000fe40000000f00 */
[----:B------:R-:W-:Y:S02]  /*a000*/  PRMT R73, R0, 0x7610, R73 ;  /* 0x0000761000497816 */ /* 0x000fe40000000049 */
        /* <DEDUP_REMOVED lines=47> */
.L_x_1334:
[----:B------:R-:W-:Y:S05]  /*a300*/  BSYNC B0 ;  /* 0x0000000000007941 */ /* 0x000fea0003800000 */
.L_x_1333:
        /* <DEDUP_REMOVED lines=42> */
[----:B------:R-:W-:-:S05]  /*a5b0*/  FFMA.FTZ R3, R0, R9, R3 ;  /* 0x0000000900037223 */ /* 0x000fca0000010003 */
[----:B------:R-:W-:-:S05]  /*a5c0*/  F2FP.PACK_AB R5, R3, R2 ;  /* 0x000000020305723e */ /* 0x000fca00000000ff */
[----:B------:R1:W-:Y:S02]  /*a5d0*/  STS.128 [R211+0xc000], R4 ;  /* 0x00c00004d3007388 */ /* 0x0003e40000000c00 */
.L_x_1336:
[----:B------:R-:W-:Y:S05]  /*a5e0*/  BSYNC B0 ;  /* 0x0000000000007941 */ /* 0x000fea0003800000 */
.L_x_1335:
[----:B------:R-:W-:Y:S01]  /*a5f0*/  ISETP.GE.AND P0, PT, R143, c[0x0][0x27c], PT ;  /* 0x00009f008f007a0c */ /* 0x000fe20003f06270 */
[----:B------:R-:W-:-:S12]  /*a600*/  BSSY B0, `(.L_x_1337) ;  /* 0x000002c000007945 */ /* 0x000fd80003800000 */
[----:B------:R-:W-:Y:S05]  /*a610*/  @P0 BRA `(.L_x_1338) ;  /* 0x000002a000000947 */ /* 0x000fea0003800000 */
[----:B------:R-:W2:Y:S01]  /*a620*/  LDS.128 R8, [R210+0x10000] ;  /* 0x01000000d2087984 */ /* 0x000ea20000000c00 */
[----:B------:R-:W-:Y:S02]  /*a630*/  SHF.R.U32.HI R0, RZ, 0x10, R31 ;  /* 0x00000010ff007819 */ /* 0x000fe4000001161f */
[----:B------:R-:W-:Y:S02]  /*a640*/  SHF.R.U32.HI R2, RZ, 0x10, R29 ;  /* 0x00000010ff027819 */ /* 0x000fe4000001161d */
[----:B-1----:R-:W-:Y:S01]  /*a650*/  SHF.R.U64 R7, R30, 0x10, R31 ;  /* 0x000000101e077819 */ /* 0x002fe2000000121f */
[----:B------:R-:W-:Y:S01]  /*a660*/  HADD2.F32 R0, -RZ, R0.H0_H0 ;  /* 0x20000000ff007230 */ /* 0x000fe20000004100 */
[----:B------:R-:W-:Y:S01]  /*a670*/  SHF.R.U64 R12, R28, 0x10, R29 ;  /* 0x000000101c0c7819 */ /* 0x000fe2000000121d */
[----:B------:R-:W-:Y:S02]  /*a680*/  HADD2.F32 R2, -RZ, R2.H0_H0 ;  /* 0x20000002ff027230 */ /* 0x000fe40000004100 */
[----:B--2---:R-:W-:-:S02]  /*a690*/  HADD2.F32 R3, -RZ, R11.H1_H1 ;  /* 0x3000000bff037230 */ /* 0x004fc40000004100 */
[----:B------:R-:W-:Y:S02]  /*a6a0*/  HADD2.F32 R4, -RZ, R11.H0_H0 ;  /* 0x2000000bff047230 */ /* 0x000fe40000004100 */
[----:B------:R-:W-:Y:S01]  /*a6b0*/  HADD2.F32 R6, -RZ, R10.H1_H1 ;  /* 0x3000000aff067230 */ /* 0x000fe20000004100 */
[CC--:B------:R-:W-:Y:S02]  /*a6c0*/  FMUL.FTZ R5, R3.reuse, R0.reuse ;  /* 0x0000000003057220 */ /* 0x0c0fe40000410000 */
[C---:B------:R-:W-:Y:S02]  /*a6d0*/  FMUL.FTZ R0, R4.reuse, R0 ;  /* 0x0000000004007220 */ /* 0x040fe40000410000 */
[-C--:B------:R-:W-:Y:S01]  /*a6e0*/  FFMA.FTZ R15, R4, R2.reuse, -R5 ;  /* 0x00000002040f7223 */ /* 0x080fe20000010805 */
[----:B------:R-:W-:Y:S01]  /*a6f0*/  HADD2.F32 R4, -RZ, R8.H0_H0 ;  /* 0x20000008ff047230 */ /* 0x000fe20000004100 */
[----:B------:R-:W-:Y:S01]  /*a700*/  FFMA.FTZ R14, R3, R2, R0 ;  /* 0x00000002030e7223 */ /* 0x000fe20000010000 */
[----:B------:R-:W-:-:S02]  /*a710*/  HADD2.F32 R0, -RZ, R67.H0_H0 ;  /* 0x20000043ff007230 */ /* 0x000fc40000004100 */
[----:B------:R-:W-:Y:S02]  /*a720*/  HADD2.F32 R3, -RZ, R8.H1_H1 ;  /* 0x30000008ff037230 */ /* 0x000fe40000004100 */
[----:B------:R-:W-:-:S03]  /*a730*/  HADD2.F32 R2, -RZ, R68.H0_H0 ;  /* 0x20000044ff027230 */ /* 0x000fc60000004100 */
[CC--:B------:R-:W-:Y:S02]  /*a740*/  FMUL.FTZ R5, R3.reuse, R0.reuse ;  /* 0x0000000003057220 */ /* 0x0c0fe40000410000 */
[C---:B------:R-:W-:Y:S02]  /*a750*/  FMUL.FTZ R0, R4.reuse, R0 ;  /* 0x0000000004007220 */ /* 0x040fe40000410000 */
[-C--:B------:R-:W-:Y:S01]  /*a760*/  FFMA.FTZ R13, R4, R2.reuse, -R5 ;  /* 0x00000002040d7223 */ /* 0x080fe20000010805 */
[----:B------:R-:W-:Y:S01]  /*a770*/  HADD2.F32 R5, -RZ, R67.H1_H1 ;  /* 0x30000043ff057230 */ /* 0x000fe20000004100 */
[----:B------:R-:W-:Y:S01]  /*a780*/  FFMA.FTZ R11, R3, R2, R0 ;  /* 0x00000002030b7223 */ /* 0x000fe20000010000 */
[----:B------:R-:W-:Y:S02]  /*a790*/  HADD2.F32 R2, -RZ, R10.H0_H0 ;  /* 0x2000000aff027230 */ /* 0x000fe40000004100 */
[----:B------:R-:W-:Y:S02]  /*a7a0*/  HADD2.F32 R0, -RZ, R68.H1_H1 ;  /* 0x30000044ff007230 */ /* 0x000fe40000004100 */
[----:B------:R-:W-:Y:S01]  /*a7b0*/  HADD2.F32 R10, -RZ, R7.H0_H0 ;  /* 0x20000007ff0a7230 */ /* 0x000fe20000004100 */
[-C--:B------:R-:W-:Y:S01]  /*a7c0*/  FMUL.FTZ R7, R6, R5.reuse ;  /* 0x0000000506077220 */ /* 0x080fe20000410000 */
[--C-:B------:R-:W-:Y:S01]  /*a7d0*/  HADD2.F32 R3, -RZ, R9.reuse.H1_H1 ;  /* 0x30000009ff037230 */ /* 0x100fe20000004100 */
[C---:B------:R-:W-:Y:S01]  /*a7e0*/  FMUL.FTZ R5, R2.reuse, R5 ;  /* 0x0000000502057220 */ /* 0x040fe20000410000 */
[----:B------:R-:W-:Y:S01]  /*a7f0*/  HADD2.F32 R4, -RZ, R9.H0_H0 ;  /* 0x20000009ff047230 */ /* 0x000fe20000004100 */
[----:B------:R-:W-:Y:S01]  /*a800*/  FFMA.FTZ R8, R2, R0, -R7 ;  /* 0x0000000002087223 */ /* 0x000fe20000010807 */
[----:B------:R-:W-:Y:S01]  /*a810*/  HADD2.F32 R9, -RZ, R12.H0_H0 ;  /* 0x2000000cff097230 */ /* 0x000fe20000004100 */
[----:B------:R-:W-:-:S02]  /*a820*/  FMUL.FTZ R2, R3, R10 ;  /* 0x0000000a03027220 */ /* 0x000fc40000410000 */
[----:B------:R-:W-:Y:S02]  /*a830*/  FMUL.FTZ R7, R4, R10 ;  /* 0x0000000a04077220 */ /* 0x000fe40000410000 */
[----:B------:R-:W-:Y:S02]  /*a840*/  FFMA.FTZ R0, R6, R0, R5 ;  /* 0x0000000006007223 */ /* 0x000fe40000010005 */
[----:B------:R-:W-:Y:S01]  /*a850*/  FFMA.FTZ R2, R4, R9, -R2 ;  /* 0x0000000904027223 */ /* 0x000fe20000010802 */
[----:B------:R-:W-:Y:S01]  /*a860*/  F2FP.PACK_AB R4, R11, R13 ;  /* 0x0000000d0b04723e */ /* 0x000fe200000000ff */
[----:B------:R-:W-:Y:S01]  /*a870*/  FFMA.FTZ R3, R3, R9, R7 ;  /* 0x0000000903037223 */ /* 0x000fe20000010007 */
[----:B------:R-:W-:Y:S02]  /*a880*/  F2FP.PACK_AB R7, R14, R15 ;  /* 0x0000000f0e07723e */ /* 0x000fe400000000ff */
[----:B------:R-:W-:Y:S02]  /*a890*/  F2FP.PACK_AB R6, R0, R8 ;  /* 0x000000080006723e */ /* 0x000fe400000000ff */
[----:B------:R-:W-:-:S05]  /*a8a0*/  F2FP.PACK_AB R5, R3, R2 ;  /* 0x000000020305723e */ /* 0x000fca00000000ff */
[----:B------:R1:W-:Y:S02]  /*a8b0*/  STS.128 [R210+0x10000], R4 ;  /* 0x01000004d2007388 */ /* 0x0003e40000000c00 */
.L_x_1338:
[----:B------:R-:W-:Y:S05]  /*a8c0*/  BSYNC B0 ;  /* 0x0000000000007941 */ /* 0x000fea0003800000 */
.L_x_1337:
        /* <DEDUP_REMOVED lines=45> */
.L_x_1340:
[----:B------:R-:W-:Y:S05]  /*aba0*/  BSYNC B0 ;  /* 0x0000000000007941 */ /* 0x000fea0003800000 */
.L_x_1339:
        /* <DEDUP_REMOVED lines=45> */
.L_x_1342:
[----:B------:R-:W-:Y:S05]  /*ae80*/  BSYNC B0 ;  /* 0x0000000000007941 */ /* 0x000fea0003800000 */
.L_x_1341:
        /* <DEDUP_REMOVED lines=44> */
.L_x_1332:
[----:B------:R-:W-:Y:S05]  /*b150*/  BSYNC B1 ;  /* 0x0000000000017941 */ /* 0x000fea0003800000 */
.L_x_1331:
        /* <DEDUP_REMOVED lines=48> */
.L_x_1345:
[----:B------:R-:W-:Y:S05]  /*b460*/  BSYNC B0 ;  /* 0x0000000000007941 */ /* 0x000fea0003800000 */
.L_x_1344:
        /* <DEDUP_REMOVED lines=45> */
.L_x_1347:
[----:B------:R-:W-:Y:S05]  /*b740*/  BSYNC B0 ;  /* 0x0000000000007941 */ /* 0x000fea0003800000 */
.L_x_1346:
        /* <DEDUP_REMOVED lines=45> */
.L_x_1349:
[----:B------:R-:W-:Y:S05]  /*ba20*/  BSYNC B0 ;  /* 0x0000000000007941 */ /* 0x000fea0003800000 */
.L_x_1348:
        /* <DEDUP_REMOVED lines=45> */
.L_x_1351:
[----:B------:R-:W-:Y:S05]  /*bd00*/  BSYNC B0 ;  /* 0x0000000000007941 */ /* 0x000fea0003800000 */
.L_x_1350:
        /* <DEDUP_REMOVED lines=45> */
.L_x_1353:
[----:B------:R-:W-:Y:S05]  /*bfe0*/  BSYNC B0 ;  /* 0x0000000000007941 */ /* 0x000fea0003800000 */
.L_x_1352:
        /* <DEDUP_REMOVED lines=45> */
.L_x_1326:
        /* <DEDUP_REMOVED lines=44> */
[----:B------:R-:W-:Y:S01]  /*c580*/  ISETP.GE.AND P2, PT, R107, c[0x0][0x27c], PT ;  /* 0x00009f006b007a0c */ /* 0x000fe20003f46270 */
[----:B------:R-:W-:Y:S01]  /*c590*/  CS2R R30, SRZ ;  /* 0x00000000001e7805 */ /* 0x000fe2000001ff00 */
[----:B------:R-:W-:Y:S01]  /*c5a0*/  CS2R R28, SRZ ;  /* 0x00000000001c7805 */ /* 0x000fe2000001ff00 */
[----:B------:R-:W-:Y:S01]  /*c5b0*/  CS2R R46, SRZ ;  /* 0x00000000002e7805 */ /* 0x000fe2000001ff00 */
[----:B------:R-:W-:-:S05]  /*c5c0*/  CS2R R44, SRZ ;  /* 0x00000000002c7805 */ /* 0x000fca000001ff00 */
[C---:B------:R-:W-:Y:S01]  /*c5d0*/  @!P0 IMAD.SHL.U32 R0, R102.reuse, 0x2, RZ ;  /* 0x0000000266008824 */ /* 0x040fe200078e00ff */
[----:B------:R-:W-:-:S03]  /*c5e0*/  @!P0 SHF.L.U64.HI R5, R102, 0x1, R103 ;  /* 0x0000000166058819 */ /* 0x000fc60000010267 */
[----:B------:R-:W-:Y:S01]  /*c5f0*/  @!P2 IMAD.SHL.U32 R4, R226, 0x8, RZ ;  /* 0x00000008e204a824 */ /* 0x000fe200078e00ff */
[----:B------:R-:W-:-:S03]  /*c600*/  @!P0 IADD3 R16, P3, R12, R0, RZ ;  /* 0x000000000c108210 */ /* 0x000fc60007f7e0ff */
[----:B----4-:R-:W-:Y:S01]  /*c610*/  @!P2 IMAD.WIDE R10, R4, 0x2, R12 ;  /* 0x00000002040aa825 */ /* 0x010fe200078e020c */
[----:B------:R-:W-:Y:S02]  /*c620*/  @!P0 IADD3.X R17, R13, R5, RZ, P3, !PT ;  /* 0x000000050d118210 */ /* 0x000fe40001ffe4ff */
[----:B---3--:R-:W-:Y:S01]  /*c630*/  @!P0 IADD3 R14, P3, R2, R0, RZ ;  /* 0x00000000020e8210 */ /* 0x008fe20007f7e0ff */
[----:B-1----:R-:W-:Y:S01]  /*c640*/  @!P2 IMAD.WIDE R8, R4, 0x2, R2 ;  /* 0x000000020408a825 */ /* 0x002fe200078e0202 */
[----:B------:R-:W-:Y:S01]  /*c650*/  @!P1 SHF.L.U32 R0, R225, 0x3, RZ ;  /* 0x00000003e1009819 */ /* 0x000fe200000006ff */
[----:B------:R1:W5:Y:S01]  /*c660*/  @!P2 LD.E.128 R32, [R10.64] ;  /* 0x000000080a20a980 */ /* 0x000362000c101d00 */
[----:B------:R-:W-:Y:S01]  /*c670*/  CS2R R42, SRZ ;  /* 0x00000000002a7805 */ /* 0x000fe2000001ff00 */
[----:B------:R-:W-:Y:S02]  /*c680*/  @!P0 IMAD.X R15, R3, 0x1, R5, P3 ;  /* 0x00000001030f8824 */ /* 0x000fe400018e0605 */
[C---:B------:R-:W-:Y:S01]  /*c690*/  @!P1 IMAD.WIDE R6, R0.reuse, 0x2, R12 ;  /* 0x0000000200069825 */ /* 0x040fe200078e020c */
[----:B------:R2:W5:Y:S01]  /*c6a0*/  @!P2 LD.E.128 R28, [R8.64] ;  /* 0x00000008081ca980 */ /* 0x000562000c101d00 */
[----:B------:R-:W-:Y:S01]  /*c6b0*/  CS2R R40, SRZ ;  /* 0x0000000000287805 */ /* 0x000fe2000001ff00 */
[----:B------:R-:W-:Y:S01]  /*c6c0*/  CS2R R4, SRZ ;  /* 0x0000000000047805 */ /* 0x000fe2000001ff00 */
[----:B------:R-:W-:Y:S01]  /*c6d0*/  @!P1 IMAD.WIDE R12, R0, 0x2, R2 ;  /* 0x00000002000c9825 */ /* 0x000fe200078e0202 */
[----:B------:R3:W5:Y:S04]  /*c6e0*/  @!P1 LD.E.128 R44, [R6.64] ;  /* 0x00000008062c9980 */ /* 0x000768000c101d00 */
[----:B------:R4:W5:Y:S01]  /*c6f0*/  @!P1 LD.E.128 R40, [R12.64] ;  /* 0x000000080c289980 */ /* 0x000962000c101d00 */
[----:B-1----:R-:W-:Y:S01]  /*c700*/  CS2R R10, SRZ ;  /* 0x00000000000a7805 */ /* 0x002fe2000001ff00 */
[----:B--2---:R-:W-:Y:S01]  /*c710*/  CS2R R8, SRZ ;  /* 0x0000000000087805 */ /* 0x004fe2000001ff00 */
[----:B---3--:R-:W-:-:S05]  /*c720*/  CS2R R6, SRZ ;  /* 0x0000000000067805 */ /* 0x008fca000001ff00 */
[----:B------:R4:W5:Y:S04]  /*c730*/  @!P0 LD.E.128 R8, [R16.64] ;  /* 0x0000000810088980 */ /* 0x000968000c101d00 */
[----:B------:R4:W5:Y:S02]  /*c740*/  @!P0 LD.E.128 R4, [R14.64] ;  /* 0x000000080e048980 */ /* 0x000964000c101d00 */
.L_x_1355:
[----:B--2---:R-:W-:Y:S05]  /*c750*/  BSYNC B0 ;  /* 0x0000000000007941 */ /* 0x004fea0003800000 */
.L_x_1354:
[----:B------:R-:W-:Y:S01]  /*c760*/  IADD3 R0, R18, 0x40, RZ ;  /* 0x0000004012007810 */ /* 0x000fe20007ffe0ff */
[----:B---3-5:R-:W-:Y:S01]  /*c770*/  IMAD.MOV.U32 R2, RZ, RZ, R44 ;  /* 0x000000ffff027224 */ /* 0x028fe200078e002c */
[----:B----4-:R-:W-:Y:S01]  /*c780*/  MOV R16, R6 ;  /* 0x0000000600107202 */ /* 0x010fe20000000f00 */
[----:B------:R-:W-:Y:S01]  /*c790*/  IMAD.MOV.U32 R12, RZ, RZ, R46 ;  /* 0x000000ffff0c7224 */ /* 0x000fe200078e002e */
[----:B------:R-:W-:Y:S01]  /*c7a0*/  ISETP.GE.AND P0, PT, R0, R36, PT ;  /* 0x000000240000720c */ /* 0x000fe20003f06270 */
[----:B------:R-:W-:Y:S01]  /*c7b0*/  IMAD.MOV.U32 R0, RZ, RZ, R45 ;  /* 0x000000ffff007224 */ /* 0x000fe200078e002d */
[----:B------:R-:W-:Y:S01]  /*c7c0*/  PRMT R80, R80, 0x5410, R2 ;  /* 0x0000541050507816 */ /* 0x000fe20000000002 */
[----:B-1----:R-:W-:Y:S01]  /*c7d0*/  IMAD.MOV.U32 R3, RZ, RZ, R47 ;  /* 0x000000ffff037224 */ /* 0x002fe200078e002f */
[----:B------:R1:W2:Y:S01]  /*c7e0*/  SHFL.IDX PT, R13, R20, 0x1, 0x1c1f ;  /* 0x003c1f00140d7f89 */ /* 0x0002a200000e0000 */
        /* <DEDUP_REMOVED lines=9> */
[----:B------:R-:W-:Y:S01]  /*c880*/  BSSY B0, `(.L_x_1356) ;  /* 0x000004c000007945 */ /* 0x000fe20003800000 */
        /* <DEDUP_REMOVED lines=52> */
[----:B------:R-:W-:Y:S01]  /*cbd0*/  @!P0 SHF.L.U64.HI R18, R102, 0x1, R103 ;  /* 0x0000000166128819 */ /* 0x000fe20000010267 */
[----:B------:R-:W-:-:S03]  /*cbe0*/  @!P2 IMAD.SHL.U32 R15, R226, 0x8, RZ ;  /* 0x00000008e20fa824 */ /* 0x000fc600078e00ff */
[----:B----4-:R-:W-:Y:S01]  /*cbf0*/  @!P0 IADD3 R16, P3, R12, R0, RZ ;  /* 0x000000000c108210 */ /* 0x010fe20007f7e0ff */
[----:B------:R-:W-:-:S03]  /*cc00*/  @!P2 IMAD.WIDE R24, R15, 0x2, R12 ;  /* 0x000000020f18a825 */ /* 0x000fc600078e020c */
[----:B------:R-:W-:Y:S01]  /*cc10*/  @!P0 IADD3.X R17, R13, R18, RZ, P3, !PT ;  /* 0x000000120d118210 */ /* 0x000fe20001ffe4ff */
[----:B-1-3--:R-:W-:Y:S01]  /*cc20*/  @!P2 IMAD.WIDE R22, R15, 0x2, R2 ;  /* 0x000000020f16a825 */ /* 0x00afe200078e0202 */
[----:B------:R-:W-:Y:S01]  /*cc30*/  @!P0 IADD3 R14, P3, R2, R0, RZ ;  /* 0x00000000020e8210 */ /* 0x000fe20007f7e0ff */
[----:B------:R1:W5:Y:S01]  /*cc40*/  @!P2 LD.E.128 R52, [R24.64] ;  /* 0x000000081834a980 */ /* 0x000362000c101d00 */
[----:B------:R-:W-:Y:S01]  /*cc50*/  @!P1 SHF.L.U32 R0, R225, 0x3, RZ ;  /* 0x00000003e1009819 */ /* 0x000fe200000006ff */
[----:B------:R-:W-:Y:S01]  /*cc60*/  CS2R R66, SRZ ;  /* 0x0000000000427805 */ /* 0x000fe2000001ff00 */
[----:B------:R-:W-:Y:S01]  /*cc70*/  CS2R R64, SRZ ;  /* 0x0000000000407805 */ /* 0x000fe2000001ff00 */
[----:B------:R-:W-:Y:S01]  /*cc80*/  CS2R R26, SRZ ;  /* 0x00000000001a7805 */ /* 0x000fe2000001ff00 */
[----:B------:R-:W-:Y:S01]  /*cc90*/  CS2R R50, SRZ ;  /* 0x0000000000327805 */ /* 0x000fe2000001ff00 */
[C---:B------:R-:W-:Y:S01]  /*cca0*/  @!P1 IMAD.WIDE R20, R0.reuse, 0x2, R12 ;  /* 0x0000000200149825 */ /* 0x040fe200078e020c */
[----:B------:R-:W-:Y:S01]  /*ccb0*/  CS2R R48, SRZ ;  /* 0x0000000000307805 */ /* 0x000fe2000001ff00 */
[----:B------:R2:W5:Y:S02]  /*ccc0*/  @!P2 LD.E.128 R56, [R22.64] ;  /* 0x000000081638a980 */ /* 0x000564000c101d00 */
[----:B------:R-:W-:-:S02]  /*ccd0*/  @!P1 IMAD.WIDE R12, R0, 0x2, R2 ;  /* 0x00000002000c9825 */ /* 0x000fc400078e0202 */
[----:B------:R2:W5:Y:S02]  /*cce0*/  @!P1 LD.E.128 R68, [R20.64] ;  /* 0x0000000814449980 */ /* 0x000564000c101d00 */
[----:B------:R-:W-:Y:S02]  /*ccf0*/  @!P0 IMAD.X R15, R3, 0x1, R18, P3 ;  /* 0x00000001030f8824 */ /* 0x000fe400018e0612 */
[----:B------:R2:W5:Y:S04]  /*cd00*/  @!P1 LD.E.128 R64, [R12.64] ;  /* 0x000000080c409980 */ /* 0x000568000c101d00 */
[----:B------:R2:W5:Y:S01]  /*cd10*/  @!P0 LD.E.128 R48, [R14.64] ;  /* 0x000000080e308980 */ /* 0x000562000c101d00 */
[----:B-1----:R-:W-:-:S06]  /*cd20*/  CS2R R24, SRZ ;  /* 0x0000000000187805 */ /* 0x002fcc000001ff00 */
[----:B------:R2:W5:Y:S02]  /*cd30*/  @!P0 LD.E.128 R24, [R16.64] ;  /* 0x0000000810188980 */ /* 0x000564000c101d00 */
.L_x_1357:
[----:B--2---:R-:W-:Y:S05]  /*cd40*/  BSYNC B0 ;  /* 0x0000000000007941 */ /* 0x004fea0003800000 */
.L_x_1356:
[----:B-1---5:R-:W-:Y:S01]  /*cd50*/  IMAD.MOV.U32 R2, RZ, RZ, R68 ;  /* 0x000000ffff027224 */ /* 0x022fe200078e0044 */
[----:B------:R-:W-:-:S04]  /*cd60*/  DEPBAR.LE SB0, 0x1 ;  /* 0x000080400000791a */ /* 0x000fc80000000000 */
[----:B------:R-:W-:Y:S01]  /*cd70*/  IMAD.MOV.U32 R0, RZ, RZ, R69 ;  /* 0x000000ffff007224 */ /* 0x000fe200078e0045 */
[----:B------:R-:W-:Y:S01]  /*cd80*/  PRMT R93, R93, 0x5410, R2 ;  /* 0x000054105d5d7816 */ /* 0x000fe20000000002 */
[----:B----4-:R-:W-:Y:S01]  /*cd90*/  IMAD.MOV.U32 R12, RZ, RZ, R70 ;  /* 0x000000ffff0c7224 */ /* 0x010fe200078e0046 */
[----:B------:R-:W-:Y:S01]  /*cda0*/  MOV R2, R52 ;  /* 0x0000003400027202 */ /* 0x000fe20000000f00 */
[----:B---3--:R-:W-:Y:S01]  /*cdb0*/  IMAD.MOV.U32 R3, RZ, RZ, R71 ;  /* 0x000000ffff037224 */ /* 0x008fe200078e0047 */
        /* <DEDUP_REMOVED lines=9> */
[----:B------:R-:W-:Y:S01]  /*ce50*/  BSSY B1, `(.L_x_1358) ;  /* 0x000014b000017945 */ /* 0x000fe20003800000 */
        /* <DEDUP_REMOVED lines=19> */
[----:B------:R-:W-:Y:S01]  /*cf90*/  PRMT R89, R0, 0x7610, R89 ;  /* 0x0000761000597816 */ /* 0x000fe20000000059 */
[----:B------:R-:W-:Y:S01]  /*cfa0*/  IMAD.MOV.U32 R0, RZ, RZ, R57 ;  /* 0x000000ffff007224 */ /* 0x000fe200078e0039 */
[----:B------:R-:W-:Y:S01]  /*cfb0*/  BAR.SYNC.DEFER_BLOCKING 0x0 ;  /* 0x0000000000007b1d */ /* 0x000fe20000010000 */
[----:B------:R-:W-:-:S03]  /*cfc0*/  ISETP.GE.AND P0, PT, R216, R72, PT ;  /* 0x00000048d800720c */ /* 0x000fc60003f06270 */
[----:B------:R-:W-:Y:S01]  /*cfd0*/  PRMT R87, R0, 0x5410, R2 ;  /* 0x0000541000577816 */ /* 0x000fe20000000002 */
[----:B------:R-:W-:Y:S01]  /*cfe0*/  IMAD.MOV.U32 R0, RZ, RZ, R51 ;  /* 0x000000ffff007224 */ /* 0x000fe200078e0033 */
[----:B------:R-:W-:-:S04]  /*cff0*/  MOV R2, R50 ;  /* 0x0000003200027202 */ /* 0x000fc80000000f00 */
[----:B------:R-:W-:Y:S01]  /*d000*/  PRMT R83, R83, 0x5410, R2 ;  /* 0x0000541053537816 */ /* 0x000fe20000000002 */
[----:B------:R-:W-:Y:S01]  /*d010*/  IMAD.MOV.U32 R2, RZ, RZ, R48 ;  /* 0x000000ffff027224 */ /* 0x000fe200078e0030 */
[----:B------:R-:W-:Y:S01]  /*d020*/  PRMT R84, R0, 0x7610, R84 ;  /* 0x0000761000547816 */ /* 0x000fe20000000054 */
[----:B------:R-:W-:-:S05]  /*d030*/  IMAD.MOV.U32 R0, RZ, RZ, R49 ;  /* 0x000000ffff007224 */ /* 0x000fca00078e0031 */
[----:B------:R-:W-:Y:S01]  /*d040*/  PRMT R82, R0, 0x5410, R2 ;  /* 0x0000541000527816 */ /* 0x000fe20000000002 */
[----:B------:R-:W-:Y:S05]  /*d050*/  @P0 BRA `(.L_x_1359) ;  /* 0x000012a000000947 */ /* 0x000fea0003800000 */
[----:B------:R-:W-:Y:S01]  /*d060*/  ISETP.GE.AND P0, PT, R102, c[0x0][0x27c], PT ;  /* 0x00009f0066007a0c */ /* 0x000fe20003f06270 */
[----:B------:R-:W-:-:S12]  /*d070*/  BSSY B0, `(.L_x_1360) ;  /* 0x0000062000007945 */ /* 0x000fd80003800000 */
[----:B------:R-:W-:Y:S05]  /*d080*/  @P0 BRA `(.L_x_1361) ;  /* 0x0000060000000947 */ /* 0x000fea0003800000 */
[----:B------:R-:W2:Y:S01]  /*d090*/  LDL R97, [R1+0x50] ;  /* 0x0000500001617983 */ /* 0x000ea20000100800 */
[----:B------:R-:W-:Y:S02]  /*d0a0*/  MOV R2, c[0x0][0x27c] ;  /* 0x00009f0000027a02 */ /* 0x000fe40000000f00 */
[----:B------:R-:W-:Y:S02]  /*d0b0*/  SHF.R.U64 R36, R8, 0x10, R9 ;  /* 0x0000001008247819 */ /* 0x000fe40000001209 */
[----:B------:R-:W-:Y:S02]  /*d0c0*/  LEA.HI R2, R2, R248, RZ, 0x1d ;  /* 0x000000f802027211 */ /* 0x000fe400078fe8ff */
[----:B------:R-:W-:Y:S02]  /*d0d0*/  SHF.R.U64 R8, R4, 0x10, R5 ;  /* 0x0000001004087819 */ /* 0x000fe40000001205 */
        /* <DEDUP_REMOVED lines=10> */
[----:B------:R-:W-:-:S04]  /*d180*/  HADD2.F32 R0, -RZ, R37.H0_H0 ;  /* 0x20000025ff007230 */ /* 0x000fc80000004100 */
[----:B------:R-:W1:Y:S02]  /*d190*/  LDS.128 R20, [R14+0xc100] ;  /* 0x00c100000e147984 */ /* 0x000e640000000c00 */
        /* <DEDUP_REMOVED lines=8> */
[----:B------:R-:W-:Y:S01]  /*d220*/  HADD2.F32 R2, -RZ, R17.H1_H1 ;  /* 0x30000011ff027230 */ /* 0x000fe20000004100 */
[----:B------:R-:W-:Y:S02]  /*d230*/  SHF.R.U32.HI R3, RZ, 0x10, R9 ;  /* 0x00000010ff037819 */ /* 0x000fe40000011609 */
[----:B------:R-:W-:Y:S01]  /*d240*/  SHF.R.U64 R9, R10, 0x10, R11 ;  /* 0x000000100a097819 */ /* 0x000fe2000000120b */
[----:B------:R-:W-:-:S02]  /*d250*/  HADD2.F32 R4, -RZ, R0.H0_H0 ;  /* 0x20000000ff047230 */ /* 0x000fc40000004100 */
[----:B------:R-:W-:Y:S02]  /*d260*/  HADD2.F32 R0, -RZ, R21.H1_H1 ;  /* 0x30000015ff007230 */ /* 0x000fe40000004100 */
[----:B------:R-:W-:Y:S01]  /*d270*/  HADD2.F32 R5, -RZ, R3.H0_H0 ;  /* 0x20000003ff057230 */ /* 0x000fe20000004100 */
[-C--:B------:R-:W-:Y:S01]  /*d280*/  FMUL.FTZ R3, R2, R4.reuse ;  /* 0x0000000402037220 */ /* 0x080fe20000410000 */
[----:B------:R-:W-:Y:S01]  /*d290*/  HADD2.F32 R9, -RZ, R9.H0_H0 ;  /* 0x20000009ff097230 */ /* 0x000fe20000004100 */
[C---:B------:R-:W-:Y:S02]  /*d2a0*/  FMUL.FTZ R4, R0.reuse, R4 ;  /* 0x0000000400047220 */ /* 0x040fe40000410000 */
[-C--:B------:R-:W-:Y:S01]  /*d2b0*/  FFMA.FTZ R37, R0, R5.reuse, R3 ;  /* 0x0000000500257223 */ /* 0x080fe20000010003 */
[----:B------:R-:W-:Y:S01]  /*d2c0*/  HADD2.F32 R0, -RZ, R39.H0_H0 ;  /* 0x20000027ff007230 */ /* 0x000fe20000004100 */
[----:B------:R-:W-:Y:S01]  /*d2d0*/  FFMA.FTZ R38, R2, R5, -R4 ;  /* 0x0000000502267223 */ /* 0x000fe20000010804 */
[----:B------:R-:W-:-:S02]  /*d2e0*/  HADD2.F32 R3, -RZ, R20.H0_H0 ;  /* 0x20000014ff037230 */ /* 0x000fc40000004100 */
        /* <DEDUP_REMOVED lines=8> */
[----:B------:R-:W-:Y:S02]  /*d370*/  HADD2.F32 R3, -RZ, R22.H0_H0 ;  /* 0x20000016ff037230 */ /* 0x000fe40000004100 */
[----:B------:R-:W-:-:S03]  /*d380*/  HADD2.F32 R2, -RZ, R63.H0_H0 ;  /* 0x2000003fff027230 */ /* 0x000fc60000004100 */
[CC--:B------:R-:W-:Y:S02]  /*d390*/  FMUL.FTZ R5, R3.reuse, R0.reuse ;  /* 0x0000000003057220 */ /* 0x0c0fe40000410000 */
[C---:B------:R-:W-:Y:S02]  /*d3a0*/  FMUL.FTZ R0, R4.reuse, R0 ;  /* 0x0000000004007220 */ /* 0x040fe40000410000 */
[-C--:B------:R-:W-:Y:S01]  /*d3b0*/  FFMA.FTZ R21, R4, R2.reuse, -R5 ;  /* 0x0000000204157223 */ /* 0x080fe20000010805 */
[----:B------:R-:W-:Y:S01]  /*d3c0*/  HADD2.F32 R4, -RZ, R19.H0_H0 ;  /* 0x20000013ff047230 */ /* 0x000fe20000004100 */
[----:B------:R-:W-:Y:S01]  /*d3d0*/  FFMA.FTZ R15, R3, R2, R0 ;  /* 0x00000002030f7223 */ /* 0x000fe20000010000 */
[----:B------:R-:W-:Y:S02]  /*d3e0*/  HADD2.F32 R0, -RZ, R62.H1_H1 ;  /* 0x3000003eff007230 */ /* 0x000fe40000004100 */
[----:B------:R-:W-:Y:S02]  /*d3f0*/  HADD2.F32 R3, -RZ, R23.H0_H0 ;  /* 0x20000017ff037230 */ /* 0x000fe40000004100 */
        /* <DEDUP_REMOVED lines=12> */
[----:B------:R-:W-:-:S03]  /*d4c0*/  HADD2.F32 R7, -RZ, R3.H0_H0 ;  /* 0x20000003ff077230 */ /* 0x000fc60000004100 */
[----:B------:R-:W-:-:S04]  /*d4d0*/  FMUL.FTZ R3, R0, R4 ;  /* 0x0000000400037220 */ /* 0x000fc80000410000 */
[CC--:B------:R-:W-:Y:S02]  /*d4e0*/  FFMA.FTZ R11, R2.reuse, R7.reuse, -R3 ;  /* 0x00000007020b7223 */ /* 0x0c0fe40000010803 */
[----:B------:R-:W-:Y:S01]  /*d4f0*/  FMUL.FTZ R2, R2, R4 ;  /* 0x0000000402027220 */ /* 0x000fe20000410000 */
[----:B------:R-:W-:Y:S02]  /*d500*/  HADD2.F32 R4, -RZ, R8.H0_H0 ;  /* 0x20000008ff047230 */ /* 0x000fe40000004100 */
[----:B------:R-:W-:Y:S01]  /*d510*/  HADD2.F32 R8, -RZ, R36.H0_H0 ;  /* 0x20000024ff087230 */ /* 0x000fe20000004100 */
[----:B------:R-:W-:Y:S01]  /*d520*/  FFMA.FTZ R7, R0, R7, R2 ;  /* 0x0000000700077223 */ /* 0x000fe20000010002 */
[----:B------:R-:W-:Y:S01]  /*d530*/  HADD2.F32 R2, -RZ, R16.H1_H1 ;  /* 0x30000010ff027230 */ /* 0x000fe20000004100 */
[----:B------:R-:W-:Y:S01]  /*d540*/  F2FP.PACK_AB R11, R11, R13 ;  /* 0x0000000d0b0b723e */ /* 0x000fe200000000ff */
[----:B------:R-:W-:Y:S02]  /*d550*/  HADD2.F32 R0, -RZ, R20.H1_H1 ;  /* 0x30000014ff007230 */ /* 0x000fe40000004100 */
[----:B------:R-:W-:Y:S01]  /*d560*/  F2FP.PACK_AB R7, R7, R12 ;  /* 0x0000000c0707723e */ /* 0x000fe200000000ff */
[----:B------:R-:W-:-:S02]  /*d570*/  FMUL.FTZ R3, R2, R4 ;  /* 0x0000000402037220 */ /* 0x000fc40000410000 */
[C---:B------:R-:W-:Y:S02]  /*d580*/  FMUL.FTZ R4, R0.reuse, R4 ;  /* 0x0000000400047220 */ /* 0x040fe40000410000 */
[-C--:B------:R-:W-:Y:S01]  /*d590*/  FFMA.FTZ R6, R0, R8.reuse, R3 ;  /* 0x0000000800067223 */ /* 0x080fe20000010003 */
[----:B------:R-:W-:Y:S01]  /*d5a0*/  HADD2.F32 R0, -RZ, R22.H1_H1 ;  /* 0x30000016ff007230 */ /* 0x000fe20000004100 */
[----:B------:R-:W-:Y:S01]  /*d5b0*/  FFMA.FTZ R8, R2, R8, -R4 ;  /* 0x0000000802087223 */ /* 0x000fe20000010804 */
[----:B------:R-:W-:-:S03]  /*d5c0*/  HADD2.F32 R2, -RZ, R18.H1_H1 ;  /* 0x30000012ff027230 */ /* 0x000fc60000004100 */
[----:B------:R-:W-:Y:S01]  /*d5d0*/  FMUL.FTZ R4, R0, R5 ;  /* 0x0000000500047220 */ /* 0x000fe20000410000 */
[----:B------:R-:W-:Y:S01]  /*d5e0*/  F2FP.PACK_AB R8, R8, R39 ;  /* 0x000000270808723e */ /* 0x000fe200000000ff */
[C---:B------:R-:W-:Y:S01]  /*d5f0*/  FMUL.FTZ R3, R2.reuse, R5 ;  /* 0x0000000502037220 */ /* 0x040fe20000410000 */
        /* <DEDUP_REMOVED lines=9> */
.L_x_1361:
[----:B------:R-:W-:Y:S05]  /*d690*/  BSYNC B0 ;  /* 0x0000000000007941 */ /* 0x000fea0003800000 */
.L_x_1360:
[----:B------:R-:W-:Y:S01]  /*d6a0*/  ISETP.GE.AND P0, PT, R107, c[0x0][0x27c], PT ;  /* 0x00009f006b007a0c */ /* 0x000fe20003f06270 */
[----:B------:R-:W-:-:S12]  /*d6b0*/  BSSY B0, `(.L_x_1362) ;  /* 0x0000062000007945 */ /* 0x000fd80003800000 */
[----:B------:R-:W-:Y:S05]  /*d6c0*/  @P0 BRA `(.L_x_1363) ;  /* 0x0000060000000947 */ /* 0x000fea0003800000 */
[----:B------:R-:W2:Y:S01]  /*d6d0*/  LDL R37, [R1+0x4c] ;  /* 0x00004c0001257983 */ /* 0x000ea20000100800 */
[----:B------:R-:W-:-:S04]  /*d6e0*/  MOV R0, c[0x0][0x27c] ;  /* 0x00009f0000007a02 */ /* 0x000fc80000000f00 */
        /* <DEDUP_REMOVED lines=12> */
[----:B-1----:R-:W1:Y:S02]  /*d7b0*/  LDS.128 R12, [R16+0xc100] ;  /* 0x00c10000100c7984 */ /* 0x002e640000000c00 */
        /* <DEDUP_REMOVED lines=47> */
[-C--:B------:R-:W-:Y:S02]  /*dab0*/  FMUL.FTZ R5, R4, R0.reuse ;  /* 0x0000000004057220 */ /* 0x080fe40000410000 */
[C---:B------:R-:W-:Y:S02]  /*dac0*/  FMUL.FTZ R0, R3.reuse, R0 ;  /* 0x0000000003007220 */ /* 0x040fe40000410000 */
[-C--:B------:R-:W-:Y:S01]  /*dad0*/  FFMA.FTZ R7, R3, R2.reuse, R5 ;  /* 0x0000000203077223 */ /* 0x080fe20000010005 */
[----:B------:R-:W-:Y:S01]  /*dae0*/  SHF.R.U64 R3, R32, 0x10, R33 ;  /* 0x0000001020037819 */ /* 0x000fe20000001221 */
[----:B------:R-:W-:Y:S01]  /*daf0*/  FFMA.FTZ R11, R4, R2, -R0 ;  /* 0x00000002040b7223 */ /* 0x000fe20000010800 */
[----:B------:R-:W-:Y:S01]  /*db00*/  SHF.R.U64 R0, R28, 0x10, R29 ;  /* 0x000000101c007819 */ /* 0x000fe2000000121d */
[----:B------:R-:W-:Y:S01]  /*db10*/  HADD2.F32 R2, -RZ, R8.H1_H1 ;  /* 0x30000008ff027230 */ /* 0x000fe20000004100 */
[----:B------:R-:W-:Y:S01]  /*db20*/  SHF.R.U64 R5, R30, 0x10, R31 ;  /* 0x000000101e057819 */ /* 0x000fe2000000121f */
[----:B------:R-:W-:Y:S01]  /*db30*/  HADD2.F32 R8, -RZ, R3.H0_H0 ;  /* 0x20000003ff087230 */ /* 0x000fe20000004100 */
[----:B------:R-:W-:Y:S01]  /*db40*/  F2FP.PACK_AB R7, R7, R9 ;  /* 0x000000090707723e */ /* 0x000fe200000000ff */
[----:B------:R-:W-:Y:S01]  /*db50*/  HADD2.F32 R4, -RZ, R0.H0_H0 ;  /* 0x20000000ff047230 */ /* 0x000fe20000004100 */
[----:B------:R-:W-:Y:S01]  /*db60*/  F2FP.PACK_AB R11, R11, R13 ;  /* 0x0000000d0b0b723e */ /* 0x000fe200000000ff */
[----:B------:R-:W-:Y:S01]  /*db70*/  HADD2.F32 R0, -RZ, R12.H1_H1 ;  /* 0x3000000cff007230 */ /* 0x000fe20000004100 */
[----:B------:R-:W-:Y:S01]  /*db80*/  F2FP.PACK_AB R9, R22, R36 ;  /* 0x000000241609723e */ /* 0x000fe200000000ff */
[----:B------:R-:W-:Y:S01]  /*db90*/  HADD2.F32 R5, -RZ, R5.H0_H0 ;  /* 0x20000005ff057230 */ /* 0x000fe20000004100 */
[----:B------:R-:W-:-:S02]  /*dba0*/  FMUL.FTZ R3, R2, R4 ;  /* 0x0000000402037220 */ /* 0x000fc40000410000 */
[C---:B------:R-:W-:Y:S02]  /*dbb0*/  FMUL.FTZ R4, R0.reuse, R4 ;  /* 0x0000000400047220 */ /* 0x040fe40000410000 */
[-C--:B------:R-:W-:Y:S01]  /*dbc0*/  FFMA.FTZ R6, R0, R8.reuse, R3 ;  /* 0x0000000800067223 */ /* 0x080fe20000010003 */
[----:B------:R-:W-:Y:S01]  /*dbd0*/  SHF.R.U64 R3, R34, 0x10, R35 ;  /* 0x0000001022037819 */ /* 0x000fe20000001223 */
[----:B------:R-:W-:Y:S01]  /*dbe0*/  FFMA.FTZ R8, R2, R8, -R4 ;  /* 0x0000000802087223 */ /* 0x000fe20000010804 */
[----:B------:R-:W-:Y:S02]  /*dbf0*/  HADD2.F32 R0, -RZ, R14.H1_H1 ;  /* 0x3000000eff007230 */ /* 0x000fe40000004100 */
[----:B------:R-:W-:Y:S02]  /*dc00*/  HADD2.F32 R2, -RZ, R10.H1_H1 ;  /* 0x3000000aff027230 */ /* 0x000fe40000004100 */
[----:B------:R-:W-:Y:S01]  /*dc10*/  HADD2.F32 R10, -RZ, R3.H0_H0 ;  /* 0x20000003ff0a7230 */ /* 0x000fe20000004100 */
[-C--:B------:R-:W-:Y:S01]  /*dc20*/  FMUL.FTZ R4, R0, R5.reuse ;  /* 0x0000000500047220 */ /* 0x080fe20000410000 */
[----:B------:R-:W-:Y:S01]  /*dc30*/  F2FP.PACK_AB R8, R8, R20 ;  /* 0x000000140808723e */ /* 0x000fe200000000ff */
[C---:B------:R-:W-:Y:S01]  /*dc40*/  FMUL.FTZ R3, R2.reuse, R5 ;  /* 0x0000000502037220 */ /* 0x040fe20000410000 */
[----:B------:R-:W-:Y:S01]  /*dc50*/  F2FP.PACK_AB R5, R21, R23 ;  /* 0x000000171505723e */ /* 0x000fe200000000ff */
[-C--:B------:R-:W-:Y:S01]  /*dc60*/  FFMA.FTZ R2, R2, R10.reuse, -R4 ;  /* 0x0000000a02027223 */ /* 0x080fe20000010804 */
[----:B------:R-:W-:Y:S01]  /*dc70*/  F2FP.PACK_AB R4, R6, R19 ;  /* 0x000000130604723e */ /* 0x000fe200000000ff */
[----:B------:R-:W-:-:S03]  /*dc80*/  FFMA.FTZ R3, R0, R10, R3 ;  /* 0x0000000a00037223 */ /* 0x000fc60000010003 */
[----:B------:R-:W-:Y:S02]  /*dc90*/  F2FP.PACK_AB R10, R2, R17 ;  /* 0x00000011020a723e */ /* 0x000fe400000000ff */
[----:B------:R-:W-:-:S03]  /*dca0*/  F2FP.PACK_AB R6, R3, R18 ;  /* 0x000000120306723e */ /* 0x000fc600000000ff */
[----:B------:R1:W-:Y:S04]  /*dcb0*/  STS.128 [R37], R8 ;  /* 0x0000000825007388 */ /* 0x0003e80000000c00 */
[----:B------:R1:W-:Y:S02]  /*dcc0*/  STS.128 [R16+0xc100], R4 ;  /* 0x00c1000410007388 */ /* 0x0003e40000000c00 */
.L_x_1363:
[----:B------:R-:W-:Y:S05]  /*dcd0*/  BSYNC B0 ;  /* 0x0000000000007941 */ /* 0x000fea0003800000 */
.L_x_1362:
[----:B------:R-:W-:-:S13]  /*dce0*/  ISETP.GE.AND P0, PT, R106, c[0x0][0x27c], PT ;  /* 0x00009f006a007a0c */ /* 0x000fda0003f06270 */
[----:B------:R-:W-:Y:S05]  /*dcf0*/  @P0 BRA `(.L_x_1359) ;  /* 0x0000060000000947 */ /* 0x000fea0003800000 */
[----:B------:R-:W2:Y:S01]  /*dd00*/  LDL R60, [R1+0x44] ;  /* 0x00004400013c7983 */ /* 0x000ea20000100800 */
[----:B------:R-:W-:Y:S01]  /*dd10*/  MOV R0, c[0x0][0x27c] ;  /* 0x00009f0000007a02 */ /* 0x000fe20000000f00 */
[----:B-1----:R-:W-:Y:S01]  /*dd20*/  HADD2.F32 R4, -RZ, R79.H0_H0 ;  /* 0x2000004fff047230 */ /* 0x002fe20000004100 */
[----:B------:R-:W-:Y:S02]  /*dd30*/  SHF.R.U32.HI R7, RZ, 0x10, R45 ;  /* 0x00000010ff077819 */ /* 0x000fe4000001162d */
[----:B------:R-:W-:Y:S02]  /*dd40*/  LEA.HI R0, R0, R225, RZ, 0x1d ;  /* 0x000000e100007211 */ /* 0x000fe400078fe8ff */
[----:B------:R-:W-:Y:S02]  /*dd50*/  SHF.R.U64 R31, R40, 0x10, R41 ;  /* 0x00000010281f7819 */ /* 0x000fe40000001229 */
[----:B------:R-:W-:Y:S02]  /*dd60*/  SHF.R.S32.HI R2, RZ, 0x1f, R0 ;  /* 0x0000001fff027819 */ /* 0x000fe40000011400 */
[----:B------:R-:W-:-:S02]  /*dd70*/  SHF.L.U32 R3, R0, 0x3, RZ ;  /* 0x0000000300037819 */ /* 0x000fc400000006ff */
[----:B------:R-:W-:Y:S02]  /*dd80*/  LEA.HI R0, R2, R0, RZ, 0x3 ;  /* 0x0000000002007211 */ /* 0x000fe400078f18ff */
[----:B------:R-:W-:Y:S02]  /*dd90*/  LOP3.LUT R2, R227, 0x38, R3, 0xf8, !PT ;  /* 0x00000038e3027812 */ /* 0x000fe400078ef803 */
[----:B------:R-:W-:Y:S02]  /*dda0*/  SHF.L.U32 R0, R0, 0xa, RZ ;  /* 0x0000000a00007819 */ /* 0x000fe400000006ff */
[----:B------:R-:W-:Y:S02]  /*ddb0*/  LOP3.LUT R2, R2, R228, RZ, 0x3c, !PT ;  /* 0x000000e402027212 */ /* 0x000fe400078e3cff */
[----:B------:R-:W-:Y:S02]  /*ddc0*/  LOP3.LUT R0, R0, 0x7fffe000, RZ, 0xc0, !PT ;  /* 0x7fffe00000007812 */ /* 0x000fe400078ec0ff */
[----:B------:R-:W-:Y:S01]  /*ddd0*/  SHF.R.U32.HI R3, RZ, 0x10, R41 ;  /* 0x00000010ff037819 */ /* 0x000fe20000011629 */
[----:B------:R-:W-:Y:S01]  /*dde0*/  HADD2.F32 R41, -RZ, R7.H0_H0 ;  /* 0x20000007ff297230 */ /* 0x000fe20000004100 */
[----:B------:R-:W-:-:S02]  /*ddf0*/  IADD3 R0, R2, R0, R229 ;  /* 0x0000000002007210 */ /* 0x000fc40007ffe0e5 */
[----:B------:R-:W-:Y:S02]  /*de00*/  SHF.R.U32.HI R20, RZ, 0x10, R43 ;  /* 0x00000010ff147819 */ /* 0x000fe4000001162b */
[----:B------:R-:W-:Y:S01]  /*de10*/  SHF.L.U32 R19, R0, 0x1, RZ ;  /* 0x0000000100137819 */ /* 0x000fe200000006ff */
[----:B------:R-:W-:Y:S01]  /*de20*/  HADD2.F32 R0, -RZ, R78.H0_H0 ;  /* 0x2000004eff007230 */ /* 0x000fe20000004100 */
[----:B------:R-:W-:Y:S02]  /*de30*/  SHF.R.U32.HI R28, RZ, 0x10, R47 ;  /* 0x00000010ff1c7819 */ /* 0x000fe4000001162f */
[----:B------:R-:W-:Y:S01]  /*de40*/  SHF.R.U64 R37, R44, 0x10, R45 ;  /* 0x000000102c257819 */ /* 0x000fe2000000122d */
[----:B------:R-:W1:Y:S01]  /*de50*/  LDS.128 R8, [R19+0xc100] ;  /* 0x00c1000013087984 */ /* 0x000e620000000c00 */
[----:B------:R-:W-:Y:S01]  /*de60*/  SHF.R.U64 R32, R42, 0x10, R43 ;  /* 0x000000102a207819 */ /* 0x000fe2000000122b */
[----:B------:R-:W-:Y:S01]  /*de70*/  HADD2.F32 R40, -RZ, R28.H0_H0 ;  /* 0x2000001cff287230 */ /* 0x000fe20000004100 */
[----:B------:R-:W-:-:S05]  /*de80*/  SHF.R.U64 R38, R46, 0x10, R47 ;  /* 0x000000102e267819 */ /* 0x000fca000000122f */
[----:B------:R-:W-:Y:S02]  /*de90*/  HADD2.F32 R28, -RZ, R38.H0_H0 ;  /* 0x20000026ff1c7230 */ /* 0x000fe40000004100 */
[----:B-1----:R-:W-:-:S05]  /*dea0*/  HADD2.F32 R2, -RZ, R9.H0_H0 ;  /* 0x20000009ff027230 */ /* 0x002fca0000004100 */
[CC--:B------:R-:W-:Y:S01]  /*deb0*/  FMUL.FTZ R18, R2.reuse, R0.reuse ;  /* 0x0000000002127220 */ /* 0x0c0fe20000410000 */
[----:B--2---:R-:W1:Y:S02]  /*dec0*/  LDS.128 R12, [R60] ;  /* 0x000000003c0c7984 */ /* 0x004e640000000c00 */
[--C-:B-1----:R-:W-:Y:S02]  /*ded0*/  HADD2.F32 R5, -RZ, R13.reuse.H0_H0 ;  /* 0x2000000dff057230 */ /* 0x102fe40000004100 */
[----:B------:R-:W-:Y:S02]  /*dee0*/  HADD2.F32 R17, -RZ, R13.H1_H1 ;  /* 0x3000000dff117230 */ /* 0x000fe40000004100 */
[----:B------:R-:W-:Y:S01]  /*def0*/  HADD2.F32 R13, -RZ, R3.H0_H0 ;  /* 0x20000003ff0d7230 */ /* 0x000fe20000004100 */
[C---:B------:R-:W-:Y:S01]  /*df00*/  FMUL.FTZ R6, R5.reuse, R0 ;  /* 0x0000000005067220 */ /* 0x040fe20000410000 */
[----:B------:R-:W-:Y:S01]  /*df10*/  HADD2.F32 R0, -RZ, R9.H1_H1 ;  /* 0x30000009ff007230 */ /* 0x000fe20000004100 */
[-C--:B------:R-:W-:Y:S01]  /*df20*/  FFMA.FTZ R34, R5, R4.reuse, -R18 ;  /* 0x0000000405227223 */ /* 0x080fe20000010812 */
[----:B------:R-:W-:Y:S01]  /*df30*/  HADD2.F32 R16, -RZ, R12.H0_H0 ;  /* 0x2000000cff107230 */ /* 0x000fe20000004100 */
[----:B------:R-:W-:Y:S01]  /*df40*/  FFMA.FTZ R39, R2, R4, R6 ;  /* 0x0000000402277223 */ /* 0x000fe20000010006 */
[----:B------:R-:W-:Y:S01]  /*df50*/  HADD2.F32 R2, -RZ, R78.H1_H1 ;  /* 0x3000004eff027230 */ /* 0x000fe20000004100 */
[-C--:B------:R-:W-:Y:S01]  /*df60*/  FMUL.FTZ R3, R17, R13.reuse ;  /* 0x0000000d11037220 */ /* 0x080fe20000410000 */
[----:B------:R-:W-:Y:S01]  /*df70*/  HADD2.F32 R9, -RZ, R80.H1_H1 ;  /* 0x30000050ff097230 */ /* 0x000fe20000004100 */
[C---:B------:R-:W-:Y:S01]  /*df80*/  FMUL.FTZ R30, R0.reuse, R13 ;  /* 0x0000000d001e7220 */ /* 0x040fe20000410000 */
[----:B------:R-:W-:Y:S01]  /*df90*/  HADD2.F32 R13, -RZ, R14.H0_H0 ;  /* 0x2000000eff0d7230 */ /* 0x000fe20000004100 */
[----:B------:R-:W-:Y:S01]  /*dfa0*/  FFMA.FTZ R36, R0, R41, R3 ;  /* 0x0000002900247223 */ /* 0x000fe20000010003 */
[----:B------:R-:W-:Y:S01]  /*dfb0*/  HADD2.F32 R0, -RZ, R8.H0_H0 ;  /* 0x20000008ff007230 */ /* 0x000fe20000004100 */
[----:B------:R-:W-:Y:S01]  /*dfc0*/  FMUL.FTZ R6, R16, R2 ;  /* 0x0000000210067220 */ /* 0x000fe20000410000 */
[----:B------:R-:W-:-:S02]  /*dfd0*/  HADD2.F32 R3, -RZ, R79.H1_H1 ;  /* 0x3000004fff037230 */ /* 0x000fc40000004100 */
[----:B------:R-:W-:Y:S01]  /*dfe0*/  HADD2.F32 R7, -RZ, R15.H0_H0 ;  /* 0x2000000fff077230 */ /* 0x000fe20000004100 */
[C---:B------:R-:W-:Y:S01]  /*dff0*/  FMUL.FTZ R29, R0.reuse, R2 ;  /* 0x00000002001d7220 */ /* 0x040fe20000410000 */
[----:B------:R-:W-:Y:S01]  /*e000*/  HADD2.F32 R2, -RZ, R80.H0_H0 ;  /* 0x20000050ff027230 */ /* 0x000fe20000004100 */
[----:B------:R-:W-:Y:S01]  /*e010*/  FFMA.FTZ R35, R0, R9, R6 ;  /* 0x0000000900237223 */ /* 0x000fe20000010006 */
[----:B------:R-:W-:Y:S01]  /*e020*/  HADD2.F32 R0, -RZ, R10.H0_H0 ;  /* 0x2000000aff007230 */ /* 0x000fe20000004100 */
[-C--:B------:R-:W-:Y:S01]  /*e030*/  FMUL.FTZ R4, R13, R3.reuse ;  /* 0x000000030d047220 */ /* 0x080fe20000410000 */
[----:B------:R-:W-:Y:S02]  /*e040*/  HADD2.F32 R6, -RZ, R81.H0_H0 ;  /* 0x20000051ff067230 */ /* 0x000fe40000004100 */
[----:B------:R-:W-:Y:S01]  /*e050*/  HADD2.F32 R5, -RZ, R15.H1_H1 ;  /* 0x3000000fff057230 */ /* 0x000fe20000004100 */
[C---:B------:R-:W-:Y:S01]  /*e060*/  FMUL.FTZ R23, R0.reuse, R3 ;  /* 0x0000000300177220 */ /* 0x040fe20000410000 */
[----:B------:R-:W-:Y:S01]  /*e070*/  HADD2.F32 R15, -RZ, R20.H0_H0 ;  /* 0x20000014ff0f7230 */ /* 0x000fe20000004100 */
[----:B------:R-:W-:Y:S01]  /*e080*/  FFMA.FTZ R33, R0, R6, R4 ;  /* 0x0000000600217223 */ /* 0x000fe20000010004 */
[----:B------:R-:W-:Y:S01]  /*e090*/  HADD2.F32 R0, -RZ, R11.H0_H0 ;  /* 0x2000000bff007230 */ /* 0x000fe20000004100 */
[----:B------:R-:W-:Y:S01]  /*e0a0*/  FMUL.FTZ R3, R7, R2 ;  /* 0x0000000207037220 */ /* 0x000fe20000410000 */
[----:B------:R-:W-:Y:S01]  /*e0b0*/  HADD2.F32 R4, -RZ, R81.H1_H1 ;  /* 0x30000051ff047230 */ /* 0x000fe20000004100 */
[----:B------:R-:W-:-:S02]  /*e0c0*/  FFMA.FTZ R13, R13, R6, -R23 ;  /* 0x000000060d0d7223 */ /* 0x000fc40000010817 */
[C---:B------:R-:W-:Y:S02]  /*e0d0*/  FMUL.FTZ R21, R0.reuse, R2 ;  /* 0x0000000200157220 */ /* 0x040fe40000410000 */
[-C--:B------:R-:W-:Y:S01]  /*e0e0*/  FFMA.FTZ R22, R0, R4.reuse, R3 ;  /* 0x0000000400167223 */ /* 0x080fe20000010003 */
[----:B------:R-:W-:Y:S01]  /*e0f0*/  HADD2.F32 R0, -RZ, R11.H1_H1 ;  /* 0x3000000bff007230 */ /* 0x000fe20000004100 */
[-C--:B------:R-:W-:Y:S01]  /*e100*/  FMUL.FTZ R2, R5, R15.reuse ;  /* 0x0000000f05027220 */ /* 0x080fe20000410000 */
[----:B------:R-:W-:Y:S01]  /*e110*/  HADD2.F32 R3, -RZ, R12.H1_H1 ;  /* 0x3000000cff037230 */ /* 0x000fe20000004100 */
[----:B------:R-:W-:Y:S01]  /*e120*/  FFMA.FTZ R6, R7, R4, -R21 ;  /* 0x0000000407067223 */ /* 0x000fe20000010815 */
[----:B------:R-:W-:Y:S01]  /*e130*/  HADD2.F32 R11, -RZ, R31.H0_H0 ;  /* 0x2000001fff0b7230 */ /* 0x000fe20000004100 */
[C---:B------:R-:W-:Y:S01]  /*e140*/  FMUL.FTZ R15, R0.reuse, R15 ;  /* 0x0000000f000f7220 */ /* 0x040fe20000410000 */
[----:B------:R-:W-:Y:S01]  /*e150*/  HADD2.F32 R31, -RZ, R37.H0_H0 ;  /* 0x20000025ff1f7230 */ /* 0x000fe20000004100 */
[----:B------:R-:W-:Y:S01]  /*e160*/  FFMA.FTZ R18, R0, R40, R2 ;  /* 0x0000002800127223 */ /* 0x000fe20000010002 */
[----:B------:R-:W-:Y:S01]  /*e170*/  HADD2.F32 R0, -RZ, R8.H1_H1 ;  /* 0x30000008ff007230 */ /* 0x000fe20000004100 */
[----:B------:R-:W-:Y:S01]  /*e180*/  FMUL.FTZ R8, R3, R11 ;  /* 0x0000000b03087220 */ /* 0x000fe20000410000 */
[----:B------:R-:W-:-:S02]  /*e190*/  HADD2.F32 R2, -RZ, R14.H1_H1 ;  /* 0x3000000eff027230 */ /* 0x000fc40000004100 */
[----:B------:R-:W-:Y:S01]  /*e1a0*/  HADD2.F32 R12, -RZ, R32.H0_H0 ;  /* 0x20000020ff0c7230 */ /* 0x000fe20000004100 */
[----:B------:R-:W-:Y:S01]  /*e1b0*/  FMUL.FTZ R11, R0, R11 ;  /* 0x0000000b000b7220 */ /* 0x000fe20000410000 */
[----:B------:R-:W-:Y:S01]  /*e1c0*/  F2FP.PACK_AB R7, R18, R22 ;  /* 0x000000161207723e */ /* 0x000fe200000000ff */
[-C--:B------:R-:W-:Y:S01]  /*e1d0*/  FFMA.FTZ R14, R0, R31.reuse, R8 ;  /* 0x0000001f000e7223 */ /* 0x080fe20000010008 */
[----:B------:R-:W-:Y:S01]  /*e1e0*/  HADD2.F32 R0, -RZ, R10.H1_H1 ;  /* 0x3000000aff007230 */ /* 0x000fe20000004100 */
[-C--:B------:R-:W-:Y:S02]  /*e1f0*/  FMUL.FTZ R8, R2, R12.reuse ;  /* 0x0000000c02087220 */ /* 0x080fe40000410000 */
[----:B------:R-:W-:Y:S01]  /*e200*/  FFMA.FTZ R3, R3, R31, -R11 ;  /* 0x0000001f03037223 */ /* 0x000fe2000001080b */
[----:B------:R-:W-:Y:S01]  /*e210*/  F2FP.PACK_AB R4, R14, R35 ;  /* 0x000000230e04723e */ /* 0x000fe200000000ff */
[C---:B------:R-:W-:Y:S02]  /*e220*/  FMUL.FTZ R10, R0.reuse, R12 ;  /* 0x0000000c000a7220 */ /* 0x040fe40000410000 */
[----:B------:R-:W-:-:S02]  /*e230*/  FFMA.FTZ R20, R0, R28, R8 ;  /* 0x0000001c00147223 */ /* 0x000fc40000010008 */
[----:B------:R-:W-:Y:S02]  /*e240*/  FFMA.FTZ R12, R17, R41, -R30 ;  /* 0x00000029110c7223 */ /* 0x000fe4000001081e */
[----:B------:R-:W-:Y:S02]  /*e250*/  FFMA.FTZ R8, R16, R9, -R29 ;  /* 0x0000000910087223 */ /* 0x000fe4000001081d */
        /* <DEDUP_REMOVED lines=10> */
.L_x_1359:
[----:B------:R-:W-:Y:S05]  /*e300*/  BSYNC B1 ;  /* 0x0000000000017941 */ /* 0x000fea0003800000 */
.L_x_1358:
[----:B------:R-:W-:-:S04]  /*e310*/  IADD3 R0, R216, 0x40, RZ ;  /* 0x00000040d8007810 */ /* 0x000fc80007ffe0ff */
[----:B------:R-:W-:-:S13]  /*e320*/  ISETP.GE.AND P0, PT, R0, R72, PT ;  /* 0x000000480000720c */ /* 0x000fda0003f06270 */
[----:B------:R-:W-:Y:S05]  /*e330*/  @P0 BRA `(.L_x_1343) ;  /* 0x0000132000000947 */ /* 0x000fea0003800000 */
[----:B------:R2:W5:Y:S01]  /*e340*/  LDL R42, [R1+0x28] ;  /* 0x00002800012a7983 */ /* 0x0005620000100800 */
        /* <DEDUP_REMOVED lines=14> */
[----:B------:R-:W-:Y:S02]  /*e430*/  SHF.R.U64 R38, R24, 0x10, R25 ;  /* 0x0000001018267819 */ /* 0x000fe40000001219 */
        /* <DEDUP_REMOVED lines=10> */
[----:B------:R-:W-:Y:S01]  /*e4e0*/  SHF.R.U32.HI R25, RZ, 0x10, R51 ;  /* 0x00000010ff197819 */ /* 0x000fe20000011633 */
[----:B------:R-:W-:Y:S01]  /*e4f0*/  HADD2.F32 R40, -RZ, R24.H0_H0 ;  /* 0x20000018ff287230 */ /* 0x000fe20000004100 */
[----:B------:R-:W-:Y:S01]  /*e500*/  SHF.L.U32 R22, R0, 0x1, RZ ;  /* 0x0000000100167819 */ /* 0x000fe200000006ff */
[----:B------:R-:W-:Y:S01]  /*e510*/  HADD2.F32 R0, -RZ, R82.H0_H0 ;  /* 0x20000052ff007230 */ /* 0x000fe20000004100 */
[----:B------:R-:W-:-:S02]  /*e520*/  SHF.R.U64 R36, R48, 0x10, R49 ;  /* 0x0000001030247819 */ /* 0x000fc40000001231 */
[--C-:B-1----:R-:W-:Y:S01]  /*e530*/  SHF.R.U64 R37, R26, 0x10, R27.reuse ;  /* 0x000000101a257819 */ /* 0x102fe2000000121b */
[----:B------:R-:W1:Y:S01]  /*e540*/  LDS.128 R8, [R22+0xc100] ;  /* 0x00c1000016087984 */ /* 0x000e620000000c00 */
[----:B------:R-:W-:Y:S02]  /*e550*/  SHF.R.U32.HI R27, RZ, 0x10, R27 ;  /* 0x00000010ff1b7819 */ /* 0x000fe4000001161b */
[----:B------:R-:W-:-:S03]  /*e560*/  SHF.R.U64 R33, R50, 0x10, R51 ;  /* 0x0000001032217819 */ /* 0x000fc60000001233 */
[----:B------:R-:W-:Y:S02]  /*e570*/  HADD2.F32 R39, -RZ, R27.H0_H0 ;  /* 0x2000001bff277230 */ /* 0x000fe40000004100 */
[--C-:B-1----:R-:W-:Y:S02]  /*e580*/  HADD2.F32 R3, -RZ, R9.reuse.H0_H0 ;  /* 0x20000009ff037230 */ /* 0x102fe40000004100 */
[----:B------:R-:W-:Y:S02]  /*e590*/  HADD2.F32 R2, -RZ, R9.H1_H1 ;  /* 0x30000009ff027230 */ /* 0x000fe40000004100 */
[--C-:B------:R-:W-:Y:S01]  /*e5a0*/  HADD2.F32 R9, -RZ, R8.reuse.H0_H0 ;  /* 0x20000008ff097230 */ /* 0x100fe20000004100 */
[----:B------:R-:W-:Y:S01]  /*e5b0*/  FMUL.FTZ R30, R3, R0 ;  /* 0x00000000031e7220 */ /* 0x000fe20000410000 */
[----:B------:R-:W-:Y:S02]  /*e5c0*/  HADD2.F32 R13, -RZ, R8.H1_H1 ;  /* 0x30000008ff0d7230 */ /* 0x000fe40000004100 */
[----:B------:R-:W-:-:S02]  /*e5d0*/  HADD2.F32 R8, -RZ, R11.H0_H0 ;  /* 0x2000000bff087230 */ /* 0x000fc40000004100 */
[--C-:B------:R-:W-:Y:S02]  /*e5e0*/  HADD2.F32 R12, -RZ, R10.reuse.H0_H0 ;  /* 0x2000000aff0c7230 */ /* 0x100fe40000004100 */
[----:B------:R-:W-:Y:S01]  /*e5f0*/  HADD2.F32 R10, -RZ, R10.H1_H1 ;  /* 0x3000000aff0a7230 */ /* 0x000fe20000004100 */
[----:B---3--:R-:W1:Y:S02]  /*e600*/  LDS.128 R4, [R41] ;  /* 0x0000000029047984 */ /* 0x008e640000000c00 */
[----:B-1----:R-:W-:Y:S02]  /*e610*/  HADD2.F32 R20, -RZ, R5.H0_H0 ;  /* 0x20000005ff147230 */ /* 0x002fe40000004100 */
[--C-:B------:R-:W-:Y:S02]  /*e620*/  HADD2.F32 R15, -RZ, R7.reuse.H0_H0 ;  /* 0x20000007ff0f7230 */ /* 0x100fe40000004100 */
[----:B------:R-:W-:Y:S02]  /*e630*/  HADD2.F32 R14, -RZ, R7.H1_H1 ;  /* 0x30000007ff0e7230 */ /* 0x000fe40000004100 */
[----:B------:R-:W-:-:S02]  /*e640*/  HADD2.F32 R7, -RZ, R11.H1_H1 ;  /* 0x3000000bff077230 */ /* 0x000fc40000004100 */
        /* <DEDUP_REMOVED lines=58> */
.L_x_1365:
[----:B------:R-:W-:Y:S05]  /*e9f0*/  BSYNC B0 ;  /* 0x0000000000007941 */ /* 0x000fea0003800000 */
.L_x_1364:
        /* <DEDUP_REMOVED lines=99> */
.L_x_1367:
[----:B------:R-:W-:Y:S05]  /*f030*/  BSYNC B0 ;  /* 0x0000000000007941 */ /* 0x000fea0003800000 */
.L_x_1366:
        /* <DEDUP_REMOVED lines=98> */
.L_x_1343:
[----:B------:R-:W-:Y:S05]  /*f660*/  BSYNC B2 ;  /* 0x0000000000027941 */ /* 0x000fea0003800000 */
.L_x_1325:
[----:B------:R-:W-:-:S04]  /*f670*/  DEPBAR.LE SB0, 0x0 ;  /* 0x000080000000791a */ /* 0x000fc80000000000 */
[----:B------:R-:W-:Y:S01]  /*f680*/  BAR.SYNC.DEFER_BLOCKING 0x0 ;  /* 0x0000000000007b1d */ /* 0x000fe20000010000 */
[----:B------:R-:W-:Y:S01]  /*f690*/  IMAD R0, R95, c[0x0][0x208], RZ ;  /* 0x000082005f007a24 */ /* 0x000fe200078e02ff */
[----:B------:R-:W-:Y:S01]  /*f6a0*/  SHF.L.U64.HI R95, R204, 0x1, R205 ;  /* 0x00000001cc5f7819 */ /* 0x000fe200000102cd */
[----:B------:R-:W-:Y:S01]  /*f6b0*/  IMAD.WIDE.U32 R2, R198, c[0x0][0x208], RZ ;  /* 0x00008200c6027a25 */ /* 0x000fe200078e00ff */
[----:B-1----:R-:W-:Y:S02]  /*f6c0*/  SHF.L.U64.HI R97, R207, 0x1, R219 ;  /* 0x00000001cf617819 */ /* 0x002fe400000102db */
[----:B------:R-:W-:Y:S01]  /*f6d0*/  ISETP.GE.AND P5, PT, R204, c[0x0][0x1d4], PT ;  /* 0x00007500cc007a0c */ /* 0x000fe20003fa6270 */
[----:B------:R-:W-:Y:S01]  /*f6e0*/  IMAD R0, R198, c[0x0][0x20c], R0 ;  /* 0x00008300c6007a24 */ /* 0x000fe200078e0200 */
[----:B------:R-:W-:Y:S01]  /*f6f0*/  ISETP.GE.AND P4, PT, R206, c[0x0][0x1d4], PT ;  /* 0x00007500ce007a0c */ /* 0x000fe20003f86270 */
[----:B------:R-:W-:Y:S01]  /*f700*/  IMAD.WIDE.U32 R222, R85, c[0x0][0x210], RZ ;  /* 0x0000840055de7a25 */ /* 0x000fe200078e00ff */
[----:B------:R-:W-:Y:S03]  /*f710*/  BSSY B0, `(.L_x_1368) ;  /* 0x0000117000007945 */ /* 0x000fe60003800000 */
[----:B------:R-:W-:-:S02]  /*f720*/  IMAD.IADD R3, R3, 0x1, R0 ;  /* 0x0000000103037824 */ /* 0x000fc400078e0200 */
[----:B------:R-:W-:Y:S01]  /*f730*/  IMAD R0, R96, c[0x0][0x218], RZ ;  /* 0x0000860060007a24 */ /* 0x000fe200078e02ff */
[----:B------:R-:W-:Y:S01]  /*f740*/  SHF.L.U64.HI R96, R206, 0x1, R220 ;  /* 0x00000001ce607819 */ /* 0x000fe200000102dc */
[----:B------:R-:W-:-:S04]  /*f750*/  IMAD.WIDE.U32 R2, R196, c[0x0][0x218], R2 ;  /* 0x00008600c4027a25 */ /* 0x000fc800078e0002 */
[----:B------:R-:W-:Y:S02]  /*f760*/  IMAD R224, R85, c[0x0][0x214], R223 ;  /* 0x0000850055e07a24 */ /* 0x000fe400078e02df */
[----:B------:R-:W-:Y:S01]  /*f770*/  IMAD.SHL.U32 R93, R206, 0x2, RZ ;  /* 0x00000002ce5d7824 */ /* 0x000fe200078e00ff */
[----:B--2---:R-:W-:Y:S01]  /*f780*/  LDSM.16.M88.4 R8, [R178] ;  /* 0x00000000b208783b */ /* 0x004fe20000000200 */
[----:B------:R-:W-:Y:S02]  /*f790*/  IMAD.SHL.U32 R92, R204, 0x2, RZ ;  /* 0x00000002cc5c7824 */ /* 0x000fe400078e00ff */
[----:B------:R-:W-:Y:S01]  /*f7a0*/  IMAD.SHL.U32 R94, R207, 0x2, RZ ;  /* 0x00000002cf5e7824 */ /* 0x000fe200078e00ff */
[----:B------:R-:W1:Y:S04]  /*f7b0*/  LDSM.16.M88.4 R4, [R147] ;  /* 0x000000009304783b */ /* 0x000e680000000200 */
[----:B------:R-:W2:Y:S04]  /*f7c0*/  LDSM.16.M88.4 R12, [R147+0x800] ;  /* 0x00080000930c783b */ /* 0x000ea80000000200 */
[----:B------:R-:W3:Y:S04]  /*f7d0*/  LDSM.16.M88.4 R16, [R147+0x1000] ;  /* 0x001000009310783b */ /* 0x000ee80000000200 */
[----:B------:R-:W-:Y:S04]  /*f7e0*/  LDSM.16.M88.4 R28, [R147+0x1800] ;  /* 0x00180000931c783b */ /* 0x000fe80000000200 */
[----:B------:R-:W-:Y:S04]  /*f7f0*/  LDSM.16.M88.4 R24, [R182] ;  /* 0x00000000b618783b */ /* 0x000fe80000000200 */
[----:B------:R-:W-:Y:S04]  /*f800*/  LDSM.16.M88.4 R36, [R193] ;  /* 0x00000000c124783b */ /* 0x000fe80000000200 */
[----:B------:R-:W-:Y:S01]  /*f810*/  LDSM.16.M88.4 R48, [R191] ;  /* 0x00000000bf30783b */ /* 0x000fe20000000200 */
[C---:B-1----:R-:W-:Y:S07]  /*f820*/  HMMA.16816.F32 R44, R8.reuse, R4, RZ ;  /* 0x00000004082c723c */ /* 0x042fee00000018ff */
[----:B------:R-:W-:Y:S01]  /*f830*/  IMAD R4, R196, c[0x0][0x21c], R0 ;  /* 0x00008700c4047a24 */ /* 0x000fe200078e0200 */
[----:B------:R-:W-:Y:S01]  /*f840*/  IADD3 R0, P0, R2, R222, RZ ;  /* 0x000000de02007210 */ /* 0x000fe20007f1e0ff */
[----:B--2---:R-:W-:Y:S03]  /*f850*/  HMMA.16816.F32 R32, R8, R12, RZ ;  /* 0x0000000c0820723c */ /* 0x004fe600000018ff */
[----:B------:R-:W-:-:S02]  /*f860*/  IADD3.X R3, R224, R3, R4, P0, !PT ;  /* 0x00000003e0037210 */ /* 0x000fc400007fe404 */
[----:B------:R-:W-:-:S03]  /*f870*/  LEA R2, P0, R0, c[0x0][0x1f8], 0x1 ;  /* 0x00007e0000027a11 */ /* 0x000fc600078008ff */
[C---:B-----5:R-:W-:Y:S01]  /*f880*/  HMMA.16816.F32 R40, R8.reuse, R6, RZ ;  /* 0x000000060828723c */ /* 0x060fe200000018ff */
[----:B------:R-:W-:Y:S01]  /*f890*/  LEA.HI.X R13, R0, c[0x0][0x1fc], R3, 0x1, P0 ;  /* 0x00007f00000d7a11 */ /* 0x000fe200000f0c03 */
[----:B------:R-:W-:Y:S04]  /*f8a0*/  LDSM.16.M88.4 R4, [R179] ;  /* 0x00000000b304783b */ /* 0x000fe80000000200 */
[----:B------:R-:W1:Y:S02]  /*f8b0*/  SHFL.IDX PT, R3, R2, RZ, 0x181f ;  /* 0x00181fff02037589 */ /* 0x000e6400000e0000 */
[C---:B---3--:R-:W-:Y:S02]  /*f8c0*/  HMMA.16816.F32 R64, R8.reuse, R18, RZ ;  /* 0x000000120840723c */ /* 0x048fe400000018ff */
[----:B------:R-:W2:Y:S04]  /*f8d0*/  SHFL.IDX PT, R12, R13, RZ, 0x181f ;  /* 0x00181fff0d0c7589 */ /* 0x000ea800000e0000 */
[----:B------:R-:W3:Y:S02]  /*f8e0*/  SHFL.IDX PT, R0, R2, 0x1, 0x181f ;  /* 0x00381f0002007f89 */ /* 0x000ee400000e0000 */
[C---:B------:R-:W-:Y:S02]  /*f8f0*/  HMMA.16816.F32 R52, R8.reuse, R14, RZ ;  /* 0x0000000e0834723c */ /* 0x040fe400000018ff */
[----:B------:R-:W4:Y:S06]  /*f900*/  SHFL.IDX PT, R2, R13, 0x1, 0x181f ;  /* 0x00381f000d027f89 */ /* 0x000f2c00000e0000 */
[----:B------:R-:W-:Y:S01]  /*f910*/  HMMA.16816.F32 R56, R8, R16, RZ ;  /* 0x000000100838723c */ /* 0x000fe200000018ff */
[----:B-1----:R-:W-:-:S02]  /*f920*/  IADD3 R20, P1, R3, R93, RZ ;  /* 0x0000005d03147210 */ /* 0x002fc40007f3e0ff */
[----:B------:R-:W-:-:S05]  /*f930*/  IADD3 R22, P0, R3, R92, RZ ;  /* 0x0000005c03167210 */ /* 0x000fca0007f1e0ff */
[C---:B------:R-:W-:Y:S01]  /*f940*/  HMMA.16816.F32 R68, R8.reuse, R28, RZ ;  /* 0x0000001c0844723c */ /* 0x040fe200000018ff */
[----:B------:R-:W-:Y:S01]  /*f950*/  IADD3 R18, P2, R3, R94, RZ ;  /* 0x0000005e03127210 */ /* 0x000fe20007f5e0ff */
[C-C-:B--2---:R-:W-:Y:S02]  /*f960*/  IMAD.X R21, R12.reuse, 0x1, R96.reuse, P1 ;  /* 0x000000010c157824 */ /* 0x144fe400008e0660 */
[----:B------:R-:W-:Y:S01]  /*f970*/  IMAD.X R23, R12, 0x1, R95, P0 ;  /* 0x000000010c177824 */ /* 0x000fe200000e065f */
[----:B---3--:R-:W-:Y:S01]  /*f980*/  IADD3 R14, P1, R0, R93, RZ ;  /* 0x0000005d000e7210 */ /* 0x008fe20007f3e0ff */
[----:B------:R-:W-:Y:S01]  /*f990*/  IMAD.X R19, R12, 0x1, R97, P2 ;  /* 0x000000010c137824 */ /* 0x000fe200010e0661 */
[----:B------:R-:W-:Y:S01]  /*f9a0*/  IADD3 R16, P0, R0, R92, RZ ;  /* 0x0000005c00107210 */ /* 0x000fe20007f1e0ff */
[----:B------:R-:W-:Y:S01]  /*f9b0*/  HMMA.16816.F32 R60, R8, R30, RZ ;  /* 0x0000001e083c723c */ /* 0x000fe200000018ff */
[----:B------:R-:W-:Y:S01]  /*f9c0*/  ISETP.LT.OR P2, PT, R76, 0x1, P5 ;  /* 0x000000014c00780c */ /* 0x000fe20002f41670 */
[----:B----4-:R-:W-:Y:S01]  /*f9d0*/  IMAD.X R15, R2, 0x1, R96, P1 ;  /* 0x00000001020f7824 */ /* 0x010fe200008e0660 */
[----:B------:R-:W-:Y:S01]  /*f9e0*/  ISETP.LT.OR P1, PT, R76, 0x1, P4 ;  /* 0x000000014c00780c */ /* 0x000fe20002721670 */
[----:B------:R-:W-:Y:S01]  /*f9f0*/  IMAD.X R17, R2, 0x1, R95, P0 ;  /* 0x0000000102117824 */ /* 0x000fe200000e065f */
[----:B------:R-:W-:Y:S01]  /*fa00*/  IADD3 R12, P0, R0, R94, RZ ;  /* 0x0000005e000c7210 */ /* 0x000fe20007f1e0ff */
[----:B------:R-:W1:Y:S02]  /*fa10*/  LDSM.16.M88.4 R8, [R192] ;  /* 0x00000000c008783b */ /* 0x000e640000000200 */
[----:B------:R-:W-:Y:S02]  /*fa20*/  HMMA.16816.F32 R72, R4, R24, R44 ;  /* 0x000000180448723c */ /* 0x000fe4000000182c */
[----:B------:R-:W-:Y:S01]  /*fa30*/  IMAD.X R13, R2, 0x1, R97, P0 ;  /* 0x00000001020d7824 */ /* 0x000fe200000e0661 */
[----:B------:R-:W-:-:S03]  /*fa40*/  ISETP.GE.AND P0, PT, R207, c[0x0][0x1d4], PT ;  /* 0x00007500cf007a0c */ /* 0x000fc60003f06270 */
[----:B------:R-:W-:Y:S01]  /*fa50*/  @!PT LDS RZ, [RZ] ;  /* 0x00000000fffff984 */ /* 0x000fe20000000800 */
[----:B------:R-:W-:Y:S01]  /*fa60*/  @!PT LDS RZ, [RZ] ;  /* 0x00000000fffff984 */ /* 0x000fe20000000800 */
[----:B------:R-:W-:Y:S01]  /*fa70*/  @!PT LDS RZ, [RZ] ;  /* 0x00000000fffff984 */ /* 0x000fe20000000800 */
[----:B------:R2:W-:Y:S01]  /*fa80*/  LDGSTS.E.BYPASS.LTC128B.128 [R194+0x100], [R22.64], !P2 ;  /* 0x0010000016c27fae */ /* 0x0005e2000d101d48 */
[C---:B------:R-:W-:Y:S01]  /*fa90*/  ISETP.LT.OR P3, PT, R76.reuse, 0x1, P0 ;  /* 0x000000014c00780c */ /* 0x040fe20000761670 */
[----:B------:R-:W-:Y:S01]  /*faa0*/  HMMA.16816.F32 R44, R4, R26, R40 ;  /* 0x0000001a042c723c */ /* 0x000fe20000001828 */
[C---:B------:R-:W-:Y:S01]  /*fab0*/  ISETP.LT.OR P2, PT, R76.reuse, 0x21, P5 ;  /* 0x000000214c00780c */ /* 0x040fe20002f41670 */
[----:B------:R2:W-:Y:S01]  /*fac0*/  LDGSTS.E.BYPASS.LTC128B.128 [R194+0x2100], [R20.64], !P1 ;  /* 0x0210000014c27fae */ /* 0x0005e2000c901d48 */
[C---:B------:R-:W-:Y:S02]  /*fad0*/  ISETP.LT.OR P1, PT, R76.reuse, 0x21, P4 ;  /* 0x000000214c00780c */ /* 0x040fe40002721670 */
[----:B------:R-:W-:-:S03]  /*fae0*/  ISETP.LT.OR P0, PT, R76, 0x21, P0 ;  /* 0x000000214c00780c */ /* 0x000fc60000701670 */
[C---:B------:R-:W-:Y:S04]  /*faf0*/  HMMA.16816.F32 R40, R4.reuse, R36, R32 ;  /* 0x000000240428723c */ /* 0x040fe80000001820 */
[----:B------:R1:W-:Y:S04]  /*fb00*/  LDGSTS.E.BYPASS.LTC128B.128 [R194+0x4100], [R18.64], !P3 ;  /* 0x0410000012c27fae */ /* 0x0003e8000d901d48 */
[----:B------:R1:W-:Y:S01]  /*fb10*/  LDGSTS.E.BYPASS.LTC128B.128 [R194+0x1100], [R16.64], !P2 ;  /* 0x0110000010c27fae */ /* 0x0003e2000d101d48 */
[----:B------:R-:W-:Y:S03]  /*fb20*/  HMMA.16816.F32 R60, R4, R50, R60 ;  /* 0x00000032043c723c */ /* 0x000fe6000000183c */
[----:B------:R3:W-:Y:S04]  /*fb30*/  LDGSTS.E.BYPASS.LTC128B.128 [R194+0x3100], [R14.64], !P1 ;  /* 0x031000000ec27fae */ /* 0x0007e8000c901d48 */
[----:B------:R3:W-:Y:S01]  /*fb40*/  LDGSTS.E.BYPASS.LTC128B.128 [R194+0x5100], [R12.64], !P0 ;  /* 0x051000000cc27fae */ /* 0x0007e2000c101d48 */
[----:B------:R-:W-:-:S03]  /*fb50*/  ISETP.GT.AND P0, PT, R98, R215, PT ;  /* 0x000000d76200720c */ /* 0x000fc60003f04270 */
[----:B------:R-:W-:Y:S01]  /*fb60*/  LDSM.16.M88.4 R32, [R177] ;  /* 0x00000000b120783b */ /* 0x000fe20000000200 */
[C---:B--2---:R-:W-:Y:S03]  /*fb70*/  HMMA.16816.F32 R20, R4.reuse, R38, R52 ;  /* 0x000000260414723c */ /* 0x044fe60000001834 */
[----:B------:R-:W-:Y:S04]  /*fb80*/  LDSM.16.M88.4 R28, [R177+0x800] ;  /* 0x00080000b11c783b */ /* 0x000fe80000000200 */
[----:B------:R-:W-:Y:S01]  /*fb90*/  LDSM.16.M88.4 R80, [R177+0x1800] ;  /* 0x00180000b150783b */ /* 0x000fe20000000200 */
[C---:B------:R-:W-:Y:S03]  /*fba0*/  HMMA.16816.F32 R36, R4.reuse, R48, R68 ;  /* 0x000000300424723c */ /* 0x040fe60000001844 */
[----:B------:R-:W-:Y:S04]  /*fbb0*/  LDSM.16.M88.4 R24, [R177+0x1000] ;  /* 0x00100000b118783b */ /* 0x000fe80000000200 */
[----:B------:R-:W-:Y:S01]  /*fbc0*/  LDSM.16.M88.4 R68, [R174] ;  /* 0x00000000ae44783b */ /* 0x000fe20000000200 */
[C---:B-1----:R-:W-:Y:S03]  /*fbd0*/  HMMA.16816.F32 R16, R4.reuse, R8, R56 ;  /* 0x000000080410723c */ /* 0x042fe60000001838 */
[----:B------:R-:W-:Y:S04]  /*fbe0*/  LDSM.16.M88.4 R76, [R174+0x800] ;  /* 0x00080000ae4c783b */ /* 0x000fe80000000200 */
[----:B---3--:R-:W1:Y:S01]  /*fbf0*/  LDSM.16.M88.4 R12, [R181] ;  /* 0x00000000b50c783b */ /* 0x008e620000000200 */
[----:B------:R-:W-:Y:S03]  /*fc00*/  HMMA.16816.F32 R8, R4, R10, R64 ;  /* 0x0000000a0408723c */ /* 0x000fe60000001840 */
[----:B------:R-:W2:Y:S04]  /*fc10*/  LDSM.16.M88.4 R4, [R180] ;  /* 0x00000000b404783b */ /* 0x000ea80000000200 */
[----:B------:R-:W-:Y:S04]  /*fc20*/  LDSM.16.M88.4 R84, [R187] ;  /* 0x00000000bb54783b */ /* 0x000fe80000000200 */
[----:B------:R-:W-:Y:S04]  /*fc30*/  LDSM.16.M88.4 R88, [R177+0x2800] ;  /* 0x00280000b158783b */ /* 0x000fe80000000200 */
[----:B------:R-:W0:Y:S01]  /*fc40*/  LDGDEPBAR ;  /* 0x00000000000079af */ /* 0x000e220000000000 */
[C---:B-1----:R-:W-:Y:S03]  /*fc50*/  HMMA.16816.F32 R64, R12.reuse, R32, R72 ;  /* 0x000000200c40723c */ /* 0x042fe60000001848 */
[----:B------:R-:W-:Y:S05]  /*fc60*/  LDSM.16.M88.4 R72, [R147+0x3800] ;  /* 0x003800009348783b */ /* 0x000fea0000000200 */
[C---:B------:R-:W-:Y:S08]  /*fc70*/  HMMA.16816.F32 R56, R12.reuse, R34, R44 ;  /* 0x000000220c38723c */ /* 0x040ff0000000182c */
[C---:B------:R-:W-:Y:S01]  /*fc80*/  HMMA.16816.F32 R52, R12.reuse, R28, R40 ;  /* 0x0000001c0c34723c */ /* 0x040fe20000001828 */
[----:B------:R-:W1:Y:S07]  /*fc90*/  LDSM.16.M88.4 R40, [R174+0x1000] ;  /* 0x00100000ae28783b */ /* 0x000e6e0000000200 */
[C---:B------:R-:W-:Y:S08]  /*fca0*/  HMMA.16816.F32 R48, R12.reuse, R30, R20 ;  /* 0x0000001e0c30723c */ /* 0x040ff00000001814 */
[C---:B------:R-:W-:Y:S01]  /*fcb0*/  HMMA.16816.F32 R28, R12.reuse, R80, R36 ;  /* 0x000000500c1c723c */ /* 0x040fe20000001824 */
[----:B------:R-:W3:Y:S07]  /*fcc0*/  LDSM.16.M88.4 R36, [R174+0x1800] ;  /* 0x00180000ae24783b */ /* 0x000eee0000000200 */
[C---:B------:R-:W-:Y:S08]  /*fcd0*/  HMMA.16816.F32 R44, R12.reuse, R24, R16 ;  /* 0x000000180c2c723c */ /* 0x040ff00000001810 */
[C---:B------:R-:W-:Y:S01]  /*fce0*/  HMMA.16816.F32 R32, R12.reuse, R26, R8 ;  /* 0x0000001a0c20723c */ /* 0x040fe20000001808 */
[----:B------:R-:W-:Y:S04]  /*fcf0*/  LDSM.16.M88.4 R8, [R178+0x4000] ;  /* 0x00400000b208783b */ /* 0x000fe80000000200 */
[----:B------:R-:W4:Y:S03]  /*fd00*/  LDSM.16.M88.4 R24, [R147+0x2000] ;  /* 0x002000009318783b */ /* 0x000f260000000200 */
[----:B------:R-:W-:Y:S01]  /*fd10*/  HMMA.16816.F32 R20, R12, R82, R60 ;  /* 0x000000520c14723c */ /* 0x000fe2000000183c */
[----:B------:R-:W3:Y:S07]  /*fd20*/  LDSM.16.M88.4 R80, [R147+0x2800] ;  /* 0x002800009350783b */ /* 0x000eee0000000200 */
[C---:B--2---:R-:W-:Y:S08]  /*fd30*/  HMMA.16816.F32 R16, R4.reuse, R68, R64 ;  /* 0x000000440410723c */ /* 0x044ff00000001840 */
[C---:B------:R-:W-:Y:S01]  /*fd40*/  HMMA.16816.F32 R12, R4.reuse, R70, R56 ;  /* 0x00000046040c723c */ /* 0x040fe20000001838 */
[----:B------:R-:W2:Y:S07]  /*fd50*/  LDSM.16.M88.4 R68, [R147+0x3000] ;  /* 0x003000009344783b */ /* 0x000eae0000000200 */
[C---:B------:R-:W-:Y:S08]  /*fd60*/  HMMA.16816.F32 R64, R4.reuse, R76, R52 ;  /* 0x0000004c0440723c */ /* 0x040ff00000001834 */
[C---:B------:R-:W-:Y:S01]  /*fd70*/  HMMA.16816.F32 R60, R4.reuse, R78, R48 ;  /* 0x0000004e043c723c */ /* 0x040fe20000001830 */
[----:B------:R-:W-:Y:S07]  /*fd80*/  LDSM.16.M88.4 R76, [R188] ;  /* 0x00000000bc4c783b */ /* 0x000fee0000000200 */
[C---:B-1----:R-:W-:Y:S08]  /*fd90*/  HMMA.16816.F32 R52, R4.reuse, R40, R44 ;  /* 0x000000280434723c */ /* 0x042ff0000000182c */
[C---:B------:R-:W-:Y:S01]  /*fda0*/  HMMA.16816.F32 R48, R4.reuse, R42, R32 ;  /* 0x0000002a0430723c */ /* 0x040fe20000001820 */
[----:B------:R-:W-:Y:S07]  /*fdb0*/  LDSM.16.M88.4 R32, [R189] ;  /* 0x00000000bd20783b */ /* 0x000fee0000000200 */
[C---:B---3--:R-:W-:Y:S08]  /*fdc0*/  HMMA.16816.F32 R56, R4.reuse, R36, R28 ;  /* 0x000000240438723c */ /* 0x048ff0000000181c */
[----:B------:R-:W-:Y:S01]  /*fdd0*/  HMMA.16816.F32 R44, R4, R38, R20 ;  /* 0x00000026042c723c */ /* 0x000fe20000001814 */
[----:B------:R-:W-:Y:S04]  /*fde0*/  LDSM.16.M88.4 R4, [R179+0x4000] ;  /* 0x00400000b304783b */ /* 0x000fe80000000200 */
[----:B------:R-:W1:Y:S03]  /*fdf0*/  LDSM.16.M88.4 R36, [R190] ;  /* 0x00000000be24783b */ /* 0x000e660000000200 */
[C---:B----4-:R-:W-:Y:S08]  /*fe00*/  HMMA.16816.F32 R40, R8.reuse, R24, R16 ;  /* 0x000000180828723c */ /* 0x050ff00000001810 */
[C---:B------:R-:W-:Y:S08]  /*fe10*/  HMMA.16816.F32 R28, R8.reuse, R26, R12 ;  /* 0x0000001a081c723c */ /* 0x040ff0000000180c */
[C---:B------:R-:W-:Y:S08]  /*fe20*/  HMMA.16816.F32 R24, R8.reuse, R80, R64 ;  /* 0x000000500818723c */ /* 0x040ff00000001840 */
[C---:B--2---:R-:W-:Y:S08]  /*fe30*/  HMMA.16816.F32 R16, R8.reuse, R68, R52 ;  /* 0x000000440810723c */ /* 0x044ff00000001834 */
[C---:B------:R-:W-:Y:S01]  /*fe40*/  HMMA.16816.F32 R20, R8.reuse, R82, R60 ;  /* 0x000000520814723c */ /* 0x040fe2000000183c */
[----:B------:R-:W-:Y:S07]  /*fe50*/  LDSM.16.M88.4 R80, [R177+0x2000] ;  /* 0x00200000b150783b */ /* 0x000fee0000000200 */
[C---:B------:R-:W-:Y:S08]  /*fe60*/  HMMA.16816.F32 R12, R8.reuse, R70, R48 ;  /* 0x00000046080c723c */ /* 0x040ff00000001830 */
[C---:B------:R-:W-:Y:S08]  /*fe70*/  HMMA.16816.F32 R56, R8.reuse, R72, R56 ;  /* 0x000000480838723c */ /* 0x040ff00000001838 */
[----:B------:R-:W-:Y:S01]  /*fe80*/  HMMA.16816.F32 R52, R8, R74, R44 ;  /* 0x0000004a0834723c */ /* 0x000fe2000000182c */
[----:B------:R-:W2:Y:S04]  /*fe90*/  LDSM.16.M88.4 R8, [R181+0x4000] ;  /* 0x00400000b508783b */ /* 0x000ea80000000200 */
[----:B------:R-:W3:Y:S03]  /*fea0*/  LDSM.16.M88.4 R44, [R177+0x3000] ;  /* 0x00300000b12c783b */ /* 0x000ee60000000200 */
[C---:B-1----:R-:W-:Y:S08]  /*feb0*/  HMMA.16816.F32 R72, R4.reuse, R36, R40 ;  /* 0x000000240448723c */ /* 0x042ff00000001828 */
[C---:B------:R-:W-:Y:S08]  /*fec0*/  HMMA.16816.F32 R68, R4.reuse, R38, R28 ;  /* 0x000000260444723c */ /* 0x040ff0000000181c */
[C---:B------:R-:W-:Y:S01]  /*fed0*/  HMMA.16816.F32 R64, R4.reuse, R32, R24 ;  /* 0x000000200440723c */ /* 0x040fe20000001818 */
        /* <DEDUP_REMOVED lines=9> */
[----:B------:R-:W-:Y:S03]  /*ff70*/  LDSM.16.M88.4 R84, [R177+0x5800] ;  /* 0x00580000b154783b */ /* 0x000fe60000000200 */
[C---:B--2---:R-:W-:Y:S01]  /*ff80*/  HMMA.16816.F32 R20, R8.reuse, R80, R72 ;  /* 0x000000500814723c */ /* 0x044fe20000001848 */
[----:B------:R-:W-:Y:S07]  /*ff90*/  LDSM.16.M88.4 R72, [R174+0x3800] ;  /* 0x00380000ae48783b */ /* 0x000fee0000000200 */
[C---:B------:R-:W-:Y:S01]  /*ffa0*/  HMMA.16816.F32 R16, R8.reuse, R82, R68 ;  /* 0x000000520810723c */ /* 0x040fe20000001844 */
[----:B------:R-:W2:Y:S04]  /*ffb0*/  LDSM.16.M88.4 R68, [R174+0x3000] ;  /* 0x00300000ae44783b */ /* 0x000ea80000000200 */
[----:B------:R-:W-:Y:S03]  /*ffc0*/  LDSM.16.M88.4 R80, [R147+0x5800] ;  /* 0x005800009350783b */ /* 0x000fe60000000200 */
[C---:B------:R-:W-:Y:S08]  /*ffd0*/  HMMA.16816.F32 R12, R8.reuse, R88, R64 ;  /* 0x00000058080c723c */ /* 0x040ff00000001840 */
[C---:B------:R-:W-:Y:S01]  /*ffe0*/  HMMA.16816.F32 R64, R8.reuse, R90, R60 ;  /* 0x0000005a0840723c */ /* 0x040fe2000000183c */
[----:B------:R-:W-:Y:S07]  /*fff0*/  LDSM.16.M88.4 R88, [R177+0x4800] ;  /* 0x00480000b158783b */ /* 0x000fee0000000200 */
[C---:B---3--:R-:W-:Y:S08]  /*10000*/  HMMA.16816.F32 R60, R8.reuse, R44, R48 ;  /* 0x0000002c083c723c */ /* 0x048ff00000001830 */
[----:B------:R-:W-:Y:S08]  /*10010*/  HMMA.16816.F32 R56, R8, R46, R40 ;  /* 0x0000002e0838723c */ /* 0x000ff00000001828 */
[C---:B-1----:R-:W-:Y:S08]  /*10020*/  HMMA.16816.F32 R44, R4.reuse, R24, R20 ;  /* 0x00000018042c723c */ /* 0x042ff00000001814 */
[----:B------:R-:W-:Y:S08]  /*10030*/  HMMA.16816.F32 R40, R4, R26, R16 ;  /* 0x0000001a0428723c */ /* 0x000ff00000001810 */
[----:B------:R-:W-:Y:S01]  /*10040*/  HMMA.16816.F32 R52, R8, R32, R36 ;  /* 0x000000200834723c */ /* 0x000fe20000001824 */
[----:B------:R-:W-:Y:S07]  /*10050*/  LDSM.16.M88.4 R36, [R147+0x4000] ;  /* 0x004000009324783b */ /* 0x000fee0000000200 */
[----:B------:R-:W-:Y:S01]  /*10060*/  HMMA.16816.F32 R24, R4, R76, R12 ;  /* 0x0000004c0418723c */ /* 0x000fe2000000180c */
[----:B------:R-:W1:Y:S07]  /*10070*/  LDSM.16.M88.4 R12, [R178+0x8000] ;  /* 0x00800000b20c783b */ /* 0x000e6e0000000200 */
[----:B------:R-:W-:Y:S01]  /*10080*/  HMMA.16816.F32 R48, R8, R34, R28 ;  /* 0x000000220830723c */ /* 0x000fe2000000181c */
[----:B------:R-:W3:Y:S04]  /*10090*/  LDSM.16.M88.4 R32, [R147+0x4800] ;  /* 0x004800009320783b */ /* 0x000ee80000000200 */
[----:B------:R-:W4:Y:S03]  /*100a0*/  LDSM.16.M88.4 R28, [R147+0x5000] ;  /* 0x00500000931c783b */ /* 0x000f260000000200 */
[C---:B------:R-:W-:Y:S01]  /*100b0*/  HMMA.16816.F32 R20, R4.reuse, R78, R64 ;  /* 0x0000004e0414723c */ /* 0x040fe20000001840 */
[----:B------:R-:W-:Y:S07]  /*100c0*/  LDSM.16.M88.4 R76, [R185] ;  /* 0x00000000b94c783b */ /* 0x000fee0000000200 */
[C---:B--2---:R-:W-:Y:S08]  /*100d0*/  HMMA.16816.F32 R16, R4.reuse, R68, R60 ;  /* 0x000000440410723c */ /* 0x044ff0000000183c */
[C---:B------:R-:W-:Y:S08]  /*100e0*/  HMMA.16816.F32 R8, R4.reuse, R70, R56 ;  /* 0x000000460408723c */ /* 0x040ff00000001838 */
[C---:B------:R-:W-:Y:S08]  /*100f0*/  HMMA.16816.F32 R52, R4.reuse, R72, R52 ;  /* 0x000000480434723c */ /* 0x040ff00000001834 */
[----:B------:R-:W-:Y:S01]  /*10100*/  HMMA.16816.F32 R68, R4, R74, R48 ;  /* 0x0000004a0444723c */ /* 0x000fe20000001830 */
[----:B------:R-:W-:Y:S04]  /*10110*/  LDSM.16.M88.4 R4, [R179+0x8000] ;  /* 0x00800000b304783b */ /* 0x000fe80000000200 */
[----:B------:R-:W2:Y:S03]  /*10120*/  LDSM.16.M88.4 R72, [R186] ;  /* 0x00000000ba48783b */ /* 0x000ea60000000200 */
[C---:B-1----:R-:W-:Y:S08]  /*10130*/  HMMA.16816.F32 R64, R12.reuse, R36, R44 ;  /* 0x000000240c40723c */ /* 0x042ff0000000182c */
[C---:B------:R-:W-:Y:S01]  /*10140*/  HMMA.16816.F32 R60, R12.reuse, R38, R40 ;  /* 0x000000260c3c723c */ /* 0x040fe20000001828 */
[----:B------:R-:W1:Y:S04]  /*10150*/  LDSM.16.M88.4 R40, [R184] ;  /* 0x00000000b828783b */ /* 0x000e680000000200 */
[----:B------:R-:W1:Y:S03]  /*10160*/  LDSM.16.M88.4 R36, [R183] ;  /* 0x00000000b724783b */ /* 0x000e660000000200 */
[C---:B---3--:R-:W-:Y:S01]  /*10170*/  HMMA.16816.F32 R56, R12.reuse, R32, R24 ;  /* 0x000000200c38723c */ /* 0x048fe20000001818 */
[----:B------:R-:W-:Y:S07]  /*10180*/  LDSM.16.M88.4 R24, [R177+0x4000] ;  /* 0x00400000b118783b */ /* 0x000fee0000000200 */
[C---:B------:R-:W-:Y:S08]  /*10190*/  HMMA.16816.F32 R48, R12.reuse, R34, R20 ;  /* 0x000000220c30723c */ /* 0x040ff00000001814 */
[C---:B----4-:R-:W-:Y:S08]  /*101a0*/  HMMA.16816.F32 R44, R12.reuse, R28, R16 ;  /* 0x0000001c0c2c723c */ /* 0x050ff00000001810 */
[C---:B------:R-:W-:Y:S01]  /*101b0*/  HMMA.16816.F32 R32, R12.reuse, R30, R8 ;  /* 0x0000001e0c20723c */ /* 0x040fe20000001808 */
[----:B------:R-:W3:Y:S07]  /*101c0*/  LDSM.16.M88.4 R8, [R181+0x8000] ;  /* 0x00800000b508783b */ /* 0x000eee0000000200 */
[C---:B------:R-:W-:Y:S08]  /*101d0*/  HMMA.16816.F32 R28, R12.reuse, R80, R52 ;  /* 0x000000500c1c723c */ /* 0x040ff00000001834 */
[----:B------:R-:W-:Y:S01]  /*101e0*/  HMMA.16816.F32 R20, R12, R82, R68 ;  /* 0x000000520c14723c */ /* 0x000fe20000001844 */
[----:B------:R-:W4:Y:S07]  /*101f0*/  LDSM.16.M88.4 R80, [R177+0x5000] ;  /* 0x00500000b150783b */ /* 0x000f2e0000000200 */
[C---:B--2---:R-:W-:Y:S08]  /*10200*/  HMMA.16816.F32 R16, R4.reuse, R72, R64 ;  /* 0x000000480410723c */ /* 0x044ff00000001840 */
[C---:B------:R-:W-:Y:S08]  /*10210*/  HMMA.16816.F32 R12, R4.reuse, R74, R60 ;  /* 0x0000004a040c723c */ /* 0x040ff0000000183c */
[C---:B------:R-:W-:Y:S08]  /*10220*/  HMMA.16816.F32 R68, R4.reuse, R76, R56 ;  /* 0x0000004c0444723c */ /* 0x040ff00000001838 */
[C---:B------:R-:W-:Y:S01]  /*10230*/  HMMA.16816.F32 R76, R4.reuse, R78, R48 ;  /* 0x0000004e044c723c */ /* 0x040fe20000001830 */
[----:B------:R-:W-:Y:S07]  /*10240*/  LDSM.16.M88.4 R48, [R174+0x4000] ;  /* 0x00400000ae30783b */ /* 0x000fee0000000200 */
[C---:B-1----:R-:W-:Y:S01]  /*10250*/  HMMA.16816.F32 R72, R4.reuse, R40, R44 ;  /* 0x000000280448723c */ /* 0x042fe2000000182c */
[----:B------:R-:W-:Y:S07]  /*10260*/  LDSM.16.M88.4 R44, [R174+0x4800] ;  /* 0x00480000ae2c783b */ /* 0x000fee0000000200 */
[C---:B------:R-:W-:Y:S01]  /*10270*/  HMMA.16816.F32 R64, R4.reuse, R42, R32 ;  /* 0x0000002a0440723c */ /* 0x040fe20000001820 */
[----:B------:R-:W-:Y:S07]  /*10280*/  LDSM.16.M88.4 R40, [R174+0x5000] ;  /* 0x00500000ae28783b */ /* 0x000fee0000000200 */
[C---:B------:R-:W-:Y:S08]  /*10290*/  HMMA.16816.F32 R60, R4.reuse, R36, R28 ;  /* 0x00000024043c723c */ /* 0x040ff0000000181c */
[----:B------:R-:W-:Y:S01]  /*102a0*/  HMMA.16816.F32 R56, R4, R38, R20 ;  /* 0x000000260438723c */ /* 0x000fe20000001814 */
[----:B------:R-:W1:Y:S04]  /*102b0*/  LDSM.16.M88.4 R4, [R180+0x8000] ;  /* 0x00800000b404783b */ /* 0x000e680000000200 */
[----:B------:R-:W2:Y:S01]  /*102c0*/  LDSM.16.M88.4 R36, [R174+0x5800] ;  /* 0x00580000ae24783b */ /* 0x000ea20000000200 */
[----:B------:R-:W-:-:S04]  /*102d0*/  DEPBAR.LE SB0, 0x0 ;  /* 0x000080000000791a */ /* 0x000fc80000000000 */
[C---:B---3--:R-:W-:Y:S08]  /*102e0*/  HMMA.16816.F32 R52, R8.reuse, R24, R16 ;  /* 0x000000180834723c */ /* 0x048ff00000001810 */
[C---:B------:R-:W-:Y:S08]  /*102f0*/  HMMA.16816.F32 R32, R8.reuse, R26, R12 ;  /* 0x0000001a0820723c */ /* 0x040ff0000000180c */
[C---:B------:R-:W-:Y:S08]  /*10300*/  HMMA.16816.F32 R28, R8.reuse, R88, R68 ;  /* 0x00000058081c723c */ /* 0x040ff00000001844 */
[C---:B------:R-:W-:Y:S08]  /*10310*/  HMMA.16816.F32 R24, R8.reuse, R90, R76 ;  /* 0x0000005a0818723c */ /* 0x040ff0000000184c */
[C---:B----4-:R-:W-:Y:S08]  /*10320*/  HMMA.16816.F32 R20, R8.reuse, R80, R72 ;  /* 0x000000500814723c */ /* 0x050ff00000001848 */
        /* <DEDUP_REMOVED lines=8> */
[C---:B--2---:R-:W-:Y:S08]  /*103b0*/  HMMA.16816.F32 R24, R4.reuse, R36, R12 ;  /* 0x000000240418723c */ /* 0x044ff0000000180c */
[C---:B------:R-:W-:Y:S08]  /*103c0*/  HMMA.16816.F32 R40, R4.reuse, R42, R16 ;  /* 0x0000002a0428723c */ /* 0x040ff00000001810 */
[----:B------:R-:W-:Y:S01]  /*103d0*/  HMMA.16816.F32 R36, R4, R38, R8 ;  /* 0x000000260424723c */ /* 0x000fe20000001808 */
[----:B------:R-:W-:Y:S06]  /*103e0*/  BAR.SYNC.DEFER_BLOCKING 0x0 ;  /* 0x0000000000007b1d */ /* 0x000fec0000010000 */
[----:B------:R-:W-:Y:S01]  /*103f0*/  @!UPT UIADD3 URZ, URZ, URZ, URZ ;  /* 0x0000003f3f3ff290 */ /* 0x000fe2000fffe03f */
[----:B------:R-:W-:Y:S11]  /*10400*/  @!P0 BRA `(.L_x_1369) ;  /* 0x0000047000008947 */ /* 0x000ff60003800000 */
[----:B------:R-:W-:Y:S01]  /*10410*/  ISETP.NE.AND P5, PT, R100, 0x1, PT ;  /* 0x000000016400780c */ /* 0x000fe20003fa5270 */
[----:B------:R-:W-:-:S02]  /*10420*/  IMAD R2, R98, 0x40, R239 ;  /* 0x0000004062027824 */ /* 0x000fc400078e02ef */
        /* <DEDUP_REMOVED lines=27> */
.L_x_1467:
        /* <DEDUP_REMOVED lines=21> */
.L_x_1468:
        /* <DEDUP_REMOVED lines=21> */
.L_x_1369:
[----:B------:R-:W-:Y:S05]  /*10880*/  BSYNC B0 ;  /* 0x0000000000007941 */ /* 0x000fea0003800000 */
.L_x_1368:
[----:B------:R-:W-:Y:S01]  /*10890*/  IMAD.MOV.U32 R0, RZ, RZ, c[0x0][0x2c4] ;  /* 0x0000b100ff007624 */ /* 0x000fe200078e00ff */
[----:B------:R-:W0:Y:S01]  /*108a0*/  LDGDEPBAR ;  /* 0x00000000000079af */ /* 0x000e220000000000 */
[----:B-1----:R-:W-:Y:S01]  /*108b0*/  IMAD.MOV.U32 R2, RZ, RZ, 0x1 ;  /* 0x00000001ff027424 */ /* 0x002fe200078e00ff */
[----:B------:R-:W-:-:S02]  /*108c0*/  IADD3 R6, -R243, R99, RZ ;  /* 0x00000063f3067210 */ /* 0x000fc40007ffe1ff */
[----:B------:R-:W-:Y:S01]  /*108d0*/  ISETP.NE.AND P0, PT, R0, 0x1, PT ;  /* 0x000000010000780c */ /* 0x000fe20003f05270 */
[----:B------:R-:W-:Y:S01]  /*108e0*/  IMAD R2, R98, -0x40, R2 ;  /* 0xffffffc062027824 */ /* 0x000fe200078e0202 */
[----:B------:R-:W-:-:S05]  /*108f0*/  IADD3 R0, R249, R240, RZ ;  /* 0x000000f0f9007210 */ /* 0x000fca0007ffe0ff */
[----:B------:R-:W-:-:S06]  /*10900*/  IMAD.MOV.U32 R4, RZ, RZ, R0 ;  /* 0x000000ffff047224 */ /* 0x000fcc00078e0000 */
[----:B------:R-:W-:Y:S01]  /*10910*/  @P0 IMAD.HI.U32 R3, R0, c[0x0][0x2c8], RZ ;  /* 0x0000b20000030a27 */ /* 0x000fe200078e00ff */
[----:B------:R-:W-:-:S04]  /*10920*/  IADD3 R0, -R243, R2, R241 ;  /* 0x00000002f3007210 */ /* 0x000fc80007ffe1f1 */
[----:B------:R-:W-:Y:S02]  /*10930*/  @P0 SHF.R.U32.HI R4, RZ, c[0x0][0x2cc], R3 ;  /* 0x0000b300ff040a19 */ /* 0x000fe40000011603 */
[----:B------:R-:W-:Y:S01]  /*10940*/  IADD3 R5, R0, -R242, RZ ;  /* 0x800000f200057210 */ /* 0x000fe20007ffe0ff */
[----:B------:R-:W-:Y:S05]  /*10950*/  BRA.DIV ~URZ, `(.L_x_1372) ;  /* 0x0000d3127f007947 */ /* 0x000fea000b800000 */
[----:B------:R1:W2:Y:S02]  /*10960*/  SHFL.IDX PT, R0, R4, RZ, 0x1c1f ;  /* 0x001c1fff04007589 */ /* 0x0002a400000e0000 */
.L_x_1469:
[----:B--2---:R-:W-:-:S05]  /*10970*/  IMAD.IADD R0, R5, 0x1, R0 ;  /* 0x0000000105007824 */ /* 0x004fca00078e0200 */
[----:B------:R-:W-:-:S04]  /*10980*/  IMNMX R0, R6, R0, PT ;  /* 0x0000000006007217 */ /* 0x000fc80003800200 */
[C---:B------:R-:W-:Y:S02]  /*10990*/  ISETP.GT.AND P0, PT, R0.reuse, RZ, PT ;  /* 0x000000ff0000720c */ /* 0x040fe40003f04270 */
[----:B------:R-:W-:Y:S02]  /*109a0*/  ISETP.GT.AND P2, PT, R0, 0x1, PT ;  /* 0x000000010000780c */ /* 0x000fe40003f44270 */
[----:B------:R-:W-:Y:S02]  /*109b0*/  FSEL R8, R52, -INF , P0 ;  /* 0xff80000034087808 */ /* 0x000fe40000000000 */
[C---:B------:R-:W-:Y:S02]  /*109c0*/  ISETP.GT.AND P3, PT, R0.reuse, 0x8, PT ;  /* 0x000000080000780c */ /* 0x040fe40003f64270 */
[C---:B------:R-:W-:Y:S02]  /*109d0*/  ISETP.GT.AND P4, PT, R0.reuse, 0x9, PT ;  /* 0x000000090000780c */ /* 0x040fe40003f84270 */
[----:B------:R-:W-:-:S02]  /*109e0*/  ISETP.GT.AND P1, PT, R0, 0x10, PT ;  /* 0x000000100000780c */ /* 0x000fc40003f24270 */
[----:B------:R-:W-:Y:S02]  /*109f0*/  ISETP.GT.AND P0, PT, R0, 0x11, PT ;  /* 0x000000110000780c */ /* 0x000fe40003f04270 */
[----:B------:R-:W-:Y:S02]  /*10a00*/  FSEL R9, R53, -INF , P2 ;  /* 0xff80000035097808 */ /* 0x000fe40001000000 */
[----:B------:R-:W-:Y:S02]  /*10a10*/  FSEL R10, R48, -INF , P3 ;  /* 0xff800000300a7808 */ /* 0x000fe40001800000 */
[----:B------:R-:W-:Y:S02]  /*10a20*/  FSEL R11, R49, -INF , P4 ;  /* 0xff800000310b7808 */ /* 0x000fe40002000000 */
[----:B------:R-:W-:Y:S02]  /*10a30*/  FSEL R14, R32, -INF , P1 ;  /* 0xff800000200e7808 */ /* 0x000fe40000800000 */
[----:B------:R-:W-:-:S02]  /*10a40*/  FSEL R15, R33, -INF , P0 ;  /* 0xff800000210f7808 */ /* 0x000fc40000000000 */
[C---:B------:R-:W-:Y:S02]  /*10a50*/  ISETP.GT.AND P3, PT, R0.reuse, 0x18, PT ;  /* 0x000000180000780c */ /* 0x040fe40003f64270 */
[C---:B------:R-:W-:Y:S02]  /*10a60*/  ISETP.GT.AND P4, PT, R0.reuse, 0x19, PT ;  /* 0x000000190000780c */ /* 0x040fe40003f84270 */
[C---:B------:R-:W-:Y:S02]  /*10a70*/  ISETP.GT.AND P2, PT, R0.reuse, 0x20, PT ;  /* 0x000000200000780c */ /* 0x040fe40003f44270 */
[C---:B------:R-:W-:Y:S02]  /*10a80*/  ISETP.GT.AND P1, PT, R0.reuse, 0x21, PT ;  /* 0x000000210000780c */ /* 0x040fe40003f24270 */
[----:B------:R-:W-:Y:S02]  /*10a90*/  ISETP.GT.AND P0, PT, R0, 0x28, PT ;  /* 0x000000280000780c */ /* 0x000fe40003f04270 */
[----:B------:R-:W-:-:S02]  /*10aa0*/  FSEL R19, R44, -INF , P3 ;  /* 0xff8000002c137808 */ /* 0x000fc40001800000 */
[----:B------:R-:W-:Y:S02]  /*10ab0*/  FSEL R21, R45, -INF , P4 ;  /* 0xff8000002d157808 */ /* 0x000fe40002000000 */
[----:B------:R-:W-:Y:S02]  /*10ac0*/  FSEL R83, R28, -INF , P2 ;  /* 0xff8000001c537808 */ /* 0x000fe40001000000 */
[----:B------:R-:W-:Y:S02]  /*10ad0*/  FSEL R82, R29, -INF , P1 ;  /* 0xff8000001d527808 */ /* 0x000fe40000800000 */
[----:B------:R-:W-:Y:S02]  /*10ae0*/  FSEL R81, R40, -INF , P0 ;  /* 0xff80000028517808 */ /* 0x000fe40000000000 */
[C---:B------:R-:W-:Y:S02]  /*10af0*/  ISETP.GT.AND P4, PT, R0.reuse, 0x29, PT ;  /* 0x000000290000780c */ /* 0x040fe40003f84270 */
[----:B------:R-:W-:-:S02]  /*10b00*/  ISETP.GT.AND P3, PT, R0, 0x30, PT ;  /* 0x000000300000780c */ /* 0x000fc40003f64270 */
[C---:B------:R-:W-:Y:S02]  /*10b10*/  ISETP.GT.AND P2, PT, R0.reuse, 0x31, PT ;  /* 0x000000310000780c */ /* 0x040fe40003f44270 */
[C---:B------:R-:W-:Y:S02]  /*10b20*/  ISETP.GT.AND P1, PT, R0.reuse, 0x38, PT ;  /* 0x000000380000780c */ /* 0x040fe40003f24270 */
[----:B------:R-:W-:Y:S02]  /*10b30*/  ISETP.GT.AND P0, PT, R0, 0x39, PT ;  /* 0x000000390000780c */ /* 0x000fe40003f04270 */
[----:B------:R-:W-:Y:S02]  /*10b40*/  FSEL R80, R41, -INF , P4 ;  /* 0xff80000029507808 */ /* 0x000fe40002000000 */
        /* <DEDUP_REMOVED lines=19> */
[----:B------:R-:W-:Y:S02]  /*10c80*/  FSEL R6, R54, -INF , P1 ;  /* 0xff80000036067808 */ /* 0x000fe40000800000 */
        /* <DEDUP_REMOVED lines=49> */
[----:B------:R-:W2:Y:S02]  /*10fa0*/  SHFL.BFLY PT, R3, R0, 0x2, 0x1f ;  /* 0x0c401f0000037f89 */ /* 0x000ea400000e0000 */
[----:B------:R-:W-:-:S05]  /*10fb0*/  FMNMX.FTZ R2, R68, R2, !PT ;  /* 0x0000000244027209 */ /* 0x000fca0007810000 */
[----:B-1----:R-:W1:Y:S01]  /*10fc0*/  SHFL.BFLY PT, R4, R2, 0x2, 0x1f ;  /* 0x0c401f0002047f89 */ /* 0x002e6200000e0000 */
[----:B--2---:R-:W-:-:S05]  /*10fd0*/  FMNMX.FTZ R0, R3, R0, !PT ;  /* 0x0000000003007209 */ /* 0x004fca0007810000 */
[----:B------:R-:W2:Y:S01]  /*10fe0*/  SHFL.BFLY PT, R3, R0, 0x1, 0x1f ;  /* 0x0c201f0000037f89 */ /* 0x000ea200000e0000 */
[----:B-1----:R-:W-:-:S05]  /*10ff0*/  FMNMX.FTZ R4, R2, R4, !PT ;  /* 0x0000000402047209 */ /* 0x002fca0007810000 */
[----:B------:R1:W3:Y:S01]  /*11000*/  SHFL.BFLY PT, R5, R4, 0x1, 0x1f ;  /* 0x0c201f0004057f89 */ /* 0x0002e200000e0000 */
[----:B--2---:R-:W-:-:S05]  /*11010*/  FMNMX.FTZ R101, R0, R3, !PT ;  /* 0x0000000300657209 */ /* 0x004fca0007810000 */
.L_x_1470:
[C---:B------:R-:W-:Y:S01]  /*11020*/  FMUL.FTZ R2, R101.reuse, c[0x0][0x2d0] ;  /* 0x0000b40065027a20 */ /* 0x040fe20000410000 */
[----:B------:R-:W-:Y:S01]  /*11030*/  FSETP.NEU.FTZ.AND P0, PT, R101, -INF , PT ;  /* 0xff8000006500780b */ /* 0x000fe20003f1d000 */
[----:B------:R-:W-:Y:S01]  /*11040*/  WARPSYNC 0xffffffff ;  /* 0xffffffff00007948 */ /* 0x000fe20003800000 */
[----:B---3--:R-:W-:Y:S01]  /*11050*/  FMNMX.FTZ R16, R5, R4, !PT ;  /* 0x0000000405107209 */ /* 0x008fe20007810000 */
        /* <DEDUP_REMOVED lines=11> */
[----:B------:R-:W-:Y:S04]  /*11110*/  LDSM.16.MT88.4 R32, [R172+0x800] ;  /* 0x00080000ac20783b */ /* 0x000fe80000004200 */
        /* <DEDUP_REMOVED lines=39> */
[----:B------:R-:W-:-:S04]  /*11390*/  FFMA.FTZ R18, R81, c[0x0][0x2d0], -R2 ;  /* 0x0000b40051127a23 */ /* 0x000fc80000010802 */
[----:B------:R1:W-:Y:S02]  /*113a0*/  MUFU.EX2 R94, R3 ;  /* 0x00000003005e7308 */ /* 0x0003e40000000800 */
[----:B-1----:R-:W-:Y:S02]  /*113b0*/  FFMA.FTZ R3, R17, c[0x0][0x2d0], -R0 ;  /* 0x0000b40011037a23 */ /* 0x002fe40000010800 */
[----:B------:R-:W-:-:S04]  /*113c0*/  FADD.FTZ R17, R87, R85 ;  /* 0x0000005557117221 */ /* 0x000fc80000010000 */
[----:B------:R1:W2:Y:S01]  /*113d0*/  MUFU.EX2 R97, R3 ;  /* 0x0000000300617308 */ /* 0x0002a20000000800 */
[----:B------:R-:W-:Y:S02]  /*113e0*/  FADD.FTZ R17, R89, R17 ;  /* 0x0000001159117221 */ /* 0x000fe40000010000 */
[--C-:B-1----:R-:W-:Y:S01]  /*113f0*/  FFMA.FTZ R3, R20, c[0x0][0x2d0], -R0.reuse ;  /* 0x0000b40014037a23 */ /* 0x102fe20000010800 */
[----:B--2---:R-:W-:Y:S01]  /*11400*/  F2FP.PACK_AB R9, R97, R94 ;  /* 0x0000005e6109723e */ /* 0x004fe200000000ff */
[C---:B------:R-:W-:Y:S03]  /*11410*/  HMMA.16816.F32 R20, R12.reuse, R6, RZ ;  /* 0x000000060c14723c */ /* 0x040fe600000018ff */
[----:B------:R1:W-:Y:S05]  /*11420*/  MUFU.EX2 R98, R3 ;  /* 0x0000000300627308 */ /* 0x0003ea0000000800 */
        /* <DEDUP_REMOVED lines=10> */
[----:B------:R-:W-:Y:S02]  /*114d0*/  HMMA.16816.F32 R120, R8, R30, R20 ;  /* 0x0000001e0878723c */ /* 0x000fe40000001814 */
[----:B------:R-:W-:-:S06]  /*114e0*/  FADD.FTZ R3, R93, R3 ;  /* 0x000000035d037221 */ /* 0x000fcc0000010000 */
[C---:B------:R-:W-:Y:S08]  /*114f0*/  HMMA.16816.F32 R24, R12.reuse, R40, RZ ;  /* 0x000000280c18723c */ /* 0x040ff000000018ff */
[----:B------:R-:W-:Y:S01]  /*11500*/  HMMA.16816.F32 R20, R12, R42, RZ ;  /* 0x0000002a0c14723c */ /* 0x000fe200000018ff */
[----:B------:R-:W2:Y:S07]  /*11510*/  LDSM.16.MT88.4 R40, [R173+0x2000] ;  /* 0x00200000ad28783b */ /* 0x000eae0000004200 */
[C---:B------:R-:W-:Y:S01]  /*11520*/  HMMA.16816.F32 R136, R8.reuse, R32, R44 ;  /* 0x000000200888723c */ /* 0x040fe2000000182c */
[----:B------:R-:W3:Y:S07]  /*11530*/  LDSM.16.MT88.4 R44, [R176+0x2000] ;  /* 0x00200000b02c783b */ /* 0x000eee0000004200 */
[C---:B------:R-:W-:Y:S01]  /*11540*/  HMMA.16816.F32 R128, R8.reuse, R34, R36 ;  /* 0x000000220880723c */ /* 0x040fe20000001824 */
[----:B------:R-:W4:Y:S04]  /*11550*/  LDSM.16.MT88.4 R32, [R173+0x2800] ;  /* 0x00280000ad20783b */ /* 0x000f280000004200 */
[----:B------:R-:W5:Y:S03]  /*11560*/  LDSM.16.MT88.4 R36, [R176+0x2800] ;  /* 0x00280000b024783b */ /* 0x000f660000004200 */
[----:B------:R-:W-:Y:S08]  /*11570*/  HMMA.16816.F32 R160, R8, R56, R4 ;  /* 0x0000003808a0723c */ /* 0x000ff00000001804 */
[C---:B------:R-:W-:Y:S08]  /*11580*/  HMMA.16816.F32 R4, R12.reuse, R60, RZ ;  /* 0x0000003c0c04723c */ /* 0x040ff000000018ff */
        /* <DEDUP_REMOVED lines=9> */
[----:B----4-:R-:W-:Y:S01]  /*11620*/  HMMA.16816.F32 R56, R8, R32, R24 ;  /* 0x000000200838723c */ /* 0x010fe20000001818 */
[----:B------:R-:W2:Y:S06]  /*11630*/  LDSM.16.MT88.4 R24, [R175+0x2800] ;  /* 0x00280000af18783b */ /* 0x000eac0000004200 */
[--C-:B------:R-:W-:Y:S01]  /*11640*/  FFMA.FTZ R32, R70, c[0x0][0x2d0], -R0.reuse ;  /* 0x0000b40046207a23 */ /* 0x100fe20000010800 */
[----:B------:R-:W-:Y:S01]  /*11650*/  HMMA.16816.F32 R28, R12, R62, RZ ;  /* 0x0000003e0c1c723c */ /* 0x000fe200000018ff */
[----:B------:R-:W-:-:S07]  /*11660*/  FFMA.FTZ R33, R68, c[0x0][0x2d0], -R0 ;  /* 0x0000b40044217a23 */ /* 0x000fce0000010800 */
[----:B-----5:R-:W-:Y:S07]  /*11670*/  HMMA.16816.F32 R124, R8, R36, R4 ;  /* 0x00000024087c723c */ /* 0x020fee0000001804 */
        /* <DEDUP_REMOVED lines=93> */
[----:B------:R-:W-:-:S04]  /*11c50*/  @P1 SHF.R.U32.HI R0, RZ, c[0x0][0x2cc], R2 ;  /* 0x0000b300ff001a19 */ /* 0x000fc80000011602 */
[----:B------:R-:W-:Y:S01]  /*11c60*/  IADD3 R0, R0, R241, -R242 ;  /* 0x000000f100007210 */ /* 0x000fe20007ffe8f2 */
[----:B----4-:R-:W-:Y:S03]  /*11c70*/  HMMA.16816.F32 R24, R12, R20, RZ ;  /* 0x000000140c18723c */ /* 0x010fe600000018ff */
[----:B------:R-:W-:-:S04]  /*11c80*/  SHF.R.S32.HI R2, RZ, 0x1f, R0 ;  /* 0x0000001fff027819 */ /* 0x000fc80000011400 */
[----:B------:R-:W-:Y:S01]  /*11c90*/  LEA.HI R0, R2, R0, RZ, 0x6 ;  /* 0x0000000002007211 */ /* 0x000fe200078f30ff */
[----:B------:R-:W-:Y:S01]  /*11ca0*/  HMMA.16816.F32 R12, R12, R22, RZ ;  /* 0x000000160c0c723c */ /* 0x000fe200000018ff */
[----:B------:R-:W1:Y:S02]  /*11cb0*/  LDSM.16.MT88.4 R20, [R175+0x4800] ;  /* 0x00480000af14783b */ /* 0x000e640000004200 */
[----:B------:R-:W-:-:S04]  /*11cc0*/  SHF.R.S32.HI R0, RZ, 0x6, R0 ;  /* 0x00000006ff007819 */ /* 0x000fc80000011400 */
[----:B------:R-:W-:-:S04]  /*11cd0*/  IMNMX R217, R215, R0, !PT ;  /* 0x00000000d7d97217 */ /* 0x000fc80007800200 */
[----:B------:R-:W-:-:S05]  /*11ce0*/  ISETP.GE.AND P0, PT, R197, R217, PT ;  /* 0x000000d9c500720c */ /* 0x000fca0003f06270 */
        /* <DEDUP_REMOVED lines=74> */
[----:B------:R-:W-:Y:S03]  /*12190*/  @!UPT UIADD3 URZ, URZ, URZ, URZ ;  /* 0x0000003f3f3ff290 */ /* 0x000fe6000fffe03f */
[----:B------:R-:W-:Y:S11]  /*121a0*/  @!P0 BRA `(.L_x_1374) ;  /* 0x000032a000008947 */ /* 0x000ff60003800000 */
[----:B------:R-:W-:Y:S02]  /*121b0*/  MOV R105, R16 ;  /* 0x0000001000697202 */ /* 0x000fe40000000f00 */
[----:B------:R-:W-:-:S07]  /*121c0*/  MOV R104, R101 ;  /* 0x0000006500687202 */ /* 0x000fce0000000f00 */
.L_x_1385:
        /* <DEDUP_REMOVED lines=22> */
[----:B------:R-:W-:Y:S01]  /*12330*/  SHF.L.U64.HI R21, R206, 0x1, R220 ;  /* 0x00000001ce157819 */ /* 0x000fe200000102dc */
[----:B------:R-:W-:Y:S01]  /*12340*/  IMAD R4, R4, c[0x0][0x218], RZ ;  /* 0x0000860004047a24 */ /* 0x000fe200078e02ff */
[----:B------:R-:W-:Y:S01]  /*12350*/  SHF.L.U32 R20, R206, 0x1, RZ ;  /* 0x00000001ce147819 */ /* 0x000fe200000006ff */
[----:B------:R-:W-:Y:S01]  /*12360*/  IMAD R0, R198, c[0x0][0x20c], R0 ;  /* 0x00008300c6007a24 */ /* 0x000fe200078e0200 */
[----:B------:R-:W-:Y:S01]  /*12370*/  SHF.L.U64.HI R15, R204, 0x1, R205 ;  /* 0x00000001cc0f7819 */ /* 0x000fe200000102cd */
        /* <DEDUP_REMOVED lines=10> */
.L_x_1471:
[----:B------:R-:W-:-:S05]  /*12420*/  BRA.DIV ~URZ, `(.L_x_1378) ;  /* 0x0000beb27f007947 */ /* 0x000fca000b800000 */
[----:B------:R-:W5:Y:S01]  /*12430*/  SHFL.IDX PT, R0, R13, RZ, 0x181f ;  /* 0x00181fff0d007589 */ /* 0x000f6200000e0000 */
[----:B------:R-:W-:Y:S02]  /*12440*/  ISETP.GE.AND P3, PT, R204, c[0x0][0x1d4], PT ;  /* 0x00007500cc007a0c */ /* 0x000fe40003f66270 */
[----:B------:R-:W-:Y:S04]  /*12450*/  ISETP.GE.AND P1, PT, R206, c[0x0][0x1d4], PT ;  /* 0x00007500ce007a0c */ /* 0x000fe80003f26270 */
[----:B------:R-:W-:Y:S02]  /*12460*/  SEL R12, RZ, 0x10, P1 ;  /* 0x00000010ff0c7807 */ /* 0x000fe40000800000 */
[----:B-----5:R-:W-:Y:S05]  /*12470*/  IADD3 R2, P0, R0, R14, RZ ;  /* 0x0000000e00027210 */ /* 0x020fea0007f1e0ff */
[----:B---3--:R-:W-:Y:S01]  /*12480*/  IMAD.X R3, R4, 0x1, R15, P0 ;  /* 0x0000000104037824 */ /* 0x008fe200000e060f */
[----:B------:R-:W-:Y:S04]  /*12490*/  ISETP.GE.AND P0, PT, R207, c[0x0][0x1d4], PT ;  /* 0x00007500cf007a0c */ /* 0x000fe80003f06270 */
[----:B------:R-:W-:Y:S01]  /*124a0*/  @!PT LDS RZ, [RZ] ;  /* 0x00000000fffff984 */ /* 0x000fe20000000800 */
[----:B------:R-:W-:Y:S01]  /*124b0*/  @!PT LDS RZ, [RZ] ;  /* 0x00000000fffff984 */ /* 0x000fe20000000800 */
[----:B------:R3:W-:Y:S02]  /*124c0*/  LDGSTS.E.BYPASS.LTC128B.128 [R194+0x100], [R2.64], !P3 ;  /* 0x0010000002c27fae */ /* 0x0007e4000d901d48 */
[----:B---3--:R-:W-:Y:S05]  /*124d0*/  IADD3 R2, P2, R0, R20, RZ ;  /* 0x0000001400027210 */ /* 0x008fea0007f5e0ff */
[----:B------:R-:W-:Y:S01]  /*124e0*/  IMAD.X R3, R4, 0x1, R21, P2 ;  /* 0x0000000104037824 */ /* 0x000fe200010e0615 */
[----:B------:R-:W-:Y:S02]  /*124f0*/  IADD3 R6, P2, R0, R22, RZ ;  /* 0x0000001600067210 */ /* 0x000fe40007f5e0ff */
[----:B------:R-:W3:Y:S03]  /*12500*/  SHFL.IDX PT, R0, R13, 0x1, 0x181f ;  /* 0x00381f000d007f89 */ /* 0x000ee600000e0000 */
[----:B------:R-:W-:Y:S01]  /*12510*/  IMAD.X R7, R4, 0x1, R23, P2 ;  /* 0x0000000104077824 */ /* 0x000fe200010e0617 */
[----:B------:R4:W-:Y:S04]  /*12520*/  LDGSTS.E.BYPASS.LTC128B.128 [R194+0x2100], [R2.64], !P1 ;  /* 0x0210000002c27fae */ /* 0x0009e8000c901d48 */
[----:B------:R5:W-:Y:S04]  /*12530*/  LDGSTS.E.BYPASS.LTC128B.128 [R194+0x4100], [R6.64], !P0 ;  /* 0x0410000006c27fae */ /* 0x000be8000c101d48 */
[----:B------:R2:W1:Y:S02]  /*12540*/  SHFL.IDX PT, R4, R5, 0x1, 0x181f ;  /* 0x00381f0005047f89 */ /* 0x00046400000e0000 */
[----:B--2-4-:R-:W-:Y:S02]  /*12550*/  SEL R5, RZ, 0x10, P3 ;  /* 0x00000010ff057807 */ /* 0x014fe40001800000 */
[----:B-----5:R-:W-:Y:S02]  /*12560*/  SEL R7, RZ, 0x10, P0 ;  /* 0x00000010ff077807 */ /* 0x020fe40000000000 */
.L_x_1472:
[C---:B-1-3--:R-:W-:Y:S02]  /*12570*/  IADD3 R2, -R5.reuse, 0x10, RZ ;  /* 0x0000001005027810 */ /* 0x04afe40007ffe1ff */
        /* <DEDUP_REMOVED lines=20> */
.L_x_1376:
[----:B------:R-:W-:Y:S05]  /*126c0*/  BSYNC B0 ;  /* 0x0000000000007941 */ /* 0x000fea0003800000 */
.L_x_1375:
        /* <DEDUP_REMOVED lines=154> */
[----:B------:R-:W-:Y:S01]  /*13070*/  IMAD.MOV.U32 R0, RZ, RZ, c[0x0][0x2b8] ;  /* 0x0000ae00ff007624 */ /* 0x000fe200078e00ff */
[----:B------:R-:W-:Y:S01]  /*13080*/  ISETP.GT.AND P1, PT, R221, 0x3f, PT ;  /* 0x0000003fdd00780c */ /* 0x000fe20003f24270 */
[----:B------:R-:W-:Y:S01]  /*13090*/  IMAD R2, R197, 0x40, R239 ;  /* 0x00000040c5027824 */ /* 0x000fe200078e02ef */
[C---:B------:R-:W-:Y:S01]  /*130a0*/  SHF.L.U64.HI R156, R207.reuse, 0x1, R219 ;  /* 0x00000001cf9c7819 */ /* 0x040fe200000102db */
[----:B------:R-:W-:Y:S01]  /*130b0*/  IMAD.MOV.U32 R196, RZ, RZ, RZ ;  /* 0x000000ffffc47224 */ /* 0x000fe200078e00ff */
[----:B------:R-:W-:Y:S01]  /*130c0*/  ISETP.NE.AND P2, PT, R0, 0x1, PT ;  /* 0x000000010000780c */ /* 0x000fe20003f45270 */
        /* <DEDUP_REMOVED lines=31> */
.L_x_1473:
        /* <DEDUP_REMOVED lines=21> */
.L_x_1474:
        /* <DEDUP_REMOVED lines=21> */
.L_x_1380:
[----:B------:R-:W-:Y:S05]  /*13560*/  BSYNC B0 ;  /* 0x0000000000007941 */ /* 0x000fea0003800000 */
.L_x_1379:
[----:B------:R-:W-:Y:S01]  /*13570*/  IMAD.MOV.U32 R0, RZ, RZ, c[0x0][0x2c4] ;  /* 0x0000b100ff007624 */ /* 0x000fe200078e00ff */
[----:B------:R-:W0:Y:S01]  /*13580*/  LDGDEPBAR ;  /* 0x00000000000079af */ /* 0x000e220000000000 */
[----:B------:R-:W-:Y:S03]  /*13590*/  IMAD.IADD R100, R249, 0x1, R240 ;  /* 0x00000001f9647824 */ /* 0x000fe600078e02f0 */
[----:B------:R-:W-:Y:S11]  /*135a0*/  ISETP.NE.AND P0, PT, R0, 0x1, PT ;  /* 0x000000010000780c */ /* 0x000ff60003f05270 */
[----:B------:R-:W-:Y:S02]  /*135b0*/  @!UPT UIADD3 URZ, URZ, URZ, URZ ;  /* 0x0000003f3f3ff290 */ /* 0x000fe4000fffe03f */
        /* <DEDUP_REMOVED lines=8> */
.L_x_1475:
[----:B---3--:R-:W-:Y:S05]  /*13640*/  IMAD.IADD R0, R101, 0x1, R0 ;  /* 0x0000000165007824 */ /* 0x008fea00078e0200 */
[C---:B------:R-:W-:Y:S02]  /*13650*/  ISETP.GT.AND P0, PT, R0.reuse, RZ, PT ;  /* 0x000000ff0000720c */ /* 0x040fe40003f04270 */
[C---:B------:R-:W-:Y:S02]  /*13660*/  ISETP.GT.AND P2, PT, R0.reuse, 0x1, PT ;  /* 0x000000010000780c */ /* 0x040fe40003f44270 */
[C---:B------:R-:W-:Y:S02]  /*13670*/  ISETP.GT.AND P3, PT, R0.reuse, 0x8, PT ;  /* 0x000000080000780c */ /* 0x040fe40003f64270 */
[----:B------:R-:W-:Y:S02]  /*13680*/  ISETP.GT.AND P4, PT, R0, 0x9, PT ;  /* 0x000000090000780c */ /* 0x000fe40003f84270 */
[----:B------:R-:W-:Y:S02]  /*13690*/  FSEL R155, R4, -INF , P0 ;  /* 0xff800000049b7808 */ /* 0x000fe40000000000 */
[C---:B------:R-:W-:Y:S02]  /*136a0*/  ISETP.GT.AND P1, PT, R0.reuse, 0x10, PT ;  /* 0x000000100000780c */ /* 0x040fe40003f24270 */
[----:B------:R-:W-:Y:S02]  /*136b0*/  ISETP.GT.AND P0, PT, R0, 0x11, PT ;  /* 0x000000110000780c */ /* 0x000fe40003f04270 */
[----:B------:R-:W-:Y:S02]  /*136c0*/  FSEL R159, R5, -INF , P2 ;  /* 0xff800000059f7808 */ /* 0x000fe40001000000 */
[----:B------:R-:W-:Y:S02]  /*136d0*/  FSEL R158, R8, -INF , P3 ;  /* 0xff800000089e7808 */ /* 0x000fe40001800000 */
[C---:B------:R-:W-:Y:S02]  /*136e0*/  ISETP.GT.AND P3, PT, R0.reuse, 0x18, PT ;  /* 0x000000180000780c */ /* 0x040fe40003f64270 */
[----:B------:R-:W-:Y:S02]  /*136f0*/  FSEL R157, R9, -INF , P4 ;  /* 0xff800000099d7808 */ /* 0x000fe40002000000 */
[----:B------:R-:W-:Y:S02]  /*13700*/  ISETP.GT.AND P4, PT, R0, 0x19, PT ;  /* 0x000000190000780c */ /* 0x000fe40003f84270 */
[----:B------:R-:W-:Y:S02]  /*13710*/  FSEL R156, R12, -INF , P1 ;  /* 0xff8000000c9c7808 */ /* 0x000fe40000800000 */
[C---:B------:R-:W-:Y:S02]  /*13720*/  ISETP.GT.AND P2, PT, R0.reuse, 0x20, PT ;  /* 0x000000200000780c */ /* 0x040fe40003f44270 */
[----:B------:R-:W-:Y:S02]  /*13730*/  FSEL R154, R13, -INF , P0 ;  /* 0xff8000000d9a7808 */ /* 0x000fe40000000000 */
[C---:B------:R-:W-:Y:S02]  /*13740*/  ISETP.GT.AND P1, PT, R0.reuse, 0x21, PT ;  /* 0x000000210000780c */ /* 0x040fe40003f24270 */
[----:B------:R-:W-:Y:S02]  /*13750*/  ISETP.GT.AND P0, PT, R0, 0x28, PT ;  /* 0x000000280000780c */ /* 0x000fe40003f04270 */
[----:B------:R-:W-:Y:S02]  /*13760*/  FSEL R153, R16, -INF , P3 ;  /* 0xff80000010997808 */ /* 0x000fe40001800000 */
[----:B------:R-:W-:Y:S02]  /*13770*/  FSEL R152, R17, -INF , P4 ;  /* 0xff80000011987808 */ /* 0x000fe40002000000 */
[----:B------:R-:W-:Y:S02]  /*13780*/  ISETP.GT.AND P4, PT, R0, 0x29, PT ;  /* 0x000000290000780c */ /* 0x000fe40003f84270 */
[----:B------:R-:W-:Y:S02]  /*13790*/  FSEL R151, R20, -INF , P2 ;  /* 0xff80000014977808 */ /* 0x000fe40001000000 */
[C---:B------:R-:W-:Y:S02]  /*137a0*/  ISETP.GT.AND P3, PT, R0.reuse, 0x30, PT ;  /* 0x000000300000780c */ /* 0x040fe40003f64270 */
[----:B------:R-:W-:Y:S02]  /*137b0*/  FSEL R150, R21, -INF , P1 ;  /* 0xff80000015967808 */ /* 0x000fe40000800000 */
[----:B------:R-:W-:Y:S02]  /*137c0*/  ISETP.GT.AND P2, PT, R0, 0x31, PT ;  /* 0x000000310000780c */ /* 0x000fe40003f44270 */
[----:B-1----:R-:W-:Y:S02]  /*137d0*/  FSEL R149, R24, -INF , P0 ;  /* 0xff80000018957808 */ /* 0x002fe40000000000 */
[C---:B------:R-:W-:Y:S02]  /*137e0*/  ISETP.GT.AND P1, PT, R0.reuse, 0x38, PT ;  /* 0x000000380000780c */ /* 0x040fe40003f24270 */
[----:B------:R-:W-:Y:S02]  /*137f0*/  ISETP.GT.AND P0, PT, R0, 0x39, PT ;  /* 0x000000390000780c */ /* 0x000fe40003f04270 */
[----:B------:R-:W-:Y:S02]  /*13800*/  FSEL R148, R25, -INF , P4 ;  /* 0xff80000019947808 */ /* 0x000fe40002000000 */
[----:B------:R-:W-:Y:S02]  /*13810*/  FSEL R28, R28, -INF , P3 ;  /* 0xff8000001c1c7808 */ /* 0x000fe40001800000 */
[----:B------:R-:W-:Y:S02]  /*13820*/  FSEL R29, R29, -INF , P2 ;  /* 0xff8000001d1d7808 */ /* 0x000fe40001000000 */
[----:B------:R-:W-:Y:S02]  /*13830*/  FSEL R25, R32, -INF , P1 ;  /* 0xff80000020197808 */ /* 0x000fe40000800000 */
[----:B------:R-:W-:Y:S01]  /*13840*/  FSEL R4, R33, -INF , P0 ;  /* 0xff80000021047808 */ /* 0x000fe20000000000 */
[----:B------:R-:W-:-:S05]  /*13850*/  BRA.DIV ~URZ, `(.L_x_1384) ;  /* 0x0000afb27f007947 */ /* 0x000fca000b800000 */
[----:B------:R-:W1:Y:S02]  /*13860*/  SHFL.IDX PT, R0, R100, 0x1, 0x1c1f ;  /* 0x003c1f0064007f89 */ /* 0x000e6400000e0000 */
[----:B-1----:R-:W-:Y:S05]  /*13870*/  IMAD.IADD R0, R101, 0x1, R0 ;  /* 0x0000000165007824 */ /* 0x002fea00078e0200 */
        /* <DEDUP_REMOVED lines=30> */
[----:B------:R-:W-:Y:S02]  /*13a60*/  FMNMX.FTZ R0, R159, R0, !PT ;  /* 0x000000009f007209 */ /* 0x000fe40007810000 */
[----:B------:R-:W-:Y:S02]  /*13a70*/  FSEL R7, R31, -INF , P2 ;  /* 0xff8000001f077808 */ /* 0x000fe40001000000 */
[----:B------:R-:W-:Y:S02]  /*13a80*/  FMNMX.FTZ R0, R158, R0, !PT ;  /* 0x000000009e007209 */ /* 0x000fe40007810000 */
[----:B------:R-:W-:Y:S02]  /*13a90*/  FSEL R6, R34, -INF , P1 ;  /* 0xff80000022067808 */ /* 0x000fe40000800000 */
[----:B------:R-:W-:Y:S02]  /*13aa0*/  FMNMX.FTZ R0, R157, R0, !PT ;  /* 0x000000009d007209 */ /* 0x000fe40007810000 */
[----:B------:R-:W-:Y:S02]  /*13ab0*/  FSEL R5, R35, -INF , P0 ;  /* 0xff80000023057808 */ /* 0x000fe40000000000 */
        /* <DEDUP_REMOVED lines=33> */
[----:B-12---:R-:W-:Y:S06]  /*13cd0*/  FMNMX.FTZ R100, R0, R2, !PT ;  /* 0x0000000200647209 */ /* 0x006fec0007810000 */
[----:B------:R1:W2:Y:S02]  /*13ce0*/  SHFL.BFLY PT, R0, R100, 0x1, 0x1f ;  /* 0x0c201f0064007f89 */ /* 0x0002a400000e0000 */
.L_x_1476:
        /* <DEDUP_REMOVED lines=374> */
.L_x_1374:
[----:B------:R-:W-:-:S13]  /*15450*/  ISETP.GE.AND P0, PT, R197, R215, PT ;  /* 0x000000d7c500720c */ /* 0x000fda0003f06270 */
[----:B------:R-:W-:Y:S05]  /*15460*/  @!P0 BRA `(.L_x_1386) ;  /* 0x00002c3000008947 */ /* 0x000fea0003800000 */
[----:B------:R-:W-:Y:S02]  /*15470*/  MOV R105, R16 ;  /* 0x0000001000697202 */ /* 0x000fe40000000f00 */
[----:B------:R-:W-:Y:S02]  /*15480*/  MOV R104, R101 ;  /* 0x0000006500687202 */ /* 0x000fe40000000f00 */
.L_x_1393:
[----:B------:R-:W-:Y:S04]  /*15490*/  DEPBAR.LE SB0, 0x0 ;  /* 0x000080000000791a */ /* 0x000fe80000000000 */
[----:B------:R-:W-:Y:S01]  /*154a0*/  WARPSYNC 0xffffffff ;  /* 0xffffffff00007948 */ /* 0x000fe20003800000 */
[----:B------:R-:W-:Y:S01]  /*154b0*/  BAR.SYNC.DEFER_BLOCKING 0x0 ;  /* 0x0000000000007b1d */ /* 0x000fe20000010000 */
[----:B------:R-:W-:Y:S01]  /*154c0*/  SHF.R.S32.HI R0, RZ, 0x1f, R198 ;  /* 0x0000001fff007819 */ /* 0x000fe200000114c6 */
[----:B------:R-:W-:Y:S01]  /*154d0*/  IMAD.WIDE.U32 R2, R198, c[0x0][0x208], RZ ;  /* 0x00008200c6027a25 */ /* 0x000fe200078e00ff */
[C---:B------:R-:W-:Y:S02]  /*154e0*/  SHF.L.U64.HI R30, R207.reuse, 0x1, R219 ;  /* 0x00000001cf1e7819 */ /* 0x040fe400000102db */
[----:B------:R-:W-:Y:S01]  /*154f0*/  SHF.L.U64.HI R22, R206, 0x1, R220 ;  /* 0x00000001ce167819 */ /* 0x000fe200000102dc */
        /* <DEDUP_REMOVED lines=27> */
.L_x_1477:
[----:B------:R-:W5:Y:S01]  /*156b0*/  SHFL.IDX PT, R4, R5, RZ, 0x181f ;  /* 0x00181fff05047589 */ /* 0x000f6200000e0000 */
[----:B------:R-:W-:Y:S01]  /*156c0*/  ISETP.GE.AND P0, PT, R204, c[0x0][0x1d4], PT ;  /* 0x00007500cc007a0c */ /* 0x000fe20003f06270 */
[----:B------:R-:W-:Y:S01]  /*156d0*/  BSSY B0, `(.L_x_1388) ;  /* 0x0000101000007945 */ /* 0x000fe20003800000 */
[----:B------:R-:W-:Y:S02]  /*156e0*/  ISETP.GE.AND P5, PT, R206, c[0x0][0x1d4], PT ;  /* 0x00007500ce007a0c */ /* 0x000fe40003fa6270 */
[----:B------:R-:W-:Y:S01]  /*156f0*/  SHFL.IDX PT, R3, R7, 0x1, 0x181f ;  /* 0x00381f0007037f89 */ /* 0x000fe200000e0000 */
[----:B------:R-:W-:Y:S02]  /*15700*/  SEL R195, RZ, 0x10, P0 ;  /* 0x00000010ffc37807 */ /* 0x000fe40000000000 */
[----:B------:R-:W-:Y:S02]  /*15710*/  ISETP.GE.AND P4, PT, R207, c[0x0][0x1d4], PT ;  /* 0x00007500cf007a0c */ /* 0x000fe40003f86270 */
[----:B------:R4:W3:Y:S02]  /*15720*/  SHFL.IDX PT, R2, R5, 0x1, 0x181f ;  /* 0x00381f0005027f89 */ /* 0x0008e400000e0000 */
[----:B------:R-:W-:Y:S02]  /*15730*/  SEL R14, RZ, 0x10, P4 ;  /* 0x00000010ff0e7807 */ /* 0x000fe40002000000 */
[----:B----4-:R-:W-:Y:S02]  /*15740*/  SEL R5, RZ, 0x10, P5 ;  /* 0x00000010ff057807 */ /* 0x010fe40002800000 */
[----:B-----5:R-:W-:Y:S02]  /*15750*/  IADD3 R6, P1, R4, R12, RZ ;  /* 0x0000000c04067210 */ /* 0x020fe40007f3e0ff */
[C---:B------:R-:W-:Y:S02]  /*15760*/  ISETP.NE.U32.AND P6, PT, R5.reuse, RZ, PT ;  /* 0x000000ff0500720c */ /* 0x040fe40003fc5070 */
[----:B------:R-:W-:Y:S01]  /*15770*/  IADD3 R5, -R5, 0x10, RZ ;  /* 0x0000001005057810 */ /* 0x000fe20007ffe1ff */
[--C-:B---3--:R-:W-:Y:S03]  /*15780*/  IMAD.X R7, R0, 0x1, R13.reuse, P1 ;  /* 0x0000000100077824 */ /* 0x108fe600008e060d */
[----:B------:R-:W-:Y:S02]  /*15790*/  LOP3.LUT R5, R5, 0xf, RZ, 0xc0, !PT ;  /* 0x0000000f05057812 */ /* 0x000fe400078ec0ff */
[----:B------:R3:W-:Y:S02]  /*157a0*/  LDGSTS.E.BYPASS.LTC128B.128 [R194+0x100], [R6.64], !P0 ;  /* 0x0010000006c27fae */ /* 0x0007e4000c101d48 */
[----:B---3--:R-:W-:Y:S04]  /*157b0*/  IADD3 R6, -R195, 0x10, RZ ;  /* 0x00000010c3067810 */ /* 0x008fe80007ffe1ff */
[----:B------:R-:W-:Y:S04]  /*157c0*/  LOP3.LUT R6, R6, 0xf, RZ, 0xc0, !PT ;  /* 0x0000000f06067812 */ /* 0x000fe800078ec0ff */
[-C--:B------:R-:W-:Y:S02]  /*157d0*/  IADD3 R20, P1, P0, R6, R2.reuse, R12 ;  /* 0x0000000206147210 */ /* 0x080fe4000783e00c */
[----:B------:R-:W-:Y:S02]  /*157e0*/  IADD3 R6, -R14, 0x10, RZ ;  /* 0x000000100e067810 */ /* 0x000fe40007ffe1ff */
[----:B------:R-:W-:Y:S02]  /*157f0*/  IADD3.X R21, RZ, R3, R13, P1, P0 ;  /* 0x00000003ff157210 */ /* 0x000fe40000fe040d */
[-C--:B------:R-:W-:Y:S02]  /*15800*/  IADD3 R28, P1, P0, R5, R2.reuse, R15 ;  /* 0x00000002051c7210 */ /* 0x080fe4000783e00f */
[----:B------:R-:W-:Y:S02]  /*15810*/  LOP3.LUT R5, R6, 0xf, RZ, 0xc0, !PT ;  /* 0x0000000f06057812 */ /* 0x000fe400078ec0ff */
[C---:B------:R-:W-:Y:S02]  /*15820*/  IADD3 R6, P2, R4.reuse, R15, RZ ;  /* 0x0000000f04067210 */ /* 0x040fe40007f5e0ff */
[----:B------:R-:W-:Y:S02]  /*15830*/  IADD3 R12, P3, R4, R23, RZ ;  /* 0x00000017040c7210 */ /* 0x000fe40007f7e0ff */
[-CC-:B------:R-:W-:Y:S01]  /*15840*/  IADD3.X R29, RZ, R3.reuse, R22.reuse, P1, P0 ;  /* 0x00000003ff1d7210 */ /* 0x180fe20000fe0416 */
[C---:B------:R-:W-:Y:S01]  /*15850*/  IMAD.X R7, R0.reuse, 0x1, R22, P2 ;  /* 0x0000000100077824 */ /* 0x040fe200010e0616 */
[----:B------:R-:W-:Y:S01]  /*15860*/  IADD3 R2, P1, P0, R5, R2, R23 ;  /* 0x0000000205027210 */ /* 0x000fe2000783e017 */
[--C-:B------:R-:W-:Y:S03]  /*15870*/  IMAD.X R13, R0, 0x1, R30.reuse, P3 ;  /* 0x00000001000d7824 */ /* 0x100fe600018e061e */
[----:B------:R3:W-:Y:S01]  /*15880*/  LDGSTS.E.BYPASS.LTC128B.128 [R194+0x2100], [R6.64], !P5 ;  /* 0x0210000006c27fae */ /* 0x0007e2000e901d48 */
[----:B------:R-:W-:Y:S02]  /*15890*/  IADD3.X R3, RZ, R3, R30, P1, P0 ;  /* 0x00000003ff037210 */ /* 0x000fe40000fe041e */
[----:B------:R-:W-:Y:S02]  /*158a0*/  ISETP.NE.U32.AND P1, PT, R195, RZ, PT ;  /* 0x000000ffc300720c */ /* 0x000fe40003f25070 */
[----:B------:R4:W-:Y:S01]  /*158b0*/  LDGSTS.E.BYPASS.LTC128B.128 [R194+0x4100], [R12.64], !P4 ;  /* 0x041000000cc27fae */ /* 0x0009e2000e101d48 */
[----:B------:R-:W-:Y:S10]  /*158c0*/  ISETP.NE.U32.AND P0, PT, R14, RZ, PT ;  /* 0x000000ff0e00720c */ /* 0x000ff40003f05070 */
[----:B------:R5:W-:Y:S05]  /*158d0*/  LDGSTS.E.BYPASS.LTC128B.128.ZFILL [R194+0x1100], [R20.64], P1 ;  /* 0x0110000014c27fae */ /* 0x000bea0008941d48 */
[----:B------:R2:W-:Y:S05]  /*158e0*/  LDGSTS.E.BYPASS.LTC128B.128.ZFILL [R194+0x3100], [R28.64], P6 ;  /* 0x031000001cc27fae */ /* 0x0005ea000b141d48 */
[----:B------:R1:W-:Y:S01]  /*158f0*/  LDGSTS.E.BYPASS.LTC128B.128.ZFILL [R194+0x5100], [R2.64], P0 ;  /* 0x0510000002c27fae */ /* 0x0003e20008141d48 */
[C---:B--23--:R-:W-:Y:S03]  /*15900*/  HMMA.16816.F32 R4, R32.reuse, R8, RZ ;  /* 0x000000082004723c */ /* 0x04cfe600000018ff */
[----:B------:R-:W-:Y:S01]  /*15910*/  ISETP.GT.AND P0, PT, R197, R215, PT ;  /* 0x000000d7c500720c */ /* 0x000fe20003f04270 */
[----:B------:R-:W0:Y:S04]  /*15920*/  LDGDEPBAR ;  /* 0x00000000000079af */ /* 0x000e280000000000 */
[C---:B------:R-:W-:Y:S08]  /*15930*/  HMMA.16816.F32 R8, R32.reuse, R10, RZ ;  /* 0x0000000a2008723c */ /* 0x040ff000000018ff */
[C---:B----4-:R-:W-:Y:S08]  /*15940*/  HMMA.16816.F32 R12, R32.reuse, R16, RZ ;  /* 0x00000010200c723c */ /* 0x050ff000000018ff */
[C---:B------:R-:W-:Y:S08]  /*15950*/  HMMA.16816.F32 R16, R32.reuse, R18, RZ ;  /* 0x000000122010723c */ /* 0x040ff000000018ff */
[C---:B-1---5:R-:W-:Y:S08]  /*15960*/  HMMA.16816.F32 R20, R32.reuse, R24, RZ ;  /* 0x000000182014723c */ /* 0x062ff000000018ff */
        /* <DEDUP_REMOVED lines=182> */
.L_x_1478:
        /* <DEDUP_REMOVED lines=18> */
.L_x_1479:
        /* <DEDUP_REMOVED lines=15> */
.L_x_1389:
[----:B------:R-:W-:Y:S05]  /*166e0*/  BSYNC B0 ;  /* 0x0000000000007941 */ /* 0x000fea0003800000 */
.L_x_1388:
        /* <DEDUP_REMOVED lines=41> */
.L_x_1480:
        /* <DEDUP_REMOVED lines=370> */
.L_x_1386:
[----:B------:R-:W-:Y:S05]  /*180a0*/  BRA.DIV ~URZ, `(.L_x_1394) ;  /* 0x000070b27f007947 */ /* 0x000fea000b800000 */
[----:B------:R1:W2:Y:S02]  /*180b0*/  SHFL.BFLY PT, R0, R209, 0x2, 0x1f ;  /* 0x0c401f00d1007f89 */ /* 0x0002a400000e0000 */
.L_x_1481:
[----:B--2---:R-:W-:Y:S01]  /*180c0*/  FADD.FTZ R4, R0, R209 ;  /* 0x000000d100047221 */ /* 0x004fe20000010000 */
[----:B------:R-:W-:Y:S05]  /*180d0*/  BRA.DIV ~URZ, `(.L_x_1395) ;  /* 0x000070d27f007947 */ /* 0x000fea000b800000 */
[----:B------:R-:W2:Y:S02]  /*180e0*/  SHFL.BFLY PT, R0, R203, 0x2, 0x1f ;  /* 0x0c401f00cb007f89 */ /* 0x000ea400000e0000 */
[----:B--2---:R-:W-:-:S02]  /*180f0*/  FADD.FTZ R5, R0, R203 ;  /* 0x000000cb00057221 */ /* 0x004fc40000010000 */
[----:B------:R-:W2:Y:S04]  /*18100*/  SHFL.BFLY PT, R0, R4, 0x1, 0x1f ;  /* 0x0c201f0004007f89 */ /* 0x000ea800000e0000 */
[----:B------:R3:W4:Y:S01]  /*18110*/  SHFL.BFLY PT, R3, R5, 0x1, 0x1f ;  /* 0x0c201f0005037f89 */ /* 0x00072200000e0000 */
[----:B--2---:R-:W-:-:S05]  /*18120*/  FADD.FTZ R4, R4, R0 ;  /* 0x0000000004047221 */ /* 0x004fca0000010000 */
.L_x_1482:
[----:B------:R-:W-:Y:S01]  /*18130*/  FSETP.NE.FTZ.AND P1, PT, R4, RZ, PT ;  /* 0x000000ff0400720b */ /* 0x000fe20003f35000 */
[----:B----4-:R-:W-:Y:S01]  /*18140*/  FADD.FTZ R3, R3, R5 ;  /* 0x0000000503037221 */ /* 0x010fe20000010000 */
[----:B------:R-:W-:Y:S02]  /*18150*/  MOV R2, RZ ;  /* 0x000000ff00027202 */ /* 0x000fe40000000f00 */
[----:B------:R-:W-:Y:S02]  /*18160*/  MOV R15, 0xff800000 ;  /* 0xff800000000f7802 */ /* 0x000fe40000000f00 */
[----:B------:R-:W-:-:S02]  /*18170*/  FSETP.NE.FTZ.AND P0, PT, R3, RZ, PT ;  /* 0x000000ff0300720b */ /* 0x000fc40003f15000 */
[----:B------:R-:W-:-:S05]  /*18180*/  MOV R18, 0xff800000 ;  /* 0xff80000000127802 */ /* 0x000fca0000000f00 */
[----:B------:R-:W2:Y:S01]  /*18190*/  @P1 MUFU.LG2 R0, R4 ;  /* 0x0000000400001308 */ /* 0x000ea20000000c00 */
[----:B---3--:R-:W-:-:S07]  /*181a0*/  @P1 MOV R5, 0x3f317218 ;  /* 0x3f31721800051802 */ /* 0x008fce0000000f00 */
[----:B------:R2:W3:Y:S02]  /*181b0*/  @P1 MUFU.RCP R2, R4 ;  /* 0x0000000400021308 */ /* 0x0004e40000001000 */
[----:B--2---:R-:W-:Y:S02]  /*181c0*/  @P1 FMUL.FTZ R4, R0, 0.69314718246459960938 ;  /* 0x3f31721800041820 */ /* 0x004fe40000410000 */
[----:B------:R-:W-:Y:S01]  /*181d0*/  @P1 FMUL.FTZ R0, R5, c[0x0][0x2d0] ;  /* 0x0000b40005001a20 */ /* 0x000fe20000410000 */
[----:B------:R-:W-:Y:S01]  /*181e0*/  @P0 MOV R5, 0x3f317218 ;  /* 0x3f31721800050802 */ /* 0x000fe20000000f00 */
[----:B---3--:R-:W-:Y:S02]  /*181f0*/  FMUL.FTZ R100, R2, R108 ;  /* 0x0000006c02647220 */ /* 0x008fe40000410000 */
[----:B------:R-:W-:Y:S01]  /*18200*/  @P1 FFMA.FTZ R15, R0, R101, R4 ;  /* 0x00000065000f1223 */ /* 0x000fe20000010004 */
[----:B------:R-:W-:Y:S01]  /*18210*/  MOV R0, RZ ;  /* 0x000000ff00007202 */ /* 0x000fe20000000f00 */
[----:B------:R-:W-:Y:S01]  /*18220*/  @P0 MUFU.LG2 R4, R3 ;  /* 0x0000000300040308 */ /* 0x000fe20000000c00 */
[----:B------:R-:W-:-:S02]  /*18230*/  FMUL.FTZ R101, R2, R109 ;  /* 0x0000006d02657220 */ /* 0x000fc40000410000 */
[C---:B------:R-:W-:Y:S02]  /*18240*/  FMUL.FTZ R108, R2.reuse, R88 ;  /* 0x00000058026c7220 */ /* 0x040fe40000410000 */
[C---:B------:R-:W-:Y:S02]  /*18250*/  FMUL.FTZ R109, R2.reuse, R89 ;  /* 0x00000059026d7220 */ /* 0x040fe40000410000 */
[C---:B------:R-:W-:Y:S01]  /*18260*/  FMUL.FTZ R104, R2.reuse, R68 ;  /* 0x0000004402687220 */ /* 0x040fe20000410000 */
[----:B------:R-:W2:Y:S01]  /*18270*/  @P0 MUFU.RCP R0, R3 ;  /* 0x0000000300000308 */ /* 0x000ea20000001000 */
        /* <DEDUP_REMOVED lines=10> */
[----:B------:R-:W-:Y:S02]  /*18320*/  @P0 FMUL.FTZ R3, R4, 0.69314718246459960938 ;  /* 0x3f31721804030820 */ /* 0x000fe40000410000 */
[C---:B------:R-:W-:Y:S02]  /*18330*/  FMUL.FTZ R122, R0.reuse, R38 ;  /* 0x00000026007a7220 */ /* 0x040fe40000410000 */
[----:B------:R-:W-:Y:S02]  /*18340*/  FMUL.FTZ R123, R0, R39 ;  /* 0x00000027007b7220 */ /* 0x000fe40000410000 */
[----:B------:R-:W-:Y:S02]  /*18350*/  @P0 FMUL.FTZ R4, R5, c[0x0][0x2d0] ;  /* 0x0000b40005040a20 */ /* 0x000fe40000410000 */
        /* <DEDUP_REMOVED lines=81> */
.L_x_1311:
        /* <DEDUP_REMOVED lines=17> */
.L_x_1397:
[----:B------:R-:W-:Y:S05]  /*18980*/  BSYNC B0 ;  /* 0x0000000000007941 */ /* 0x000fea0003800000 */
.L_x_1396:
        /* <DEDUP_REMOVED lines=8> */
[----:B------:R-:W3:Y:S04]  /*18a10*/  LDL R7, [R1+0x10] ;  /* 0x0000100001077983 */ /* 0x000ee80000100800 */
        /* <DEDUP_REMOVED lines=9> */
[----:B------:R-:W-:-:S04]  /*18ab0*/  ISETP.NE.U32.AND P0, PT, RZ, c[0x0][0x508], PT ;  /* 0x00014200ff007a0c */ /* 0x000fc80003f05070 */
[----:B------:R-:W-:Y:S02]  /*18ac0*/  ISETP.NE.AND.EX P1, PT, RZ, c[0x0][0x50c], PT, P0 ;  /* 0x00014300ff007a0c */ /* 0x000fe40003f25300 */
[----:B------:R-:W-:-:S04]  /*18ad0*/  ISETP.NE.U32.AND P2, PT, RZ, c[0x0][0x500], PT ;  /* 0x00014000ff007a0c */ /* 0x000fc80003f45070 */
[----:B------:R-:W-:Y:S01]  /*18ae0*/  ISETP.NE.AND.EX P2, PT, RZ, c[0x0][0x504], PT, P2 ;  /* 0x00014100ff007a0c */ /* 0x000fe20003f45320 */
[----:B--2---:R2:W-:Y:S04]  /*18af0*/  STS [R10], R2 ;  /* 0x000000020a007388 */ /* 0x0045e80000000800 */
[----:B------:R1:W-:Y:S01]  /*18b00*/  STS [R10+0x400], R0 ;  /* 0x000400000a007388 */ /* 0x0003e20000000800 */
[----:B--2---:R-:W-:Y:S02]  /*18b10*/  F2FP.PACK_AB R2, R25, R24 ;  /* 0x000000181902723e */ /* 0x004fe400000000ff */
[----:B-1----:R-:W-:-:S03]  /*18b20*/  F2FP.PACK_AB R0, R85, R84 ;  /* 0x000000545500723e */ /* 0x002fc600000000ff */
        /* <DEDUP_REMOVED lines=105> */
.L_x_1400:
[----:B------:R-:W2:Y:S04]  /*191c0*/  LDL.LU R3, [R1] ;  /* 0x0000000001037983 */ /* 0x000ea80000300800 */
[----:B------:R-:W3:Y:S01]  /*191d0*/  LDL R19, [R1+0x4] ;  /* 0x0000040001137983 */ /* 0x000ee20000100800 */
[----:B------:R-:W-:Y:S01]  /*191e0*/  IMAD.MOV.U32 R13, RZ, RZ, 0x368 ;  /* 0x00000368ff0d7424 */ /* 0x000fe200078e00ff */
[----:B------:R-:W-:-:S02]  /*191f0*/  ISETP.GT.AND P2, PT, R0, 0x1, PT ;  /* 0x000000010000780c */ /* 0x000fc40003f44270 */
[----:B------:R-:W4:Y:S01]  /*19200*/  LDL R87, [R1+0x5c] ;  /* 0x00005c0001577983 */ /* 0x000f220000100800 */
[----:B------:R-:W-:Y:S02]  /*19210*/  ISETP.NE.U32.AND P0, PT, RZ, c[0x0][0x500], PT ;  /* 0x00014000ff007a0c */ /* 0x000fe40003f05070 */
[----:B------:R-:W-:Y:S02]  /*19220*/  SEL R13, R13, 0x328, P2 ;  /* 0x000003280d0d7807 */ /* 0x000fe40001000000 */
[----:B------:R-:W-:Y:S02]  /*19230*/  ISETP.NE.AND.EX P0, PT, RZ, c[0x0][0x504], PT, P0 ;  /* 0x00014100ff007a0c */ /* 0x000fe40003f05300 */
[----:B------:R-:W1:Y:S02]  /*19240*/  LDC.64 R6, c[0x0][R13+0x170] ;  /* 0x00005c000d067b82 */ /* 0x000e640000000a00 */
[----:B-1----:R-:W-:Y:S02]  /*19250*/  LOP3.LUT R5, R246, 0xffff, RZ, 0xc0, !PT ;  /* 0x0000fffff6057812 */ /* 0x002fe400078ec0ff */
[----:B------:R-:W-:-:S04]  /*19260*/  SEL R0, R252, RZ, !P0 ;  /* 0x000000fffc007207 */ /* 0x000fc80004000000 */
[----:B------:R-:W1:Y:S08]  /*19270*/  LDC.64 R10, c[0x0][R13+0x168] ;  /* 0x00005a000d0a7b82 */ /* 0x000e700000000a00 */
[----:B------:R-:W2:Y:S01]  /*19280*/  LDC.64 R16, c[0x0][R13+0x178] ;  /* 0x00005e000d107b82 */ /* 0x000ea20000000a00 */
[----:B-1----:R-:W-:Y:S01]  /*19290*/  IMAD.WIDE.U32 R8, R10, R5, RZ ;  /* 0x000000050a087225 */ /* 0x002fe200078e00ff */
[----:B------:R-:W1:Y:S01]  /*192a0*/  S2R R90, SR_TID.X ;  /* 0x00000000005a7919 */ /* 0x000e620000002100 */
[----:B--2---:R-:W-:-:S02]  /*192b0*/  SEL R4, R3, RZ, !P0 ;  /* 0x000000ff03047207 */ /* 0x004fc40004000000 */
[----:B------:R-:W-:-:S04]  /*192c0*/  IMAD R3, R7, R0, RZ ;  /* 0x0000000007037224 */ /* 0x000fc800078e02ff */
[C---:B------:R-:W-:Y:S02]  /*192d0*/  IMAD R4, R6.reuse, R4, R3 ;  /* 0x0000000406047224 */ /* 0x040fe400078e0203 */
[----:B------:R-:W-:Y:S02]  /*192e0*/  IMAD R3, R11, R5, RZ ;  /* 0x000000050b037224 */ /* 0x000fe400078e02ff */
[----:B------:R-:W-:-:S04]  /*192f0*/  IMAD.WIDE.U32 R6, R6, R0, RZ ;  /* 0x0000000006067225 */ /* 0x000fc800078e00ff */
[----:B------:R-:W-:Y:S01]  /*19300*/  IMAD.IADD R9, R9, 0x1, R3 ;  /* 0x0000000109097824 */ /* 0x000fe200078e0203 */
[--C-:B-----5:R-:W-:Y:S01]  /*19310*/  IADD3 R12, P1, P0, R6, R8, R2.reuse ;  /* 0x00000008060c7210 */ /* 0x120fe2000783e002 */
[----:B------:R-:W-:Y:S01]  /*19320*/  IMAD.MOV.U32 R3, RZ, RZ, c[0x0][0x4e8] ;  /* 0x00013a00ff037624 */ /* 0x000fe200078e00ff */
[----:B------:R-:W-:Y:S01]  /*19330*/  SHF.R.S32.HI R8, RZ, 0x1f, R2 ;  /* 0x0000001fff087819 */ /* 0x000fe20000011402 */
[----:B------:R-:W-:Y:S01]  /*19340*/  IMAD.IADD R4, R7, 0x1, R4 ;  /* 0x0000000107047824 */ /* 0x000fe200078e0204 */
[----:B---3--:R-:W-:Y:S02]  /*19350*/  SEL R6, R19, RZ, P2 ;  /* 0x000000ff13067207 */ /* 0x008fe40001000000 */
[----:B------:R-:W-:Y:S01]  /*19360*/  ISETP.NE.AND P3, PT, R3, 0x1, PT ;  /* 0x000000010300780c */ /* 0x000fe20003f65270 */
[----:B------:R-:W-:Y:S01]  /*19370*/  IMAD.IADD R3, R249, 0x1, R240 ;  /* 0x00000001f9037824 */ /* 0x000fe200078e02f0 */
[----:B------:R-:W-:Y:S01]  /*19380*/  IADD3.X R11, R4, R9, R8, P1, P0 ;  /* 0x00000009040b7210 */ /* 0x000fe20000fe0408 */
[----:B------:R-:W-:-:S02]  /*19390*/  IMAD R10, R17, R6, RZ ;  /* 0x00000006110a7224 */ /* 0x000fc400078e02ff */
[----:B------:R-:W-:-:S04]  /*193a0*/  IMAD.WIDE.U32 R6, R16, R6, RZ ;  /* 0x0000000610067225 */ /* 0x000fc800078e00ff */
[----:B------:R-:W-:-:S04]  /*193b0*/  IMAD.MOV.U32 R4, RZ, RZ, R3 ;  /* 0x000000ffff047224 */ /* 0x000fc800078e0003 */
[----:B------:R-:W-:-:S05]  /*193c0*/  @P3 IMAD.HI.U32 R9, R3, c[0x0][0x4ec], RZ ;  /* 0x00013b0003093a27 */ /* 0x000fca00078e00ff */
[----:B------:R-:W-:Y:S01]  /*193d0*/  @P3 SHF.R.U32.HI R4, RZ, c[0x0][0x4f0], R9 ;  /* 0x00013c00ff043a19 */ /* 0x000fe20000011609 */
[----:B------:R-:W-:-:S03]  /*193e0*/  IMAD.IADD R10, R7, 0x1, R10 ;  /* 0x00000001070a7824 */ /* 0x000fc600078e020a */
        /* <DEDUP_REMOVED lines=27> */
[----:B----4-:R-:W-:-:S05]  /*195a0*/  IMAD.IADD R6, R87, 0x1, R240 ;  /* 0x0000000157067824 */ /* 0x010fca00078e02f0 */
        /* <DEDUP_REMOVED lines=44> */
[----:B------:R-:W5:Y:S01]  /*19870*/  S2R R87, SR_TID.X ;  /* 0x0000000000577919 */ /* 0x000f620000002100 */
[----:B------:R-:W-:Y:S01]  /*19880*/  IADD3 R3, R3, R8, RZ ;  /* 0x0000000803037210 */ /* 0x000fe20007ffe0ff */
[----:B------:R-:W-:-:S04]  /*19890*/  IMAD R5, R5, c[0x0][0x3d8], RZ ;  /* 0x0000f60005057a24 */ /* 0x000fc800078e02ff */
[----:B------:R-:W-:-:S04]  /*198a0*/  IMAD.WIDE.U32 R2, R0, c[0x0][0x3d8], R2 ;  /* 0x0000f60000027a25 */ /* 0x000fc800078e0002 */
[----:B------:R-:W-:Y:S01]  /*198b0*/  IMAD R0, R0, c[0x0][0x3dc], R5 ;  /* 0x0000f70000007a24 */ /* 0x000fe200078e0205 */
[----:B------:R-:W-:-:S04]  /*198c0*/  LEA R7, P0, R2, c[0x0][0x380], 0x1 ;  /* 0x0000e00002077a11 */ /* 0x000fc800078008ff */
[----:B------:R-:W-:-:S04]  /*198d0*/  IADD3 R0, R3, R0, RZ ;  /* 0x0000000003007210 */ /* 0x000fc80007ffe0ff */
[----:B------:R-:W-:Y:S02]  /*198e0*/  LEA.HI.X R6, R2, c[0x0][0x384], R0, 0x1, P0 ;  /* 0x0000e10002067a11 */ /* 0x000fe400000f0c00 */
[----:B-----5:R-:W-:-:S04]  /*198f0*/  SHF.R.S32.HI R14, RZ, 0x1f, R87 ;  /* 0x0000001fff0e7819 */ /* 0x020fc80000011457 */
[----:B------:R-:W-:-:S04]  /*19900*/  LEA.HI R14, R14, R87, RZ, 0x3 ;  /* 0x000000570e0e7211 */ /* 0x000fc800078f18ff */
[----:B------:R-:W-:-:S04]  /*19910*/  SHF.R.S32.HI R14, RZ, 0x3, R14 ;  /* 0x00000003ff0e7819 */ /* 0x000fc8000001140e */
[----:B------:R-:W-:Y:S01]  /*19920*/  IADD3 R5, R14, R240, RZ ;  /* 0x000000f00e057210 */ /* 0x000fe20007ffe0ff */
[----:B------:R-:W-:Y:S05]  /*19930*/  BRA.DIV ~URZ, `(.L_x_1402) ;  /* 0x000059727f007947 */ /* 0x000fea000b800000 */
[----:B-1234-:R1:W2:Y:S02]  /*19940*/  SHFL.IDX PT, R8, R6, RZ, 0x181f ;  /* 0x00181fff06087589 */ /* 0x01e2a400000e0000 */
.L_x_1483:
[----:B------:R-:W-:Y:S05]  /*19950*/  BRA.DIV ~URZ, `(.L_x_1403) ;  /* 0x000059c27f007947 */ /* 0x000fea000b800000 */
[----:B------:R3:W4:Y:S02]  /*19960*/  SHFL.IDX PT, R0, R7, RZ, 0x181f ;  /* 0x00181fff07007589 */ /* 0x00072400000e0000 */
.L_x_1484:
[----:B------:R-:W-:Y:S01]  /*19970*/  ISETP.GE.AND P0, PT, R5, R4, PT ;  /* 0x000000040500720c */ /* 0x000fe20003f06270 */
[----:B------:R-:W-:-:S12]  /*19980*/  BSSY B0, `(.L_x_1404) ;  /* 0x000000e000007945 */ /* 0x000fd80003800000 */
        /* <DEDUP_REMOVED lines=10> */
[----:B------:R2:W-:Y:S04]  /*19a30*/  @!P2 ST.E.128 [R12.64], R24 ;  /* 0x000000180c00a985 */ /* 0x0005e8000c101d08 */
[----:B------:R2:W-:Y:S04]  /*19a40*/  @!P1 ST.E.128 [R10.64], R20 ;  /* 0x000000140a009985 */ /* 0x0005e8000c101d08 */
[----:B------:R2:W-:Y:S02]  /*19a50*/  @!P0 ST.E.128 [R2.64], R16 ;  /* 0x0000001002008985 */ /* 0x0005e4000c101d08 */
.L_x_1405:
[----:B------:R-:W-:Y:S05]  /*19a60*/  BSYNC B0 ;  /* 0x0000000000007941 */ /* 0x000fea0003800000 */
.L_x_1404:
[----:B------:R-:W-:Y:S05]  /*19a70*/  BRA.DIV ~URZ, `(.L_x_1406) ;  /* 0x000059027f007947 */ /* 0x000fea000b800000 */
[----:B--2---:R2:W1:Y:S04]  /*19a80*/  SHFL.IDX PT, R8, R6, 0x1, 0x181f ;  /* 0x00381f0006087f89 */ /* 0x00446800000e0000 */
[----:B----4-:R2:W4:Y:S02]  /*19a90*/  SHFL.IDX PT, R0, R7, 0x1, 0x181f ;  /* 0x00381f0007007f89 */ /* 0x01052400000e0000 */
.L_x_1485:
        /* <DEDUP_REMOVED lines=13> */
[----:B------:R1:W-:Y:S04]  /*19b70*/  @!P2 ST.E.128 [R12.64], R36 ;  /* 0x000000240c00a985 */ /* 0x0003e8000c101d08 */
[----:B------:R1:W-:Y:S04]  /*19b80*/  @!P1 ST.E.128 [R10.64], R32 ;  /* 0x000000200a009985 */ /* 0x0003e8000c101d08 */
[----:B------:R1:W-:Y:S02]  /*19b90*/  @!P0 ST.E.128 [R2.64], R28 ;  /* 0x0000001c02008985 */ /* 0x0003e4000c101d08 */
.L_x_1408:
[----:B------:R-:W-:Y:S05]  /*19ba0*/  BSYNC B0 ;  /* 0x0000000000007941 */ /* 0x000fea0003800000 */
.L_x_1407:
[----:B------:R-:W-:Y:S05]  /*19bb0*/  BRA.DIV ~URZ, `(.L_x_1409) ;  /* 0x000058827f007947 */ /* 0x000fea000b800000 */
[----:B-1----:R1:W2:Y:S02]  /*19bc0*/  SHFL.IDX PT, R8, R6, 0x2, 0x181f ;  /* 0x00581f0006087f89 */ /* 0x0022a400000e0000 */
.L_x_1486:
[----:B------:R-:W-:Y:S05]  /*19bd0*/  BRA.DIV ~URZ, `(.L_x_1410) ;  /* 0x000058d27f007947 */ /* 0x000fea000b800000 */
[----:B----4-:R4:W1:Y:S02]  /*19be0*/  SHFL.IDX PT, R0, R7, 0x2, 0x181f ;  /* 0x00581f0007007f89 */ /* 0x01086400000e0000 */
.L_x_1487:
        /* <DEDUP_REMOVED lines=16> */
.L_x_1412:
[----:B------:R-:W-:Y:S05]  /*19cf0*/  BSYNC B0 ;  /* 0x0000000000007941 */ /* 0x000fea0003800000 */
.L_x_1411:
[----:B------:R-:W-:Y:S05]  /*19d00*/  BRA.DIV ~URZ, `(.L_x_1413) ;  /* 0x000058027f007947 */ /* 0x000fea000b800000 */
[----:B-12---:R-:W1:Y:S04]  /*19d10*/  SHFL.IDX PT, R6, R6, 0x3, 0x181f ;  /* 0x00781f0006067f89 */ /* 0x006e6800000e0000 */
[----:B------:R2:W3:Y:S02]  /*19d20*/  SHFL.IDX PT, R0, R7, 0x3, 0x181f ;  /* 0x00781f0007007f89 */ /* 0x0004e400000e0000 */
.L_x_1488:
[----:B------:R-:W-:-:S04]  /*19d30*/  IADD3 R2, R5, 0x60, RZ ;  /* 0x0000006005027810 */ /* 0x000fc80007ffe0ff */
[----:B------:R-:W-:-:S13]  /*19d40*/  ISETP.GE.AND P0, PT, R2, R4, PT ;  /* 0x000000040200720c */ /* 0x000fda0003f06270 */
[----:B------:R-:W-:Y:S05]  /*19d50*/  @P0 BRA `(.L_x_1414) ;  /* 0x0000259000000947 */ /* 0x000fea0003800000 */
[----:B------:R-:W-:Y:S02]  /*19d60*/  ISETP.GE.AND P1, PT, R204, c[0x0][0x3c8], PT ;  /* 0x0000f200cc007a0c */ /* 0x000fe40003f26270 */
[----:B------:R-:W-:-:S11]  /*19d70*/  ISETP.GE.AND P0, PT, R206, c[0x0][0x3c8], PT ;  /* 0x0000f200ce007a0c */ /* 0x000fd60003f06270 */
[-C--:B---3--:R-:W-:Y:S02]  /*19d80*/  @!P1 LEA R4, P3, R204, R0.reuse, 0x1 ;  /* 0x00000000cc049211 */ /* 0x088fe400078608ff */
[----:B------:R-:W-:Y:S02]  /*19d90*/  @!P0 LEA R2, P2, R206, R0, 0x1 ;  /* 0x00000000ce028211 */ /* 0x000fe400078408ff */
[-C--:B-1----:R-:W-:Y:S02]  /*19da0*/  @!P1 LEA.HI.X R5, R204, R6.reuse, R205, 0x1, P3 ;  /* 0x00000006cc059211 */ /* 0x082fe400018f0ccd */
[----:B------:R-:W-:-:S03]  /*19db0*/  @!P0 LEA.HI.X R3, R206, R6, R220, 0x1, P2 ;  /* 0x00000006ce038211 */ /* 0x000fc600010f0cdc */
[----:B------:R1:W-:Y:S04]  /*19dc0*/  @!P1 ST.E.128 [R4.64], R56 ;  /* 0x0000003804009985 */ /* 0x0003e8000c101d08 */
[----:B------:R1:W-:Y:S01]  /*19dd0*/  @!P0 ST.E.128 [R2.64], R52 ;  /* 0x0000003402008985 */ /* 0x0003e2000c101d08 */
[----:B------:R-:W-:-:S13]  /*19de0*/  ISETP.GE.AND P0, PT, R207, c[0x0][0x3c8], PT ;  /* 0x0000f200cf007a0c */ /* 0x000fda0003f06270 */
[----:B------:R-:W-:Y:S05]  /*19df0*/  @P0 BRA `(.L_x_1414) ;  /* 0x000024f000000947 */ /* 0x000fea0003800000 */
[----:B-1----:R-:W-:-:S04]  /*19e00*/  LEA R2, P0, R207, R0, 0x1 ;  /* 0x00000000cf027211 */ /* 0x002fc800078008ff */
[----:B------:R-:W-:-:S05]  /*19e10*/  LEA.HI.X R3, R207, R6, R219, 0x1, P0 ;  /* 0x00000006cf037211 */ /* 0x000fca00000f0cdb */
[----:B------:R1:W-:Y:S01]  /*19e20*/  ST.E.128 [R2.64], R60 ;  /* 0x0000003c02007985 */ /* 0x0003e2000c101d08 */
[----:B------:R-:W-:Y:S05]  /*19e30*/  BRA `(.L_x_1414) ;  /* 0x000024b000007947 */ /* 0x000fea0003800000 */
.L_x_1401:
[----:B------:R-:W3:Y:S01]  /*19e40*/  LDL.LU R9, [R1+0x4] ;  /* 0x0000040001097983 */ /* 0x000ee20000300800 */
        /* <DEDUP_REMOVED lines=13> */
[----:B------:R-:W-:-:S05]  /*19f20*/  @P3 IMAD.HI.U32 R2, R3, c[0x0][0x4ec], RZ ;  /* 0x00013b0003023a27 */ /* 0x000fca00078e00ff */
[----:B------:R-:W-:-:S04]  /*19f30*/  @P3 SHF.R.U32.HI R0, RZ, c[0x0][0x4f0], R2 ;  /* 0x00013c00ff003a19 */ /* 0x000fc80000011602 */
[----:B------:R-:W-:-:S05]  /*19f40*/  SHF.R.S32.HI R2, RZ, 0x1f, R0 ;  /* 0x0000001fff027819 */ /* 0x000fca0000011400 */
[----:B------:R-:W-:-:S04]  /*19f50*/  IMAD R2, R2, c[0x0][0x430], RZ ;  /* 0x00010c0002027a24 */ /* 0x000fc800078e02ff */
[----:B------:R-:W-:Y:S02]  /*19f60*/  IMAD R2, R0, c[0x0][0x434], R2 ;  /* 0x00010d0000027a24 */ /* 0x000fe400078e0202 */
[----:B---3--:R-:W-:-:S04]  /*19f70*/  IMAD.WIDE.U32 R4, R9, c[0x0][0x448], R4 ;  /* 0x0001120009047a25 */ /* 0x008fc800078e0004 */
[----:B------:R-:W-:-:S04]  /*19f80*/  IMAD R5, R9, c[0x0][0x44c], R5 ;  /* 0x0001130009057a24 */ /* 0x000fc800078e0205 */
[C---:B------:R-:W-:Y:S01]  /*19f90*/  IMAD.WIDE.U32 R4, R0.reuse, c[0x0][0x430], R4 ;  /* 0x00010c0000047a25 */ /* 0x040fe200078e0004 */
        /* <DEDUP_REMOVED lines=13> */
.L_x_1489:
[----:B------:R-:W-:Y:S05]  /*1a070*/  BRA.DIV ~URZ, `(.L_x_1416) ;  /* 0x000055c27f007947 */ /* 0x000fea000b800000 */
[----:B------:R4:W1:Y:S02]  /*1a080*/  SHFL.IDX PT, R0, R12, RZ, 0x1c1f ;  /* 0x001c1fff0c007589 */ /* 0x00086400000e0000 */
.L_x_1490:
        /* <DEDUP_REMOVED lines=12> */
[C---:B------:R-:W-:Y:S02]  /*1a150*/  IADD3 R14, R243.reuse, 0x20, RZ ;  /* 0x00000020f30e7810 */ /* 0x040fe40007ffe0ff */
[C---:B--2---:R-:W-:Y:S01]  /*1a160*/  IADD3 R10, R243.reuse, 0x30, RZ ;  /* 0x00000030f30a7810 */ /* 0x044fe20007ffe0ff */
[C---:B------:R-:W-:Y:S01]  /*1a170*/  @!P0 IMAD.WIDE R2, R243.reuse, 0x4, R2 ;  /* 0x00000004f3028825 */ /* 0x040fe200078e0202 */
[----:B------:R-:W-:-:S02]  /*1a180*/  IADD3 R15, R243, 0x20, RZ ;  /* 0x00000020f30f7810 */ /* 0x000fc40007ffe0ff */
[C---:B------:R-:W-:Y:S02]  /*1a190*/  IADD3 R11, R243.reuse, 0x28, RZ ;  /* 0x00000028f30b7810 */ /* 0x040fe40007ffe0ff */
[----:B------:R1:W-:Y:S01]  /*1a1a0*/  @!P0 ST.E.64 [R2.64], R22 ;  /* 0x0000001602008985 */ /* 0x0003e2000c101b08 */
[----:B------:R-:W-:Y:S02]  /*1a1b0*/  SHF.R.S32.HI R15, RZ, 0x1f, R15 ;  /* 0x0000001fff0f7819 */ /* 0x000fe4000001140f */
[----:B------:R-:W-:Y:S02]  /*1a1c0*/  SHF.R.S32.HI R11, RZ, 0x1f, R11 ;  /* 0x0000001fff0b7819 */ /* 0x000fe4000001140b */
[C---:B------:R-:W-:Y:S02]  /*1a1d0*/  IADD3 R16, R243.reuse, 0x60, RZ ;  /* 0x00000060f3107810 */ /* 0x040fe40007ffe0ff */
[C---:B------:R-:W-:Y:S02]  /*1a1e0*/  IADD3 R17, R243.reuse, 0x70, RZ ;  /* 0x00000070f3117810 */ /* 0x040fe40007ffe0ff */
[----:B------:R-:W-:-:S02]  /*1a1f0*/  IADD3 R18, R243, 0x60, RZ ;  /* 0x00000060f3127810 */ /* 0x000fc40007ffe0ff */
[----:B------:R-:W-:Y:S02]  /*1a200*/  IADD3 R19, R243, 0xa8, RZ ;  /* 0x000000a8f3137810 */ /* 0x000fe40007ffe0ff */
[----:B------:R-:W-:Y:S02]  /*1a210*/  SHF.R.S32.HI R18, RZ, 0x1f, R18 ;  /* 0x0000001fff127819 */ /* 0x000fe40000011412 */
        /* <DEDUP_REMOVED lines=8> */
[----:B------:R-:W-:-:S02]  /*1a2a0*/  ISETP.GE.AND P3, PT, R9, c[0x0][0x3c8], PT ;  /* 0x0000f20009007a0c */ /* 0x000fc40003f66270 */
        /* <DEDUP_REMOVED lines=10> */
[----:B------:R-:W-:-:S03]  /*1a350*/  @!P3 LEA R6, P0, R9, R0, 0x2 ;  /* 0x000000000906b211 */ /* 0x000fc600078010ff */
[----:B------:R1:W-:Y:S01]  /*1a360*/  @!P1 ST.E.64 [R2.64], R28 ;  /* 0x0000001c02009985 */ /* 0x0003e2000c101b08 */
[----:B------:R-:W-:Y:S02]  /*1a370*/  ISETP.GE.AND P1, PT, R10, c[0x0][0x3c8], PT ;  /* 0x0000f2000a007a0c */ /* 0x000fe40003f26270 */
[----:B------:R-:W-:Y:S02]  /*1a380*/  @!P3 LEA.HI.X R7, R9, R4, R11, 0x2, P0 ;  /* 0x000000040907b211 */ /* 0x000fe400000f140b */
        /* <DEDUP_REMOVED lines=9> */
[----:B------:R-:W-:Y:S01]  /*1a420*/  SHF.R.S32.HI R15, RZ, 0x1f, R15 ;  /* 0x0000001fff0f7819 */ /* 0x000fe2000001140f */
[----:B------:R2:W-:Y:S01]  /*1a430*/  @!P3 ST.E.64 [R6.64], R32 ;  /* 0x000000200600b985 */ /* 0x0005e2000c101b08 */
[----:B------:R-:W-:-:S02]  /*1a440*/  ISETP.GE.AND P3, PT, R9, c[0x0][0x3c8], PT ;  /* 0x0000f20009007a0c */ /* 0x000fc40003f66270 */
[-C--:B-1----:R-:W-:Y:S02]  /*1a450*/  @!P1 LEA R2, P5, R10, R0.reuse, 0x2 ;  /* 0x000000000a029211 */ /* 0x082fe400078a10ff */
[----:B--2---:R-:W-:Y:S02]  /*1a460*/  @!P4 LEA R6, P0, R8, R0, 0x2 ;  /* 0x000000000806c211 */ /* 0x004fe400078010ff */
[-C--:B------:R-:W-:Y:S02]  /*1a470*/  @!P1 LEA.HI.X R3, R10, R4.reuse, R15, 0x2, P5 ;  /* 0x000000040a039211 */ /* 0x080fe400028f140f */
[----:B------:R-:W-:Y:S02]  /*1a480*/  @!P4 LEA.HI.X R7, R8, R4, R11, 0x2, P0 ;  /* 0x000000040807c211 */ /* 0x000fe400000f140b */
[C---:B------:R-:W-:Y:S01]  /*1a490*/  IADD3 R10, R243.reuse, 0x50, RZ ;  /* 0x00000050f30a7810 */ /* 0x040fe20007ffe0ff */
[----:B------:R1:W-:Y:S01]  /*1a4a0*/  @!P1 ST.E.64 [R2.64], R34 ;  /* 0x0000002202009985 */ /* 0x0003e2000c101b08 */
[----:B------:R-:W-:-:S02]  /*1a4b0*/  IADD3 R8, R243, 0x58, RZ ;  /* 0x00000058f3087810 */ /* 0x000fc40007ffe0ff */
[C---:B------:R-:W-:Y:S01]  /*1a4c0*/  IADD3 R15, R243.reuse, 0x40, RZ ;  /* 0x00000040f30f7810 */ /* 0x040fe20007ffe0ff */
[----:B------:R2:W-:Y:S01]  /*1a4d0*/  @!P4 ST.E.64 [R6.64], R100 ;  /* 0x000000640600c985 */ /* 0x0005e2000c101b08 */
[----:B------:R-:W-:Y:S02]  /*1a4e0*/  IADD3 R11, R243, 0x48, RZ ;  /* 0x00000048f30b7810 */ /* 0x000fe40007ffe0ff */
[----:B------:R-:W-:Y:S02]  /*1a4f0*/  ISETP.GE.AND P1, PT, R10, c[0x0][0x3c8], PT ;  /* 0x0000f2000a007a0c */ /* 0x000fe40003f26270 */
[----:B------:R-:W-:Y:S02]  /*1a500*/  ISETP.GE.AND P4, PT, R8, c[0x0][0x3c8], PT ;  /* 0x0000f20008007a0c */ /* 0x000fe40003f86270 */
[----:B------:R-:W-:Y:S02]  /*1a510*/  SHF.R.S32.HI R15, RZ, 0x1f, R15 ;  /* 0x0000001fff0f7819 */ /* 0x000fe4000001140f */
[----:B------:R-:W-:-:S02]  /*1a520*/  SHF.R.S32.HI R11, RZ, 0x1f, R11 ;  /* 0x0000001fff0b7819 */ /* 0x000fc4000001140b */
[CC--:B-1----:R-:W-:Y:S02]  /*1a530*/  @!P2 LEA R2, P5, R14.reuse, R0.reuse, 0x2 ;  /* 0x000000000e02a211 */ /* 0x0c2fe400078a10ff */
[C---:B--2---:R-:W-:Y:S02]  /*1a540*/  @!P3 LEA R6, P0, R9.reuse, R0, 0x2 ;  /* 0x000000000906b211 */ /* 0x044fe400078010ff */
[-C--:B------:R-:W-:Y:S02]  /*1a550*/  @!P2 LEA.HI.X R3, R14, R4.reuse, R15, 0x2, P5 ;  /* 0x000000040e03a211 */ /* 0x080fe400028f140f */
[----:B------:R-:W-:Y:S02]  /*1a560*/  @!P3 LEA.HI.X R7, R9, R4, R11, 0x2, P0 ;  /* 0x000000040907b211 */ /* 0x000fe400000f140b */
[C---:B------:R-:W-:Y:S01]  /*1a570*/  IADD3 R11, R243.reuse, 0x68, RZ ;  /* 0x00000068f30b7810 */ /* 0x040fe20007ffe0ff */
[----:B------:R1:W-:Y:S01]  /*1a580*/  @!P2 ST.E.64 [R2.64], R36 ;  /* 0x000000240200a985 */ /* 0x0003e2000c101b08 */
[----:B------:R-:W-:-:S02]  /*1a590*/  IADD3 R14, R243, 0x50, RZ ;  /* 0x00000050f30e7810 */ /* 0x000fc40007ffe0ff */
[----:B------:R-:W-:Y:S01]  /*1a5a0*/  IADD3 R9, R243, 0x58, RZ ;  /* 0x00000058f3097810 */ /* 0x000fe20007ffe0ff */
[----:B------:R2:W-:Y:S01]  /*1a5b0*/  @!P3 ST.E.64 [R6.64], R40 ;  /* 0x000000280600b985 */ /* 0x0005e2000c101b08 */
[----:B------:R-:W-:Y:S02]  /*1a5c0*/  ISETP.GE.AND P2, PT, R16, c[0x0][0x3c8], PT ;  /* 0x0000f20010007a0c */ /* 0x000fe40003f46270 */
[----:B------:R-:W-:Y:S02]  /*1a5d0*/  ISETP.GE.AND P3, PT, R11, c[0x0][0x3c8], PT ;  /* 0x0000f2000b007a0c */ /* 0x000fe40003f66270 */
[----:B------:R-:W-:Y:S02]  /*1a5e0*/  SHF.R.S32.HI R14, RZ, 0x1f, R14 ;  /* 0x0000001fff0e7819 */ /* 0x000fe4000001140e */
[----:B------:R-:W-:Y:S02]  /*1a5f0*/  SHF.R.S32.HI R9, RZ, 0x1f, R9 ;  /* 0x0000001fff097819 */ /* 0x000fe40000011409 */
[----:B------:R-:W-:-:S02]  /*1a600*/  IADD3 R15, R243, 0x80, RZ ;  /* 0x00000080f30f7810 */ /* 0x000fc40007ffe0ff */
[-C--:B-1----:R-:W-:Y:S02]  /*1a610*/  @!P1 LEA R2, P5, R10, R0.reuse, 0x2 ;  /* 0x000000000a029211 */ /* 0x082fe400078a10ff */
[----:B--2---:R-:W-:Y:S02]  /*1a620*/  @!P4 LEA R6, P0, R8, R0, 0x2 ;  /* 0x000000000806c211 */ /* 0x004fe400078010ff */
[-C--:B------:R-:W-:Y:S02]  /*1a630*/  @!P1 LEA.HI.X R3, R10, R4.reuse, R14, 0x2, P5 ;  /* 0x000000040a039211 */ /* 0x080fe400028f140e */
[----:B------:R-:W-:Y:S02]  /*1a640*/  @!P4 LEA.HI.X R7, R8, R4, R9, 0x2, P0 ;  /* 0x000000040807c211 */ /* 0x000fe400000f1409 */
[C---:B------:R-:W-:Y:S01]  /*1a650*/  IADD3 R10, R243.reuse, 0x78, RZ ;  /* 0x00000078f30a7810 */ /* 0x040fe20007ffe0ff */
[----:B------:R1:W-:Y:S01]  /*1a660*/  @!P1 ST.E.64 [R2.64], R44 ;  /* 0x0000002c02009985 */ /* 0x0003e2000c101b08 */
[----:B------:R-:W-:-:S02]  /*1a670*/  IADD3 R14, R243, 0x68, RZ ;  /* 0x00000068f30e7810 */ /* 0x000fc40007ffe0ff */
[----:B------:R-:W-:Y:S01]  /*1a680*/  ISETP.GE.AND P0, PT, R17, c[0x0][0x3c8], PT ;  /* 0x0000f20011007a0c */ /* 0x000fe20003f06270 */
[----:B------:R2:W-:Y:S01]  /*1a690*/  @!P4 ST.E.64 [R6.64], R48 ;  /* 0x000000300600c985 */ /* 0x0005e2000c101b08 */
[----:B------:R-:W-:Y:S02]  /*1a6a0*/  ISETP.GE.AND P4, PT, R10, c[0x0][0x3c8], PT ;  /* 0x0000f2000a007a0c */ /* 0x000fe40003f86270 */
[----:B------:R-:W-:Y:S02]  /*1a6b0*/  SHF.R.S32.HI R14, RZ, 0x1f, R14 ;  /* 0x0000001fff0e7819 */ /* 0x000fe4000001140e */
[----:B------:R-:W-:-:S04]  /*1a6c0*/  @!P3 LEA R8, P1, R11, R0, 0x2 ;  /* 0x000000000b08b211 */ /* 0x000fc800078210ff */
[----:B------:R-:W-:Y:S02]  /*1a6d0*/  @!P3 LEA.HI.X R9, R11, R4, R14, 0x2, P1 ;  /* 0x000000040b09b211 */ /* 0x000fe400008f140e */
[C---:B------:R-:W-:Y:S02]  /*1a6e0*/  IADD3 R14, R243.reuse, 0x88, RZ ;  /* 0x00000088f30e7810 */ /* 0x040fe40007ffe0ff */
[----:B------:R-:W-:Y:S02]  /*1a6f0*/  IADD3 R11, R243, 0x90, RZ ;  /* 0x00000090f30b7810 */ /* 0x000fe40007ffe0ff */
[----:B------:R-:W-:Y:S02]  /*1a700*/  ISETP.GE.AND P1, PT, R14, c[0x0][0x3c8], PT ;  /* 0x0000f2000e007a0c */ /* 0x000fe40003f26270 */
        /* <DEDUP_REMOVED lines=9> */
[----:B------:R-:W-:-:S02]  /*1a7a0*/  SHF.R.S32.HI R18, RZ, 0x1f, R18 ;  /* 0x0000001fff127819 */ /* 0x000fc40000011412 */
[----:B------:R-:W-:Y:S02]  /*1a7b0*/  SHF.R.S32.HI R16, RZ, 0x1f, R16 ;  /* 0x0000001fff107819 */ /* 0x000fe40000011410 */
[----:B------:R-:W-:Y:S02]  /*1a7c0*/  @!P0 LEA.HI.X R7, R17, R4, R18, 0x2, P5 ;  /* 0x0000000411078211 */ /* 0x000fe400028f1412 */
[C---:B------:R-:W-:Y:S02]  /*1a7d0*/  IADD3 R17, R243.reuse, 0x80, RZ ;  /* 0x00000080f3117810 */ /* 0x040fe40007ffe0ff */
[----:B------:R-:W-:Y:S01]  /*1a7e0*/  IADD3 R18, R243, 0xa8, RZ ;  /* 0x000000a8f3127810 */ /* 0x000fe20007ffe0ff */
[----:B------:R3:W-:Y:S01]  /*1a7f0*/  @!P0 ST.E.64 [R6.64], R60 ;  /* 0x0000003c06008985 */ /* 0x0007e2000c101b08 */
[----:B------:R-:W-:Y:S02]  /*1a800*/  SHF.R.S32.HI R17, RZ, 0x1f, R17 ;  /* 0x0000001fff117819 */ /* 0x000fe40000011411 */
[----:B-1----:R-:W-:-:S04]  /*1a810*/  @!P4 LEA R2, P3, R10, R0, 0x2 ;  /* 0x000000000a02c211 */ /* 0x002fc800078610ff */
[----:B------:R-:W-:Y:S02]  /*1a820*/  @!P4 LEA.HI.X R3, R10, R4, R16, 0x2, P3 ;  /* 0x000000040a03c211 */ /* 0x000fe400018f1410 */
[C---:B------:R-:W-:Y:S02]  /*1a830*/  IADD3 R16, R243.reuse, 0x88, RZ ;  /* 0x00000088f3107810 */ /* 0x040fe40007ffe0ff */
[----:B------:R-:W-:Y:S01]  /*1a840*/  IADD3 R10, R243, 0x98, RZ ;  /* 0x00000098f30a7810 */ /* 0x000fe20007ffe0ff */
[----:B------:R1:W-:Y:S01]  /*1a850*/  @!P4 ST.E.64 [R2.64], R64 ;  /* 0x000000400200c985 */ /* 0x0003e2000c101b08 */
[----:B------:R-:W-:Y:S02]  /*1a860*/  SHF.R.S32.HI R16, RZ, 0x1f, R16 ;  /* 0x0000001fff107819 */ /* 0x000fe40000011410 */
[----:B--2---:R-:W-:Y:S02]  /*1a870*/  @!P2 LEA R8, P0, R15, R0, 0x2 ;  /* 0x000000000f08a211 */ /* 0x004fe400078010ff */
[----:B------:R-:W-:-:S02]  /*1a880*/  ISETP.GE.AND P5, PT, R10, c[0x0][0x3c8], PT ;  /* 0x0000f2000a007a0c */ /* 0x000fc40003fa6270 */
[----:B------:R-:W-:Y:S02]  /*1a890*/  @!P2 LEA.HI.X R9, R15, R4, R17, 0x2, P0 ;  /* 0x000000040f09a211 */ /* 0x000fe400000f1411 */
[----:B------:R-:W-:Y:S02]  /*1a8a0*/  IADD3 R15, R243, 0xa0, RZ ;  /* 0x000000a0f30f7810 */ /* 0x000fe40007ffe0ff */
[----:B---3--:R-:W-:Y:S01]  /*1a8b0*/  @!P6 LEA R6, P0, R11, R0, 0x2 ;  /* 0x000000000b06e211 */ /* 0x008fe200078010ff */
[----:B------:R-:W-:Y:S01]  /*1a8c0*/  @!P2 ST.E.64 [R8.64], R104 ;  /* 0x000000680800a985 */ /* 0x000fe2000c101b08 */
[----:B------:R-:W-:Y:S02]  /*1a8d0*/  ISETP.GE.AND P4, PT, R15, c[0x0][0x3c8], PT ;  /* 0x0000f2000f007a0c */ /* 0x000fe40003f86270 */
        /* <DEDUP_REMOVED lines=35> */
.L_x_1418:
[----:B------:R-:W-:Y:S05]  /*1ab10*/  BSYNC B0 ;  /* 0x0000000000007941 */ /* 0x000fea0003800000 */
.L_x_1417:
[----:B------:R-:W-:Y:S05]  /*1ab20*/  BRA.DIV ~URZ, `(.L_x_1419) ;  /* 0x00004b727f007947 */ /* 0x000fea000b800000 */
[----:B---3--:R3:W2:Y:S04]  /*1ab30*/  SHFL.IDX PT, R4, R5, 0x1, 0x1c1f ;  /* 0x003c1f0005047f89 */ /* 0x0086a800000e0000 */
[----:B-1----:R3:W1:Y:S02]  /*1ab40*/  SHFL.IDX PT, R0, R12, 0x1, 0x1c1f ;  /* 0x003c1f000c007f89 */ /* 0x00266400000e0000 */
.L_x_1491:
[----:B------:R-:W-:-:S13]  /*1ab50*/  ISETP.NE.AND P0, PT, R13, RZ, PT ;  /* 0x000000ff0d00720c */ /* 0x000fda0003f05270 */
[----:B------:R-:W-:Y:S05]  /*1ab60*/  @P0 BRA `(.L_x_1414) ;  /* 0x0000178000000947 */ /* 0x000fea0003800000 */
[C---:B------:R-:W-:Y:S02]  /*1ab70*/  ISETP.GE.AND P4, PT, R243.reuse, c[0x0][0x3c8], PT ;  /* 0x0000f200f3007a0c */ /* 0x040fe40003f86270 */
[C---:B------:R-:W-:Y:S02]  /*1ab80*/  IADD3 R15, R243.reuse, 0x18, RZ ;  /* 0x00000018f30f7810 */ /* 0x040fe40007ffe0ff */
[----:B------:R-:W-:Y:S02]  /*1ab90*/  IADD3 R8, R243, 0x8, RZ ;  /* 0x00000008f3087810 */ /* 0x000fe40007ffe0ff */
[----:B------:R-:W-:Y:S02]  /*1aba0*/  ISETP.GE.AND P1, PT, R15, c[0x0][0x3c8], PT ;  /* 0x0000f2000f007a0c */ /* 0x000fe40003f26270 */
[----:B------:R-:W-:Y:S02]  /*1abb0*/  ISETP.GE.AND P3, PT, R8, c[0x0][0x3c8], PT ;  /* 0x0000f20008007a0c */ /* 0x000fe40003f66270 */
[----:B---3--:R-:W-:-:S02]  /*1abc0*/  IADD3 R5, R243, 0x10, RZ ;  /* 0x00000010f3057810 */ /* 0x008fc40007ffe0ff */
[----:B------:R-:W-:Y:S01]  /*1abd0*/  IADD3 R9, R243, 0x8, RZ ;  /* 0x00000008f3097810 */ /* 0x000fe20007ffe0ff */
[----:B-1----:R-:W-:Y:S01]  /*1abe0*/  @!P4 IMAD.MOV.U32 R6, RZ, RZ, R0 ;  /* 0x000000ffff06c224 */ /* 0x002fe200078e0000 */
[----:B------:R-:W-:Y:S01]  /*1abf0*/  ISETP.GE.AND P2, PT, R5, c[0x0][0x3c8], PT ;  /* 0x0000f20005007a0c */ /* 0x000fe20003f46270 */
[----:B--2---:R-:W-:Y:S01]  /*1ac00*/  @!P4 IMAD.MOV.U32 R7, RZ, RZ, R4 ;  /* 0x000000ffff07c224 */ /* 0x004fe200078e0004 */
        /* <DEDUP_REMOVED lines=170> */
.L_x_1399:
        /* <DEDUP_REMOVED lines=19> */
.L_x_1420:
[----:B--2---:R-:W2:Y:S01]  /*1b7e0*/  LDL.LU R2, [R1] ;  /* 0x0000000001027983 */ /* 0x004ea20000300800 */
[----:B------:R-:W-:Y:S01]  /*1b7f0*/  BSSY B0, `(.L_x_1421) ;  /* 0x0000038000007945 */ /* 0x000fe20003800000 */
[----:B------:R-:W-:Y:S02]  /*1b800*/  LOP3.LUT R4, R246, 0xffff, RZ, 0xc0, !PT ;  /* 0x0000fffff6047812 */ /* 0x000fe400078ec0ff */
[----:B------:R-:W3:Y:S01]  /*1b810*/  S2R R5, SR_TID.X ;  /* 0x0000000000057919 */ /* 0x000ee20000002100 */
[----:B------:R-:W-:-:S02]  /*1b820*/  SEL R3, R252, RZ, !P3 ;  /* 0x000000fffc037207 */ /* 0x000fc40005800000 */
[----:B-----5:R-:W-:Y:S02]  /*1b830*/  SHF.R.S32.HI R18, RZ, 0x1f, R0 ;  /* 0x0000001fff127819 */ /* 0x020fe40000011400 */
[----:B---3--:R-:W-:Y:S02]  /*1b840*/  ISETP.GT.AND P0, PT, R5, 0x7f, PT ;  /* 0x0000007f0500780c */ /* 0x008fe40003f04270 */
[----:B--2---:R-:W-:-:S11]  /*1b850*/  SEL R20, R2, RZ, !P3 ;  /* 0x000000ff02147207 */ /* 0x004fd60005800000 */
[----:B------:R-:W-:Y:S05]  /*1b860*/  @P0 BRA `(.L_x_1422) ;  /* 0x0000030000000947 */ /* 0x000fea0003800000 */
[----:B------:R-:W-:Y:S01]  /*1b870*/  IMAD R2, R15, c[0x0][0x4e8], RZ ;  /* 0x00013a000f027a24 */ /* 0x000fe200078e02ff */
[----:B------:R-:W-:-:S04]  /*1b880*/  IADD3 R14, R240, R5, RZ ;  /* 0x00000005f00e7210 */ /* 0x000fc80007ffe0ff */
[----:B------:R-:W-:-:S13]  /*1b890*/  ISETP.GE.AND P0, PT, R14, R2, PT ;  /* 0x000000020e00720c */ /* 0x000fda0003f06270 */
[----:B------:R-:W-:Y:S05]  /*1b8a0*/  @P0 BRA `(.L_x_1422) ;  /* 0x000002c000000947 */ /* 0x000fea0003800000 */
[----:B------:R-:W2:Y:S01]  /*1b8b0*/  LDL.LU R22, [R1+0x4] ;  /* 0x0000040001167983 */ /* 0x000ea20000300800 */
[----:B------:R-:W-:Y:S01]  /*1b8c0*/  IMAD.MOV.U32 R2, RZ, RZ, 0x368 ;  /* 0x00000368ff027424 */ /* 0x000fe200078e00ff */
[----:B------:R-:W-:-:S04]  /*1b8d0*/  ISETP.GT.AND P2, PT, R19, 0x1, PT ;  /* 0x000000011300780c */ /* 0x000fc80003f44270 */
[----:B------:R-:W-:-:S04]  /*1b8e0*/  SEL R2, R2, 0x328, P2 ;  /* 0x0000032802027807 */ /* 0x000fc80001000000 */
[----:B------:R3:W4:Y:S08]  /*1b8f0*/  LDC.64 R10, c[0x0][R2+0x170] ;  /* 0x00005c00020a7b82 */ /* 0x0007300000000a00 */
[----:B------:R3:W5:Y:S08]  /*1b900*/  LDC.64 R8, c[0x0][R2+0x168] ;  /* 0x00005a0002087b82 */ /* 0x0007700000000a00 */
[----:B------:R3:W1:Y:S08]  /*1b910*/  LDC.64 R16, c[0x0][R2+0x178] ;  /* 0x00005e0002107b82 */ /* 0x0006700000000a00 */
[----:B------:R3:W1:Y:S02]  /*1b920*/  LDC.64 R12, c[0x0][R2+0x160] ;  /* 0x00005800020c7b82 */ /* 0x0006640000000a00 */
[----:B---3--:R-:W-:-:S02]  /*1b930*/  IMAD.MOV.U32 R2, RZ, RZ, c[0x0][0x4e8] ;  /* 0x00013a00ff027624 */ /* 0x008fc400078e00ff */
[-C--:B----4-:R-:W-:Y:S02]  /*1b940*/  IMAD R5, R11, R3.reuse, RZ ;  /* 0x000000030b057224 */ /* 0x090fe400078e02ff */
[----:B------:R-:W-:Y:S01]  /*1b950*/  IMAD.WIDE.U32 R6, R10, R3, RZ ;  /* 0x000000030a067225 */ /* 0x000fe200078e00ff */
[----:B------:R-:W-:Y:S02]  /*1b960*/  ISETP.NE.AND P0, PT, R2, 0x1, PT ;  /* 0x000000010200780c */ /* 0x000fe40003f05270 */
[----:B------:R-:W-:Y:S01]  /*1b970*/  MOV R2, R14 ;  /* 0x0000000e00027202 */ /* 0x000fe20000000f00 */
[----:B------:R-:W-:Y:S02]  /*1b980*/  IMAD R10, R10, R20, R5 ;  /* 0x000000140a0a7224 */ /* 0x000fe400078e0205 */
[-C--:B-----5:R-:W-:Y:S02]  /*1b990*/  IMAD R11, R9, R4.reuse, RZ ;  /* 0x00000004090b7224 */ /* 0x0a0fe400078e02ff */
[----:B------:R-:W-:Y:S01]  /*1b9a0*/  IMAD.WIDE.U32 R8, R8, R4, RZ ;  /* 0x0000000408087225 */ /* 0x000fe200078e00ff */
[----:B------:R-:W-:-:S03]  /*1b9b0*/  IADD3 R7, R7, R10, RZ ;  /* 0x0000000a07077210 */ /* 0x000fc60007ffe0ff */
[----:B------:R-:W-:Y:S02]  /*1b9c0*/  IMAD.IADD R11, R9, 0x1, R11 ;  /* 0x00000001090b7824 */ /* 0x000fe400078e020b */
[----:B------:R-:W-:-:S05]  /*1b9d0*/  @P0 IMAD.HI.U32 R21, R14, c[0x0][0x4ec], RZ ;  /* 0x00013b000e150a27 */ /* 0x000fca00078e00ff */
[----:B------:R-:W-:Y:S02]  /*1b9e0*/  @P0 SHF.R.U32.HI R2, RZ, c[0x0][0x4f0], R21 ;  /* 0x00013c00ff020a19 */ /* 0x000fe40000011615 */
[----:B------:R-:W-:-:S03]  /*1b9f0*/  IADD3 R21, P1, P0, R6, R8, R0 ;  /* 0x0000000806157210 */ /* 0x000fc6000783e000 */
[----:B------:R-:W-:Y:S01]  /*1ba00*/  IMAD.MOV R6, RZ, RZ, -R2 ;  /* 0x000000ffff067224 */ /* 0x000fe200078e0a02 */
[----:B------:R-:W-:-:S03]  /*1ba10*/  IADD3.X R11, R7, R11, R18, P1, P0 ;  /* 0x0000000b070b7210 */ /* 0x000fc60000fe0412 */
[----:B------:R-:W-:-:S05]  /*1ba20*/  IMAD R6, R6, c[0x0][0x4e8], R14 ;  /* 0x00013a0006067a24 */ /* 0x000fca00078e020e */
[----:B------:R-:W-:Y:S02]  /*1ba30*/  SHF.R.S32.HI R7, RZ, 0x1f, R6 ;  /* 0x0000001fff077819 */ /* 0x000fe40000011406 */
[----:B--2---:R-:W-:-:S05]  /*1ba40*/  SEL R5, R22, RZ, P2 ;  /* 0x000000ff16057207 */ /* 0x004fca0001000000 */
[-C--:B-1----:R-:W-:Y:S02]  /*1ba50*/  IMAD R10, R17, R5.reuse, RZ ;  /* 0x00000005110a7224 */ /* 0x082fe400078e02ff */
[----:B------:R-:W-:Y:S01]  /*1ba60*/  IMAD.WIDE.U32 R8, R16, R5, RZ ;  /* 0x0000000510087225 */ /* 0x000fe200078e00ff */
[----:B------:R-:W-:-:S04]  /*1ba70*/  SHF.R.S32.HI R5, RZ, 0x1f, R2 ;  /* 0x0000001fff057819 */ /* 0x000fc80000011402 */
[----:B------:R-:W-:Y:S01]  /*1ba80*/  IADD3 R9, R9, R10, RZ ;  /* 0x0000000a09097210 */ /* 0x000fe20007ffe0ff */
[----:B------:R-:W-:Y:S01]  /*1ba90*/  IMAD.MOV.U32 R10, RZ, RZ, c[0x0][0x4a8] ;  /* 0x00012a00ff0a7624 */ /* 0x000fe200078e00ff */
[----:B------:R-:W-:Y:S01]  /*1baa0*/  IADD3 R8, P1, P0, R2, R21, R8 ;  /* 0x0000001502087210 */ /* 0x000fe2000783e008 */
[----:B------:R-:W-:-:S03]  /*1bab0*/  IMAD R2, R13, R6, RZ ;  /* 0x000000060d027224 */ /* 0x000fc600078e02ff */
[----:B------:R-:W-:Y:S01]  /*1bac0*/  IADD3.X R9, R5, R11, R9, P1, P0 ;  /* 0x0000000b05097210 */ /* 0x000fe20000fe0409 */
[----:B------:R-:W-:Y:S01]  /*1bad0*/  IMAD R2, R12, R7, R2 ;  /* 0x000000070c027224 */ /* 0x000fe200078e0202 */
[----:B------:R-:W-:-:S03]  /*1bae0*/  MOV R5, c[0x0][0x4ac] ;  /* 0x00012b0000057a02 */ /* 0x000fc60000000f00 */
[----:B------:R-:W-:Y:S01]  /*1baf0*/  IMAD.WIDE.U32 R6, R12, R6, R8 ;  /* 0x000000060c067225 */ /* 0x000fe200078e0008 */
[----:B------:R-:W-:Y:S02]  /*1bb00*/  SEL R8, R10, c[0x0][0x450], P2 ;  /* 0x000114000a087a07 */ /* 0x000fe40001000000 */
[----:B------:R-:W-:Y:S01]  /*1bb10*/  SEL R5, R5, c[0x0][0x454], P2 ;  /* 0x0001150005057a07 */ /* 0x000fe20001000000 */
[----:B------:R-:W-:Y:S01]  /*1bb20*/  IMAD.IADD R2, R7, 0x1, R2 ;  /* 0x0000000107027824 */ /* 0x000fe200078e0202 */
[----:B------:R-:W-:-:S04]  /*1bb30*/  LEA R8, P0, R6, R8, 0x2 ;  /* 0x0000000806087211 */ /* 0x000fc800078010ff */
[----:B------:R-:W-:Y:S02]  /*1bb40*/  LEA.HI.X R9, R6, R5, R2, 0x2, P0 ;  /* 0x0000000506097211 */ /* 0x000fe400000f1402 */
[----:B------:R-:W-:-:S05]  /*1bb50*/  MOV R2, 0xff800000 ;  /* 0xff80000000027802 */ /* 0x000fca0000000f00 */
[----:B------:R1:W-:Y:S02]  /*1bb60*/  STG.E [R8.64], R2 ;  /* 0x0000000208007986 */ /* 0x0003e4000c101908 */
.L_x_1422:
[----:B------:R-:W-:Y:S05]  /*1bb70*/  BSYNC B0 ;  /* 0x0000000000007941 */ /* 0x000fea0003800000 */
.L_x_1421:
[----:B------:R-:W-:-:S13]  /*1bb80*/  ISETP.GT.AND P0, PT, R19, 0x1, PT ;  /* 0x000000011300780c */ /* 0x000fda0003f04270 */
[----:B------:R-:W-:Y:S05]  /*1bb90*/  @P0 BRA `(.L_x_1414) ;  /* 0x0000075000000947 */ /* 0x000fea0003800000 */
[----:B------:R-:W-:Y:S01]  /*1bba0*/  MOV R5, c[0x0][0x4e8] ;  /* 0x00013a0000057a02 */ /* 0x000fe20000000f00 */
[----:B-1----:R-:W-:Y:S01]  /*1bbb0*/  IMAD R2, R18, c[0x0][0x3a0], RZ ;  /* 0x0000e80012027a24 */ /* 0x002fe200078e02ff */
[----:B------:R-:W1:Y:S01]  /*1bbc0*/  S2R R11, SR_TID.X ;  /* 0x00000000000b7919 */ /* 0x000e620000002100 */
        /* <DEDUP_REMOVED lines=12> */
[----:B------:R-:W-:Y:S01]  /*1bc90*/  SHF.R.S32.HI R8, RZ, 0x1f, R0 ;  /* 0x0000001fff087819 */ /* 0x000fe20000011400 */
[----:B------:R-:W-:Y:S01]  /*1bca0*/  IMAD.MOV.U32 R4, RZ, RZ, R6 ;  /* 0x000000ffff047224 */ /* 0x000fe200078e0006 */
[----:B-1----:R-:W-:-:S03]  /*1bcb0*/  SHF.R.S32.HI R10, RZ, 0x1f, R11 ;  /* 0x0000001fff0a7819 */ /* 0x002fc6000001140b */
[----:B------:R-:W-:Y:S01]  /*1bcc0*/  IMAD.WIDE.U32 R6, R3, c[0x0][0x3f0], R4 ;  /* 0x0000fc0003067a25 */ /* 0x000fe200078e0004 */
[----:B------:R-:W-:Y:S02]  /*1bcd0*/  IADD3 R4, -R0, RZ, RZ ;  /* 0x000000ff00047210 */ /* 0x000fe40007ffe1ff */
[----:B------:R-:W-:Y:S01]  /*1bce0*/  LEA.HI R10, R10, R11, RZ, 0x3 ;  /* 0x0000000b0a0a7211 */ /* 0x000fe200078f18ff */
[----:B------:R-:W-:Y:S01]  /*1bcf0*/  IMAD R5, R8, c[0x0][0x3e0], RZ ;  /* 0x0000f80008057a24 */ /* 0x000fe200078e02ff */
[----:B------:R-:W-:Y:S01]  /*1bd00*/  IADD3 R3, R7, R9, RZ ;  /* 0x0000000907037210 */ /* 0x000fe20007ffe0ff */
[----:B------:R-:W-:Y:S01]  /*1bd10*/  IMAD R4, R4, c[0x0][0x4e8], R2 ;  /* 0x00013a0004047a24 */ /* 0x000fe200078e0202 */
[----:B------:R-:W-:Y:S01]  /*1bd20*/  SHF.R.S32.HI R10, RZ, 0x3, R10 ;  /* 0x00000003ff0a7819 */ /* 0x000fe2000001140a */
[----:B------:R-:W-:Y:S02]  /*1bd30*/  IMAD.MOV.U32 R2, RZ, RZ, R6 ;  /* 0x000000ffff027224 */ /* 0x000fe400078e0006 */
[----:B------:R-:W-:-:S02]  /*1bd40*/  IMAD R5, R0, c[0x0][0x3e4], R5 ;  /* 0x0000f90000057a24 */ /* 0x000fc400078e0205 */
        /* <DEDUP_REMOVED lines=12> */
.L_x_1492:
[----:B------:R-:W-:Y:S05]  /*1be10*/  BRA.DIV ~URZ, `(.L_x_1424) ;  /* 0x000039b27f007947 */ /* 0x000fea000b800000 */
[----:B------:R3:W4:Y:S02]  /*1be20*/  SHFL.IDX PT, R0, R7, RZ, 0x181f ;  /* 0x00181fff07007589 */ /* 0x00072400000e0000 */
.L_x_1493:
        /* <DEDUP_REMOVED lines=16> */
.L_x_1426:
[----:B------:R-:W-:Y:S05]  /*1bf30*/  BSYNC B0 ;  /* 0x0000000000007941 */ /* 0x000fea0003800000 */
.L_x_1425:
[----:B------:R-:W-:Y:S05]  /*1bf40*/  BRA.DIV ~URZ, `(.L_x_1427) ;  /* 0x000038e27f007947 */ /* 0x000fea000b800000 */
[----:B--2---:R2:W1:Y:S04]  /*1bf50*/  SHFL.IDX PT, R8, R6, 0x1, 0x181f ;  /* 0x00381f0006087f89 */ /* 0x00446800000e0000 */
[----:B----4-:R2:W4:Y:S02]  /*1bf60*/  SHFL.IDX PT, R0, R7, 0x1, 0x181f ;  /* 0x00381f0007007f89 */ /* 0x01052400000e0000 */
.L_x_1494:
        /* <DEDUP_REMOVED lines=16> */
.L_x_1429:
[----:B------:R-:W-:Y:S05]  /*1c070*/  BSYNC B0 ;  /* 0x0000000000007941 */ /* 0x000fea0003800000 */
.L_x_1428:
[----:B------:R-:W-:Y:S05]  /*1c080*/  BRA.DIV ~URZ, `(.L_x_1430) ;  /* 0x000038627f007947 */ /* 0x000fea000b800000 */
[----:B-1----:R1:W2:Y:S02]  /*1c090*/  SHFL.IDX PT, R8, R6, 0x2, 0x181f ;  /* 0x00581f0006087f89 */ /* 0x0022a400000e0000 */
.L_x_1495:
[----:B------:R-:W-:Y:S05]  /*1c0a0*/  BRA.DIV ~URZ, `(.L_x_1431) ;  /* 0x000038b27f007947 */ /* 0x000fea000b800000 */
[----:B----4-:R4:W1:Y:S02]  /*1c0b0*/  SHFL.IDX PT, R0, R7, 0x2, 0x181f ;  /* 0x00581f0007007f89 */ /* 0x01086400000e0000 */
.L_x_1496:
        /* <DEDUP_REMOVED lines=16> */
.L_x_1433:
[----:B------:R-:W-:Y:S05]  /*1c1c0*/  BSYNC B0 ;  /* 0x0000000000007941 */ /* 0x000fea0003800000 */
.L_x_1432:
[----:B------:R-:W-:Y:S05]  /*1c1d0*/  BRA.DIV ~URZ, `(.L_x_1434) ;  /* 0x000037e27f007947 */ /* 0x000fea000b800000 */
[----:B-12---:R-:W1:Y:S04]  /*1c1e0*/  SHFL.IDX PT, R6, R6, 0x3, 0x181f ;  /* 0x00781f0006067f89 */ /* 0x006e6800000e0000 */
[----:B---34-:R-:W2:Y:S02]  /*1c1f0*/  SHFL.IDX PT, R7, R7, 0x3, 0x181f ;  /* 0x00781f0007077f89 */ /* 0x018ea400000e0000 */
.L_x_1497:
[----:B------:R-:W-:-:S04]  /*1c200*/  IADD3 R4, R4, 0x60, RZ ;  /* 0x0000006004047810 */ /* 0x000fc80007ffe0ff */
        /* <DEDUP_REMOVED lines=14> */
.L_x_1414:
[----:B------:R-:W-:Y:S05]  /*1c2f0*/  BSYNC B1 ;  /* 0x0000000000017941 */ /* 0x000fea0003800000 */
.L_x_1398:
[----:B-1-3--:R-:W3:Y:S02]  /*1c300*/  LDL R0, [R1+0x58] ;  /* 0x0000580001007983 */ /* 0x00aee40000100800 */
[----:B---3--:R-:W-:-:S13]  /*1c310*/  ISETP.NE.AND P0, PT, R0, RZ, PT ;  /* 0x000000ff0000720c */ /* 0x008fda0003f05270 */
[----:B------:R-:W-:Y:S01]  /*1c320*/  @P0 WARPSYNC 0xffffffff ;  /* 0xffffffff00000948 */ /* 0x000fe20003800000 */
[----:B------:R-:W-:Y:S06]  /*1c330*/  @P0 BAR.SYNC.DEFER_BLOCKING 0x5, 0x100 ;  /* 0x0144000000000b1d */ /* 0x000fec0000010000 */
[----:B------:R-:W1:Y:S04]  /*1c340*/  @P0 LDS.128 R244, [0x18100] ;  /* 0x01810000fff40984 */ /* 0x000e680000000c00 */
[----:B------:R-:W-:Y:S06]  /*1c350*/  @P0 BAR.ARV 0x4, 0x100 ;  /* 0x0104000000000b1d */ /* 0x000fec0000002000 */
[----:B------:R-:W-:Y:S05]  /*1c360*/  @P0 BRA `(.L_x_1435) ;  /* 0x00000f6000000947 */ /* 0x000fea0003800000 */
[----:B------:R-:W3:Y:S01]  /*1c370*/  S2R R0, SR_TID.X ;  /* 0x0000000000007919 */ /* 0x000ee20000002100 */
[----:B------:R-:W-:Y:S01]  /*1c380*/  IMAD.MOV.U32 R8, RZ, RZ, RZ ;  /* 0x000000ffff087224 */ /* 0x000fe200078e00ff */
[----:B---3--:R-:W-:-:S04]  /*1c390*/  LOP3.LUT R13, R0, 0x1f, RZ, 0xc0, !PT ;  /* 0x0000001f000d7812 */ /* 0x008fc800078ec0ff */
[----:B------:R-:W-:Y:S01]  /*1c3a0*/  ISETP.NE.AND P6, PT, R13, 0x1f, PT ;  /* 0x0000001f0d00780c */ /* 0x000fe20003fc5270 */
[----:B------:R-:W-:Y:S10]  /*1c3b0*/  BRA.DIV ~URZ, `(.L_x_1436) ;  /* 0x000036d27f007947 */ /* 0x000ff4000b800000 */
[----:B------:R3:W4:Y:S02]  /*1c3c0*/  SHFL.IDX PT, R9, R86, RZ, 0x1f ;  /* 0x00001fff56097589 */ /* 0x00072400000e0000 */
.L_x_1498:
[----:B------:R-:W-:Y:S05]  /*1c3d0*/  BRA.DIV ~URZ, `(.L_x_1437) ;  /* 0x000037227f007947 */ /* 0x000fea000b800000 */
[----:B------:R3:W4:Y:S02]  /*1c3e0*/  SHFL.IDX PT, R6, R86, 0x1, 0x1f ;  /* 0x00201f0056067f89 */ /* 0x00072400000e0000 */
.L_x_1499:
[----:B-1----:R-:W-:Y:S02]  /*1c3f0*/  IMAD.IADD R0, R247, 0x1, R13 ;  /* 0x00000001f7007824 */ /* 0x002fe400078e020d */
[----:B--2-4-:R-:W-:-:S03]  /*1c400*/  IMAD.MOV.U32 R7, RZ, RZ, RZ ;  /* 0x000000ffff077224 */ /* 0x014fc600078e00ff */
[----:B------:R-:W-:-:S13]  /*1c410*/  ISETP.GE.OR P0, PT, R0, c[0x0][0x53c], !P6 ;  /* 0x00014f0000007a0c */ /* 0x000fda0007706670 */
[----:B------:R-:W-:Y:S01]  /*1c420*/  @!P0 MOV R2, 0x4 ;  /* 0x0000000400028802 */ /* 0x000fe20000000f00 */
[----:B------:R-:W-:-:S04]  /*1c430*/  @!P0 IMAD.MOV.U32 R4, RZ, RZ, 0x4 ;  /* 0x00000004ff048424 */ /* 0x000fc800078e00ff */
[----:B------:R-:W-:-:S04]  /*1c440*/  @!P0 IMAD.WIDE R4, R0, R4, c[0x0][0x580] ;  /* 0x0001600000048625 */ /* 0x000fc800078e0204 */
[----:B------:R-:W-:Y:S01]  /*1c450*/  @!P0 IMAD.WIDE R2, R0, R2, c[0x0][0x578] ;  /* 0x00015e0000028625 */ /* 0x000fe200078e0202 */
[----:B------:R-:W2:Y:S04]  /*1c460*/  @!P0 LDG.E R7, [R4.64] ;  /* 0x0000000804078981 */ /* 0x000ea8000c1e1900 */
[----:B------:R-:W2:Y:S01]  /*1c470*/  @!P0 LDG.E R8, [R2.64] ;  /* 0x0000000802088981 */ /* 0x000ea2000c1e1900 */
[C---:B------:R-:W-:Y:S02]  /*1c480*/  ISETP.GE.U32.AND P4, PT, R13.reuse, 0x10, PT ;  /* 0x000000100d00780c */ /* 0x040fe40003f86070 */
[C---:B------:R-:W-:Y:S02]  /*1c490*/  ISETP.GE.U32.AND P3, PT, R13.reuse, 0x8, PT ;  /* 0x000000080d00780c */ /* 0x040fe40003f66070 */
[----:B------:R-:W-:-:S02]  /*1c4a0*/  ISETP.GE.U32.AND P2, PT, R13, 0x4, PT ;  /* 0x000000040d00780c */ /* 0x000fc40003f46070 */
[C---:B------:R-:W-:Y:S02]  /*1c4b0*/  ISETP.GE.U32.AND P1, PT, R13.reuse, 0x2, PT ;  /* 0x000000020d00780c */ /* 0x040fe40003f26070 */
[----:B------:R-:W-:Y:S02]  /*1c4c0*/  ISETP.NE.AND P5, PT, R13, RZ, PT ;  /* 0x000000ff0d00720c */ /* 0x000fe40003fa5270 */
[----:B------:R-:W-:Y:S01]  /*1c4d0*/  MOV R12, RZ ;  /* 0x000000ff000c7202 */ /* 0x000fe20000000f00 */
[----:B--2---:R-:W-:Y:S01]  /*1c4e0*/  IMAD R0, R8, R7, RZ ;  /* 0x0000000708007224 */ /* 0x004fe200078e02ff */
[----:B------:R-:W-:Y:S07]  /*1c4f0*/  BRA.DIV ~URZ, `(.L_x_1438) ;  /* 0x000036727f007947 */ /* 0x000fee000b800000 */
[----:B------:R1:W2:Y:S02]  /*1c500*/  SHFL.UP PT, R4, R0, 0x1, RZ ;  /* 0x0420000000047989 */ /* 0x0002a400000e00ff */
.L_x_1500:
        /* <DEDUP_REMOVED lines=16> */
.L_x_1501:
[----:B--2---:R-:W-:Y:S01]  /*1c610*/  IMAD R0, R0, c[0x0][0x538], RZ ;  /* 0x00014e0000007a24 */ /* 0x004fe200078e02ff */
[----:B------:R-:W-:Y:S04]  /*1c620*/  BSSY B1, `(.L_x_1440) ;  /* 0x00000c5000017945 */ /* 0x000fe80003800000 */
[----:B------:R-:W-:-:S04]  /*1c630*/  IADD3 R6, R0, R6, RZ ;  /* 0x0000000600067210 */ /* 0x000fc80007ffe0ff */
[----:B------:R-:W-:-:S13]  /*1c640*/  ISETP.GT.AND P0, PT, R6, R9, PT ;  /* 0x000000090600720c */ /* 0x000fda0003f04270 */
[----:B------:R-:W-:Y:S05]  /*1c650*/  @P0 BRA `(.L_x_1441) ;  /* 0x0000025000000947 */ /* 0x000fea0003800000 */
.L_x_1445:
        /* <DEDUP_REMOVED lines=17> */
.L_x_1502:
        /* <DEDUP_REMOVED lines=16> */
.L_x_1503:
[----:B--2---:R-:W-:-:S05]  /*1c870*/  IMAD R0, R0, c[0x0][0x538], RZ ;  /* 0x00014e0000007a24 */ /* 0x004fca00078e02ff */
[----:B------:R-:W-:-:S04]  /*1c880*/  IADD3 R6, R0, R6, RZ ;  /* 0x0000000600067210 */ /* 0x000fc80007ffe0ff */
[----:B------:R-:W-:-:S13]  /*1c890*/  ISETP.GT.AND P0, PT, R6, R9, PT ;  /* 0x000000090600720c */ /* 0x000fda0003f04270 */
[----:B-1-3--:R-:W-:Y:S05]  /*1c8a0*/  @!P0 BRA `(.L_x_1445) ;  /* 0xfffffdb000008947 */ /* 0x00afea000383ffff */
.L_x_1441:
[----:B------:R-:W-:-:S05]  /*1c8b0*/  IADD3 R11, -R0, R6, RZ ;  /* 0x00000006000b7210 */ /* 0x000fca0007ffe1ff */
[----:B------:R-:W-:-:S05]  /*1c8c0*/  IMAD R0, R4, c[0x0][0x538], R11 ;  /* 0x00014e0004007a24 */ /* 0x000fca00078e020b */
[----:B------:R-:W-:Y:S01]  /*1c8d0*/  ISETP.GT.AND P0, PT, R0, R9, PT ;  /* 0x000000090000720c */ /* 0x000fe20003f04270 */
[----:B------:R-:W-:-:S12]  /*1c8e0*/  BRA.DIV ~URZ, `(.L_x_1446) ;  /* 0x000036527f007947 */ /* 0x000fd8000b800000 */
[----:B------:R-:W-:-:S04]  /*1c8f0*/  VOTE.ANY R10, PT, !P0 ;  /* 0x00000000000a7806 */ /* 0x000fc800040e0100 */
.L_x_1504:
[----:B------:R-:W2:Y:S02]  /*1c900*/  POPC R6, R10 ;  /* 0x0000000a00067309 */ /* 0x000ea40000000000 */
[----:B--2---:R-:W-:Y:S01]  /*1c910*/  IADD3 R247, R6, R247, RZ ;  /* 0x000000f706f77210 */ /* 0x004fe20007ffe0ff */
[----:B------:R-:W-:Y:S05]  /*1c920*/  BRA.DIV ~URZ, `(.L_x_1447) ;  /* 0x000036627f007947 */ /* 0x000fea000b800000 */
[----:B------:R2:W4:Y:S04]  /*1c930*/  SHFL.IDX PT, R7, R7, R6, 0x1f ;  /* 0x00001f0607077589 */ /* 0x00052800000e0000 */
[----:B------:R2:W1:Y:S02]  /*1c940*/  SHFL.IDX PT, R5, R8, R6, 0x1f ;  /* 0x00001f0608057589 */ /* 0x00046400000e0000 */
.L_x_1505:
[----:B------:R-:W-:Y:S01]  /*1c950*/  ISETP.NE.AND P0, PT, R10, RZ, PT ;  /* 0x000000ff0a00720c */ /* 0x000fe20003f05270 */
[----:B------:R-:W-:-:S12]  /*1c960*/  BSSY B0, `(.L_x_1448) ;  /* 0x0000005000007945 */ /* 0x000fd80003800000 */
[----:B------:R-:W-:Y:S05]  /*1c970*/  @!P0 BRA `(.L_x_1449) ;  /* 0x0000003000008947 */ /* 0x000fea0003800000 */
[----:B--2---:R-:W-:Y:S01]  /*1c980*/  IADD3 R6, R6, -0x1, RZ ;  /* 0xffffffff06067810 */ /* 0x004fe20007ffe0ff */
[----:B------:R-:W-:Y:S05]  /*1c990*/  BRA.DIV ~URZ, `(.L_x_1450) ;  /* 0x000036c27f007947 */ /* 0x000fea000b800000 */
[----:B------:R2:W3:Y:S02]  /*1c9a0*/  SHFL.IDX PT, R12, R4, R6, 0x1f ;  /* 0x00001f06040c7589 */ /* 0x0004e400000e0000 */
.L_x_1449:
[----:B------:R-:W-:Y:S05]  /*1c9b0*/  BSYNC B0 ;  /* 0x0000000000007941 */ /* 0x000fea0003800000 */
.L_x_1448:
        /* <DEDUP_REMOVED lines=67> */
.L_x_1452:
        /* <DEDUP_REMOVED lines=64> */
.L_x_1453:
[----:B------:R-:W-:Y:S05]  /*1d1f0*/  BSYNC B0 ;  /* 0x0000000000007941 */ /* 0x000fea0003800000 */
.L_x_1451:
[----:B------:R-:W-:-:S04]  /*1d200*/  LOP3.LUT R2, RZ, R2, RZ, 0x33, !PT ;  /* 0x00000002ff027212 */ /* 0x000fc800078e33ff */
[----:B------:R-:W-:Y:S01]  /*1d210*/  IADD3 R245, R2, R7, RZ ;  /* 0x0000000702f57210 */ /* 0x000fe20007ffe0ff */
[----:B------:R-:W-:Y:S05]  /*1d220*/  BRA `(.L_x_1454) ;  /* 0x0000004000007947 */ /* 0x000fea0003800000 */
.L_x_1442:
[----:B------:R-:W-:Y:S01]  /*1d230*/  IMAD.MOV.U32 R244, RZ, RZ, R9 ;  /* 0x000000fffff47224 */ /* 0x000fe200078e0009 */
[----:B------:R-:W-:Y:S01]  /*1d240*/  MOV R246, RZ ;  /* 0x000000ff00f67202 */ /* 0x000fe20000000f00 */
[----:B------:R-:W-:Y:S01]  /*1d250*/  IMAD.MOV.U32 R245, RZ, RZ, RZ ;  /* 0x000000fffff57224 */ /* 0x000fe200078e00ff */
[----:B------:R-:W-:Y:S02]  /*1d260*/  MOV R247, c[0x0][0x53c] ;  /* 0x00014f0000f77a02 */ /* 0x000fe40000000f00 */
.L_x_1454:
[----:B------:R-:W-:Y:S05]  /*1d270*/  BSYNC B1 ;  /* 0x0000000000017941 */ /* 0x000fea0003800000 */
.L_x_1440:
[----:B------:R-:W-:Y:S01]  /*1d280*/  WARPSYNC 0xffffffff ;  /* 0xffffffff00007948 */ /* 0x000fe20003800000 */
[----:B------:R-:W-:Y:S01]  /*1d290*/  BAR.SYNC.DEFER_BLOCKING 0x4, 0x100 ;  /* 0x0104000000007b1d */ /* 0x000fe20000010000 */
[----:B------:R-:W-:-:S13]  /*1d2a0*/  ISETP.NE.AND P0, PT, R13, RZ, PT ;  /* 0x000000ff0d00720c */ /* 0x000fda0003f05270 */
[----:B------:R2:W-:Y:S04]  /*1d2b0*/  @!P0 STS.128 [0x18100], R244 ;  /* 0x018100f4ff008388 */ /* 0x0005e80000000c00 */
[----:B------:R-:W-:Y:S06]  /*1d2c0*/  BAR.ARV 0x5, 0x100 ;  /* 0x0144000000007b1d */ /* 0x000fec0000002000 */
.L_x_1435:
[----:B-1----:R-:W-:-:S13]  /*1d2d0*/  ISETP.GE.AND P0, PT, R247, c[0x0][0x53c], PT ;  /* 0x00014f00f7007a0c */ /* 0x002fda0003f06270 */
[----:B--234-:R-:W-:Y:S01]  /*1d2e0*/  @P0 CALL.REL.NOINC `(.L_x_1455) ;  /* 0x0000001000000944 */ /* 0x01cfe20003c00000 */
[----:B------:R-:W-:Y:S05]  /*1d2f0*/  BRA `(.L_x_1456) ;  /* 0xfffe4db000007947 */ /* 0x000fea000383ffff */
.L_x_1455:
[----:B------:R-:W-:Y:S05]  /*1d300*/  EXIT ;  /* 0x000000000000794d */ /* 0x000fea0003800000 */
.L_x_1266:
[----:B------:R-:W-:Y:S01]  /*1d310*/  IMAD.MOV.U32 R0, RZ, RZ, R5 ;  /* 0x000000ffff007224 */ /* 0x000fe200078e0005 */
[----:B------:R-:W-:Y:S02]  /*1d320*/  MOV R3, 0x1 ;  /* 0x0000000100037802 */ /* 0x000fe40000000f00 */
[----:B------:R-:W-:Y:S02]  /*1d330*/  MOV R2, 0x1d350 ;  /* 0x0001d35000027802 */ /* 0x000fe40000000f00 */
[----:B--2---:R-:W-:Y:S05]  /*1d340*/  CALL.REL.NOINC `($__internal_24_$__cuda_sm70_shflsync_up_p) ;  /* 0x00002e3000007944 */ /* 0x004fea0003c00000 */
[----:B------:R-:W-:Y:S01]  /*1d350*/  MOV R0, R4 ;  /* 0x0000000400007202 */ /* 0x000fe20000000f00 */
[----:B------:R-:W-:Y:S05]  /*1d360*/  BRA `(.L_x_1457) ;  /* 0xfffe30d000007947 */ /* 0x000fea000383ffff */
.L_x_1267:
[----:B------:R-:W-:Y:S01]  /*1d370*/  IMAD.MOV.U32 R0, RZ, RZ, R5 ;  /* 0x000000ffff007224 */ /* 0x000fe200078e0005 */
[----:B------:R-:W-:Y:S02]  /*1d380*/  MOV R3, 0x2 ;  /* 0x0000000200037802 */ /* 0x000fe40000000f00 */
[----:B------:R-:W-:Y:S02]  /*1d390*/  MOV R2, 0x1d3b0 ;  /* 0x0001d3b000027802 */ /* 0x000fe40000000f00 */
[----:B--2---:R-:W-:Y:S05]  /*1d3a0*/  CALL.REL.NOINC `($__internal_24_$__cuda_sm70_shflsync_up_p) ;  /* 0x00002dd000007944 */ /* 0x004fea0003c00000 */
[----:B------:R-:W-:Y:S01]  /*1d3b0*/  SEL R4, R4, RZ, P4 ;  /* 0x000000ff04047207 */ /* 0x000fe20002000000 */
[----:B------:R-:W-:Y:S01]  /*1d3c0*/  IMAD.MOV.U32 R3, RZ, RZ, 0x4 ;  /* 0x00000004ff037424 */ /* 0x000fe200078e00ff */
[----:B------:R-:W-:-:S03]  /*1d3d0*/  MOV R2, 0x1d400 ;  /* 0x0001d40000027802 */ /* 0x000fc60000000f00 */
[----:B------:R-:W-:Y:S02]  /*1d3e0*/  IMAD.IADD R0, R5, 0x1, R4 ;  /* 0x0000000105007824 */ /* 0x000fe400078e0204 */
[----:B------:R-:W-:Y:S05]  /*1d3f0*/  CALL.REL.NOINC `($__internal_24_$__cuda_sm70_shflsync_up_p) ;  /* 0x00002d8000007944 */ /* 0x000fea0003c00000 */
        /* <DEDUP_REMOVED lines=10> */
[----:B------:R-:W-:Y:S02]  /*1d4a0*/  SEL R4, R4, RZ, P1 ;  /* 0x000000ff04047207 */ /* 0x000fe40000800000 */
[----:B------:R-:W-:Y:S02]  /*1d4b0*/  MOV R3, 0x1f ;  /* 0x0000001f00037802 */ /* 0x000fe40000000f00 */
[----:B------:R-:W-:Y:S01]  /*1d4c0*/  MOV R2, 0x1d510 ;  /* 0x0001d51000027802 */ /* 0x000fe20000000f00 */
[----:B------:R-:W-:Y:S02]  /*1d4d0*/  IMAD.IADD R4, R0, 0x1, R4 ;  /* 0x0000000100047824 */ /* 0x000fe400078e0204 */
[----:B------:R-:W-:Y:S02]  /*1d4e0*/  IMAD.MOV.U32 R0, RZ, RZ, 0x1f ;  /* 0x0000001fff007424 */ /* 0x000fe400078e00ff */
[----:B------:R-:W-:Y:S02]  /*1d4f0*/  IMAD.MOV.U32 R199, RZ, RZ, R4 ;  /* 0x000000ffffc77224 */ /* 0x000fe400078e0004 */
[----:B------:R-:W-:Y:S05]  /*1d500*/  CALL.REL.NOINC `($__internal_23_$__cuda_sm70_shflsync_idx_p) ;  /* 0x00002c2000007944 */ /* 0x000fea0003c00000 */
[----:B------:R-:W-:Y:S05]  /*1d510*/  BRA `(.L_x_1458) ;  /* 0xfffe302000007947 */ /* 0x000fea000383ffff */
.L_x_1269:
[----:B------:R-:W-:Y:S02]  /*1d520*/  SEL R0, RZ, 0x1, P0 ;  /* 0x00000001ff007807 */ /* 0x000fe40000000000 */
[----:B------:R-:W-:-:S02]  /*1d530*/  MOV R2, 0x1d550 ;  /* 0x0001d55000027802 */ /* 0x000fc40000000f00 */
[----:B--2---:R-:W-:Y:S05]  /*1d540*/  CALL.REL.NOINC `($__internal_25_$__cuda_sm70_votesync_ballot) ;  /* 0x00002c9000007944 */ /* 0x004fea0003c00000 */
[----:B------:R-:W-:Y:S01]  /*1d550*/  MOV R10, R0 ;  /* 0x00000000000a7202 */ /* 0x000fe20000000f00 */
[----:B------:R-:W-:Y:S05]  /*1d560*/  BRA `(.L_x_1459) ;  /* 0xfffe306000007947 */ /* 0x000fea000383ffff */
.L_x_1270:
[----:B------:R-:W-:Y:S01]  /*1d570*/  IMAD.MOV.U32 R199, RZ, RZ, R9 ;  /* 0x000000ffffc77224 */ /* 0x000fe200078e0009 */
[----:B------:R-:W-:Y:S01]  /*1d580*/  MOV R0, R5 ;  /* 0x0000000500007202 */ /* 0x000fe20000000f00 */
[----:B------:R-:W-:Y:S01]  /*1d590*/  IMAD.MOV.U32 R3, RZ, RZ, 0x1f ;  /* 0x0000001fff037424 */ /* 0x000fe200078e00ff */
[----:B------:R-:W-:-:S02]  /*1d5a0*/  MOV R2, 0x1d5c0 ;  /* 0x0001d5c000027802 */ /* 0x000fc40000000f00 */
[----:B------:R-:W-:Y:S05]  /*1d5b0*/  CALL.REL.NOINC `($__internal_23_$__cuda_sm70_shflsync_idx_p) ;  /* 0x00002b7000007944 */ /* 0x000fea0003c00000 */
[----:B------:R-:W-:Y:S01]  /*1d5c0*/  IMAD.MOV.U32 R12, RZ, RZ, R0 ;  /* 0x000000ffff0c7224 */ /* 0x000fe200078e0000 */
[----:B------:R-:W-:Y:S01]  /*1d5d0*/  MOV R199, R8 ;  /* 0x0000000800c77202 */ /* 0x000fe20000000f00 */
[----:B------:R-:W-:Y:S01]  /*1d5e0*/  IMAD.MOV.U32 R6, RZ, RZ, RZ ;  /* 0x000000ffff067224 */ /* 0x000fe200078e00ff */
[----:B------:R-:W-:Y:S01]  /*1d5f0*/  MOV R0, R5 ;  /* 0x0000000500007202 */ /* 0x000fe20000000f00 */
[----:B------:R-:W-:Y:S01]  /*1d600*/  IMAD.MOV.U32 R3, RZ, RZ, 0x1f ;  /* 0x0000001fff037424 */ /* 0x000fe200078e00ff */
[----:B------:R-:W-:-:S02]  /*1d610*/  MOV R2, 0x1d630 ;  /* 0x0001d63000027802 */ /* 0x000fc40000000f00 */
[----:B------:R-:W-:Y:S05]  /*1d620*/  CALL.REL.NOINC `($__internal_23_$__cuda_sm70_shflsync_idx_p) ;  /* 0x00002b0000007944 */ /* 0x000fea0003c00000 */
[----:B------:R-:W-:Y:S01]  /*1d630*/  MOV R9, R0 ;  /* 0x0000000000097202 */ /* 0x000fe20000000f00 */
[----:B------:R-:W-:Y:S05]  /*1d640*/  BRA `(.L_x_1460) ;  /* 0xfffe2fe000007947 */ /* 0x000fea000383ffff */
.L_x_1273:
[----:B------:R-:W-:Y:S01]  /*1d650*/  IMAD.MOV.U32 R199, RZ, RZ, R4 ;  /* 0x000000ffffc77224 */ /* 0x000fe200078e0004 */
[----:B------:R-:W-:-:S02]  /*1d660*/  MOV R3, 0x1f ;  /* 0x0000001f00037802 */ /* 0x000fc40000000f00 */
[----:B------:R-:W-:Y:S02]  /*1d670*/  MOV R2, 0x1d690 ;  /* 0x0001d69000027802 */ /* 0x000fe40000000f00 */
[----:B-123--:R-:W-:Y:S05]  /*1d680*/  CALL.REL.NOINC `($__internal_23_$__cuda_sm70_shflsync_idx_p) ;  /* 0x00002aa000007944 */ /* 0x00efea0003c00000 */
[----:B------:R-:W-:Y:S01]  /*1d690*/  MOV R6, R0 ;  /* 0x0000000000067202 */ /* 0x000fe20000000f00 */
[----:B------:R-:W-:Y:S05]  /*1d6a0*/  BRA `(.L_x_1272) ;  /* 0xfffe2fe000007947 */ /* 0x000fea000383ffff */
.L_x_1312:
[----:B------:R-:W-:Y:S01]  /*1d6b0*/  IMAD.MOV.U32 R199, RZ, RZ, R5 ;  /* 0x000000ffffc77224 */ /* 0x000fe200078e0005 */
[----:B------:R-:W-:Y:S01]  /*1d6c0*/  MOV R0, RZ ;  /* 0x000000ff00007202 */ /* 0x000fe20000000f00 */
[----:B------:R-:W-:Y:S01]  /*1d6d0*/  IMAD.MOV.U32 R3, RZ, RZ, 0x181f ;  /* 0x0000181fff037424 */ /* 0x000fe200078e00ff */
[----:B------:R-:W-:Y:S02]  /*1d6e0*/  MOV R2, 0x1d700 ;  /* 0x0001d70000027802 */ /* 0x000fe40000000f00 */
[----:B-----5:R-:W-:Y:S05]  /*1d6f0*/  CALL.REL.NOINC `($__internal_23_$__cuda_sm70_shflsync_idx_p) ;  /* 0x00002a3000007944 */ /* 0x020fea0003c00000 */
[----:B------:R-:W-:Y:S01]  /*1d700*/  MOV R6, R0 ;  /* 0x0000000000067202 */ /* 0x000fe20000000f00 */
[----:B------:R-:W-:Y:S05]  /*1d710*/  BRA `(.L_x_1461) ;  /* 0xfffeace000007947 */ /* 0x000fea000383ffff */
.L_x_1313:
[----:B------:R-:W-:Y:S01]  /*1d720*/  IMAD.MOV.U32 R199, RZ, RZ, R7 ;  /* 0x000000ffffc77224 */ /* 0x000fe200078e0007 */
[----:B------:R-:W-:Y:S01]  /*1d730*/  MOV R0, RZ ;  /* 0x000000ff00007202 */ /* 0x000fe20000000f00 */
[----:B------:R-:W-:Y:S01]  /*1d740*/  IMAD.MOV.U32 R3, RZ, RZ, 0x181f ;  /* 0x0000181fff037424 */ /* 0x000fe200078e00ff */
[----:B------:R-:W-:Y:S02]  /*1d750*/  MOV R2, 0x1d770 ;  /* 0x0001d77000027802 */ /* 0x000fe40000000f00 */
[----:B-12--5:R-:W-:Y:S05]  /*1d760*/  CALL.REL.NOINC `($__internal_23_$__cuda_sm70_shflsync_idx_p) ;  /* 0x000029c000007944 */ /* 0x026fea0003c00000 */
[----:B------:R-:W-:Y:S05]  /*1d770*/  BRA `(.L_x_1462) ;  /* 0xfffeaca000007947 */ /* 0x000fea000383ffff */
.L_x_1316:
[----:B------:R-:W-:Y:S01]  /*1d780*/  IMAD.MOV.U32 R199, RZ, RZ, R5 ;  /* 0x000000ffffc77224 */ /* 0x000fe200078e0005 */
[----:B----4-:R-:W-:Y:S01]  /*1d790*/  MOV R0, 0x1 ;  /* 0x0000000100007802 */ /* 0x010fe20000000f00 */
[----:B--2---:R-:W-:Y:S01]  /*1d7a0*/  IMAD.MOV.U32 R3, RZ, RZ, 0x181f ;  /* 0x0000181fff037424 */ /* 0x004fe200078e00ff */
[----:B------:R-:W-:-:S02]  /*1d7b0*/  MOV R2, 0x1d7d0 ;  /* 0x0001d7d000027802 */ /* 0x000fc40000000f00 */
[----:B-1-3-5:R-:W-:Y:S05]  /*1d7c0*/  CALL.REL.NOINC `($__internal_23_$__cuda_sm70_shflsync_idx_p) ;  /* 0x0000296000007944 */ /* 0x02afea0003c00000 */
[----:B------:R-:W-:Y:S01]  /*1d7d0*/  IMAD.MOV.U32 R6, RZ, RZ, R0 ;  /* 0x000000ffff067224 */ /* 0x000fe200078e0000 */
[----:B------:R-:W-:Y:S01]  /*1d7e0*/  MOV R0, 0x1 ;  /* 0x0000000100007802 */ /* 0x000fe20000000f00 */
[----:B------:R-:W-:Y:S01]  /*1d7f0*/  IMAD.MOV.U32 R199, RZ, RZ, R7 ;  /* 0x000000ffffc77224 */ /* 0x000fe200078e0007 */
[----:B------:R-:W-:-:S02]  /*1d800*/  MOV R3, 0x181f ;  /* 0x0000181f00037802 */ /* 0x000fc40000000f00 */
[----:B------:R-:W-:Y:S02]  /*1d810*/  MOV R2, 0x1d830 ;  /* 0x0001d83000027802 */ /* 0x000fe40000000f00 */
[----:B------:R-:W-:Y:S05]  /*1d820*/  CALL.REL.NOINC `($__internal_23_$__cuda_sm70_shflsync_idx_p) ;  /* 0x0000290000007944 */ /* 0x000fea0003c00000 */
[----:B------:R-:W-:Y:S05]  /*1d830*/  BRA `(.L_x_1463) ;  /* 0xfffead2000007947 */ /* 0x000fea000383ffff */
.L_x_1319:
[----:B------:R-:W-:Y:S01]  /*1d840*/  IMAD.MOV.U32 R199, RZ, RZ, R5 ;  /* 0x000000ffffc77224 */ /* 0x000fe200078e0005 */
[----:B----4-:R-:W-:Y:S01]  /*1d850*/  MOV R0, 0x2 ;  /* 0x0000000200007802 */ /* 0x010fe20000000f00 */
[----:B-1----:R-:W-:Y:S01]  /*1d860*/  IMAD.MOV.U32 R3, RZ, RZ, 0x181f ;  /* 0x0000181fff037424 */ /* 0x002fe200078e00ff */
[----:B------:R-:W-:Y:S02]  /*1d870*/  MOV R2, 0x1d890 ;  /* 0x0001d89000027802 */ /* 0x000fe40000000f00 */
[----:B--23-5:R-:W-:Y:S05]  /*1d880*/  CALL.REL.NOINC `($__internal_23_$__cuda_sm70_shflsync_idx_p) ;  /* 0x000028a000007944 */ /* 0x02cfea0003c00000 */
[----:B------:R-:W-:Y:S01]  /*1d890*/  MOV R6, R0 ;  /* 0x0000000000067202 */ /* 0x000fe20000000f00 */
[----:B------:R-:W-:Y:S05]  /*1d8a0*/  BRA `(.L_x_1464) ;  /* 0xfffeade000007947 */ /* 0x000fea000383ffff */
.L_x_1320:
[----:B------:R-:W-:Y:S01]  /*1d8b0*/  IMAD.MOV.U32 R199, RZ, RZ, R7 ;  /* 0x000000ffffc77224 */ /* 0x000fe200078e0007 */
[----:B----4-:R-:W-:Y:S01]  /*1d8c0*/  MOV R0, 0x2 ;  /* 0x0000000200007802 */ /* 0x010fe20000000f00 */
[----:B------:R-:W-:Y:S01]  /*1d8d0*/  IMAD.MOV.U32 R3, RZ, RZ, 0x181f ;  /* 0x0000181fff037424 */ /* 0x000fe200078e00ff */
[----:B------:R-:W-:Y:S02]  /*1d8e0*/  MOV R2, 0x1d900 ;  /* 0x0001d90000027802 */ /* 0x000fe40000000f00 */
[----:B-123-5:R-:W-:Y:S05]  /*1d8f0*/  CALL.REL.NOINC `($__internal_23_$__cuda_sm70_shflsync_idx_p) ;  /* 0x0000283000007944 */ /* 0x02efea0003c00000 */
[----:B------:R-:W-:Y:S05]  /*1d900*/  BRA `(.L_x_1465) ;  /* 0xfffeada000007947 */ /* 0x000fea000383ffff */
.L_x_1323:
[----:B------:R-:W-:Y:S01]  /*1d910*/  IMAD.MOV.U32 R199, RZ, RZ, R5 ;  /* 0x000000ffffc77224 */ /* 0x000fe200078e0005 */
[----:B-1----:R-:W-:Y:S01]  /*1d920*/  MOV R0, 0x3 ;  /* 0x0000000300007802 */ /* 0x002fe20000000f00 */
[----:B------:R-:W-:Y:S01]  /*1d930*/  IMAD.MOV.U32 R3, RZ, RZ, 0x181f ;  /* 0x0000181fff037424 */ /* 0x000fe200078e00ff */
[----:B------:R-:W-:-:S02]  /*1d940*/  MOV R2, 0x1d960 ;  /* 0x0001d96000027802 */ /* 0x000fc40000000f00 */
[----:B--2345:R-:W-:Y:S05]  /*1d950*/  CALL.REL.NOINC `($__internal_23_$__cuda_sm70_shflsync_idx_p) ;  /* 0x000027d000007944 */ /* 0x03cfea0003c00000 */
[----:B------:R-:W-:Y:S01]  /*1d960*/  IMAD.MOV.U32 R5, RZ, RZ, R0 ;  /* 0x000000ffff057224 */ /* 0x000fe200078e0000 */
[----:B------:R-:W-:Y:S01]  /*1d970*/  MOV R0, 0x3 ;  /* 0x0000000300007802 */ /* 0x000fe20000000f00 */
[----:B------:R-:W-:Y:S01]  /*1d980*/  IMAD.MOV.U32 R199, RZ, RZ, R7 ;  /* 0x000000ffffc77224 */ /* 0x000fe200078e0007 */
[----:B------:R-:W-:-:S02]  /*1d990*/  MOV R3, 0x181f ;  /* 0x0000181f00037802 */ /* 0x000fc40000000f00 */
[----:B------:R-:W-:Y:S02]  /*1d9a0*/  MOV R2, 0x1d9c0 ;  /* 0x0001d9c000027802 */ /* 0x000fe40000000f00 */
[----:B------:R-:W-:Y:S05]  /*1d9b0*/  CALL.REL.NOINC `($__internal_23_$__cuda_sm70_shflsync_idx_p) ;  /* 0x0000277000007944 */ /* 0x000fea0003c00000 */
[----:B------:R-:W-:Y:S05]  /*1d9c0*/  BRA `(.L_x_1466) ;  /* 0xfffeae2000007947 */ /* 0x000fea000383ffff */
.L_x_1370:
[----:B------:R-:W-:Y:S01]  /*1d9d0*/  IMAD.MOV.U32 R199, RZ, RZ, R5 ;  /* 0x000000ffffc77224 */ /* 0x000fe200078e0005 */
[----:B------:R-:W-:Y:S01]  /*1d9e0*/  MOV R0, RZ ;  /* 0x000000ff00007202 */ /* 0x000fe20000000f00 */
[----:B------:R-:W-:Y:S01]  /*1d9f0*/  IMAD.MOV.U32 R3, RZ, RZ, 0x181f ;  /* 0x0000181fff037424 */ /* 0x000fe200078e00ff */
[----:B------:R-:W-:Y:S02]  /*1da00*/  MOV R2, 0x1da20 ;  /* 0x0001da2000027802 */ /* 0x000fe40000000f00 */
[----:B------:R-:W-:Y:S05]  /*1da10*/  CALL.REL.NOINC `($__internal_23_$__cuda_sm70_shflsync_idx_p) ;  /* 0x0000271000007944 */ /* 0x000fea0003c00000 */
[----:B------:R-:W-:Y:S01]  /*1da20*/  MOV R4, R0 ;  /* 0x0000000000047202 */ /* 0x000fe20000000f00 */
[----:B------:R-:W-:Y:S05]  /*1da30*/  BRA `(.L_x_1467) ;  /* 0xffff2ba000007947 */ /* 0x000fea000383ffff */
.L_x_1371:
[----:B------:R-:W-:Y:S01]  /*1da40*/  IMAD.MOV.U32 R199, RZ, RZ, R12 ;  /* 0x000000ffffc77224 */ /* 0x000fe200078e000c */
[----:B------:R-:W-:Y:S01]  /*1da50*/  MOV R0, RZ ;  /* 0x000000ff00007202 */ /* 0x000fe20000000f00 */
[----:B------:R-:W-:Y:S01]  /*1da60*/  IMAD.MOV.U32 R3, RZ, RZ, 0x181f ;  /* 0x0000181fff037424 */ /* 0x000fe200078e00ff */
[----:B------:R-:W-:Y:S02]  /*1da70*/  MOV R2, 0x1da90 ;  /* 0x0001da9000027802 */ /* 0x000fe40000000f00 */
[----:B-12---:R-:W-:Y:S05]  /*1da80*/  CALL.REL.NOINC `($__internal_23_$__cuda_sm70_shflsync_idx_p) ;  /* 0x000026a000007944 */ /* 0x006fea0003c00000 */
[----:B------:R-:W-:Y:S01]  /*1da90*/  ISETP.GE.AND P2, PT, R204, c[0x0][0x1d4], PT ;  /* 0x00007500cc007a0c */ /* 0x000fe20003f46270 */
[----:B------:R-:W-:Y:S01]  /*1daa0*/  IMAD.MOV.U32 R199, RZ, RZ, R5 ;  /* 0x000000ffffc77224 */ /* 0x000fe200078e0005 */
[----:B------:R-:W-:Y:S02]  /*1dab0*/  IADD3 R2, P0, R0, R92, RZ ;  /* 0x0000005c00027210 */ /* 0x000fe40007f1e0ff */
[----:B------:R-:W-:-:S02]  /*1dac0*/  ISETP.GE.AND P1, PT, R206, c[0x0][0x1d4], PT ;  /* 0x00007500ce007a0c */ /* 0x000fc40003f26270 */
[----:B------:R-:W-:Y:S01]  /*1dad0*/  SEL R11, RZ, 0x10, P2 ;  /* 0x00000010ff0b7807 */ /* 0x000fe20001000000 */
[----:B------:R-:W-:Y:S01]  /*1dae0*/  IMAD.X R3, R4, 0x1, R95, P0 ;  /* 0x0000000104037824 */ /* 0x000fe200000e065f */
[----:B------:R-:W-:-:S05]  /*1daf0*/  SEL R10, RZ, 0x10, P1 ;  /* 0x00000010ff0a7807 */ /* 0x000fca0000800000 */
[----:B------:R-:W-:Y:S01]  /*1db00*/  @!PT LDS RZ, [RZ] ;  /* 0x00000000fffff984 */ /* 0x000fe20000000800 */
[----:B------:R-:W-:Y:S01]  /*1db10*/  @!PT LDS RZ, [RZ] ;  /* 0x00000000fffff984 */ /* 0x000fe20000000800 */
[----:B------:R-:W-:Y:S01]  /*1db20*/  @!PT LDS RZ, [RZ] ;  /* 0x00000000fffff984 */ /* 0x000fe20000000800 */
[----:B------:R1:W-:Y:S02]  /*1db30*/  LDGSTS.E.BYPASS.LTC128B.128 [R194+0x6100], [R2.64], !P2 ;  /* 0x0610000002c27fae */ /* 0x0003e4000d101d48 */
[----:B-1----:R-:W-:-:S05]  /*1db40*/  IADD3 R2, P0, R0, R93, RZ ;  /* 0x0000005d00027210 */ /* 0x002fca0007f1e0ff */
[----:B------:R-:W-:Y:S01]  /*1db50*/  IMAD.X R3, R4, 0x1, R96, P0 ;  /* 0x0000000104037824 */ /* 0x000fe200000e0660 */
[----:B------:R-:W-:-:S04]  /*1db60*/  ISETP.GE.AND P0, PT, R207, c[0x0][0x1d4], PT ;  /* 0x00007500cf007a0c */ /* 0x000fc80003f06270 */
[----:B------:R1:W-:Y:S01]  /*1db70*/  LDGSTS.E.BYPASS.LTC128B.128 [R194+0x8100], [R2.64], !P1 ;  /* 0x0810000002c27fae */ /* 0x0003e2000c901d48 */
[----:B------:R-:W-:Y:S02]  /*1db80*/  SEL R5, RZ, 0x10, P0 ;  /* 0x00000010ff057807 */ /* 0x000fe40000000000 */
[----:B-1----:R-:W-:Y:S01]  /*1db90*/  IADD3 R2, P3, R0, R94, RZ ;  /* 0x0000005e00027210 */ /* 0x002fe20007f7e0ff */
[----:B------:R-:W-:-:S04]  /*1dba0*/  IMAD.MOV.U32 R0, RZ, RZ, 0x1 ;  /* 0x00000001ff007424 */ /* 0x000fc800078e00ff */
[----:B------:R-:W-:-:S05]  /*1dbb0*/  IMAD.X R3, R4, 0x1, R97, P3 ;  /* 0x0000000104037824 */ /* 0x000fca00018e0661 */
[----:B------:R1:W-:Y:S02]  /*1dbc0*/  LDGSTS.E.BYPASS.LTC128B.128 [R194+0xa100], [R2.64], !P0 ;  /* 0x0a10000002c27fae */ /* 0x0003e4000c101d48 */
[----:B-1----:R-:W-:Y:S01]  /*1dbd0*/  IMAD.MOV.U32 R3, RZ, RZ, 0x181f ;  /* 0x0000181fff037424 */ /* 0x002fe200078e00ff */
[----:B------:R-:W-:Y:S02]  /*1dbe0*/  MOV R2, 0x1dc00 ;  /* 0x0001dc0000027802 */ /* 0x000fe40000000f00 */
[----:B------:R-:W-:Y:S05]  /*1dbf0*/  CALL.REL.NOINC `($__internal_23_$__cuda_sm70_shflsync_idx_p) ;  /* 0x0000253000007944 */ /* 0x000fea0003c00000 */
[----:B------:R-:W-:Y:S01]  /*1dc00*/  IMAD.MOV.U32 R4, RZ, RZ, R0 ;  /* 0x000000ffff047224 */ /* 0x000fe200078e0000 */
[----:B------:R-:W-:Y:S01]  /*1dc10*/  MOV R0, 0x1 ;  /* 0x0000000100007802 */ /* 0x000fe20000000f00 */
[----:B------:R-:W-:Y:S01]  /*1dc20*/  IMAD.MOV.U32 R199, RZ, RZ, R12 ;  /* 0x000000ffffc77224 */ /* 0x000fe200078e000c */
[----:B------:R-:W-:Y:S02]  /*1dc30*/  MOV R3, 0x181f ;  /* 0x0000181f00037802 */ /* 0x000fe40000000f00 */
[----:B------:R-:W-:Y:S02]  /*1dc40*/  MOV R2, 0x1dc60 ;  /* 0x0001dc6000027802 */ /* 0x000fe40000000f00 */
[----:B------:R-:W-:Y:S05]  /*1dc50*/  CALL.REL.NOINC `($__internal_23_$__cuda_sm70_shflsync_idx_p) ;  /* 0x000024d000007944 */ /* 0x000fea0003c00000 */
[----:B------:R-:W-:Y:S05]  /*1dc60*/  BRA `(.L_x_1468) ;  /* 0xffff2ac000007947 */ /* 0x000fea000383ffff */
.L_x_1372:
[----:B------:R-:W-:Y:S01]  /*1dc70*/  IMAD.MOV.U32 R199, RZ, RZ, R4 ;  /* 0x000000ffffc77224 */ /* 0x000fe200078e0004 */
[----:B------:R-:W-:Y:S01]  /*1dc80*/  MOV R0, RZ ;  /* 0x000000ff00007202 */ /* 0x000fe20000000f00 */
[----:B------:R-:W-:Y:S01]  /*1dc90*/  IMAD.MOV.U32 R3, RZ, RZ, 0x1c1f ;  /* 0x00001c1fff037424 */ /* 0x000fe200078e00ff */
[----:B------:R-:W-:-:S02]  /*1dca0*/  MOV R2, 0x1dcc0 ;  /* 0x0001dcc000027802 */ /* 0x000fc40000000f00 */
[----:B------:R-:W-:Y:S05]  /*1dcb0*/  CALL.REL.NOINC `($__internal_23_$__cuda_sm70_shflsync_idx_p) ;  /* 0x0000247000007944 */ /* 0x000fea0003c00000 */
[----:B------:R-:W-:Y:S05]  /*1dcc0*/  BRA `(.L_x_1469) ;  /* 0xffff2ca000007947 */ /* 0x000fea000383ffff */
.L_x_1373:
[----:B------:R-:W-:Y:S01]  /*1dcd0*/  IMAD.MOV.U32 R199, RZ, RZ, R4 ;  /* 0x000000ffffc77224 */ /* 0x000fe200078e0004 */
[----:B------:R-:W-:Y:S01]  /*1dce0*/  MOV R0, 0x1 ;  /* 0x0000000100007802 */ /* 0x000fe20000000f00 */
[----:B------:R-:W-:Y:S01]  /*1dcf0*/  IMAD.MOV.U32 R3, RZ, RZ, 0x1c1f ;  /* 0x00001c1fff037424 */ /* 0x000fe200078e00ff */
[----:B------:R-:W-:-:S02]  /*1dd00*/  MOV R2, 0x1dd20 ;  /* 0x0001dd2000027802 */ /* 0x000fc40000000f00 */
[----:B-1----:R-:W-:Y:S05]  /*1dd10*/  CALL.REL.NOINC `($__internal_23_$__cuda_sm70_shflsync_idx_p) ;  /* 0x0000241000007944 */ /* 0x002fea0003c00000 */
[----:B------:R-:W-:Y:S01]  /*1dd20*/  IMAD.IADD R0, R5, 0x1, R0 ;  /* 0x0000000105007824 */ /* 0x000fe200078e0200 */
[----:B------:R-:W-:-:S04]  /*1dd30*/  FMNMX.FTZ R3, R8, R9, !PT ;  /* 0x0000000908037209 */ /* 0x000fc80007810000 */
[----:B------:R-:W-:Y:S02]  /*1dd40*/  IMNMX R0, R6, R0, PT ;  /* 0x0000000006007217 */ /* 0x000fe40003800200 */
[----:B------:R-:W-:Y:S02]  /*1dd50*/  FMNMX.FTZ R3, R10, R3, !PT ;  /* 0x000000030a037209 */ /* 0x000fe40007810000 */
[C---:B------:R-:W-:Y:S02]  /*1dd60*/  ISETP.GT.AND P3, PT, R0.reuse, RZ, PT ;  /* 0x000000ff0000720c */ /* 0x040fe40003f64270 */
        /* <DEDUP_REMOVED lines=27> */
[----:B------:R-:W-:Y:S02]  /*1df20*/  FMNMX.FTZ R0, R6, R7, !PT ;  /* 0x0000000706007209 */ /* 0x000fe40007810000 */
[----:B------:R-:W-:Y:S02]  /*1df30*/  FMNMX.FTZ R3, R11, R3, !PT ;  /* 0x000000030b037209 */ /* 0x000fe40007810000 */
[----:B------:R-:W-:Y:S02]  /*1df40*/  FMNMX.FTZ R0, R12, R0, !PT ;  /* 0x000000000c007209 */ /* 0x000fe40007810000 */
[----:B------:R-:W-:Y:S02]  /*1df50*/  FMNMX.FTZ R3, R14, R3, !PT ;  /* 0x000000030e037209 */ /* 0x000fe40007810000 */
[----:B------:R-:W-:Y:S02]  /*1df60*/  FMNMX.FTZ R0, R13, R0, !PT ;  /* 0x000000000d007209 */ /* 0x000fe40007810000 */
[----:B------:R-:W-:-:S02]  /*1df70*/  FMNMX.FTZ R3, R15, R3, !PT ;  /* 0x000000030f037209 */ /* 0x000fc40007810000 */
        /* <DEDUP_REMOVED lines=9> */
[----:B------:R-:W-:Y:S02]  /*1e010*/  FSEL R71, R26, -INF , P3 ;  /* 0xff8000001a477808 */ /* 0x000fe40001800000 */
[----:B------:R-:W-:Y:S02]  /*1e020*/  FMNMX.FTZ R2, R74, R0, !PT ;  /* 0x000000004a027209 */ /* 0x000fe40007810000 */
[----:B------:R-:W-:-:S02]  /*1e030*/  FMNMX.FTZ R0, R81, R3, !PT ;  /* 0x0000000351007209 */ /* 0x000fc40007810000 */
[----:B------:R-:W-:Y:S02]  /*1e040*/  FMNMX.FTZ R3, R73, R2, !PT ;  /* 0x0000000249037209 */ /* 0x000fe40007810000 */
[----:B------:R-:W-:Y:S02]  /*1e050*/  FMNMX.FTZ R0, R80, R0, !PT ;  /* 0x0000000050007209 */ /* 0x000fe40007810000 */
[----:B------:R-:W-:Y:S02]  /*1e060*/  FMNMX.FTZ R4, R72, R3, !PT ;  /* 0x0000000348047209 */ /* 0x000fe40007810000 */
[----:B------:R-:W-:Y:S02]  /*1e070*/  FMNMX.FTZ R0, R79, R0, !PT ;  /* 0x000000004f007209 */ /* 0x000fe40007810000 */
[----:B------:R-:W-:Y:S02]  /*1e080*/  FSEL R70, R27, -INF , P2 ;  /* 0xff8000001b467808 */ /* 0x000fe40001000000 */
[----:B------:R-:W-:-:S02]  /*1e090*/  FMNMX.FTZ R0, R78, R0, !PT ;  /* 0x000000004e007209 */ /* 0x000fc40007810000 */
[----:B------:R-:W-:Y:S02]  /*1e0a0*/  FMNMX.FTZ R4, R71, R4, !PT ;  /* 0x0000000447047209 */ /* 0x000fe40007810000 */
[----:B------:R-:W-:Y:S02]  /*1e0b0*/  FMNMX.FTZ R0, R77, R0, !PT ;  /* 0x000000004d007209 */ /* 0x000fe40007810000 */
[----:B------:R-:W-:Y:S02]  /*1e0c0*/  FSEL R69, R38, -INF , P1 ;  /* 0xff80000026457808 */ /* 0x000fe40000800000 */
[----:B------:R-:W-:Y:S02]  /*1e0d0*/  FMNMX.FTZ R4, R70, R4, !PT ;  /* 0x0000000446047209 */ /* 0x000fe40007810000 */
[----:B------:R-:W-:Y:S01]  /*1e0e0*/  FMNMX.FTZ R101, R76, R0, !PT ;  /* 0x000000004c657209 */ /* 0x000fe20007810000 */
[----:B------:R-:W-:Y:S01]  /*1e0f0*/  IMAD.MOV.U32 R0, RZ, RZ, 0x2 ;  /* 0x00000002ff007424 */ /* 0x000fe200078e00ff */
[----:B------:R-:W-:-:S02]  /*1e100*/  FSEL R68, R39, -INF , P0 ;  /* 0xff80000027447808 */ /* 0x000fc40000000000 */
[----:B------:R-:W-:Y:S01]  /*1e110*/  FMNMX.FTZ R4, R69, R4, !PT ;  /* 0x0000000445047209 */ /* 0x000fe20007810000 */
[----:B------:R-:W-:Y:S01]  /*1e120*/  IMAD.MOV.U32 R100, RZ, RZ, R101 ;  /* 0x000000ffff647224 */ /* 0x000fe200078e0065 */
[----:B------:R-:W-:Y:S02]  /*1e130*/  MOV R2, 0x1e160 ;  /* 0x0001e16000027802 */ /* 0x000fe40000000f00 */
[----:B------:R-:W-:Y:S02]  /*1e140*/  FMNMX.FTZ R4, R68, R4, !PT ;  /* 0x0000000444047209 */ /* 0x000fe40007810000 */
[----:B------:R-:W-:Y:S05]  /*1e150*/  CALL.REL.NOINC `($__internal_22_$__cuda_sm70_shflsync_bfly_p) ;  /* 0x00001f7000007944 */ /* 0x000fea0003c00000 */
[----:B------:R-:W-:Y:S01]  /*1e160*/  FMNMX.FTZ R101, R101, R0, !PT ;  /* 0x0000000065657209 */ /* 0x000fe20007810000 */
[----:B------:R-:W-:Y:S01]  /*1e170*/  IMAD.MOV.U32 R0, RZ, RZ, 0x1 ;  /* 0x00000001ff007424 */ /* 0x000fe200078e00ff */
[----:B------:R-:W-:-:S03]  /*1e180*/  MOV R2, 0x1e1b0 ;  /* 0x0001e1b000027802 */ /* 0x000fc60000000f00 */
[----:B------:R-:W-:Y:S02]  /*1e190*/  IMAD.MOV.U32 R100, RZ, RZ, R101 ;  /* 0x000000ffff647224 */ /* 0x000fe400078e0065 */
[----:B------:R-:W-:Y:S05]  /*1e1a0*/  CALL.REL.NOINC `($__internal_22_$__cuda_sm70_shflsync_bfly_p) ;  /* 0x00001f2000007944 */ /* 0x000fea0003c00000 */
[----:B------:R-:W-:Y:S01]  /*1e1b0*/  FMNMX.FTZ R101, R101, R0, !PT ;  /* 0x0000000065657209 */ /* 0x000fe20007810000 */
[----:B------:R-:W-:Y:S01]  /*1e1c0*/  IMAD.MOV.U32 R100, RZ, RZ, R4 ;  /* 0x000000ffff647224 */ /* 0x000fe200078e0004 */
[----:B------:R-:W-:Y:S01]  /*1e1d0*/  MOV R2, 0x1e200 ;  /* 0x0001e20000027802 */ /* 0x000fe20000000f00 */
[----:B------:R-:W-:Y:S02]  /*1e1e0*/  IMAD.MOV.U32 R0, RZ, RZ, 0x2 ;  /* 0x00000002ff007424 */ /* 0x000fe400078e00ff */
[----:B------:R-:W-:Y:S05]  /*1e1f0*/  CALL.REL.NOINC `($__internal_22_$__cuda_sm70_shflsync_bfly_p) ;  /* 0x00001ed000007944 */ /* 0x000fea0003c00000 */
[----:B------:R-:W-:Y:S01]  /*1e200*/  FMNMX.FTZ R4, R4, R0, !PT ;  /* 0x0000000004047209 */ /* 0x000fe20007810000 */
[----:B------:R-:W-:Y:S01]  /*1e210*/  IMAD.MOV.U32 R0, RZ, RZ, 0x1 ;  /* 0x00000001ff007424 */ /* 0x000fe200078e00ff */
[----:B------:R-:W-:-:S03]  /*1e220*/  MOV R2, 0x1e250 ;  /* 0x0001e25000027802 */ /* 0x000fc60000000f00 */
[----:B------:R-:W-:Y:S02]  /*1e230*/  IMAD.MOV.U32 R100, RZ, RZ, R4 ;  /* 0x000000ffff647224 */ /* 0x000fe400078e0004 */
[----:B------:R-:W-:Y:S05]  /*1e240*/  CALL.REL.NOINC `($__internal_22_$__cuda_sm70_shflsync_bfly_p) ;  /* 0x00001e8000007944 */ /* 0x000fea0003c00000 */
[----:B------:R-:W-:Y:S01]  /*1e250*/  MOV R5, R0 ;  /* 0x0000000000057202 */ /* 0x000fe20000000f00 */
[----:B------:R-:W-:Y:S05]  /*1e260*/  BRA `(.L_x_1470) ;  /* 0xffff2db000007947 */ /* 0x000fea000383ffff */
.L_x_1377:
[----:B------:R-:W-:Y:S01]  /*1e270*/  MOV R0, RZ ;  /* 0x000000ff00007202 */ /* 0x000fe20000000f00 */
[----:B------:R-:W-:Y:S01]  /*1e280*/  IMAD.MOV.U32 R199, RZ, RZ, R5 ;  /* 0x000000ffffc77224 */ /* 0x000fe200078e0005 */
[----:B------:R-:W-:Y:S01]  /*1e290*/  MOV R2, 0x1e2c0 ;  /* 0x0001e2c000027802 */ /* 0x000fe20000000f00 */
[----:B------:R-:W-:Y:S02]  /*1e2a0*/  IMAD.MOV.U32 R3, RZ, RZ, 0x181f ;  /* 0x0000181fff037424 */ /* 0x000fe400078e00ff */
[----:B-1234-:R-:W-:Y:S05]  /*1e2b0*/  CALL.REL.NOINC `($__internal_23_$__cuda_sm70_shflsync_idx_p) ;  /* 0x00001e7000007944 */ /* 0x01efea0003c00000 */
[----:B------:R-:W-:Y:S01]  /*1e2c0*/  MOV R4, R0 ;  /* 0x0000000000047202 */ /* 0x000fe20000000f00 */
[----:B------:R-:W-:-:S05]  /*1e2d0*/  BRA `(.L_x_1471) ;  /* 0xffff414000007947 */ /* 0x000fca000383ffff */
.L_x_1378:
[----:B------:R-:W-:Y:S01]  /*1e2e0*/  MOV R0, RZ ;  /* 0x000000ff00007202 */ /* 0x000fe20000000f00 */
[----:B------:R-:W-:Y:S01]  /*1e2f0*/  IMAD.MOV.U32 R199, RZ, RZ, R13 ;  /* 0x000000ffffc77224 */ /* 0x000fe200078e000d */
[----:B------:R-:W-:Y:S01]  /*1e300*/  MOV R2, 0x1e330 ;  /* 0x0001e33000027802 */ /* 0x000fe20000000f00 */
[----:B------:R-:W-:Y:S02]  /*1e310*/  IMAD.MOV.U32 R3, RZ, RZ, 0x181f ;  /* 0x0000181fff037424 */ /* 0x000fe400078e00ff */
[----:B-1234-:R-:W-:Y:S05]  /*1e320*/  CALL.REL.NOINC `($__internal_23_$__cuda_sm70_shflsync_idx_p) ;  /* 0x00001e0000007944 */ /* 0x01efea0003c00000 */
[----:B------:R-:W-:Y:S01]  /*1e330*/  ISETP.GE.AND P2, PT, R204, c[0x0][0x1d4], PT ;  /* 0x00007500cc007a0c */ /* 0x000fe20003f46270 */
[----:B------:R-:W-:Y:S01]  /*1e340*/  IMAD.MOV.U32 R199, RZ, RZ, R5 ;  /* 0x000000ffffc77224 */ /* 0x000fe200078e0005 */
[----:B------:R-:W-:Y:S02]  /*1e350*/  IADD3 R2, P0, R0, R14, RZ ;  /* 0x0000000e00027210 */ /* 0x000fe40007f1e0ff */
[----:B------:R-:W-:Y:S02]  /*1e360*/  ISETP.GE.AND P1, PT, R206, c[0x0][0x1d4], PT ;  /* 0x00007500ce007a0c */ /* 0x000fe40003f26270 */
[----:B------:R-:W-:Y:S01]  /*1e370*/  IADD3 R6, P3, R0, R20, RZ ;  /* 0x0000001400067210 */ /* 0x000fe20007f7e0ff */
[C---:B------:R-:W-:Y:S01]  /*1e380*/  IMAD.X R3, R4.reuse, 0x1, R15, P0 ;  /* 0x0000000104037824 */ /* 0x040fe200000e060f */
[----:B------:R-:W-:Y:S02]  /*1e390*/  ISETP.GE.AND P0, PT, R207, c[0x0][0x1d4], PT ;  /* 0x00007500cf007a0c */ /* 0x000fe40003f06270 */
[----:B------:R-:W-:Y:S01]  /*1e3a0*/  SEL R5, RZ, 0x10, P2 ;  /* 0x00000010ff057807 */ /* 0x000fe20001000000 */
[----:B------:R-:W-:Y:S01]  /*1e3b0*/  IMAD.X R7, R4, 0x1, R21, P3 ;  /* 0x0000000104077824 */ /* 0x000fe200018e0615 */
[----:B------:R-:W-:Y:S01]  /*1e3c0*/  SEL R12, RZ, 0x10, P1 ;  /* 0x00000010ff0c7807 */ /* 0x000fe20000800000 */
[----:B------:R-:W-:Y:S01]  /*1e3d0*/  @!PT LDS RZ, [RZ] ;  /* 0x00000000fffff984 */ /* 0x000fe20000000800 */
[----:B------:R-:W-:Y:S01]  /*1e3e0*/  @!PT LDS RZ, [RZ] ;  /* 0x00000000fffff984 */ /* 0x000fe20000000800 */
[----:B------:R-:W-:Y:S01]  /*1e3f0*/  @!PT LDS RZ, [RZ] ;  /* 0x00000000fffff984 */ /* 0x000fe20000000800 */
[----:B------:R1:W-:Y:S04]  /*1e400*/  LDGSTS.E.BYPASS.LTC128B.128 [R194+0x100], [R2.64], !P2 ;  /* 0x0010000002c27fae */ /* 0x0003e8000d101d48 */
[----:B------:R2:W-:Y:S01]  /*1e410*/  LDGSTS.E.BYPASS.LTC128B.128 [R194+0x2100], [R6.64], !P1 ;  /* 0x0210000006c27fae */ /* 0x0005e2000c901d48 */
[----:B-1----:R-:W-:Y:S01]  /*1e420*/  IADD3 R2, P3, R0, R22, RZ ;  /* 0x0000001600027210 */ /* 0x002fe20007f7e0ff */
[----:B------:R-:W-:Y:S01]  /*1e430*/  IMAD.MOV.U32 R0, RZ, RZ, 0x1 ;  /* 0x00000001ff007424 */ /* 0x000fe200078e00ff */
[----:B--2---:R-:W-:Y:S03]  /*1e440*/  SEL R7, RZ, 0x10, P0 ;  /* 0x00000010ff077807 */ /* 0x004fe60000000000 */
[----:B------:R-:W-:Y:S05]  /*1e450*/  IMAD.X R3, R4, 0x1, R23, P3 ;  /* 0x0000000104037824 */ /* 0x000fea00018e0617 */
[----:B------:R1:W-:Y:S02]  /*1e460*/  LDGSTS.E.BYPASS.LTC128B.128 [R194+0x4100], [R2.64], !P0 ;  /* 0x0410000002c27fae */ /* 0x0003e4000c101d48 */
[----:B-1----:R-:W-:Y:S01]  /*1e470*/  MOV R2, 0x1e4a0 ;  /* 0x0001e4a000027802 */ /* 0x002fe20000000f00 */
[----:B------:R-:W-:Y:S02]  /*1e480*/  IMAD.MOV.U32 R3, RZ, RZ, 0x181f ;  /* 0x0000181fff037424 */ /* 0x000fe400078e00ff */
[----:B------:R-:W-:Y:S05]  /*1e490*/  CALL.REL.NOINC `($__internal_23_$__cuda_sm70_shflsync_idx_p) ;  /* 0x00001c9000007944 */ /* 0x000fea0003c00000 */
[----:B------:R-:W-:Y:S01]  /*1e4a0*/  MOV R3, 0x181f ;  /* 0x0000181f00037802 */ /* 0x000fe20000000f00 */
[----:B------:R-:W-:Y:S01]  /*1e4b0*/  IMAD.MOV.U32 R4, RZ, RZ, R0 ;  /* 0x000000ffff047224 */ /* 0x000fe200078e0000 */
[----:B------:R-:W-:Y:S01]  /*1e4c0*/  MOV R0, 0x1 ;  /* 0x0000000100007802 */ /* 0x000fe20000000f00 */
[----:B------:R-:W-:Y:S01]  /*1e4d0*/  IMAD.MOV.U32 R199, RZ, RZ, R13 ;  /* 0x000000ffffc77224 */ /* 0x000fe200078e000d */
[----:B------:R-:W-:Y:S02]  /*1e4e0*/  MOV R2, 0x1e500 ;  /* 0x0001e50000027802 */ /* 0x000fe40000000f00 */
[----:B------:R-:W-:Y:S05]  /*1e4f0*/  CALL.REL.NOINC `($__internal_23_$__cuda_sm70_shflsync_idx_p) ;  /* 0x00001c3000007944 */ /* 0x000fea0003c00000 */
[----:B------:R-:W-:-:S05]  /*1e500*/  BRA `(.L_x_1472) ;  /* 0xffff406000007947 */ /* 0x000fca000383ffff */
.L_x_1381:
[----:B------:R-:W-:Y:S01]  /*1e510*/  MOV R0, RZ ;  /* 0x000000ff00007202 */ /* 0x000fe20000000f00 */
[----:B------:R-:W-:Y:S01]  /*1e520*/  IMAD.MOV.U32 R199, RZ, RZ, R101 ;  /* 0x000000ffffc77224 */ /* 0x000fe200078e0065 */
[----:B------:R-:W-:Y:S01]  /*1e530*/  MOV R2, 0x1e560 ;  /* 0x0001e56000027802 */ /* 0x000fe20000000f00 */
[----:B------:R-:W-:Y:S02]  /*1e540*/  IMAD.MOV.U32 R3, RZ, RZ, 0x181f ;  /* 0x0000181fff037424 */ /* 0x000fe400078e00ff */
[----:B------:R-:W-:Y:S05]  /*1e550*/  CALL.REL.NOINC `($__internal_23_$__cuda_sm70_shflsync_idx_p) ;  /* 0x00001bd000007944 */ /* 0x000fea0003c00000 */
[----:B------:R-:W-:Y:S01]  /*1e560*/  MOV R100, R0 ;  /* 0x0000000000647202 */ /* 0x000fe20000000f00 */
[----:B------:R-:W-:-:S05]  /*1e570*/  BRA `(.L_x_1473) ;  /* 0xffff4d4000007947 */ /* 0x000fca000383ffff */
.L_x_1382:
[----:B------:R-:W-:Y:S01]  /*1e580*/  MOV R0, RZ ;  /* 0x000000ff00007202 */ /* 0x000fe20000000f00 */
[----:B------:R-:W-:Y:S01]  /*1e590*/  IMAD.MOV.U32 R199, RZ, RZ, R150 ;  /* 0x000000ffffc77224 */ /* 0x000fe200078e0096 */
[----:B------:R-:W-:Y:S01]  /*1e5a0*/  MOV R2, 0x1e5d0 ;  /* 0x0001e5d000027802 */ /* 0x000fe20000000f00 */
[----:B------:R-:W-:Y:S02]  /*1e5b0*/  IMAD.MOV.U32 R3, RZ, RZ, 0x181f ;  /* 0x0000181fff037424 */ /* 0x000fe400078e00ff */
[----:B-12---:R-:W-:Y:S05]  /*1e5c0*/  CALL.REL.NOINC `($__internal_23_$__cuda_sm70_shflsync_idx_p) ;  /* 0x00001b6000007944 */ /* 0x006fea0003c00000 */
        /* <DEDUP_REMOVED lines=8> */
[----:B------:R-:W-:Y:S02]  /*1e650*/  IMAD.X R149, R100, 0x1, R154, P3 ;  /* 0x0000000164957824 */ /* 0x000fe400018e069a */
        /* <DEDUP_REMOVED lines=8> */
[----:B------:R-:W-:Y:S01]  /*1e6e0*/  IMAD.X R3, R100, 0x1, R156, P3 ;  /* 0x0000000164037824 */ /* 0x000fe200018e069c */
[----:B------:R-:W-:Y:S04]  /*1e6f0*/  SEL R149, RZ, 0x10, P0 ;  /* 0x00000010ff957807 */ /* 0x000fe80000000000 */
        /* <DEDUP_REMOVED lines=11> */
.L_x_1383:
[----:B------:R-:W-:Y:S01]  /*1e7b0*/  MOV R0, RZ ;  /* 0x000000ff00007202 */ /* 0x000fe20000000f00 */
[----:B------:R-:W-:Y:S01]  /*1e7c0*/  IMAD.MOV.U32 R199, RZ, RZ, R100 ;  /* 0x000000ffffc77224 */ /* 0x000fe200078e0064 */
[----:B-1----:R-:W-:Y:S01]  /*1e7d0*/  MOV R2, 0x1e800 ;  /* 0x0001e80000027802 */ /* 0x002fe20000000f00 */
[----:B------:R-:W-:Y:S02]  /*1e7e0*/  IMAD.MOV.U32 R3, RZ, RZ, 0x1c1f ;  /* 0x00001c1fff037424 */ /* 0x000fe400078e00ff */
[----:B------:R-:W-:Y:S05]  /*1e7f0*/  CALL.REL.NOINC `($__internal_23_$__cuda_sm70_shflsync_idx_p) ;  /* 0x0000193000007944 */ /* 0x000fea0003c00000 */
[----:B------:R-:W-:-:S05]  /*1e800*/  BRA `(.L_x_1475) ;  /* 0xffff4e3000007947 */ /* 0x000fca000383ffff */
.L_x_1384:
[----:B------:R-:W-:Y:S01]  /*1e810*/  MOV R0, 0x1 ;  /* 0x0000000100007802 */ /* 0x000fe20000000f00 */
[----:B------:R-:W-:Y:S01]  /*1e820*/  IMAD.MOV.U32 R199, RZ, RZ, R100 ;  /* 0x000000ffffc77224 */ /* 0x000fe200078e0064 */
[----:B------:R-:W-:Y:S01]  /*1e830*/  MOV R2, 0x1e860 ;  /* 0x0001e86000027802 */ /* 0x000fe20000000f00 */
[----:B------:R-:W-:Y:S02]  /*1e840*/  IMAD.MOV.U32 R3, RZ, RZ, 0x1c1f ;  /* 0x00001c1fff037424 */ /* 0x000fe400078e00ff */
[----:B--2---:R-:W-:Y:S05]  /*1e850*/  CALL.REL.NOINC `($__internal_23_$__cuda_sm70_shflsync_idx_p) ;  /* 0x000018d000007944 */ /* 0x004fea0003c00000 */
        /* <DEDUP_REMOVED lines=67> */
[----:B------:R-:W-:Y:S05]  /*1ec90*/  CALL.REL.NOINC `($__internal_22_$__cuda_sm70_shflsync_bfly_p) ;  /* 0x0000143000007944 */ /* 0x000fea0003c00000 */
[----:B------:R-:W-:Y:S01]  /*1eca0*/  FMNMX.FTZ R100, R100, R0, !PT ;  /* 0x0000000064647209 */ /* 0x000fe20007810000 */
[----:B------:R-:W-:Y:S01]  /*1ecb0*/  IMAD.MOV.U32 R0, RZ, RZ, 0x1 ;  /* 0x00000001ff007424 */ /* 0x000fe200078e00ff */
[----:B------:R-:W-:Y:S02]  /*1ecc0*/  MOV R2, 0x1ece0 ;  /* 0x0001ece000027802 */ /* 0x000fe40000000f00 */
        /* <DEDUP_REMOVED lines=8> */
[----:B------:R-:W-:Y:S02]  /*1ed50*/  MOV R2, 0x1ed70 ;  /* 0x0001ed7000027802 */ /* 0x000fe40000000f00 */
[----:B------:R-:W-:Y:S05]  /*1ed60*/  CALL.REL.NOINC `($__internal_22_$__cuda_sm70_shflsync_bfly_p) ;  /* 0x0000136000007944 */ /* 0x000fea0003c00000 */
[----:B------:R-:W-:-:S05]  /*1ed70*/  BRA `(.L_x_1476) ;  /* 0xffff4f7000007947 */ /* 0x000fca000383ffff */
.L_x_1387:
[----:B------:R-:W-:Y:S01]  /*1ed80*/  MOV R0, RZ ;  /* 0x000000ff00007202 */ /* 0x000fe20000000f00 */
[----:B------:R-:W-:Y:S01]  /*1ed90*/  IMAD.MOV.U32 R199, RZ, RZ, R7 ;  /* 0x000000ffffc77224 */ /* 0x000fe200078e0007 */
[----:B------:R-:W-:Y:S01]  /*1eda0*/  MOV R2, 0x1edd0 ;  /* 0x0001edd000027802 */ /* 0x000fe20000000f00 */
[----:B------:R-:W-:Y:S02]  /*1edb0*/  IMAD.MOV.U32 R3, RZ, RZ, 0x181f ;  /* 0x0000181fff037424 */ /* 0x000fe400078e00ff */
[----:B-1234-:R-:W-:Y:S05]  /*1edc0*/  CALL.REL.NOINC `($__internal_23_$__cuda_sm70_shflsync_idx_p) ;  /* 0x0000136000007944 */ /* 0x01efea0003c00000 */
[----:B------:R-:W-:-:S05]  /*1edd0*/  BRA `(.L_x_1477) ;  /* 0xffff68d000007947 */ /* 0x000fca000383ffff */
.L_x_1390:
[----:B------:R-:W-:Y:S01]  /*1ede0*/  MOV R0, RZ ;  /* 0x000000ff00007202 */ /* 0x000fe20000000f00 */
[----:B------:R-:W-:Y:S01]  /*1edf0*/  IMAD.MOV.U32 R199, RZ, RZ, R101 ;  /* 0x000000ffffc77224 */ /* 0x000fe200078e0065 */
[----:B------:R-:W-:Y:S01]  /*1ee00*/  MOV R2, 0x1ee30 ;  /* 0x0001ee3000027802 */ /* 0x000fe20000000f00 */
[----:B------:R-:W-:Y:S02]  /*1ee10*/  IMAD.MOV.U32 R3, RZ, RZ, 0x181f ;  /* 0x0000181fff037424 */ /* 0x000fe400078e00ff */
[----:B------:R-:W-:Y:S05]  /*1ee20*/  CALL.REL.NOINC `($__internal_23_$__cuda_sm70_shflsync_idx_p) ;  /* 0x0000130000007944 */ /* 0x000fea0003c00000 */
[----:B------:R-:W-:Y:S01]  /*1ee30*/  MOV R100, R0 ;  /* 0x0000000000647202 */ /* 0x000fe20000000f00 */
[----:B------:R-:W-:-:S05]  /*1ee40*/  BRA `(.L_x_1478) ;  /* 0xffff768000007947 */ /* 0x000fca000383ffff */
.L_x_1391:
[----:B------:R-:W-:Y:S01]  /*1ee50*/  MOV R0, RZ ;  /* 0x000000ff00007202 */ /* 0x000fe20000000f00 */
[----:B------:R-:W-:Y:S01]  /*1ee60*/  IMAD.MOV.U32 R199, RZ, RZ, R150 ;  /* 0x000000ffffc77224 */ /* 0x000fe200078e0096 */
[----:B------:R-:W-:Y:S01]  /*1ee70*/  MOV R2, 0x1eea0 ;  /* 0x0001eea000027802 */ /* 0x000fe20000000f00 */
[----:B------:R-:W-:Y:S02]  /*1ee80*/  IMAD.MOV.U32 R3, RZ, RZ, 0x181f ;  /* 0x0000181fff037424 */ /* 0x000fe400078e00ff */
[----:B-12---:R-:W-:Y:S05]  /*1ee90*/  CALL.REL.NOINC `($__internal_23_$__cuda_sm70_shflsync_idx_p) ;  /* 0x0000129000007944 */ /* 0x006fea0003c00000 */
[C---:B------:R-:W-:Y:S01]  /*1eea0*/  IADD3 R2, -R195.reuse, 0x10, RZ ;  /* 0x00000010c3027810 */ /* 0x040fe20007ffe1ff */
[----:B------:R-:W-:Y:S01]  /*1eeb0*/  IMAD.MOV.U32 R199, RZ, RZ, R101 ;  /* 0x000000ffffc77224 */ /* 0x000fe200078e0065 */
        /* <DEDUP_REMOVED lines=17> */
[----:B--2---:R-:W-:Y:S05]  /*1efd0*/  CALL.REL.NOINC `($__internal_23_$__cuda_sm70_shflsync_idx_p) ;  /* 0x0000115000007944 */ /* 0x004fea0003c00000 */
[----:B------:R-:W-:Y:S01]  /*1efe0*/  MOV R3, 0x181f ;  /* 0x0000181f00037802 */ /* 0x000fe20000000f00 */
[----:B------:R-:W-:Y:S01]  /*1eff0*/  IMAD.MOV.U32 R100, RZ, RZ, R0 ;  /* 0x000000ffff647224 */ /* 0x000fe200078e0000 */
[----:B------:R-:W-:Y:S01]  /*1f000*/  MOV R0, 0x1 ;  /* 0x0000000100007802 */ /* 0x000fe20000000f00 */
[----:B------:R-:W-:Y:S01]  /*1f010*/  IMAD.MOV.U32 R199, RZ, RZ, R150 ;  /* 0x000000ffffc77224 */ /* 0x000fe200078e0096 */
[----:B------:R-:W-:Y:S02]  /*1f020*/  MOV R2, 0x1f040 ;  /* 0x0001f04000027802 */ /* 0x000fe40000000f00 */
[----:B------:R-:W-:Y:S05]  /*1f030*/  CALL.REL.NOINC `($__internal_23_$__cuda_sm70_shflsync_idx_p) ;  /* 0x000010f000007944 */ /* 0x000fea0003c00000 */
[----:B------:R-:W-:-:S05]  /*1f040*/  BRA `(.L_x_1479) ;  /* 0xffff75a000007947 */ /* 0x000fca000383ffff */
.L_x_1392:
[----:B------:R-:W-:Y:S02]  /*1f050*/  MOV R0, 0x2 ;  /* 0x0000000200007802 */ /* 0x000fe40000000f00 */
[----:B------:R-:W-:Y:S02]  /*1f060*/  MOV R2, 0x1f080 ;  /* 0x0001f08000027802 */ /* 0x000fe40000000f00 */
[----:B-1----:R-:W-:Y:S05]  /*1f070*/  CALL.REL.NOINC `($__internal_22_$__cuda_sm70_shflsync_bfly_p) ;  /* 0x0000105000007944 */ /* 0x002fea0003c00000 */
        /* <DEDUP_REMOVED lines=14> */
.L_x_1394:
[----:B------:R-:W-:Y:S01]  /*1f160*/  IMAD.MOV.U32 R100, RZ, RZ, R209 ;  /* 0x000000ffff647224 */ /* 0x000fe200078e00d1 */
[----:B------:R-:W-:-:S02]  /*1f170*/  MOV R0, 0x2 ;  /* 0x0000000200007802 */ /* 0x000fc40000000f00 */
[----:B------:R-:W-:Y:S02]  /*1f180*/  MOV R2, 0x1f1a0 ;  /* 0x0001f1a000027802 */ /* 0x000fe40000000f00 */
[----:B------:R-:W-:Y:S05]  /*1f190*/  CALL.REL.NOINC `($__internal_22_$__cuda_sm70_shflsync_bfly_p) ;  /* 0x00000f3000007944 */ /* 0x000fea0003c00000 */
[----:B------:R-:W-:Y:S05]  /*1f1a0*/  BRA `(.L_x_1481) ;  /* 0xffff8f1000007947 */ /* 0x000fea000383ffff */
.L_x_1395:
[----:B------:R-:W-:Y:S01]  /*1f1b0*/  IMAD.MOV.U32 R100, RZ, RZ, R4 ;  /* 0x000000ffff647224 */ /* 0x000fe200078e0004 */
[----:B------:R-:W-:Y:S02]  /*1f1c0*/  MOV R0, 0x1 ;  /* 0x0000000100007802 */ /* 0x000fe40000000f00 */
[----:B------:R-:W-:Y:S02]  /*1f1d0*/  MOV R2, 0x1f1f0 ;  /* 0x0001f1f000027802 */ /* 0x000fe40000000f00 */
[----:B-1----:R-:W-:Y:S05]  /*1f1e0*/  CALL.REL.NOINC `($__internal_22_$__cuda_sm70_shflsync_bfly_p) ;  /* 0x00000ee000007944 */ /* 0x002fea0003c00000 */
[----:B------:R-:W-:Y:S01]  /*1f1f0*/  FADD.FTZ R4, R4, R0 ;  /* 0x0000000004047221 */ /* 0x000fe20000010000 */
[----:B------:R-:W-:Y:S02]  /*1f200*/  MOV R100, R203 ;  /* 0x000000cb00647202 */ /* 0x000fe40000000f00 */
[----:B------:R-:W-:Y:S02]  /*1f210*/  MOV R0, 0x2 ;  /* 0x0000000200007802 */ /* 0x000fe40000000f00 */
[----:B------:R-:W-:Y:S02]  /*1f220*/  MOV R2, 0x1f240 ;  /* 0x0001f24000027802 */ /* 0x000fe40000000f00 */
[----:B------:R-:W-:Y:S05]  /*1f230*/  CALL.REL.NOINC `($__internal_22_$__cuda_sm70_shflsync_bfly_p) ;  /* 0x00000e9000007944 */ /* 0x000fea0003c00000 */
[----:B------:R-:W-:Y:S01]  /*1f240*/  FADD.FTZ R5, R203, R0 ;  /* 0x00000000cb057221 */ /* 0x000fe20000010000 */
[----:B------:R-:W-:Y:S02]  /*1f250*/  MOV R0, 0x1 ;  /* 0x0000000100007802 */ /* 0x000fe40000000f00 */
[----:B------:R-:W-:-:S02]  /*1f260*/  MOV R2, 0x1f290 ;  /* 0x0001f29000027802 */ /* 0x000fc40000000f00 */
[----:B------:R-:W-:Y:S02]  /*1f270*/  MOV R100, R5 ;  /* 0x0000000500647202 */ /* 0x000fe40000000f00 */
[----:B------:R-:W-:Y:S05]  /*1f280*/  CALL.REL.NOINC `($__internal_22_$__cuda_sm70_shflsync_bfly_p) ;  /* 0x00000e4000007944 */ /* 0x000fea0003c00000 */
[----:B------:R-:W-:Y:S01]  /*1f290*/  MOV R3, R0 ;  /* 0x0000000000037202 */ /* 0x000fe20000000f00 */
[----:B------:R-:W-:Y:S05]  /*1f2a0*/  BRA `(.L_x_1482) ;  /* 0xffff8e8000007947 */ /* 0x000fea000383ffff */
.L_x_1402:
[----:B-1234-:R-:W-:Y:S01]  /*1f2b0*/  IMAD.MOV.U32 R199, RZ, RZ, R6 ;  /* 0x000000ffffc77224 */ /* 0x01efe200078e0006 */
[----:B------:R-:W-:Y:S01]  /*1f2c0*/  MOV R0, RZ ;  /* 0x000000ff00007202 */ /* 0x000fe20000000f00 */
[----:B------:R-:W-:Y:S01]  /*1f2d0*/  IMAD.MOV.U32 R3, RZ, RZ, 0x181f ;  /* 0x0000181fff037424 */ /* 0x000fe200078e00ff */
[----:B------:R-:W-:Y:S02]  /*1f2e0*/  MOV R2, 0x1f300 ;  /* 0x0001f30000027802 */ /* 0x000fe40000000f00 */
[----:B------:R-:W-:Y:S05]  /*1f2f0*/  CALL.REL.NOINC `($__internal_23_$__cuda_sm70_shflsync_idx_p) ;  /* 0x00000e3000007944 */ /* 0x000fea0003c00000 */
[----:B------:R-:W-:Y:S01]  /*1f300*/  MOV R8, R0 ;  /* 0x0000000000087202 */ /* 0x000fe20000000f00 */
[----:B------:R-:W-:Y:S05]  /*1f310*/  BRA `(.L_x_1483) ;  /* 0xffffa63000007947 */ /* 0x000fea000383ffff */
.L_x_1403:
[----:B------:R-:W-:Y:S01]  /*1f320*/  IMAD.MOV.U32 R199, RZ, RZ, R7 ;  /* 0x000000ffffc77224 */ /* 0x000fe200078e0007 */
[----:B------:R-:W-:Y:S01]  /*1f330*/  MOV R0, RZ ;  /* 0x000000ff00007202 */ /* 0x000fe20000000f00 */
[----:B------:R-:W-:Y:S01]  /*1f340*/  IMAD.MOV.U32 R3, RZ, RZ, 0x181f ;  /* 0x0000181fff037424 */ /* 0x000fe200078e00ff */
[----:B------:R-:W-:Y:S02]  /*1f350*/  MOV R2, 0x1f370 ;  /* 0x0001f37000027802 */ /* 0x000fe40000000f00 */
[----:B-12---:R-:W-:Y:S05]  /*1f360*/  CALL.REL.NOINC `($__internal_23_$__cuda_sm70_shflsync_idx_p) ;  /* 0x00000dc000007944 */ /* 0x006fea0003c00000 */
[----:B------:R-:W-:Y:S05]  /*1f370*/  BRA `(.L_x_1484) ;  /* 0xffffa5f000007947 */ /* 0x000fea000383ffff */
.L_x_1406:
[----:B------:R-:W-:Y:S01]  /*1f380*/  IMAD.MOV.U32 R199, RZ, RZ, R6 ;  /* 0x000000ffffc77224 */ /* 0x000fe200078e0006 */
[----:B----4-:R-:W-:Y:S01]  /*1f390*/  MOV R0, 0x1 ;  /* 0x0000000100007802 */ /* 0x010fe20000000f00 */
[----:B--2---:R-:W-:Y:S01]  /*1f3a0*/  IMAD.MOV.U32 R3, RZ, RZ, 0x181f ;  /* 0x0000181fff037424 */ /* 0x004fe200078e00ff */
[----:B------:R-:W-:-:S02]  /*1f3b0*/  MOV R2, 0x1f3d0 ;  /* 0x0001f3d000027802 */ /* 0x000fc40000000f00 */
[----:B-1-3--:R-:W-:Y:S05]  /*1f3c0*/  CALL.REL.NOINC `($__internal_23_$__cuda_sm70_shflsync_idx_p) ;  /* 0x00000d6000007944 */ /* 0x00afea0003c00000 */
[----:B------:R-:W-:Y:S01]  /*1f3d0*/  IMAD.MOV.U32 R8, RZ, RZ, R0 ;  /* 0x000000ffff087224 */ /* 0x000fe200078e0000 */
[----:B------:R-:W-:Y:S01]  /*1f3e0*/  MOV R0, 0x1 ;  /* 0x0000000100007802 */ /* 0x000fe20000000f00 */
[----:B------:R-:W-:Y:S01]  /*1f3f0*/  IMAD.MOV.U32 R199, RZ, RZ, R7 ;  /* 0x000000ffffc77224 */ /* 0x000fe200078e0007 */
[----:B------:R-:W-:-:S02]  /*1f400*/  MOV R3, 0x181f ;  /* 0x0000181f00037802 */ /* 0x000fc40000000f00 */
[----:B------:R-:W-:Y:S02]  /*1f410*/  MOV R2, 0x1f430 ;  /* 0x0001f43000027802 */ /* 0x000fe40000000f00 */
[----:B------:R-:W-:Y:S05]  /*1f420*/  CALL.REL.NOINC `($__internal_23_$__cuda_sm70_shflsync_idx_p) ;  /* 0x00000d0000007944 */ /* 0x000fea0003c00000 */
[----:B------:R-:W-:Y:S05]  /*1f430*/  BRA `(.L_x_1485) ;  /* 0xffffa66000007947 */ /* 0x000fea000383ffff */
.L_x_1409:
[----:B------:R-:W-:Y:S01]  /*1f440*/  IMAD.MOV.U32 R199, RZ, RZ, R6 ;  /* 0x000000ffffc77224 */ /* 0x000fe200078e0006 */
[----:B----4-:R-:W-:Y:S01]  /*1f450*/  MOV R0, 0x2 ;  /* 0x0000000200007802 */ /* 0x010fe20000000f00 */
[----:B-1----:R-:W-:Y:S01]  /*1f460*/  IMAD.MOV.U32 R3, RZ, RZ, 0x181f ;  /* 0x0000181fff037424 */ /* 0x002fe200078e00ff */
[----:B------:R-:W-:Y:S02]  /*1f470*/  MOV R2, 0x1f490 ;  /* 0x0001f49000027802 */ /* 0x000fe40000000f00 */
[----:B--23--:R-:W-:Y:S05]  /*1f480*/  CALL.REL.NOINC `($__internal_23_$__cuda_sm70_shflsync_idx_p) ;  /* 0x00000ca000007944 */ /* 0x00cfea0003c00000 */
[----:B------:R-:W-:Y:S01]  /*1f490*/  MOV R8, R0 ;  /* 0x0000000000087202 */ /* 0x000fe20000000f00 */
[----:B------:R-:W-:Y:S05]  /*1f4a0*/  BRA `(.L_x_1486) ;  /* 0xffffa72000007947 */ /* 0x000fea000383ffff */
.L_x_1410:
[----:B------:R-:W-:Y:S01]  /*1f4b0*/  IMAD.MOV.U32 R199, RZ, RZ, R7 ;  /* 0x000000ffffc77224 */ /* 0x000fe200078e0007 */
[----:B----4-:R-:W-:Y:S01]  /*1f4c0*/  MOV R0, 0x2 ;  /* 0x0000000200007802 */ /* 0x010fe20000000f00 */
[----:B------:R-:W-:Y:S01]  /*1f4d0*/  IMAD.MOV.U32 R3, RZ, RZ, 0x181f ;  /* 0x0000181fff037424 */ /* 0x000fe200078e00ff */
[----:B------:R-:W-:Y:S02]  /*1f4e0*/  MOV R2, 0x1f500 ;  /* 0x0001f50000027802 */ /* 0x000fe40000000f00 */
[----:B-123--:R-:W-:Y:S05]  /*1f4f0*/  CALL.REL.NOINC `($__internal_23_$__cuda_sm70_shflsync_idx_p) ;  /* 0x00000c3000007944 */ /* 0x00efea0003c00000 */
[----:B------:R-:W-:Y:S05]  /*1f500*/  BRA `(.L_x_1487) ;  /* 0xffffa6e000007947 */ /* 0x000fea000383ffff */
.L_x_1413:
[----:B------:R-:W-:Y:S01]  /*1f510*/  IMAD.MOV.U32 R199, RZ, RZ, R6 ;  /* 0x000000ffffc77224 */ /* 0x000fe200078e0006 */
[----:B-1----:R-:W-:Y:S01]  /*1f520*/  MOV R0, 0x3 ;  /* 0x0000000300007802 */ /* 0x002fe20000000f00 */
[----:B------:R-:W-:Y:S01]  /*1f530*/  IMAD.MOV.U32 R3, RZ, RZ, 0x181f ;  /* 0x0000181fff037424 */ /* 0x000fe200078e00ff */
[----:B------:R-:W-:-:S02]  /*1f540*/  MOV R2, 0x1f560 ;  /* 0x0001f56000027802 */ /* 0x000fc40000000f00 */
[----:B--234-:R-:W-:Y:S05]  /*1f550*/  CALL.REL.NOINC `($__internal_23_$__cuda_sm70_shflsync_idx_p) ;  /* 0x00000bd000007944 */ /* 0x01cfea0003c00000 */
[----:B------:R-:W-:Y:S01]  /*1f560*/  IMAD.MOV.U32 R6, RZ, RZ, R0 ;  /* 0x000000ffff067224 */ /* 0x000fe200078e0000 */
[----:B------:R-:W-:Y:S01]  /*1f570*/  MOV R0, 0x3 ;  /* 0x0000000300007802 */ /* 0x000fe20000000f00 */
[----:B------:R-:W-:Y:S01]  /*1f580*/  IMAD.MOV.U32 R199, RZ, RZ, R7 ;  /* 0x000000ffffc77224 */ /* 0x000fe200078e0007 */
[----:B------:R-:W-:-:S02]  /*1f590*/  MOV R3, 0x181f ;  /* 0x0000181f00037802 */ /* 0x000fc40000000f00 */
[----:B------:R-:W-:Y:S02]  /*1f5a0*/  MOV R2, 0x1f5c0 ;  /* 0x0001f5c000027802 */ /* 0x000fe40000000f00 */
[----:B------:R-:W-:Y:S05]  /*1f5b0*/  CALL.REL.NOINC `($__internal_23_$__cuda_sm70_shflsync_idx_p) ;  /* 0x00000b7000007944 */ /* 0x000fea0003c00000 */
[----:B------:R-:W-:Y:S05]  /*1f5c0*/  BRA `(.L_x_1488) ;  /* 0xffffa76000007947 */ /* 0x000fea000383ffff */
.L_x_1415:
[----:B------:R-:W-:Y:S01]  /*1f5d0*/  IMAD.MOV.U32 R199, RZ, RZ, R5 ;  /* 0x000000ffffc77224 */ /* 0x000fe200078e0005 */
[----:B------:R-:W-:Y:S01]  /*1f5e0*/  MOV R0, RZ ;  /* 0x000000ff00007202 */ /* 0x000fe20000000f00 */
[----:B------:R-:W-:Y:S01]  /*1f5f0*/  IMAD.MOV.U32 R3, RZ, RZ, 0x1c1f ;  /* 0x00001c1fff037424 */ /* 0x000fe200078e00ff */
[----:B------:R-:W-:Y:S02]  /*1f600*/  MOV R2, 0x1f620 ;  /* 0x0001f62000027802 */ /* 0x000fe40000000f00 */
[----:B--2---:R-:W-:Y:S05]  /*1f610*/  CALL.REL.NOINC `($__internal_23_$__cuda_sm70_shflsync_idx_p) ;  /* 0x00000b1000007944 */ /* 0x004fea0003c00000 */
[----:B------:R-:W-:Y:S01]  /*1f620*/  MOV R4, R0 ;  /* 0x0000000000047202 */ /* 0x000fe20000000f00 */
[----:B------:R-:W-:Y:S05]  /*1f630*/  BRA `(.L_x_1489) ;  /* 0xffffaa3000007947 */ /* 0x000fea000383ffff */
.L_x_1416:
[----:B------:R-:W-:Y:S01]  /*1f640*/  IMAD.MOV.U32 R199, RZ, RZ, R12 ;  /* 0x000000ffffc77224 */ /* 0x000fe200078e000c */
[----:B------:R-:W-:Y:S01]  /*1f650*/  MOV R0, RZ ;  /* 0x000000ff00007202 */ /* 0x000fe20000000f00 */
[----:B------:R-:W-:Y:S01]  /*1f660*/  IMAD.MOV.U32 R3, RZ, RZ, 0x1c1f ;  /* 0x00001c1fff037424 */ /* 0x000fe200078e00ff */
[----:B------:R-:W-:Y:S02]  /*1f670*/  MOV R2, 0x1f690 ;  /* 0x0001f69000027802 */ /* 0x000fe40000000f00 */
[----:B-123--:R-:W-:Y:S05]  /*1f680*/  CALL.REL.NOINC `($__internal_23_$__cuda_sm70_shflsync_idx_p) ;  /* 0x00000aa000007944 */ /* 0x00efea0003c00000 */
[----:B------:R-:W-:Y:S05]  /*1f690*/  BRA `(.L_x_1490) ;  /* 0xffffa9f000007947 */ /* 0x000fea000383ffff */
.L_x_1419:
[----:B------:R-:W-:Y:S01]  /*1f6a0*/  IMAD.MOV.U32 R199, RZ, RZ, R5 ;  /* 0x000000ffffc77224 */ /* 0x000fe200078e0005 */
[----:B-1----:R-:W-:Y:S01]  /*1f6b0*/  MOV R0, 0x1 ;  /* 0x0000000100007802 */ /* 0x002fe20000000f00 */
[----:B---3--:R-:W-:Y:S01]  /*1f6c0*/  IMAD.MOV.U32 R3, RZ, RZ, 0x1c1f ;  /* 0x00001c1fff037424 */ /* 0x008fe200078e00ff */
[----:B------:R-:W-:-:S02]  /*1f6d0*/  MOV R2, 0x1f6f0 ;  /* 0x0001f6f000027802 */ /* 0x000fc40000000f00 */
[----:B--2-4-:R-:W-:Y:S05]  /*1f6e0*/  CALL.REL.NOINC `($__internal_23_$__cuda_sm70_shflsync_idx_p) ;  /* 0x00000a4000007944 */ /* 0x014fea0003c00000 */
[----:B------:R-:W-:Y:S01]  /*1f6f0*/  IMAD.MOV.U32 R4, RZ, RZ, R0 ;  /* 0x000000ffff047224 */ /* 0x000fe200078e0000 */
[----:B------:R-:W-:Y:S01]  /*1f700*/  MOV R0, 0x1 ;  /* 0x0000000100007802 */ /* 0x000fe20000000f00 */
[----:B------:R-:W-:Y:S01]  /*1f710*/  IMAD.MOV.U32 R199, RZ, RZ, R12 ;  /* 0x000000ffffc77224 */ /* 0x000fe200078e000c */
[----:B------:R-:W-:-:S02]  /*1f720*/  MOV R3, 0x1c1f ;  /* 0x00001c1f00037802 */ /* 0x000fc40000000f00 */
[----:B------:R-:W-:Y:S02]  /*1f730*/  MOV R2, 0x1f750 ;  /* 0x0001f75000027802 */ /* 0x000fe40000000f00 */
[----:B------:R-:W-:Y:S05]  /*1f740*/  CALL.REL.NOINC `($__internal_23_$__cuda_sm70_shflsync_idx_p) ;  /* 0x000009e000007944 */ /* 0x000fea0003c00000 */
[----:B------:R-:W-:Y:S05]  /*1f750*/  BRA `(.L_x_1491) ;  /* 0xffffb3f000007947 */ /* 0x000fea000383ffff */
.L_x_1423:
[----:B------:R-:W-:Y:S01]  /*1f760*/  IMAD.MOV.U32 R199, RZ, RZ, R6 ;  /* 0x000000ffffc77224 */ /* 0x000fe200078e0006 */
[----:B------:R-:W-:Y:S01]  /*1f770*/  MOV R0, RZ ;  /* 0x000000ff00007202 */ /* 0x000fe20000000f00 */
[----:B------:R-:W-:Y:S01]  /*1f780*/  IMAD.MOV.U32 R3, RZ, RZ, 0x181f ;  /* 0x0000181fff037424 */ /* 0x000fe200078e00ff */
[----:B------:R-:W-:Y:S02]  /*1f790*/  MOV R2, 0x1f7b0 ;  /* 0x0001f7b000027802 */ /* 0x000fe40000000f00 */
[----:B------:R-:W-:Y:S05]  /*1f7a0*/  CALL.REL.NOINC `($__internal_23_$__cuda_sm70_shflsync_idx_p) ;  /* 0x0000098000007944 */ /* 0x000fea0003c00000 */
[----:B------:R-:W-:Y:S01]  /*1f7b0*/  MOV R8, R0 ;  /* 0x0000000000087202 */ /* 0x000fe20000000f00 */
[----:B------:R-:W-:Y:S05]  /*1f7c0*/  BRA `(.L_x_1492) ;  /* 0xffffc64000007947 */ /* 0x000fea000383ffff */
.L_x_1424:
[----:B------:R-:W-:Y:S01]  /*1f7d0*/  IMAD.MOV.U32 R199, RZ, RZ, R7 ;  /* 0x000000ffffc77224 */ /* 0x000fe200078e0007 */
[----:B------:R-:W-:Y:S01]  /*1f7e0*/  MOV R0, RZ ;  /* 0x000000ff00007202 */ /* 0x000fe20000000f00 */
[----:B------:R-:W-:Y:S01]  /*1f7f0*/  IMAD.MOV.U32 R3, RZ, RZ, 0x181f ;  /* 0x0000181fff037424 */ /* 0x000fe200078e00ff */
[----:B------:R-:W-:Y:S02]  /*1f800*/  MOV R2, 0x1f820 ;  /* 0x0001f82000027802 */ /* 0x000fe40000000f00 */
[----:B-12---:R-:W-:Y:S05]  /*1f810*/  CALL.REL.NOINC `($__internal_23_$__cuda_sm70_shflsync_idx_p) ;  /* 0x0000091000007944 */ /* 0x006fea0003c00000 */
[----:B------:R-:W-:Y:S05]  /*1f820*/  BRA `(.L_x_1493) ;  /* 0xffffc60000007947 */ /* 0x000fea000383ffff */
.L_x_1427:
        /* <DEDUP_REMOVED lines=12> */
.L_x_1430:
[----:B------:R-:W-:Y:S01]  /*1f8f0*/  IMAD.MOV.U32 R199, RZ, RZ, R6 ;  /* 0x000000ffffc77224 */ /* 0x000fe200078e0006 */
[----:B----4-:R-:W-:Y:S01]  /*1f900*/  MOV R0, 0x2 ;  /* 0x0000000200007802 */ /* 0x010fe20000000f00 */
[----:B-1----:R-:W-:Y:S01]  /*1f910*/  IMAD.MOV.U32 R3, RZ, RZ, 0x181f ;  /* 0x0000181fff037424 */ /* 0x002fe200078e00ff */
[----:B------:R-:W-:Y:S02]  /*1f920*/  MOV R2, 0x1f940 ;  /* 0x0001f94000027802 */ /* 0x000fe40000000f00 */
[----:B--23--:R-:W-:Y:S05]  /*1f930*/  CALL.REL.NOINC `($__internal_23_$__cuda_sm70_shflsync_idx_p) ;  /* 0x000007f000007944 */ /* 0x00cfea0003c00000 */
[----:B------:R-:W-:Y:S01]  /*1f940*/  MOV R8, R0 ;  /* 0x0000000000087202 */ /* 0x000fe20000000f00 */
[----:B------:R-:W-:Y:S05]  /*1f950*/  BRA `(.L_x_1495) ;  /* 0xffffc74000007947 */ /* 0x000fea000383ffff */
.L_x_1431:
[----:B------:R-:W-:Y:S01]  /*1f960*/  IMAD.MOV.U32 R199, RZ, RZ, R7 ;  /* 0x000000ffffc77224 */ /* 0x000fe200078e0007 */
[----:B----4-:R-:W-:Y:S01]  /*1f970*/  MOV R0, 0x2 ;  /* 0x0000000200007802 */ /* 0x010fe20000000f00 */
[----:B------:R-:W-:Y:S01]  /*1f980*/  IMAD.MOV.U32 R3, RZ, RZ, 0x181f ;  /* 0x0000181fff037424 */ /* 0x000fe200078e00ff */
[----:B------:R-:W-:Y:S02]  /*1f990*/  MOV R2, 0x1f9b0 ;  /* 0x0001f9b000027802 */ /* 0x000fe40000000f00 */
[----:B-123--:R-:W-:Y:S05]  /*1f9a0*/  CALL.REL.NOINC `($__internal_23_$__cuda_sm70_shflsync_idx_p) ;  /* 0x0000078000007944 */ /* 0x00efea0003c00000 */
[----:B------:R-:W-:Y:S05]  /*1f9b0*/  BRA `(.L_x_1496) ;  /* 0xffffc70000007947 */ /* 0x000fea000383ffff */
.L_x_1434:
        /* <DEDUP_REMOVED lines=11> */
[----:B------:R-:W-:Y:S01]  /*1fa70*/  MOV R7, R0 ;  /* 0x0000000000077202 */ /* 0x000fe20000000f00 */
[----:B------:R-:W-:Y:S05]  /*1fa80*/  BRA `(.L_x_1497) ;  /* 0xffffc77000007947 */ /* 0x000fea000383ffff */
.L_x_1436:
[----:B------:R-:W-:Y:S01]  /*1fa90*/  IMAD.MOV.U32 R199, RZ, RZ, R86 ;  /* 0x000000ffffc77224 */ /* 0x000fe200078e0056 */
[----:B------:R-:W-:Y:S01]  /*1faa0*/  MOV R0, RZ ;  /* 0x000000ff00007202 */ /* 0x000fe20000000f00 */
[----:B------:R-:W-:Y:S01]  /*1fab0*/  IMAD.MOV.U32 R3, RZ, RZ, 0x1f ;  /* 0x0000001fff037424 */ /* 0x000fe200078e00ff */
[----:B------:R-:W-:Y:S02]  /*1fac0*/  MOV R2, 0x1fae0 ;  /* 0x0001fae000027802 */ /* 0x000fe40000000f00 */
[----:B-12-4-:R-:W-:Y:S05]  /*1fad0*/  CALL.REL.NOINC `($__internal_23_$__cuda_sm70_shflsync_idx_p) ;  /* 0x0000065000007944 */ /* 0x016fea0003c00000 */
[----:B------:R-:W-:Y:S01]  /*1fae0*/  MOV R9, R0 ;  /* 0x0000000000097202 */ /* 0x000fe20000000f00 */
[----:B------:R-:W-:Y:S05]  /*1faf0*/  BRA `(.L_x_1498) ;  /* 0xffffc8d000007947 */ /* 0x000fea000383ffff */
.L_x_1437:
[----:B------:R-:W-:Y:S01]  /*1fb00*/  IMAD.MOV.U32 R199, RZ, RZ, R86 ;  /* 0x000000ffffc77224 */ /* 0x000fe200078e0056 */
[----:B------:R-:W-:Y:S01]  /*1fb10*/  MOV R0, 0x1 ;  /* 0x0000000100007802 */ /* 0x000fe20000000f00 */
[----:B------:R-:W-:Y:S01]  /*1fb20*/  IMAD.MOV.U32 R3, RZ, RZ, 0x1f ;  /* 0x0000001fff037424 */ /* 0x000fe200078e00ff */
[----:B------:R-:W-:Y:S02]  /*1fb30*/  MOV R2, 0x1fb50 ;  /* 0x0001fb5000027802 */ /* 0x000fe40000000f00 */
[----:B-1234-:R-:W-:Y:S05]  /*1fb40*/  CALL.REL.NOINC `($__internal_23_$__cuda_sm70_shflsync_idx_p) ;  /* 0x000005e000007944 */ /* 0x01efea0003c00000 */
[----:B------:R-:W-:Y:S01]  /*1fb50*/  MOV R6, R0 ;  /* 0x0000000000067202 */ /* 0x000fe20000000f00 */
[----:B------:R-:W-:Y:S05]  /*1fb60*/  BRA `(.L_x_1499) ;  /* 0xffffc88000007947 */ /* 0x000fea000383ffff */
.L_x_1438:
[----:B------:R-:W-:Y:S02]  /*1fb70*/  MOV R3, 0x1 ;  /* 0x0000000100037802 */ /* 0x000fe40000000f00 */
[----:B------:R-:W-:-:S02]  /*1fb80*/  MOV R2, 0x1fba0 ;  /* 0x0001fba000027802 */ /* 0x000fc40000000f00 */
[----:B---3--:R-:W-:Y:S05]  /*1fb90*/  CALL.REL.NOINC `($__internal_24_$__cuda_sm70_shflsync_up_p) ;  /* 0x000005e000007944 */ /* 0x008fea0003c00000 */
[----:B------:R-:W-:Y:S05]  /*1fba0*/  BRA `(.L_x_1500) ;  /* 0xffffc96000007947 */ /* 0x000fea000383ffff */
.L_x_1439:
[----:B------:R-:W-:Y:S02]  /*1fbb0*/  MOV R3, 0x2 ;  /* 0x0000000200037802 */ /* 0x000fe40000000f00 */
[----:B------:R-:W-:-:S02]  /*1fbc0*/  MOV R2, 0x1fbe0 ;  /* 0x0001fbe000027802 */ /* 0x000fc40000000f00 */
[----:B---3--:R-:W-:Y:S05]  /*1fbd0*/  CALL.REL.NOINC `($__internal_24_$__cuda_sm70_shflsync_up_p) ;  /* 0x000005a000007944 */ /* 0x008fea0003c00000 */
        /* <DEDUP_REMOVED lines=23> */
.L_x_1443:
[----:B------:R-:W-:Y:S02]  /*1fd50*/  MOV R3, 0x1 ;  /* 0x0000000100037802 */ /* 0x000fe40000000f00 */
[----:B------:R-:W-:-:S02]  /*1fd60*/  MOV R2, 0x1fd80 ;  /* 0x0001fd8000027802 */ /* 0x000fc40000000f00 */
[----:B---3--:R-:W-:Y:S05]  /*1fd70*/  CALL.REL.NOINC `($__internal_24_$__cuda_sm70_shflsync_up_p) ;  /* 0x0000040000007944 */ /* 0x008fea0003c00000 */
[----:B------:R-:W-:Y:S01]  /*1fd80*/  MOV R2, R4 ;  /* 0x0000000400027202 */ /* 0x000fe20000000f00 */
[----:B------:R-:W-:Y:S05]  /*1fd90*/  BRA `(.L_x_1502) ;  /* 0xffffc9d000007947 */ /* 0x000fea000383ffff */
.L_x_1444:
        /* <DEDUP_REMOVED lines=26> */
.L_x_1446:
[----:B------:R-:W-:Y:S02]  /*1ff40*/  SEL R0, RZ, 0x1, P0 ;  /* 0x00000001ff007807 */ /* 0x000fe40000000000 */
[----:B------:R-:W-:-:S02]  /*1ff50*/  MOV R2, 0x1ff70 ;  /* 0x0001ff7000027802 */ /* 0x000fc40000000f00 */
[----:B-1-3--:R-:W-:Y:S05]  /*1ff60*/  CALL.REL.NOINC `($__internal_25_$__cuda_sm70_votesync_ballot) ;  /* 0x0000027000007944 */ /* 0x00afea0003c00000 */
[----:B------:R-:W-:Y:S01]  /*1ff70*/  MOV R10, R0 ;  /* 0x00000000000a7202 */ /* 0x000fe20000000f00 */
[----:B------:R-:W-:Y:S05]  /*1ff80*/  BRA `(.L_x_1504) ;  /* 0xffffc97000007947 */ /* 0x000fea000383ffff */
.L_x_1447:
[----:B------:R-:W-:Y:S01]  /*1ff90*/  IMAD.MOV.U32 R199, RZ, RZ, R7 ;  /* 0x000000ffffc77224 */ /* 0x000fe200078e0007 */
[----:B------:R-:W-:Y:S01]  /*1ffa0*/  MOV R0, R6 ;  /* 0x0000000600007202 */ /* 0x000fe20000000f00 */
[----:B------:R-:W-:Y:S01]  /*1ffb0*/  IMAD.MOV.U32 R3, RZ, RZ, 0x1f ;  /* 0x0000001fff037424 */ /* 0x000fe200078e00ff */
[----:B------:R-:W-:-:S02]  /*1ffc0*/  MOV R2, 0x1ffe0 ;  /* 0x0001ffe000027802 */ /* 0x000fc40000000f00 */
[----:B-1-3--:R-:W-:Y:S05]  /*1ffd0*/  CALL.REL.NOINC `($__internal_23_$__cuda_sm70_shflsync_idx_p) ;  /* 0x0000015000007944 */ /* 0x00afea0003c00000 */
[----:B------:R-:W-:Y:S01]  /*1ffe0*/  IMAD.MOV.U32 R7, RZ, RZ, R0 ;  /* 0x000000ffff077224 */ /* 0x000fe200078e0000 */
[----:B------:R-:W-:Y:S01]  /*1fff0*/  MOV R0, R6 ;  /* 0x0000000600007202 */ /* 0x000fe20000000f00 */
[----:B------:R-:W-:Y:S01]  /*20000*/  IMAD.MOV.U32 R199, RZ, RZ, R8 ;  /* 0x000000ffffc77224 */ /* 0x000fe200078e0008 */
[----:B------:R-:W-:-:S02]  /*20010*/  MOV R3, 0x1f ;  /* 0x0000001f00037802 */ /* 0x000fc40000000f00 */
[----:B------:R-:W-:Y:S02]  /*20020*/  MOV R2, 0x20040 ;  /* 0x0002004000027802 */ /* 0x000fe40000000f00 */
[----:B------:R-:W-:Y:S05]  /*20030*/  CALL.REL.NOINC `($__internal_23_$__cuda_sm70_shflsync_idx_p) ;  /* 0x000000f000007944 */ /* 0x000fea0003c00000 */
[----:B------:R-:W-:Y:S01]  /*20040*/  MOV R5, R0 ;  /* 0x0000000000057202 */ /* 0x000fe20000000f00 */
[----:B------:R-:W-:Y:S05]  /*20050*/  BRA `(.L_x_1505) ;  /* 0xffffc8f000007947 */ /* 0x000fea000383ffff */
.L_x_1450:
[----:B------:R-:W-:Y:S01]  /*20060*/  IMAD.MOV.U32 R199, RZ, RZ, R4 ;  /* 0x000000ffffc77224 */ /* 0x000fe200078e0004 */
[----:B------:R-:W-:Y:S01]  /*20070*/  MOV R0, R6 ;  /* 0x0000000600007202 */ /* 0x000fe20000000f00 */
[----:B------:R-:W-:Y:S01]  /*20080*/  IMAD.MOV.U32 R3, RZ, RZ, 0x1f ;  /* 0x0000001fff037424 */ /* 0x000fe200078e00ff */
[----:B------:R-:W-:Y:S02]  /*20090*/  MOV R2, 0x200b0 ;  /* 0x000200b000027802 */ /* 0x000fe40000000f00 */
[----:B-1-34-:R-:W-:Y:S05]  /*200a0*/  CALL.REL.NOINC `($__internal_23_$__cuda_sm70_shflsync_idx_p) ;  /* 0x0000008000007944 */ /* 0x01afea0003c00000 */
[----:B------:R-:W-:Y:S01]  /*200b0*/  MOV R12, R0 ;  /* 0x00000000000c7202 */ /* 0x000fe20000000f00 */
[----:B------:R-:W-:Y:S05]  /*200c0*/  BRA `(.L_x_1449) ;  /* 0xffffc8e000007947 */ /* 0x000fea000383ffff */
        .weak           $__internal_22_$__cuda_sm70_shflsync_bfly_p
        .type           $__internal_22_$__cuda_sm70_shflsync_bfly_p,@function
        .size           $__internal_22_$__cuda_sm70_shflsync_bfly_p,($__internal_23_$__cuda_sm70_shflsync_idx_p - $__internal_22_$__cuda_sm70_shflsync_bfly_p)
$__internal_22_$__cuda_sm70_shflsync_bfly_p:
[----:B------:R-:W-:Y:S02]  /*200d0*/  MOV R160, 0xffffffff ;  /* 0xffffffff00a07802 */ /* 0x000fe40000000f00 */
[----:B------:R-:W-:Y:S02]  /*200e0*/  MOV R3, 0x1f ;  /* 0x0000001f00037802 */ /* 0x000fe40000000f00 */
[----:B------:R-:W-:Y:S04]  /*200f0*/  WARPSYNC R160 ;  /* 0x000000a000007348 */ /* 0x000fe80003800000 */
[----:B------:R1:W2:Y:S02]  /*20100*/  SHFL.BFLY PT, R0, R100, R0, R3 ;  /* 0x0c00000064007389 */ /* 0x0002a400000e0003 */
[----:B-1----:R-:W-:-:S04]  /*20110*/  MOV R3, 0x0 ;  /* 0x0000000000037802 */ /* 0x002fc80000000f00 */
[----:B--2---:R-:W-:Y:S05]  /*20120*/  RET.REL.NODEC R2 `(_ZN7cutlass13device_kernelIN5flash19enable_sm80_to_sm89INS1_16FlashAttnFwdSm80INS1_25CollectiveMainloopFwdSm80ILi8ELi1ELb0EN4cute5tupleIJNS5_1CILi128EEENS7_ILi64EEENS7_ILi192EEEEEELi192ENS_6half_tEfNS_4arch4Sm80ELb1ELb0ELb0ELb1ELb1ELb1ELb1ELb1EEENS1_21CollectiveEpilogueFwdINS6_IJS8_SA_S9_EEENS6_IJNS7_ILi1EEESI_SI_EEESC_SE_Li256ELb1ELb1ELb1ELb0EEENS1_36VarlenDynamicPersistentTileSchedulerILi128ELi64ELi256ELi256ELb1ELb1ELb0ELb1ELb1ELb1EEEEEEEEEvNT_6ParamsE) ;  /* 0xfffdfed002007950 */ /* 0x004fea0003c3ffff */
        .weak           $__internal_23_$__cuda_sm70_shflsync_idx_p
        .type           $__internal_23_$__cuda_sm70_shflsync_idx_p,@function
        .size           $__internal_23_$__cuda_sm70_shflsync_idx_p,($__internal_24_$__cuda_sm70_shflsync_up_p - $__internal_23_$__cuda_sm70_shflsync_idx_p)
$__internal_23_$__cuda_sm70_shflsync_idx_p:
[----:B------:R-:W-:-:S04]  /*20130*/  MOV R200, 0xffffffff ;  /* 0xffffffff00c87802 */ /* 0x000fc80000000f00 */
[----:B------:R-:W-:Y:S04]  /*20140*/  WARPSYNC R200 ;  /* 0x000000c800007348 */ /* 0x000fe80003800000 */
[----:B------:R1:W2:Y:S02]  /*20150*/  SHFL.IDX PT, R0, R199, R0, R3 ;  /* 0x00000000c7007389 */ /* 0x0002a400000e0003 */
[----:B-1----:R-:W-:-:S04]  /*20160*/  MOV R3, 0x0 ;  /* 0x0000000000037802 */ /* 0x002fc80000000f00 */
[----:B--2---:R-:W-:Y:S05]  /*20170*/  RET.REL.NODEC R2 `(_ZN7cutlass13device_kernelIN5flash19enable_sm80_to_sm89INS1_16FlashAttnFwdSm80INS1_25CollectiveMainloopFwdSm80ILi8ELi1ELb0EN4cute5tupleIJNS5_1CILi128EEENS7_ILi64EEENS7_ILi192EEEEEELi192ENS_6half_tEfNS_4arch4Sm80ELb1ELb0ELb0ELb1ELb1ELb1ELb1ELb1EEENS1_21CollectiveEpilogueFwdINS6_IJS8_SA_S9_EEENS6_IJNS7_ILi1EEESI_SI_EEESC_SE_Li256ELb1ELb1ELb1ELb0EEENS1_36VarlenDynamicPersistentTileSchedulerILi128ELi64ELi256ELi256ELb1ELb1ELb0ELb1ELb1ELb1EEEEEEEEEvNT_6ParamsE) ;  /* 0xfffdfe8002007950 */ /* 0x004fea0003c3ffff */
        .weak           $__internal_24_$__cuda_sm70_shflsync_up_p
        .type           $__internal_24_$__cuda_sm70_shflsync_up_p,@function
        .size           $__internal_24_$__cuda_sm70_shflsync_up_p,($__internal_25_$__cuda_sm70_votesync_ballot - $__internal_24_$__cuda_sm70_shflsync_up_p)
$__internal_24_$__cuda_sm70_shflsync_up_p:
[----:B------:R-:W-:Y:S02]  /*20180*/  MOV R4, RZ ;  /* 0x000000ff00047202 */ /* 0x000fe40000000f00 */
[----:B------:R-:W-:-:S04]  /*20190*/  MOV R10, 0xffffffff ;  /* 0xffffffff000a7802 */ /* 0x000fc80000000f00 */
[----:B------:R-:W-:Y:S04]  /*201a0*/  WARPSYNC R10 ;  /* 0x0000000a00007348 */ /* 0x000fe80003800000 */
[----:B------:R1:W2:Y:S02]  /*201b0*/  SHFL.UP PT, R4, R0, R3, R4 ;  /* 0x0400000300047389 */ /* 0x0002a400000e0004 */
[----:B-1----:R-:W-:-:S04]  /*201c0*/  MOV R3, 0x0 ;  /* 0x0000000000037802 */ /* 0x002fc80000000f00 */
[----:B--2---:R-:W-:Y:S05]  /*201d0*/  RET.REL.NODEC R2 `(_ZN7cutlass13device_kernelIN5flash19enable_sm80_to_sm89INS1_16FlashAttnFwdSm80INS1_25CollectiveMainloopFwdSm80ILi8ELi1ELb0EN4cute5tupleIJNS5_1CILi128EEENS7_ILi64EEENS7_ILi192EEEEEELi192ENS_6half_tEfNS_4arch4Sm80ELb1ELb0ELb0ELb1ELb1ELb1ELb1ELb1EEENS1_21CollectiveEpilogueFwdINS6_IJS8_SA_S9_EEENS6_IJNS7_ILi1EEESI_SI_EEESC_SE_Li256ELb1ELb1ELb1ELb0EEENS1_36VarlenDynamicPersistentTileSchedulerILi128ELi64ELi256ELi256ELb1ELb1ELb0ELb1ELb1ELb1EEEEEEEEEvNT_6ParamsE) ;  /* 0xfffdfe2002007950 */ /* 0x004fea0003c3ffff */
        .weak           $__internal_25_$__cuda_sm70_votesync_ballot
        .type           $__internal_25_$__cuda_sm70_votesync_ballot,@function
        .size           $__internal_25_$__cuda_sm70_votesync_ballot,(.L_x_3115 - $__internal_25_$__cuda_sm70_votesync_ballot)
$__internal_25_$__cuda_sm70_votesync_ballot:
[----:B------:R-:W-:Y:S01]  /*201e0*/  ISETP.NE.U32.AND P0, PT, R0, 0x1, PT ;  /* 0x000000010000780c */ /* 0x000fe20003f05070 */
[----:B------:R-:W-:-:S04]  /*201f0*/  IMAD.MOV.U32 R3, RZ, RZ, -0x1 ;  /* 0xffffffffff037424 */ /* 0x000fc800078e00ff */
[----:B------:R-:W-:Y:S08]  /*20200*/  WARPSYNC R3 ;  /* 0x0000000300007348 */ /* 0x000ff00003800000 */
[----:B------:R-:W-:-:S04]  /*20210*/  VOTE.ANY R0, PT, !P0 ;  /* 0x0000000000007806 */ /* 0x000fc800040e0100 */
[----:B------:R-:W-:Y:S01]  /*20220*/  LOP3.LUT R0, R0, R3, RZ, 0xc0, !PT ;  /* 0x0000000300007212 */ /* 0x000fe200078ec0ff */
[----:B------:R-:W-:-:S04]  /*20230*/  IMAD.MOV.U32 R3, RZ, RZ, 0x0 ;  /* 0x00000000ff037424 */ /* 0x000fc800078e00ff */
[----:B------:R-:W-:Y:S05]  /*20240*/  RET.REL.NODEC R2 `(_ZN7cutlass13device_kernelIN5flash19enable_sm80_to_sm89INS1_16FlashAttnFwdSm80INS1_25CollectiveMainloopFwdSm80ILi8ELi1ELb0EN4cute5tupleIJNS5_1CILi128EEENS7_ILi64EEENS7_ILi192EEEEEELi192ENS_6half_tEfNS_4arch4Sm80ELb1ELb0ELb0ELb1ELb1ELb1ELb1ELb1EEENS1_21CollectiveEpilogueFwdINS6_IJS8_SA_S9_EEENS6_IJNS7_ILi1EEESI_SI_EEESC_SE_Li256ELb1ELb1ELb1ELb0EEENS1_36VarlenDynamicPersistentTileSchedulerILi128ELi64ELi256ELi256ELb1ELb1ELb0ELb1ELb1ELb1EEEEEEEEEvNT_6ParamsE) ;  /* 0xfffdfdb002007950 */ /* 0x000fea0003c3ffff */
.L_x_1506:
        /* <DEDUP_REMOVED lines=11> */
.L_x_3115:


//--------------------- .text._ZN7cutlass13device_kernelIN5flash19enable_sm80_to_sm89INS1_16FlashAttnFwdSm80INS1_25CollectiveMainloopFwdSm80ILi8ELi2ELb0EN4cute5tupleIJNS5_1CILi128EEENS7_ILi64EEENS7_ILi192EEEEEELi192ENS_6half_tEfNS_4arch4Sm80ELb0ELb0ELb0ELb0ELb1ELb0ELb1ELb1EEENS1_21CollectiveEpilogueFwdINS6_IJS8_SA_S9_EEENS6_IJNS7_ILi1EEESI_SI_EEESC_SE_Li256ELb0ELb1ELb1ELb0EEENS1_19SingleTileSchedulerILb0ELb1ELb1ELi128EEEEEEEEEvNT_6ParamsE --------------------------
	.section	.text._ZN7cutlass13device_kernelIN5flash19enable_sm80_to_sm89INS1_16FlashAttnFwdSm80INS1_25CollectiveMainloopFwdSm80ILi8ELi2ELb0EN4cute5tupleIJNS5_1CILi128EEENS7_ILi64EEENS7_ILi192EEEEEELi192ENS_6half_tEfNS_4arch4Sm80ELb0ELb0ELb0ELb0ELb1ELb0ELb1ELb1EEENS1_21CollectiveEpilogueFwdINS6_IJS8_SA_S9_EEENS6_IJNS7_ILi1EEESI_SI_EEESC_SE_Li256ELb0ELb1ELb1ELb0EEENS1_19SingleTileSchedulerILb0ELb1ELb1ELi128EEEEEEEEEvNT_6ParamsE,"ax",@progbits
	.sectioninfo	@"SHI_REGISTERS=245"
	.align	128
.text._ZN7cutlass13device_kernelIN5flash19enable_sm80_to_sm89INS1_16FlashAttnFwdSm80INS1_25CollectiveMainloopFwdSm80ILi8ELi2ELb0EN4cute5tupleIJNS5_1CILi128EEENS7_ILi64EEENS7_ILi192EEEEEELi192ENS_6half_tEfNS_4arch4Sm80ELb0ELb0ELb0ELb0ELb1ELb0ELb1ELb1EEENS1_21CollectiveEpilogueFwdINS6_IJS8_SA_S9_EEENS6_IJNS7_ILi1EEESI_SI_EEESC_SE_Li256ELb0ELb1ELb1ELb0EEENS1_19SingleTileSchedulerILb0ELb1ELb1ELi128EEEEEEEEEvNT_6ParamsE:
        .type           _ZN7cutlass13device_kernelIN5flash19enable_sm80_to_sm89INS1_16FlashAttnFwdSm80INS1_25CollectiveMainloopFwdSm80ILi8ELi2ELb0EN4cute5tupleIJNS5_1CILi128EEENS7_ILi64EEENS7_ILi192EEEEEELi192ENS_6half_tEfNS_4arch4Sm80ELb0ELb0ELb0ELb0ELb1ELb0ELb1ELb1EEENS1_21CollectiveEpilogueFwdINS6_IJS8_SA_S9_EEENS6_IJNS7_ILi1EEESI_SI_EEESC_SE_Li256ELb0ELb1ELb1ELb0EEENS1_19SingleTileSchedulerILb0ELb1ELb1ELi128EEEEEEEEEvNT_6ParamsE,@function
        .size           _ZN7cutlass13device_kernelIN5flash19enable_sm80_to_sm89INS1_16FlashAttnFwdSm80INS1_25CollectiveMainloopFwdSm80ILi8ELi2ELb0EN4cute5tupleIJNS5_1CILi128EEENS7_ILi64EEENS7_ILi192EEEEEELi192ENS_6half_tEfNS_4arch4Sm80ELb0ELb0ELb0ELb0ELb1ELb0ELb1ELb1EEENS1_21CollectiveEpilogueFwdINS6_IJS8_SA_S9_EEENS6_IJNS7_ILi1EEESI_SI_EEESC_SE_Li256ELb0ELb1ELb1ELb0EEENS1_19SingleTileSchedulerILb0ELb1ELb1ELi128EEEEEEEEEvNT_6ParamsE,(.L_x_3120 - _ZN7cutlass13device_kernelIN5flash19enable_sm80_to_sm89INS1_16FlashAttnFwdSm80INS1_25CollectiveMainloopFwdSm80ILi8ELi2ELb0EN4cute5tupleIJNS5_1CILi128EEENS7_ILi64EEENS7_ILi192EEEEEELi192ENS_6half_tEfNS_4arch4Sm80ELb0ELb0ELb0ELb0ELb1ELb0ELb1ELb1EEENS1_21CollectiveEpilogueFwdINS6_IJS8_SA_S9_EEENS6_IJNS7_ILi1EEESI_SI_EEESC_SE_Li256ELb0ELb1ELb1ELb0EEENS1_19SingleTileSchedulerILb0ELb1ELb1ELi128EEEEEEEEEvNT_6ParamsE)
        .other          _ZN7cutlass13device_kernelIN5flash19enable_sm80_to_sm89INS1_16FlashAttnFwdSm80INS1_25CollectiveMainloopFwdSm80ILi8ELi2ELb0EN4cute5tupleIJNS5_1CILi128EEENS7_ILi64EEENS7_ILi192EEEEEELi192ENS_6half_tEfNS_4arch4Sm80ELb0ELb0ELb0ELb0ELb1ELb0ELb1ELb1EEENS1_21CollectiveEpilogueFwdINS6_IJS8_SA_S9_EEENS6_IJNS7_ILi1EEESI_SI_EEESC_SE_Li256ELb0ELb1ELb1ELb0EEENS1_19SingleTileSchedulerILb0ELb1ELb1ELi128EEEEEEEEEvNT_6ParamsE,@"STO_CUDA_ENTRY STV_DEFAULT"
_ZN7cutlass13device_kernelIN5flash19enable_sm80_to_sm89INS1_16FlashAttnFwdSm80INS1_25CollectiveMainloopFwdSm80ILi8ELi2ELb0EN4cute5tupleIJNS5_1CILi128EEENS7_ILi64EEENS7_ILi192EEEEEELi192ENS_6half_tEfNS_4arch4Sm80ELb0ELb0ELb0ELb0ELb1ELb0ELb1ELb1EEENS1_21CollectiveEpilogueFwdINS6_IJS8_SA_S9_EEENS6_IJNS7_ILi1EEESI_SI_EEESC_SE_Li256ELb0ELb1ELb1ELb0EEENS1_19SingleTileSchedulerILb0ELb1ELb1ELi128EEEEEEEEEvNT_6ParamsE:
[----:B------:R-:W-:Y:S02]  /*0000*/  MOV R1, c[0x0][0x28] ;  /* 0x00000a0000017a02 */ /* 0x000fe40000000f00 */
[----:B------:R-:W1:Y:S04]  /*0010*/  S2R R6, SR_TID.X ;  /* 0x0000000000067919 */ /* 0x000e680000002100 */
[----:B------:R-:W2:Y:S04]  /*0020*/  S2R R3, SR_CTAID.Y ;  /* 0x0000000000037919 */ /* 0x000ea80000002600 */
[----:B------:R-:W3:Y:S01]  /*0030*/  S2R R0, SR_CTAID.Z ;  /* 0x0000000000007919 */ /* 0x000ee20000002700 */
[----:B-1----:R-:W-:-:S06]  /*0040*/  SHF.R.U32.HI R2, RZ, 0x5, R6 ;  /* 0x00000005ff027819 */ /* 0x002fcc0000011606 */
[----:B------:R-:W1:Y:S02]  /*0050*/  SHFL.IDX PT, R2, R2, RZ, 0x1f ;  /* 0x00001fff02027589 */ /* 0x000e6400000e0000 */
[----:B-1----:R-:W-:-:S13]  /*0060*/  ISETP.NE.AND P0, PT, R2, RZ, PT ;  /* 0x000000ff0200720c */ /* 0x002fda0003f05270 */
[----:B------:R-:W-:Y:S05]  /*0070*/  @!P0 BRA `(.L_x_1507) ;  /* 0x0000007000008947 */ /* 0x000fea0003800000 */
[----:B--23--:R-:W-:Y:S01]  /*0080*/  IMAD.MOV.U32 R2, RZ, RZ, c[0x0][0x550] ;  /* 0x00015400ff027624 */ /* 0x00cfe200078e00ff */
[----:B------:R-:W-:-:S04]  /*0090*/  MOV R197, R3 ;  /* 0x0000000300c57202 */ /* 0x000fc80000000f00 */
[----:B------:R-:W-:-:S13]  /*00a0*/  ISETP.NE.AND P0, PT, R2, 0x1, PT ;  /* 0x000000010200780c */ /* 0x000fda0003f05270 */
[----:B------:R-:W-:Y:S05]  /*00b0*/  @!P0 BRA `(.L_x_1508) ;  /* 0x0000008000008947 */ /* 0x000fea0003800000 */
[----:B------:R-:W-:-:S05]  /*00c0*/  IMAD.HI.U32 R197, R3, c[0x0][0x554], RZ ;  /* 0x0001550003c57a27 */ /* 0x000fca00078e00ff */
[----:B------:R-:W-:Y:S01]  /*00d0*/  SHF.R.U32.HI R197, RZ, c[0x0][0x558], R197 ;  /* 0x00015600ffc57a19 */ /* 0x000fe200000116c5 */
[----:B------:R-:W-:Y:S05]  /*00e0*/  BRA `(.L_x_1508) ;  /* 0x0000005000007947 */ /* 0x000fea0003800000 */
.L_x_1507:
[----:B--23--:R-:W-:Y:S01]  /*00f0*/  IMAD.MOV.U32 R2, RZ, RZ, c[0x0][0x550] ;  /* 0x00015400ff027624 */ /* 0x00cfe200078e00ff */
[----:B------:R-:W-:-:S04]  /*0100*/  MOV R197, R3 ;  /* 0x0000000300c57202 */ /* 0x000fc80000000f00 */
[----:B------:R-:W-:-:S13]  /*0110*/  ISETP.NE.AND P0, PT, R2, 0x1, PT ;  /* 0x000000010200780c */ /* 0x000fda0003f05270 */
[----:B------:R-:W-:-:S05]  /*0120*/  @P0 IMAD.HI.U32 R2, R3, c[0x0][0x554], RZ ;  /* 0x0001550003020a27 */ /* 0x000fca00078e00ff */
[----:B------:R-:W-:Y:S02]  /*0130*/  @P0 SHF.R.U32.HI R197, RZ, c[0x0][0x558], R2 ;  /* 0x00015600ffc50a19 */ /* 0x000fe40000011602 */
.L_x_1508:
[----:B------:R-:W-:Y:S02]  /*0140*/  ISETP.GE.AND P0, PT, R0, RZ, PT ;  /* 0x000000ff0000720c */ /* 0x000fe40003f06270 */
[----:B------:R-:W-:-:S05]  /*0150*/  IADD3 R2, -R197, RZ, RZ ;  /* 0x000000ffc5027210 */ /* 0x000fca0007ffe1ff */
[----:B------:R-:W-:-:S06]  /*0160*/  IMAD R7, R2, c[0x0][0x550], R3 ;  /* 0x0001540002077a24 */ /* 0x000fcc00078e0203 */
[----:B------:R-:W-:Y:S05]  /*0170*/  @!P0 EXIT ;  /* 0x000000000000894d */ /* 0x000fea0003800000 */
[----:B------:R-:W-:Y:S01]  /*0180*/  ISETP.NE.U32.AND P0, PT, RZ, c[0x0][0x370], PT ;  /* 0x0000dc00ff007a0c */ /* 0x000fe20003f05070 */
[----:B------:R-:W-:Y:S01]  /*0190*/  IMAD.MOV.U32 R196, RZ, RZ, RZ ;  /* 0x000000ffffc47224 */ /* 0x000fe200078e00ff */
[----:B------:R-:W-:Y:S02]  /*01a0*/  ULDC.64 UR6, c[0x0][0x118] ;  /* 0x0000460000067ab9 */ /* 0x000fe40000000a00 */
[----:B------:R-:W-:-:S13]  /*01b0*/  ISETP.NE.AND.EX P0, PT, RZ, c[0x0][0x374], PT, P0 ;  /* 0x0000dd00ff007a0c */ /* 0x000fda0003f05300 */
[----:B------:R-:W-:-:S04]  /*01c0*/  @P0 IMAD.MOV.U32 R3, RZ, RZ, 0x4 ;  /* 0x00000004ff030424 */ /* 0x000fc800078e00ff */
[----:B------:R-:W-:-:S04]  /*01d0*/  @P0 IMAD.WIDE R8, R0, R3, c[0x0][0x370] ;  /* 0x0000dc0000080625 */ /* 0x000fc800078e0203 */
[----:B------:R-:W-:Y:S01]  /*01e0*/  IMAD.MOV.U32 R3, RZ, RZ, c[0x0][0x2ac] ;  /* 0x0000ab00ff037624 */ /* 0x000fe200078e00ff */
[----:B------:R1:W5:Y:S01]  /*01f0*/  @P0 LDG.E R196, [R8.64] ;  /* 0x0000000608c40981 */ /* 0x000362000c1e1900 */
[----:B------:R-:W-:Y:S02]  /*0200*/  IMAD.MOV.U32 R11, RZ, RZ, RZ ;  /* 0x000000ffff0b7224 */ /* 0x000fe400078e00ff */
[----:B------:R-:W-:-:S05]  /*0210*/  IMAD R3, R3, c[0x0][0x1d0], RZ ;  /* 0x0000740003037a24 */ /* 0x000fca00078e02ff */
[C---:B------:R-:W-:Y:S02]  /*0220*/  ISETP.GE.AND P0, PT, R3.reuse, 0x1, PT ;  /* 0x000000010300780c */ /* 0x040fe40003f06270 */
[----:B------:R-:W-:-:S04]  /*0230*/  IADD3 R5, R3, 0x3f, RZ ;  /* 0x0000003f03057810 */ /* 0x000fc80007ffe0ff */
[----:B------:R-:W-:-:S04]  /*0240*/  SHF.R.S32.HI R144, RZ, 0x1f, R5 ;  /* 0x0000001fff907819 */ /* 0x000fc80000011405 */
[----:B------:R-:W-:-:S04]  /*0250*/  LEA.HI R144, R144, R5, RZ, 0x6 ;  /* 0x0000000590907211 */ /* 0x000fc800078f30ff */
[----:B------:R-:W-:Y:S01]  /*0260*/  SHF.R.S32.HI R144, RZ, 0x6, R144 ;  /* 0x00000006ff907819 */ /* 0x000fe20000011490 */
[----:B------:R-:W-:Y:S05]  /*0270*/  @!P0 BRA `(.L_x_1509) ;  /* 0x000001c000008947 */ /* 0x000fea0003800000 */
[----:B------:R-:W-:-:S04]  /*0280*/  SHF.R.U32.HI R5, RZ, 0x10, R7 ;  /* 0x00000010ff057819 */ /* 0x000fc80000011607 */
[----:B------:R-:W-:-:S04]  /*0290*/  ISETP.NE.AND P0, PT, R5, RZ, PT ;  /* 0x000000ff0500720c */ /* 0x000fc80003f05270 */
[----:B------:R-:W-:-:S04]  /*02a0*/  SEL R5, R5, c[0x0][0x338], P0 ;  /* 0x0000ce0005057a07 */ /* 0x000fc80000000000 */
[-C--:B-1----:R-:W-:Y:S02]  /*02b0*/  IABS R9, R5.reuse ;  /* 0x0000000500097213 */ /* 0x082fe40000000000 */
[----:B------:R-:W-:Y:S02]  /*02c0*/  IADD3 R10, R144, -0x1, R5 ;  /* 0xffffffff900a7810 */ /* 0x000fe40007ffe005 */
[----:B------:R-:W1:Y:S01]  /*02d0*/  I2F.RP R11, R9 ;  /* 0x00000009000b7306 */ /* 0x000e620000209400 */
[-C--:B------:R-:W-:Y:S02]  /*02e0*/  IABS R2, R5.reuse ;  /* 0x0000000500027213 */ /* 0x080fe40000000000 */
[----:B------:R-:W-:Y:S02]  /*02f0*/  IABS R4, R10 ;  /* 0x0000000a00047213 */ /* 0x000fe40000000000 */
[----:B------:R-:W-:Y:S01]  /*0300*/  LOP3.LUT R10, R10, R5, RZ, 0x3c, !PT ;  /* 0x000000050a0a7212 */ /* 0x000fe200078e3cff */
[----:B------:R-:W-:-:S03]  /*0310*/  IMAD.MOV R2, RZ, RZ, -R2 ;  /* 0x000000ffff027224 */ /* 0x000fc600078e0a02 */
[----:B------:R-:W-:Y:S01]  /*0320*/  ISETP.GE.AND P1, PT, R10, RZ, PT ;  /* 0x000000ff0a00720c */ /* 0x000fe20003f26270 */
[----:B-1----:R-:W1:Y:S02]  /*0330*/  MUFU.RCP R12, R11 ;  /* 0x0000000b000c7308 */ /* 0x002e640000001000 */
[----:B-1----:R-:W-:-:S06]  /*0340*/  IADD3 R12, R12, 0xffffffe, RZ ;  /* 0x0ffffffe0c0c7810 */ /* 0x002fcc0007ffe0ff */
[----:B------:R-:W1:Y:S02]  /*0350*/  F2I.FTZ.U32.TRUNC.NTZ R13, R12 ;  /* 0x0000000c000d7305 */ /* 0x000e64000021f000 */
[----:B-1----:R-:W-:Y:S02]  /*0360*/  IMAD.MOV R8, RZ, RZ, -R13 ;  /* 0x000000ffff087224 */ /* 0x002fe400078e0a0d */
[----:B------:R-:W-:Y:S02]  /*0370*/  IMAD.MOV.U32 R12, RZ, RZ, RZ ;  /* 0x000000ffff0c7224 */ /* 0x000fe400078e00ff */
[----:B------:R-:W-:-:S04]  /*0380*/  IMAD R8, R8, R9, RZ ;  /* 0x0000000908087224 */ /* 0x000fc800078e02ff */
[----:B------:R-:W-:-:S06]  /*0390*/  IMAD.HI.U32 R8, R13, R8, R12 ;  /* 0x000000080d087227 */ /* 0x000fcc00078e000c */
        /* <DEDUP_REMOVED lines=10> */
.L_x_1509:
[----:B------:R-:W-:Y:S01]  /*0440*/  LOP3.LUT R2, R7, 0xffff, RZ, 0xc0, !PT ;  /* 0x0000ffff07027812 */ /* 0x000fe200078ec0ff */
[----:B------:R-:W-:Y:S01]  /*0450*/  IMAD.MOV.U32 R5, RZ, RZ, RZ ;  /* 0x000000ffff057224 */ /* 0x000fe200078e00ff */
[----:B------:R-:W-:Y:S01]  /*0460*/  PLOP3.LUT P2, PT, PT, PT, PT, 0x80, 0x0 ;  /* 0x000000000000781c */ /* 0x000fe20003f4f070 */
[----:B------:R-:W-:Y:S01]  /*0470*/  CS2R R112, SRZ ;  /* 0x0000000000707805 */ /* 0x000fe2000001ff00 */
[----:B------:R-:W-:Y:S01]  /*0480*/  CS2R R118, SRZ ;  /* 0x0000000000767805 */ /* 0x000fe2000001ff00 */
[----:B------:R-:W-:Y:S01]  /*0490*/  IMAD R189, R2, R11, RZ ;  /* 0x0000000b02bd7224 */ /* 0x000fe200078e02ff */
[----:B------:R-:W-:Y:S01]  /*04a0*/  CS2R R116, SRZ ;  /* 0x0000000000747805 */ /* 0x000fe2000001ff00 */
[----:B------:R-:W-:Y:S01]  /*04b0*/  IMAD.MOV.U32 R2, RZ, RZ, RZ ;  /* 0x000000ffff027224 */ /* 0x000fe200078e00ff */
        /* <DEDUP_REMOVED lines=52> */
[----:B------:R-:W-:-:S06]  /*0800*/  @P2 IMAD.WIDE R202, R0, R5, c[0x0][0x340] ;  /* 0x0000d00000ca2625 */ /* 0x000fcc00078e0205 */
[----:B------:R2:W5:Y:S01]  /*0810*/  @P2 LDG.E R202, [R202.64] ;  /* 0x00000006caca2981 */ /* 0x000562000c1e1900 */
[----:B------:R-:W-:Y:S01]  /*0820*/  SHF.R.S32.HI R11, RZ, 0x1f, R6 ;  /* 0x0000001fff0b7819 */ /* 0x000fe20000011406 */
[----:B------:R-:W-:Y:S01]  /*0830*/  IMAD.MOV.U32 R2, RZ, RZ, c[0x0][0x2c4] ;  /* 0x0000b100ff027624 */ /* 0x000fe200078e00ff */
[----:B------:R-:W-:Y:S01]  /*0840*/  ULDC UR5, c[0x0][0x2c4] ;  /* 0x0000b10000057ab9 */ /* 0x000fe20000000800 */
[----:B-1----:R-:W1:Y:S01]  /*0850*/  S2R R9, SR_CTAID.X ;  /* 0x0000000000097919 */ /* 0x002e620000002500 */
[----:B------:R-:W-:Y:S01]  /*0860*/  LEA.HI R4, R11, R6, RZ, 0x3 ;  /* 0x000000060b047211 */ /* 0x000fe200078f18ff */
[----:B------:R-:W-:Y:S01]  /*0870*/  IMAD.WIDE.U32 R14, R197, c[0x0][0x1b8], RZ ;  /* 0x00006e00c50e7a25 */ /* 0x000fe200078e00ff */
[----:B------:R-:W-:Y:S01]  /*0880*/  ISETP.NE.AND P0, PT, R2, 0x1, PT ;  /* 0x000000010200780c */ /* 0x000fe20003f05270 */
[----:B------:R-:W-:Y:S01]  /*0890*/  ULDC UR4, c[0x0][0x168] ;  /* 0x00005a0000047ab9 */ /* 0x000fe20000000800 */
[----:B------:R-:W-:Y:S01]  /*08a0*/  LOP3.LUT R5, R4, 0xfffffff8, RZ, 0xc0, !PT ;  /* 0xfffffff804057812 */ /* 0x000fe200078ec0ff */
[----:B------:R-:W-:Y:S01]  /*08b0*/  UIMAD UR4, UR5, UR4, URZ ;  /* 0x00000004050472a4 */ /* 0x000fe2000f8e023f */
[----:B------:R-:W-:Y:S01]  /*08c0*/  SHF.R.S32.HI R4, RZ, 0x3, R4 ;  /* 0x00000003ff047819 */ /* 0x000fe20000011404 */
[----:B------:R-:W-:Y:S01]  /*08d0*/  BSSY B0, `(.L_x_1511) ;  /* 0x0000048000007945 */ /* 0x000fe20003800000 */
[----:B------:R-:W-:Y:S01]  /*08e0*/  SHF.R.S32.HI R2, RZ, 0x1f, R197 ;  /* 0x0000001fff027819 */ /* 0x000fe200000114c5 */
[----:B------:R-:W-:Y:S01]  /*08f0*/  IMAD.IADD R8, R6, 0x1, -R5 ;  /* 0x0000000106087824 */ /* 0x000fe200078e0a05 */
[----:B------:R-:W-:Y:S01]  /*0900*/  SHF.R.S32.HI R5, RZ, 0x1f, R0 ;  /* 0x0000001fff057819 */ /* 0x000fe20000011400 */
[----:B------:R-:W-:-:S02]  /*0910*/  IMAD.SHL.U32 R194, R4, 0x40, RZ ;  /* 0x0000004004c27824 */ /* 0x000fc400078e00ff */
[----:B------:R-:W-:Y:S02]  /*0920*/  IMAD R195, R8, 0x20, R4 ;  /* 0x0000002008c37824 */ /* 0x000fe400078e0204 */
[----:B------:R-:W-:Y:S01]  /*0930*/  IMAD R2, R2, c[0x0][0x1b8], RZ ;  /* 0x00006e0002027a24 */ /* 0x000fe200078e02ff */
[----:B------:R-:W-:Y:S01]  /*0940*/  LOP3.LUT R194, R194, 0x1c0, RZ, 0xc0, !PT ;  /* 0x000001c0c2c27812 */ /* 0x000fe200078ec0ff */
[----:B------:R-:W-:Y:S02]  /*0950*/  IMAD R5, R5, c[0x0][0x1c0], RZ ;  /* 0x0000700005057a24 */ /* 0x000fe400078e02ff */
[----:B------:R-:W-:Y:S02]  /*0960*/  IMAD R7, R197, c[0x0][0x1bc], R2 ;  /* 0x00006f00c5077a24 */ /* 0x000fe400078e0202 */
[----:B------:R-:W-:Y:S02]  /*0970*/  IMAD R5, R0, c[0x0][0x1c4], R5 ;  /* 0x0000710000057a24 */ /* 0x000fe400078e0205 */
[C---:B-1----:R-:W-:Y:S01]  /*0980*/  IMAD R13, R9.reuse, 0x80, R195 ;  /* 0x00000080090d7824 */ /* 0x042fe200078e02c3 */
[----:B------:R-:W-:Y:S01]  /*0990*/  LEA R9, R9, R4, 0x7 ;  /* 0x0000000409097211 */ /* 0x000fe200078e38ff */
[----:B------:R-:W-:-:S02]  /*09a0*/  IMAD.IADD R15, R15, 0x1, R7 ;  /* 0x000000010f0f7824 */ /* 0x000fc400078e0207 */
[----:B------:R-:W-:Y:S01]  /*09b0*/  @P0 IMAD.HI.U32 R2, R13, c[0x0][0x2c8], RZ ;  /* 0x0000b2000d020a27 */ /* 0x000fe200078e00ff */
[----:B------:R-:W-:-:S03]  /*09c0*/  ISETP.GE.AND P1, PT, R9, UR4, PT ;  /* 0x0000000409007c0c */ /* 0x000fc6000bf26270 */
[----:B------:R-:W-:Y:S01]  /*09d0*/  IMAD.MOV.U32 R10, RZ, RZ, R13 ;  /* 0x000000ffff0a7224 */ /* 0x000fe200078e000d */
[----:B------:R-:W-:Y:S01]  /*09e0*/  @P0 SHF.R.U32.HI R10, RZ, c[0x0][0x2cc], R2 ;  /* 0x0000b300ff0a0a19 */ /* 0x000fe20000011602 */
[----:B------:R-:W-:-:S03]  /*09f0*/  IMAD.WIDE.U32 R14, R0, c[0x0][0x1c0], R14 ;  /* 0x00007000000e7a25 */ /* 0x000fc600078e000e */
[--C-:B------:R-:W-:Y:S01]  /*0a00*/  SHF.R.S32.HI R7, RZ, 0x1f, R10.reuse ;  /* 0x0000001fff077819 */ /* 0x100fe2000001140a */
[----:B------:R-:W-:Y:S02]  /*0a10*/  IMAD.MOV R2, RZ, RZ, -R10 ;  /* 0x000000ffff027224 */ /* 0x000fe400078e0a0a */
[----:B------:R-:W-:Y:S02]  /*0a20*/  IMAD.IADD R15, R15, 0x1, R5 ;  /* 0x000000010f0f7824 */ /* 0x000fe400078e0205 */
[----:B------:R-:W-:Y:S02]  /*0a30*/  IMAD R7, R7, c[0x0][0x1b0], RZ ;  /* 0x00006c0007077a24 */ /* 0x000fe400078e02ff */
[----:B------:R-:W-:Y:S02]  /*0a40*/  IMAD R2, R2, c[0x0][0x2c4], R13 ;  /* 0x0000b10002027a24 */ /* 0x000fe400078e020d */
[----:B------:R-:W-:-:S03]  /*0a50*/  IMAD.WIDE.U32 R14, R10, c[0x0][0x1b0], R14 ;  /* 0x00006c000a0e7a25 */ /* 0x000fc600078e000e */
[----:B------:R-:W-:Y:S01]  /*0a60*/  SHF.R.S32.HI R5, RZ, 0x1f, R2 ;  /* 0x0000001fff057819 */ /* 0x000fe20000011402 */
[----:B------:R-:W-:Y:S01]  /*0a70*/  IMAD R7, R10, c[0x0][0x1b4], R7 ;  /* 0x00006d000a077a24 */ /* 0x000fe200078e0207 */
[-C--:B------:R-:W-:Y:S01]  /*0a80*/  LEA.HI R10, R11, R6.reuse, RZ, 0x4 ;  /* 0x000000060b0a7211 */ /* 0x080fe200078f20ff */
[----:B------:R-:W-:Y:S02]  /*0a90*/  IMAD.SHL.U32 R149, R8, 0x8, RZ ;  /* 0x0000000808957824 */ /* 0x000fe400078e00ff */
[----:B------:R-:W-:Y:S01]  /*0aa0*/  IMAD R5, R5, c[0x0][0x1a8], RZ ;  /* 0x00006a0005057a24 */ /* 0x000fe200078e02ff */
[----:B------:R-:W-:Y:S02]  /*0ab0*/  IADD3 R15, R15, R7, RZ ;  /* 0x000000070f0f7210 */ /* 0x000fe40007ffe0ff */
[----:B------:R-:W-:Y:S01]  /*0ac0*/  SHF.R.U32.HI R7, RZ, 0x3, R194 ;  /* 0x00000003ff077819 */ /* 0x000fe200000116c2 */
[----:B------:R-:W-:Y:S01]  /*0ad0*/  IMAD R5, R2, c[0x0][0x1ac], R5 ;  /* 0x00006b0002057a24 */ /* 0x000fe200078e0205 */
[----:B------:R-:W-:Y:S01]  /*0ae0*/  LOP3.LUT R194, R194, 0x38, R149, 0xf8, !PT ;  /* 0x00000038c2c27812 */ /* 0x000fe200078ef895 */
[----:B------:R-:W-:Y:S01]  /*0af0*/  IMAD.WIDE.U32 R12, R2, c[0x0][0x1a8], R14 ;  /* 0x00006a00020c7a25 */ /* 0x000fe200078e000e */
[----:B------:R-:W-:-:S02]  /*0b00*/  LEA.HI R15, R11, R6, RZ, 0x6 ;  /* 0x000000060b0f7211 */ /* 0x000fc400078f30ff */
[----:B------:R-:W-:Y:S01]  /*0b10*/  LOP3.LUT R194, R194, R7, RZ, 0x3c, !PT ;  /* 0x00000007c2c27212 */ /* 0x000fe200078e3cff */
[----:B------:R-:W-:Y:S01]  /*0b20*/  IMAD.IADD R5, R13, 0x1, R5 ;  /* 0x000000010d057824 */ /* 0x000fe200078e0205 */
[C---:B------:R-:W-:Y:S01]  /*0b30*/  LEA R14, P0, R12.reuse, c[0x0][0x160], 0x1 ;  /* 0x000058000c0e7a11 */ /* 0x040fe200078008ff */
[----:B------:R-:W-:Y:S01]  /*0b40*/  IMAD.SHL.U32 R15, R15, 0x8, RZ ;  /* 0x000000080f0f7824 */ /* 0x000fe200078e00ff */
[C---:B------:R-:W-:Y:S02]  /*0b50*/  IADD3 R13, R149.reuse, 0x40, RZ ;  /* 0x00000040950d7810 */ /* 0x040fe40007ffe0ff */
[----:B------:R-:W-:Y:S01]  /*0b60*/  LEA.HI.X R2, R12, c[0x0][0x164], R5, 0x1, P0 ;  /* 0x000059000c027a11 */ /* 0x000fe200000f0c05 */
[----:B------:R2:W1:Y:S01]  /*0b70*/  SHFL.IDX PT, R16, R14, RZ, 0x181f ;  /* 0x00181fff0e107589 */ /* 0x00046200000e0000 */
[----:B------:R-:W-:Y:S02]  /*0b80*/  LOP3.LUT R5, R10, 0xfffffff0, RZ, 0xc0, !PT ;  /* 0xfffffff00a057812 */ /* 0x000fe400078ec0ff */
[C---:B------:R-:W-:Y:S01]  /*0b90*/  IADD3 R12, R149.reuse, 0x80, RZ ;  /* 0x00000080950c7810 */ /* 0x040fe20007ffe0ff */
[----:B------:R2:W3:Y:S01]  /*0ba0*/  SHFL.IDX PT, R17, R2, RZ, 0x181f ;  /* 0x00181fff02117589 */ /* 0x0004e200000e0000 */
[----:B------:R-:W-:Y:S01]  /*0bb0*/  LOP3.LUT P0, RZ, R8, 0x2, RZ, 0xc0, !PT ;  /* 0x0000000208ff7812 */ /* 0x000fe2000780c0ff */
[----:B------:R-:W-:Y:S01]  /*0bc0*/  IMAD.IADD R18, R6, 0x1, -R5 ;  /* 0x0000000106127824 */ /* 0x000fe200078e0a05 */
[----:B------:R-:W-:-:S02]  /*0bd0*/  ISETP.GE.AND P5, PT, R149, c[0x0][0x198], PT ;  /* 0x0000660095007a0c */ /* 0x000fc40003fa6270 */
[----:B------:R-:W-:Y:S02]  /*0be0*/  ISETP.GE.AND P4, PT, R13, c[0x0][0x198], PT ;  /* 0x000066000d007a0c */ /* 0x000fe40003f86270 */
[----:B------:R-:W-:Y:S02]  /*0bf0*/  SHF.R.S32.HI R7, RZ, 0x1f, R18 ;  /* 0x0000001fff077819 */ /* 0x000fe40000011412 */
[----:B------:R-:W-:Y:S02]  /*0c00*/  ISETP.GE.AND P3, PT, R12, c[0x0][0x198], PT ;  /* 0x000066000c007a0c */ /* 0x000fe40003f66270 */
[----:B------:R-:W-:Y:S02]  /*0c10*/  LEA.HI R7, R7, R18, RZ, 0x3 ;  /* 0x0000001207077211 */ /* 0x000fe400078f18ff */
[----:B------:R-:W-:Y:S02]  /*0c20*/  LOP3.LUT R194, R194, 0xfffffe00, R15, 0xf8, !PT ;  /* 0xfffffe00c2c27812 */ /* 0x000fe400078ef80f */
[----:B------:R-:W-:-:S05]  /*0c30*/  LOP3.LUT R5, R7, 0xfffffff8, RZ, 0xc0, !PT ;  /* 0xfffffff807057812 */ /* 0x000fca00078ec0ff */
[----:B------:R-:W-:Y:S02]  /*0c40*/  IMAD.IADD R5, R18, 0x1, -R5 ;  /* 0x0000000112057824 */ /* 0x000fe400078e0a05 */
[----:B------:R-:W-:Y:S01]  /*0c50*/  @!P2 IMAD.MOV.U32 R202, RZ, RZ, R0 ;  /* 0x000000ffffcaa224 */ /* 0x000fe200078e0000 */
[----:B------:R-:W-:Y:S05]  /*0c60*/  @P1 BRA `(.L_x_1512) ;  /* 0x000000e000001947 */ /* 0x000fea0003800000 */
[----:B-123--:R-:W-:Y:S01]  /*0c70*/  SHF.R.S32.HI R0, RZ, 0x1f, R13 ;  /* 0x0000001fff007819 */ /* 0x00efe2000001140d */
[----:B------:R-:W-:Y:S01]  /*0c80*/  IMAD.WIDE R20, R149, 0x2, R16 ;  /* 0x0000000295147825 */ /* 0x000fe200078e0210 */
[----:B------:R-:W-:Y:S02]  /*0c90*/  SHF.R.S32.HI R15, RZ, 0x1f, R12 ;  /* 0x0000001fff0f7819 */ /* 0x000fe4000001140c */
[----:B------:R-:W-:Y:S01]  /*0ca0*/  LEA.HI R19, R0, R13, RZ, 0x3 ;  /* 0x0000000d00137211 */ /* 0x000fe200078f18ff */
[----:B------:R-:W-:Y:S01]  /*0cb0*/  IMAD.SHL.U32 R0, R194, 0x2, RZ ;  /* 0x00000002c2007824 */ /* 0x000fe200078e00ff */
[----:B------:R-:W-:Y:S02]  /*0cc0*/  LEA.HI R15, R15, R12, RZ, 0x3 ;  /* 0x0000000c0f0f7211 */ /* 0x000fe400078f18ff */
[----:B------:R-:W-:-:S02]  /*0cd0*/  LOP3.LUT R19, R19, 0xfffffff8, RZ, 0xc0, !PT ;  /* 0xfffffff813137812 */ /* 0x000fc400078ec0ff */
[----:B------:R-:W-:Y:S01]  /*0ce0*/  LOP3.LUT R15, R15, 0xfffffff8, RZ, 0xc0, !PT ;  /* 0xfffffff80f0f7812 */ /* 0x000fe200078ec0ff */
[----:B------:R-:W-:Y:S01]  /*0cf0*/  @!PT LDS RZ, [RZ] ;  /* 0x00000000fffff984 */ /* 0x000fe20000000800 */
[----:B------:R1:W-:Y:S02]  /*0d00*/  LDGSTS.E.BYPASS.LTC128B.128 [R0+0x18100], [R20.64], !P5 ;  /* 0x1810000014007fae */ /* 0x0003e4000e901d46 */
[----:B------:R-:W-:-:S04]  /*0d10*/  IMAD.WIDE R18, R19, 0x2, R16 ;  /* 0x0000000213127825 */ /* 0x000fc800078e0210 */
[----:B------:R-:W-:Y:S01]  /*0d20*/  IMAD.WIDE R16, R15, 0x2, R16 ;  /* 0x000000020f107825 */ /* 0x000fe200078e0210 */
[----:B------:R1:W-:Y:S04]  /*0d30*/  LDGSTS.E.BYPASS.LTC128B.128 [R0+0x1c100], [R18.64], !P4 ;  /* 0x1c10000012007fae */ /* 0x0003e8000e101d46 */
[----:B------:R1:W-:Y:S02]  /*0d40*/  LDGSTS.E.BYPASS.LTC128B.128 [R0+0x20100], [R16.64], !P3 ;  /* 0x2010000010007fae */ /* 0x0003e4000d901d46 */
.L_x_1512:
[----:B-123--:R-:W-:Y:S05]  /*0d50*/  BSYNC B0 ;  /* 0x0000000000007941 */ /* 0x00efea0003800000 */
.L_x_1511:
        /* <DEDUP_REMOVED lines=20> */
.L_x_1514:
[----:B------:R-:W-:Y:S05]  /*0ea0*/  BSYNC B0 ;  /* 0x0000000000007941 */ /* 0x000fea0003800000 */
.L_x_1513:
        /* <DEDUP_REMOVED lines=20> */
.L_x_1516:
[----:B------:R-:W-:Y:S05]  /*0ff0*/  BSYNC B0 ;  /* 0x0000000000007941 */ /* 0x000fea0003800000 */
.L_x_1515:
[----:B------:R-:W-:Y:S01]  /*1000*/  IMAD.MOV.U32 R190, RZ, RZ, c[0x0][0x2b8] ;  /* 0x0000ae00ffbe7624 */ /* 0x000fe200078e00ff */
[----:B------:R-:W-:Y:S01]  /*1010*/  IADD3 R0, R144, -0x1, RZ ;  /* 0xffffffff90007810 */ /* 0x000fe20007ffe0ff */
[----:B------:R-:W-:Y:S01]  /*1020*/  SHFL.IDX PT, R24, R14, 0x3, 0x181f ;  /* 0x00781f000e187f89 */ /* 0x000fe200000e0000 */
[----:B------:R-:W-:Y:S01]  /*1030*/  IADD3 R9, R9, 0x60, RZ ;  /* 0x0000006009097810 */ /* 0x000fe20007ffe0ff */
[----:B------:R-:W-:Y:S01]  /*1040*/  IMAD.MOV.U32 R192, RZ, RZ, RZ ;  /* 0x000000ffffc07224 */ /* 0x000fe200078e00ff */
[----:B------:R-:W-:Y:S01]  /*1050*/  ISETP.NE.AND P6, PT, R190, 0x1, PT ;  /* 0x00000001be00780c */ /* 0x000fe20003fc5270 */
[----:B------:R1:W2:Y:S01]  /*1060*/  SHFL.IDX PT, R25, R2, 0x3, 0x181f ;  /* 0x00781f0002197f89 */ /* 0x0002a200000e0000 */
[----:B------:R-:W-:Y:S01]  /*1070*/  IMAD R193, R0, 0x40, R195 ;  /* 0x0000004000c17824 */ /* 0x000fe200078e02c3 */
[----:B------:R-:W-:Y:S01]  /*1080*/  ISETP.GE.AND P1, PT, R9, UR4, PT ;  /* 0x0000000409007c0c */ /* 0x000fe2000bf26270 */
[----:B------:R-:W-:Y:S01]  /*1090*/  IMAD.SHL.U32 R9, R194, 0x2, RZ ;  /* 0x00000002c2097824 */ /* 0x000fe200078e00ff */
[----:B------:R-:W-:-:S02]  /*10a0*/  SHF.R.S32.HI R134, RZ, 0x1f, R13 ;  /* 0x0000001fff867819 */ /* 0x000fc4000001140d */
[C---:B------:R-:W-:Y:S01]  /*10b0*/  ISETP.GE.AND P2, PT, R193.reuse, R3, PT ;  /* 0x00000003c100720c */ /* 0x040fe20003f46270 */
[----:B-----5:R-:W-:Y:S01]  /*10c0*/  IMAD.IADD R193, R193, 0x1, R196 ;  /* 0x00000001c1c17824 */ /* 0x020fe200078e02c4 */
[----:B---34-:R-:W-:Y:S02]  /*10d0*/  SHF.R.S32.HI R19, RZ, 0x1f, R12 ;  /* 0x0000001fff137819 */ /* 0x018fe4000001140c */
[----:B------:R-:W-:Y:S01]  /*10e0*/  LEA.HI R134, R134, R13, RZ, 0x3 ;  /* 0x0000000d86867211 */ /* 0x000fe200078f18ff */
[----:B------:R-:W-:Y:S01]  /*10f0*/  IMAD.MOV.U32 R15, RZ, RZ, R193 ;  /* 0x000000ffff0f7224 */ /* 0x000fe200078e00c1 */
[----:B------:R-:W-:Y:S02]  /*1100*/  SHF.R.S32.HI R17, RZ, 0x1f, R202 ;  /* 0x0000001fff117819 */ /* 0x000fe400000114ca */
[----:B------:R-:W-:Y:S02]  /*1110*/  LOP3.LUT R134, R134, 0xfffffff8, RZ, 0xc0, !PT ;  /* 0xfffffff886867812 */ /* 0x000fe400078ec0ff */
[----:B------:R-:W-:Y:S01]  /*1120*/  ISETP.GT.OR P2, PT, R195, 0x3f, P2 ;  /* 0x0000003fc300780c */ /* 0x000fe20001744670 */
[----:B------:R-:W-:-:S04]  /*1130*/  IMAD R17, R17, c[0x0][0x2b0], RZ ;  /* 0x0000ac0011117a24 */ /* 0x000fc800078e02ff */
[----:B------:R-:W-:Y:S01]  /*1140*/  IMAD R17, R202, c[0x0][0x2b4], R17 ;  /* 0x0000ad00ca117a24 */ /* 0x000fe200078e0211 */
[----:B-12---:R-:W-:Y:S01]  /*1150*/  P2R R2, PR, RZ, 0x40 ;  /* 0x00000040ff027803 */ /* 0x006fe20000000000 */
[----:B------:R-:W-:-:S04]  /*1160*/  @!P1 IMAD.WIDE R22, R149, 0x2, R24 ;  /* 0x0000000295169825 */ /* 0x000fc800078e0218 */
[----:B------:R-:W-:Y:S01]  /*1170*/  @P6 IMAD.HI.U32 R2, R193, c[0x0][0x2bc], RZ ;  /* 0x0000af00c1026a27 */ /* 0x000fe200078e00ff */
[----:B------:R-:W-:Y:S01]  /*1180*/  @!PT LDS RZ, [RZ] ;  /* 0x00000000fffff984 */ /* 0x000fe20000000800 */
[----:B------:R1:W-:Y:S03]  /*1190*/  @!P1 LDGSTS.E.BYPASS.LTC128B.128 [R9+0x1b100], [R22.64], !P5 ;  /* 0x1b10000016099fae */ /* 0x0003e6000e901d46 */
[----:B------:R-:W-:Y:S01]  /*11a0*/  IMAD.WIDE.U32 R202, R202, c[0x0][0x2b0], RZ ;  /* 0x0000ac00caca7a25 */ /* 0x000fe200078e00ff */
[----:B------:R-:W-:Y:S02]  /*11b0*/  @P6 SHF.R.U32.HI R15, RZ, c[0x0][0x2c0], R2 ;  /* 0x0000b000ff0f6a19 */ /* 0x000fe40000011602 */
[----:B------:R-:W-:Y:S01]  /*11c0*/  LEA.HI R2, R19, R12, RZ, 0x3 ;  /* 0x0000000c13027211 */ /* 0x000fe200078f18ff */
[----:B------:R-:W-:-:S03]  /*11d0*/  @!P1 IMAD.WIDE R18, R134, 0x2, R24 ;  /* 0x0000000286129825 */ /* 0x000fc600078e0218 */
[----:B------:R-:W-:Y:S01]  /*11e0*/  LOP3.LUT R2, R2, 0xfffffff8, RZ, 0xc0, !PT ;  /* 0xfffffff802027812 */ /* 0x000fe200078ec0ff */
[----:B------:R-:W-:Y:S01]  /*11f0*/  IMAD.IADD R188, R203, 0x1, R17 ;  /* 0x00000001cbbc7824 */ /* 0x000fe200078e0211 */
[----:B------:R2:W-:Y:S01]  /*1200*/  @!P1 LDGSTS.E.BYPASS.LTC128B.128 [R9+0x1f100], [R18.64], !P4 ;  /* 0x1f10000012099fae */ /* 0x0005e2000e101d46 */
[C---:B------:R-:W-:Y:S02]  /*1210*/  @!P2 IADD3 R17, P5, R15.reuse, R202, RZ ;  /* 0x000000ca0f11a210 */ /* 0x040fe40007fbe0ff */
[----:B------:R-:W-:Y:S02]  /*1220*/  @!P1 IMAD.WIDE R24, R2, 0x2, R24 ;  /* 0x0000000202189825 */ /* 0x000fe400078e0218 */
[----:B------:R-:W-:Y:S02]  /*1230*/  @!P2 LEA.HI.X.SX32 R14, R15, R188, 0x1, P5 ;  /* 0x000000bc0f0ea211 */ /* 0x000fe400028f0eff */
[C---:B------:R-:W-:Y:S01]  /*1240*/  @!P2 LEA R20, P4, R17.reuse, c[0x0][0x2a0], 0x2 ;  /* 0x0000a8001114aa11 */ /* 0x040fe200078810ff */
[----:B------:R3:W-:Y:S03]  /*1250*/  @!P1 LDGSTS.E.BYPASS.LTC128B.128 [R9+0x23100], [R24.64], !P3 ;  /* 0x2310000018099fae */ /* 0x0007e6000d901d46 */
[----:B------:R-:W-:Y:S01]  /*1260*/  @!P2 LEA.HI.X R21, R17, c[0x0][0x2a4], R14, 0x2, P4 ;  /* 0x0000a9001115aa11 */ /* 0x000fe200020f140e */
[----:B------:R-:W0:Y:S04]  /*1270*/  LDGDEPBAR ;  /* 0x00000000000079af */ /* 0x000e280000000000 */
[----:B------:R-:W-:Y:S06]  /*1280*/  BAR.SYNC.DEFER_BLOCKING 0x0 ;  /* 0x0000000000007b1d */ /* 0x000fec0000010000 */
[----:B------:R4:W3:Y:S01]  /*1290*/  @!P2 LDG.E R192, [R20.64] ;  /* 0x0000000614c0a981 */ /* 0x0008e2000c1e1900 */
[----:B------:R-:W-:Y:S01]  /*12a0*/  IMAD.MOV R14, RZ, RZ, -R15 ;  /* 0x000000ffff0e7224 */ /* 0x000fe200078e0a0f */
[----:B------:R-:W-:Y:S01]  /*12b0*/  ISETP.GE.AND P5, PT, R149, c[0x0][0x1d4], PT ;  /* 0x0000750095007a0c */ /* 0x000fe20003fa6270 */
[----:B------:R-:W-:Y:S01]  /*12c0*/  IMAD.WIDE.U32 R200, R197, c[0x0][0x1e8], RZ ;  /* 0x00007a00c5c87a25 */ /* 0x000fe200078e00ff */
[----:B------:R-:W-:-:S02]  /*12d0*/  ISETP.GE.AND P4, PT, R13, c[0x0][0x1d4], PT ;  /* 0x000075000d007a0c */ /* 0x000fc40003f86270 */
[----:B------:R-:W-:Y:S01]  /*12e0*/  ISETP.GE.AND P6, PT, R12, c[0x0][0x1d4], PT ;  /* 0x000075000c007a0c */ /* 0x000fe20003fc6270 */
[----:B------:R-:W-:Y:S01]  /*12f0*/  IMAD R193, R14, c[0x0][0x2b8], R193 ;  /* 0x0000ae000ec17a24 */ /* 0x000fe200078e02c1 */
[----:B------:R-:W-:Y:S01]  /*1300*/  SHF.R.S32.HI R14, RZ, 0x1f, R197 ;  /* 0x0000001fff0e7819 */ /* 0x000fe200000114c5 */
[----:B------:R-:W-:Y:S01]  /*1310*/  IMAD.WIDE.U32 R198, R197, c[0x0][0x210], RZ ;  /* 0x00008400c5c67a25 */ /* 0x000fe200078e00ff */
[----:B------:R-:W-:Y:S02]  /*1320*/  ISETP.GE.AND P3, PT, R149, c[0x0][0x1d4], PT ;  /* 0x0000750095007a0c */ /* 0x000fe40003f66270 */
[----:B------:R-:W-:Y:S01]  /*1330*/  SHF.R.S32.HI R26, RZ, 0x1f, R193 ;  /* 0x0000001fff1a7819 */ /* 0x000fe200000114c1 */
[----:B--2---:R-:W-:Y:S01]  /*1340*/  IMAD.WIDE.U32 R18, R193, c[0x0][0x1e0], RZ ;  /* 0x00007800c1127a25 */ /* 0x004fe200078e00ff */
[----:B------:R-:W-:Y:S02]  /*1350*/  SHF.R.S32.HI R146, RZ, 0x1f, R149 ;  /* 0x0000001fff927819 */ /* 0x000fe40000011495 */
[----:B------:R-:W-:Y:S01]  /*1360*/  SEL R147, RZ, 0x10, P6 ;  /* 0x00000010ff937807 */ /* 0x000fe20003000000 */
[----:B-1----:R-:W-:Y:S01]  /*1370*/  IMAD R22, R26, c[0x0][0x1e0], RZ ;  /* 0x000078001a167a24 */ /* 0x002fe200078e02ff */
[----:B------:R-:W-:Y:S01]  /*1380*/  IADD3 R191, R9, 0x100, RZ ;  /* 0x0000010009bf7810 */ /* 0x000fe20007ffe0ff */
[----:B------:R-:W-:Y:S01]  /*1390*/  IMAD R16, R14, c[0x0][0x1e8], RZ ;  /* 0x00007a000e107a24 */ /* 0x000fe200078e02ff */
[----:B------:R-:W-:Y:S01]  /*13a0*/  SHF.R.S32.HI R145, RZ, 0x1f, R134 ;  /* 0x0000001fff917819 */ /* 0x000fe20000011486 */
[----:B------:R-:W-:Y:S01]  /*13b0*/  IMAD R22, R193, c[0x0][0x1e4], R22 ;  /* 0x00007900c1167a24 */ /* 0x000fe200078e0216 */
[----:B------:R-:W-:Y:S01]  /*13c0*/  SHF.R.S32.HI R133, RZ, 0x1f, R2 ;  /* 0x0000001fff857819 */ /* 0x000fe20000011402 */
[----:B------:R-:W-:-:S02]  /*13d0*/  IMAD R187, R197, c[0x0][0x1ec], R16 ;  /* 0x00007b00c5bb7a24 */ /* 0x000fc400078e0210 */
[----:B------:R-:W-:Y:S02]  /*13e0*/  IMAD.IADD R23, R19, 0x1, R22 ;  /* 0x0000000113177824 */ /* 0x000fe400078e0216 */
[----:B------:R-:W-:Y:S02]  /*13f0*/  IMAD.MOV.U32 R22, RZ, RZ, R18 ;  /* 0x000000ffff167224 */ /* 0x000fe400078e0012 */
[----:B------:R-:W-:Y:S02]  /*1400*/  IMAD.IADD R187, R201, 0x1, R187 ;  /* 0x00000001c9bb7824 */ /* 0x000fe400078e02bb */
[----:B------:R-:W-:Y:S02]  /*1410*/  IMAD R26, R26, c[0x0][0x208], RZ ;  /* 0x000082001a1a7a24 */ /* 0x000fe400078e02ff */
[----:B----4-:R-:W-:-:S04]  /*1420*/  IMAD.WIDE.U32 R20, R193, c[0x0][0x208], RZ ;  /* 0x00008200c1147a25 */ /* 0x010fc800078e00ff */
[----:B------:R-:W-:Y:S02]  /*1430*/  IMAD R26, R193, c[0x0][0x20c], R26 ;  /* 0x00008300c11a7a24 */ /* 0x000fe400078e021a */
[----:B------:R-:W-:Y:S02]  /*1440*/  IMAD R14, R14, c[0x0][0x210], RZ ;  /* 0x000084000e0e7a24 */ /* 0x000fe400078e02ff */
[----:B------:R-:W-:Y:S02]  /*1450*/  IMAD.IADD R27, R21, 0x1, R26 ;  /* 0x00000001151b7824 */ /* 0x000fe400078e021a */
[----:B------:R-:W-:Y:S02]  /*1460*/  IMAD.MOV.U32 R26, RZ, RZ, R20 ;  /* 0x000000ffff1a7224 */ /* 0x000fe400078e0014 */
[----:B------:R-:W-:Y:S02]  /*1470*/  IMAD R3, R0, -0x40, R3 ;  /* 0xffffffc000037824 */ /* 0x000fe400078e0203 */
[----:B------:R-:W-:-:S04]  /*1480*/  IMAD.WIDE R204, R149, 0x2, RZ ;  /* 0x0000000295cc7825 */ /* 0x000fc800078e02ff */
[----:B------:R-:W-:Y:S01]  /*1490*/  IMAD.MOV.U32 R181, RZ, RZ, 0x10 ;  /* 0x00000010ffb57424 */ /* 0x000fe200078e00ff */
[----:B---3--:R-:W-:Y:S01]  /*14a0*/  SHF.R.S32.HI R17, RZ, 0x1f, R192 ;  /* 0x0000001fff117819 */ /* 0x008fe200000114c0 */
[----:B------:R-:W-:-:S04]  /*14b0*/  IMAD.WIDE.U32 R22, R192, c[0x0][0x1f0], R22 ;  /* 0x00007c00c0167a25 */ /* 0x000fc800078e0016 */
[C---:B------:R-:W-:Y:S02]  /*14c0*/  IMAD R15, R17.reuse, c[0x0][0x1f0], RZ ;  /* 0x00007c00110f7a24 */ /* 0x040fe400078e02ff */
[----:B------:R-:W-:Y:S02]  /*14d0*/  IMAD R17, R17, c[0x0][0x218], RZ ;  /* 0x0000860011117a24 */ /* 0x000fe400078e02ff */
[----:B------:R-:W-:Y:S01]  /*14e0*/  IMAD R18, R192, c[0x0][0x1f4], R15 ;  /* 0x00007d00c0127a24 */ /* 0x000fe200078e020f */
[----:B------:R-:W-:Y:S01]  /*14f0*/  IADD3 R15, P1, R200, R22, RZ ;  /* 0x00000016c80f7210 */ /* 0x000fe20007f3e0ff */
[----:B------:R-:W-:-:S03]  /*1500*/  IMAD.WIDE.U32 R26, R192, c[0x0][0x218], R26 ;  /* 0x00008600c01a7a25 */ /* 0x000fc600078e001a */
[----:B------:R-:W-:Y:S01]  /*1510*/  IADD3.X R18, R187, R23, R18, P1, !PT ;  /* 0x00000017bb127210 */ /* 0x000fe20000ffe412 */
[----:B------:R-:W-:Y:S01]  /*1520*/  IMAD R17, R192, c[0x0][0x21c], R17 ;  /* 0x00008700c0117a24 */ /* 0x000fe200078e0211 */
[----:B------:R-:W-:-:S04]  /*1530*/  LEA R24, P1, R15, c[0x0][0x1c8], 0x1 ;  /* 0x000072000f187a11 */ /* 0x000fc800078208ff */
[----:B------:R-:W-:Y:S01]  /*1540*/  LEA.HI.X R18, R15, c[0x0][0x1cc], R18, 0x1, P1 ;  /* 0x000073000f127a11 */ /* 0x000fe200008f0c12 */
[----:B------:R-:W-:Y:S01]  /*1550*/  IMAD R15, R197, c[0x0][0x214], R14 ;  /* 0x00008500c50f7a24 */ /* 0x000fe200078e020e */
[----:B------:R-:W-:Y:S01]  /*1560*/  SHFL.IDX PT, R22, R24, RZ, 0x181f ;  /* 0x00181fff18167589 */ /* 0x000fe200000e0000 */
[----:B------:R-:W-:Y:S02]  /*1570*/  IMAD.IADD R14, R3, 0x1, -R4 ;  /* 0x00000001030e7824 */ /* 0x000fe400078e0a04 */
[----:B------:R-:W-:Y:S01]  /*1580*/  IMAD.IADD R186, R199, 0x1, R15 ;  /* 0x00000001c7ba7824 */ /* 0x000fe200078e020f */
[----:B------:R-:W1:Y:S01]  /*1590*/  SHFL.IDX PT, R23, R18, RZ, 0x181f ;  /* 0x00181fff12177589 */ /* 0x000e6200000e0000 */
[----:B------:R-:W-:Y:S02]  /*15a0*/  IADD3 R15, P1, R198, R26, RZ ;  /* 0x0000001ac60f7210 */ /* 0x000fe40007f3e0ff */
[----:B------:R-:W-:Y:S01]  /*15b0*/  ISETP.GE.AND P2, PT, R14, 0x1, PT ;  /* 0x000000010e00780c */ /* 0x000fe20003f46270 */
[----:B------:R-:W-:Y:S01]  /*15c0*/  SHFL.IDX PT, R20, R24, 0x1, 0x181f ;  /* 0x00381f0018147f89 */ /* 0x000fe200000e0000 */
[----:B------:R-:W-:-:S02]  /*15d0*/  IADD3.X R26, R186, R27, R17, P1, !PT ;  /* 0x0000001bba1a7210 */ /* 0x000fc40000ffe411 */
[C---:B------:R-:W-:Y:S01]  /*15e0*/  LEA R16, P1, R15.reuse, c[0x0][0x1f8], 0x1 ;  /* 0x00007e000f107a11 */ /* 0x040fe200078208ff */
[----:B------:R-:W2:Y:S03]  /*15f0*/  SHFL.IDX PT, R21, R18, 0x1, 0x181f ;  /* 0x00381f0012157f89 */ /* 0x000ea600000e0000 */
[----:B------:R-:W-:Y:S01]  /*1600*/  LEA.HI.X R15, R15, c[0x0][0x1fc], R26, 0x1, P1 ;  /* 0x00007f000f0f7a11 */ /* 0x000fe200008f0c1a */
[----:B------:R-:W3:Y:S01]  /*1610*/  SHFL.IDX PT, R17, R16, RZ, 0x181f ;  /* 0x00181fff10117589 */ /* 0x000ee200000e0000 */
[----:B------:R-:W-:-:S03]  /*1620*/  ISETP.GT.AND P1, PT, R14, 0x20, PT ;  /* 0x000000200e00780c */ /* 0x000fc60003f24270 */
[----:B------:R-:W4:Y:S04]  /*1630*/  SHFL.IDX PT, R19, R15, RZ, 0x181f ;  /* 0x00181fff0f137589 */ /* 0x000f2800000e0000 */
[----:B------:R-:W-:Y:S01]  /*1640*/  SHFL.IDX PT, R15, R15, 0x1, 0x181f ;  /* 0x00381f000f0f7f89 */ /* 0x000fe200000e0000 */
[----:B-1----:R-:W-:-:S04]  /*1650*/  @P2 IMAD.WIDE R34, R149, 0x2, R22 ;  /* 0x0000000295222825 */ /* 0x002fc800078e0216 */
[--C-:B------:R-:W-:Y:S01]  /*1660*/  @P2 IMAD.WIDE R32, R134, 0x2, R22.reuse ;  /* 0x0000000286202825 */ /* 0x100fe200078e0216 */
[----:B------:R1:W-:Y:S03]  /*1670*/  @P2 LDGSTS.E.BYPASS.LTC128B.128 [R9+0xc100], [R34.64], !P5 ;  /* 0x0c10000022092fae */ /* 0x0003e6000e901d46 */
[----:B------:R-:W-:Y:S01]  /*1680*/  @P2 IMAD.WIDE R26, R2, 0x2, R22 ;  /* 0x00000002021a2825 */ /* 0x000fe200078e0216 */
[----:B------:R1:W-:Y:S03]  /*1690*/  @P2 LDGSTS.E.BYPASS.LTC128B.128 [R9+0xe100], [R32.64], !P4 ;  /* 0x0e10000020092fae */ /* 0x0003e6000e101d46 */
[----:B--2---:R-:W-:Y:S01]  /*16a0*/  @P1 IMAD.WIDE R24, R149, 0x2, R20 ;  /* 0x0000000295181825 */ /* 0x004fe200078e0214 */
[----:B------:R2:W-:Y:S01]  /*16b0*/  @P2 LDGSTS.E.BYPASS.LTC128B.128 [R9+0x10100], [R26.64], !P6 ;  /* 0x101000001a092fae */ /* 0x0005e2000f101d46 */
[----:B---3--:R-:W-:-:S02]  /*16c0*/  IADD3 R30, P2, R17, R204, RZ ;  /* 0x000000cc111e7210 */ /* 0x008fc40007f5e0ff */
[--C-:B------:R-:W-:Y:S01]  /*16d0*/  @P1 IMAD.WIDE R22, R134, 0x2, R20.reuse ;  /* 0x0000000286161825 */ /* 0x100fe200078e0214 */
[----:B------:R3:W-:Y:S03]  /*16e0*/  @P1 LDGSTS.E.BYPASS.LTC128B.128 [R9+0xd100], [R24.64], !P5 ;  /* 0x0d10000018091fae */ /* 0x0007e6000e901d46 */
[----:B------:R-:W-:Y:S01]  /*16f0*/  @P1 IMAD.WIDE R28, R2, 0x2, R20 ;  /* 0x00000002021c1825 */ /* 0x000fe200078e0214 */
[----:B------:R2:W-:Y:S03]  /*1700*/  @P1 LDGSTS.E.BYPASS.LTC128B.128 [R9+0xf100], [R22.64], !P4 ;  /* 0x0f10000016091fae */ /* 0x0005e6000e101d46 */
[----:B----4-:R-:W-:Y:S01]  /*1710*/  IMAD.X R31, R19, 0x1, R205, P2 ;  /* 0x00000001131f7824 */ /* 0x010fe200010e06cd */
[----:B------:R4:W-:Y:S01]  /*1720*/  @P1 LDGSTS.E.BYPASS.LTC128B.128 [R9+0x11100], [R28.64], !P6 ;  /* 0x111000001c091fae */ /* 0x0009e2000f101d46 */
[----:B------:R-:W-:-:S02]  /*1730*/  ISETP.LT.OR P1, PT, R14, 0x1, P3 ;  /* 0x000000010e00780c */ /* 0x000fc40001f21670 */
[----:B------:R-:W-:Y:S01]  /*1740*/  ISETP.GE.AND P3, PT, R13, c[0x0][0x1d4], PT ;  /* 0x000075000d007a0c */ /* 0x000fe20003f66270 */
[----:B------:R-:W4:Y:S04]  /*1750*/  SHFL.IDX PT, R21, R16, 0x1, 0x181f ;  /* 0x00381f0010157f89 */ /* 0x000f2800000e0000 */
[----:B------:R-:W0:Y:S01]  /*1760*/  LDGDEPBAR ;  /* 0x00000000000079af */ /* 0x000e220000000000 */
[----:B-1----:R-:W-:-:S05]  /*1770*/  IMAD.WIDE R32, R134, 0x2, RZ ;  /* 0x0000000286207825 */ /* 0x002fca00078e02ff */
[----:B------:R1:W-:Y:S01]  /*1780*/  LDGSTS.E.BYPASS.LTC128B.128 [R9+0x100], [R30.64], !P1 ;  /* 0x001000001e097fae */ /* 0x0003e2000c901d46 */
[----:B---3--:R-:W-:Y:S01]  /*1790*/  IMAD.WIDE R24, R2, 0x2, RZ ;  /* 0x0000000202187825 */ /* 0x008fe200078e02ff */
[----:B--2---:R-:W-:-:S05]  /*17a0*/  IADD3 R22, P1, R17, R32, RZ ;  /* 0x0000002011167210 */ /* 0x004fca0007f3e0ff */
[----:B------:R-:W-:Y:S01]  /*17b0*/  IMAD.X R23, R19, 0x1, R33, P1 ;  /* 0x0000000113177824 */ /* 0x000fe200008e0621 */
[----:B------:R-:W-:-:S05]  /*17c0*/  IADD3 R18, P1, R17, R24, RZ ;  /* 0x0000001811127210 */ /* 0x000fca0007f3e0ff */
[----:B------:R-:W-:Y:S01]  /*17d0*/  IMAD.X R19, R19, 0x1, R25, P1 ;  /* 0x0000000113137824 */ /* 0x000fe200008e0619 */
[----:B----4-:R-:W-:-:S05]  /*17e0*/  IADD3 R26, P1, R32, R21, RZ ;  /* 0x00000015201a7210 */ /* 0x010fca0007f3e0ff */
[----:B------:R-:W-:Y:S01]  /*17f0*/  IMAD.X R27, R33, 0x1, R15, P1 ;  /* 0x00000001211b7824 */ /* 0x000fe200008e060f */
[----:B------:R-:W-:-:S05]  /*1800*/  IADD3 R16, P1, R24, R21, RZ ;  /* 0x0000001518107210 */ /* 0x000fca0007f3e0ff */
[----:B------:R-:W-:Y:S01]  /*1810*/  IMAD.X R17, R25, 0x1, R15, P1 ;  /* 0x0000000119117824 */ /* 0x000fe200008e060f */
[----:B------:R-:W-:-:S13]  /*1820*/  ISETP.LT.OR P1, PT, R14, 0x1, P3 ;  /* 0x000000010e00780c */ /* 0x000fda0001f21670 */
[----:B------:R1:W-:Y:S01]  /*1830*/  LDGSTS.E.BYPASS.LTC128B.128 [R9+0x2100], [R22.64], !P1 ;  /* 0x0210000016097fae */ /* 0x0003e2000c901d46 */
[----:B------:R-:W-:-:S04]  /*1840*/  ISETP.GE.AND P1, PT, R12, c[0x0][0x1d4], PT ;  /* 0x000075000c007a0c */ /* 0x000fc80003f26270 */
[C---:B------:R-:W-:Y:S02]  /*1850*/  ISETP.LT.OR P2, PT, R14.reuse, 0x1, P1 ;  /* 0x000000010e00780c */ /* 0x040fe40000f41670 */
[----:B------:R-:W-:-:S11]  /*1860*/  ISETP.LT.OR P1, PT, R14, 0x21, P1 ;  /* 0x000000210e00780c */ /* 0x000fd60000f21670 */
[----:B------:R1:W-:Y:S01]  /*1870*/  LDGSTS.E.BYPASS.LTC128B.128 [R9+0x4100], [R18.64], !P2 ;  /* 0x0410000012097fae */ /* 0x0003e2000d101d46 */
[----:B------:R-:W-:-:S05]  /*1880*/  IADD3 R12, P2, R204, R21, RZ ;  /* 0x00000015cc0c7210 */ /* 0x000fca0007f5e0ff */
[----:B------:R-:W-:Y:S01]  /*1890*/  IMAD.X R13, R205, 0x1, R15, P2 ;  /* 0x00000001cd0d7824 */ /* 0x000fe200010e060f */
[----:B------:R-:W-:-:S04]  /*18a0*/  ISETP.GE.AND P2, PT, R149, c[0x0][0x1d4], PT ;  /* 0x0000750095007a0c */ /* 0x000fc80003f46270 */
[----:B------:R-:W-:-:S13]  /*18b0*/  ISETP.LT.OR P2, PT, R14, 0x21, P2 ;  /* 0x000000210e00780c */ /* 0x000fda0001741670 */
[----:B------:R1:W-:Y:S01]  /*18c0*/  LDGSTS.E.BYPASS.LTC128B.128 [R9+0x1100], [R12.64], !P2 ;  /* 0x011000000c097fae */ /* 0x0003e2000d101d46 */
[----:B------:R-:W-:Y:S02]  /*18d0*/  ISETP.LT.OR P2, PT, R14, 0x21, P3 ;  /* 0x000000210e00780c */ /* 0x000fe40001f41670 */
[----:B------:R-:W-:-:S11]  /*18e0*/  ISETP.GT.AND P3, PT, R195, 0x3f, PT ;  /* 0x0000003fc300780c */ /* 0x000fd60003f64270 */
[----:B------:R1:W-:Y:S01]  /*18f0*/  LDGSTS.E.BYPASS.LTC128B.128 [R9+0x3100], [R26.64], !P2 ;  /* 0x031000001a097fae */ /* 0x0003e2000d101d46 */
[----:B------:R-:W-:-:S03]  /*1900*/  ISETP.GT.AND P2, PT, R0, R189, PT ;  /* 0x000000bd0000720c */ /* 0x000fc60003f44270 */
[----:B------:R1:W-:Y:S01]  /*1910*/  LDGSTS.E.BYPASS.LTC128B.128 [R9+0x5100], [R16.64], !P1 ;  /* 0x0510000010097fae */ /* 0x0003e2000c901d46 */
[----:B------:R-:W-:Y:S02]  /*1920*/  LOP3.LUT P1, RZ, R5, 0x2, RZ, 0xc0, !PT ;  /* 0x0000000205ff7812 */ /* 0x000fe4000782c0ff */
[----:B------:R-:W-:Y:S01]  /*1930*/  P2R R24, PR, RZ, 0x4 ;  /* 0x00000004ff187803 */ /* 0x000fe20000000000 */
[----:B------:R-:W0:Y:S01]  /*1940*/  LDGDEPBAR ;  /* 0x00000000000079af */ /* 0x000e220000000000 */
[----:B------:R-:W-:-:S05]  /*1950*/  SEL R181, R181, 0xfffffff0, !P1 ;  /* 0xfffffff0b5b57807 */ /* 0x000fca0004800000 */
[----:B------:R-:W-:Y:S05]  /*1960*/  @!P2 BRA `(.L_x_1517) ;  /* 0x000004300000a947 */ /* 0x000fea0003800000 */
[----:B------:R-:W-:Y:S01]  /*1970*/  ISETP.NE.AND P2, PT, R190, 0x1, PT ;  /* 0x00000001be00780c */ /* 0x000fe20003f45270 */
[----:B------:R-:W-:Y:S02]  /*1980*/  IMAD R0, R0, 0x40, R196 ;  /* 0x0000004000007824 */ /* 0x000fe400078e02c4 */
[----:B------:R-:W-:-:S03]  /*1990*/  IMAD.MOV.U32 R192, RZ, RZ, RZ ;  /* 0x000000ffffc07224 */ /* 0x000fc600078e00ff */
[----:B------:R-:W-:-:S05]  /*19a0*/  IADD3 R193, R0, -0x40, R195 ;  /* 0xffffffc000c17810 */ /* 0x000fca0007ffe0c3 */
[----:B-1----:R-:W-:Y:S02]  /*19b0*/  IMAD.MOV.U32 R13, RZ, RZ, R193 ;  /* 0x000000ffff0d7224 */ /* 0x002fe400078e00c1 */
[----:B------:R-:W-:-:S05]  /*19c0*/  @P2 IMAD.HI.U32 R0, R193, c[0x0][0x2bc], RZ ;  /* 0x0000af00c1002a27 */ /* 0x000fca00078e00ff */
[----:B------:R-:W-:-:S04]  /*19d0*/  @P2 SHF.R.U32.HI R13, RZ, c[0x0][0x2c0], R0 ;  /* 0x0000b000ff0d2a19 */ /* 0x000fc80000011600 */
[----:B------:R-:W-:-:S04]  /*19e0*/  @!P3 IADD3 R15, P1, R13, R202, RZ ;  /* 0x000000ca0d0fb210 */ /* 0x000fc80007f3e0ff */
[----:B------:R-:W-:Y:S02]  /*19f0*/  @!P3 LEA.HI.X.SX32 R0, R13, R188, 0x1, P1 ;  /* 0x000000bc0d00b211 */ /* 0x000fe400008f0eff */
[----:B------:R-:W-:-:S04]  /*1a00*/  @!P3 LEA R14, P1, R15, c[0x0][0x2a0], 0x2 ;  /* 0x0000a8000f0eba11 */ /* 0x000fc800078210ff */
[----:B------:R-:W-:-:S05]  /*1a10*/  @!P3 LEA.HI.X R15, R15, c[0x0][0x2a4], R0, 0x2, P1 ;  /* 0x0000a9000f0fba11 */ /* 0x000fca00008f1400 */
[----:B------:R-:W2:Y:S01]  /*1a20*/  @!P3 LDG.E R192, [R14.64] ;  /* 0x000000060ec0b981 */ /* 0x000ea2000c1e1900 */
[----:B------:R-:W-:Y:S01]  /*1a30*/  IMAD.MOV R0, RZ, RZ, -R13 ;  /* 0x000000ffff007224 */ /* 0x000fe200078e0a0d */
[----:B------:R-:W-:Y:S02]  /*1a40*/  SHF.L.U64.HI R18, R149, 0x1, R146 ;  /* 0x0000000195127819 */ /* 0x000fe40000010292 */
[----:B------:R-:W-:Y:S01]  /*1a50*/  IADD3 R21, -R147, 0x10, RZ ;  /* 0x0000001093157810 */ /* 0x000fe20007ffe1ff */
[----:B------:R-:W-:-:S03]  /*1a60*/  IMAD R193, R0, c[0x0][0x2b8], R193 ;  /* 0x0000ae0000c17a24 */ /* 0x000fc600078e02c1 */
[----:B------:R-:W-:Y:S01]  /*1a70*/  LOP3.LUT R21, R21, 0xf, RZ, 0xc0, !PT ;  /* 0x0000000f15157812 */ /* 0x000fe200078ec0ff */
[----:B------:R-:W-:Y:S01]  /*1a80*/  IMAD.WIDE.U32 R12, R193, c[0x0][0x1e0], RZ ;  /* 0x00007800c10c7a25 */ /* 0x000fe200078e00ff */
[----:B------:R-:W-:-:S03]  /*1a90*/  SHF.R.S32.HI R0, RZ, 0x1f, R193 ;  /* 0x0000001fff007819 */ /* 0x000fc600000114c1 */
[----:B------:R-:W-:Y:S02]  /*1aa0*/  IMAD.MOV.U32 R16, RZ, RZ, R12 ;  /* 0x000000ffff107224 */ /* 0x000fe400078e000c */
[----:B------:R-:W-:-:S04]  /*1ab0*/  IMAD R0, R0, c[0x0][0x1e0], RZ ;  /* 0x0000780000007a24 */ /* 0x000fc800078e02ff */
[----:B------:R-:W-:-:S04]  /*1ac0*/  IMAD R0, R193, c[0x0][0x1e4], R0 ;  /* 0x00007900c1007a24 */ /* 0x000fc800078e0200 */
[----:B------:R-:W-:Y:S01]  /*1ad0*/  IMAD.IADD R17, R13, 0x1, R0 ;  /* 0x000000010d117824 */ /* 0x000fe200078e0200 */
[----:B--2---:R-:W-:-:S03]  /*1ae0*/  SHF.R.S32.HI R0, RZ, 0x1f, R192 ;  /* 0x0000001fff007819 */ /* 0x004fc600000114c0 */
[----:B------:R-:W-:Y:S01]  /*1af0*/  IMAD.WIDE.U32 R14, R192, c[0x0][0x1f0], R16 ;  /* 0x00007c00c00e7a25 */ /* 0x000fe200078e0010 */
[----:B------:R-:W-:-:S03]  /*1b00*/  SEL R16, RZ, 0x10, P5 ;  /* 0x00000010ff107807 */ /* 0x000fc60002800000 */
[----:B------:R-:W-:Y:S01]  /*1b10*/  IMAD R13, R0, c[0x0][0x1f0], RZ ;  /* 0x00007c00000d7a24 */ /* 0x000fe200078e02ff */
[----:B------:R-:W-:Y:S01]  /*1b20*/  IADD3 R0, P1, R200, R14, RZ ;  /* 0x0000000ec8007210 */ /* 0x000fe20007f3e0ff */
[----:B------:R-:W-:Y:S01]  /*1b30*/  IMAD.SHL.U32 R17, R149, 0x2, RZ ;  /* 0x0000000295117824 */ /* 0x000fe200078e00ff */
[----:B------:R-:W-:Y:S01]  /*1b40*/  IADD3 R28, -R16, 0x10, RZ ;  /* 0x00000010101c7810 */ /* 0x000fe20007ffe1ff */
[----:B------:R-:W-:Y:S01]  /*1b50*/  IMAD R12, R192, c[0x0][0x1f4], R13 ;  /* 0x00007d00c00c7a24 */ /* 0x000fe200078e020d */
[----:B------:R-:W-:Y:S01]  /*1b60*/  SEL R13, RZ, 0x10, P4 ;  /* 0x00000010ff0d7807 */ /* 0x000fe20002000000 */
[----:B------:R-:W-:Y:S01]  /*1b70*/  IMAD.SHL.U32 R14, R134, 0x2, RZ ;  /* 0x00000002860e7824 */ /* 0x000fe200078e00ff */
[----:B------:R-:W-:Y:S02]  /*1b80*/  LOP3.LUT R28, R28, 0xf, RZ, 0xc0, !PT ;  /* 0x0000000f1c1c7812 */ /* 0x000fe400078ec0ff */
[----:B------:R-:W-:Y:S02]  /*1b90*/  IADD3.X R19, R187, R15, R12, P1, !PT ;  /* 0x0000000fbb137210 */ /* 0x000fe40000ffe40c */
[----:B------:R-:W-:-:S02]  /*1ba0*/  LEA R20, P1, R0, c[0x0][0x1c8], 0x1 ;  /* 0x0000720000147a11 */ /* 0x000fc400078208ff */
[----:B------:R-:W-:Y:S02]  /*1bb0*/  IADD3 R27, -R13, 0x10, RZ ;  /* 0x000000100d1b7810 */ /* 0x000fe40007ffe1ff */
[----:B------:R-:W-:Y:S01]  /*1bc0*/  LEA.HI.X R19, R0, c[0x0][0x1cc], R19, 0x1, P1 ;  /* 0x0000730000137a11 */ /* 0x000fe200008f0c13 */
[----:B------:R-:W1:Y:S01]  /*1bd0*/  SHFL.IDX PT, R22, R20, 0x1, 0x181f ;  /* 0x00381f0014167f89 */ /* 0x000e6200000e0000 */
[----:B------:R-:W-:Y:S01]  /*1be0*/  LOP3.LUT R27, R27, 0xf, RZ, 0xc0, !PT ;  /* 0x0000000f1b1b7812 */ /* 0x000fe200078ec0ff */
[----:B------:R-:W-:Y:S01]  /*1bf0*/  IMAD.SHL.U32 R0, R2, 0x2, RZ ;  /* 0x0000000202007824 */ /* 0x000fe200078e00ff */
[----:B------:R-:W-:Y:S01]  /*1c00*/  SHF.L.U64.HI R15, R134, 0x1, R145 ;  /* 0x00000001860f7819 */ /* 0x000fe20000010291 */
[----:B------:R-:W2:Y:S01]  /*1c10*/  SHFL.IDX PT, R23, R19, 0x1, 0x181f ;  /* 0x00381f0013177f89 */ /* 0x000ea200000e0000 */
[----:B------:R-:W-:-:S03]  /*1c20*/  SHF.L.U64.HI R12, R2, 0x1, R133 ;  /* 0x00000001020c7819 */ /* 0x000fc60000010285 */
[----:B------:R-:W-:Y:S01]  /*1c30*/  SHFL.IDX PT, R19, R19, RZ, 0x181f ;  /* 0x00181fff13137589 */ /* 0x000fe200000e0000 */
[----:B-1----:R-:W-:-:S04]  /*1c40*/  IADD3 R28, P2, P1, R28, R22, R17 ;  /* 0x000000161c1c7210 */ /* 0x002fc8000795e011 */
[----:B--2---:R-:W-:Y:S02]  /*1c50*/  IADD3.X R29, RZ, R23, R18, P2, P1 ;  /* 0x00000017ff1d7210 */ /* 0x004fe400017e2412 */
[----:B------:R-:W-:-:S04]  /*1c60*/  IADD3 R26, P2, P1, R27, R22, R14 ;  /* 0x000000161b1a7210 */ /* 0x000fc8000795e00e */
[-C--:B------:R-:W-:Y:S02]  /*1c70*/  IADD3.X R27, RZ, R23.reuse, R15, P2, P1 ;  /* 0x00000017ff1b7210 */ /* 0x080fe400017e240f */
[----:B------:R-:W-:Y:S02]  /*1c80*/  IADD3 R22, P2, P1, R21, R22, R0 ;  /* 0x0000001615167210 */ /* 0x000fe4000795e000 */
[----:B------:R-:W1:Y:S02]  /*1c90*/  SHFL.IDX PT, R21, R20, RZ, 0x181f ;  /* 0x00181fff14157589 */ /* 0x000e6400000e0000 */
[----:B------:R-:W-:Y:S02]  /*1ca0*/  IADD3.X R23, RZ, R23, R12, P2, P1 ;  /* 0x00000017ff177210 */ /* 0x000fe400017e240c */
[----:B-1----:R-:W-:-:S05]  /*1cb0*/  IADD3 R30, P1, R21, R17, RZ ;  /* 0x00000011151e7210 */ /* 0x002fca0007f3e0ff */
[----:B------:R-:W-:Y:S01]  /*1cc0*/  IMAD.X R31, R19, 0x1, R18, P1 ;  /* 0x00000001131f7824 */ /* 0x000fe200008e0612 */
[----:B------:R-:W-:-:S04]  /*1cd0*/  IADD3 R14, P1, R21, R14, RZ ;  /* 0x0000000e150e7210 */ /* 0x000fc80007f3e0ff */
[----:B------:R1:W-:Y:S01]  /*1ce0*/  LDGSTS.E.BYPASS.LTC128B.128 [R9+0x12100], [R30.64], !P5 ;  /* 0x121000001e097fae */ /* 0x0003e2000e901d46 */
[----:B------:R-:W-:Y:S01]  /*1cf0*/  IMAD.X R15, R19, 0x1, R15, P1 ;  /* 0x00000001130f7824 */ /* 0x000fe200008e060f */
[----:B------:R-:W-:-:S04]  /*1d00*/  IADD3 R32, P1, R21, R0, RZ ;  /* 0x0000000015207210 */ /* 0x000fc80007f3e0ff */
[----:B------:R1:W-:Y:S01]  /*1d10*/  LDGSTS.E.BYPASS.LTC128B.128 [R9+0x14100], [R14.64], !P4 ;  /* 0x141000000e097fae */ /* 0x0003e2000e101d46 */
[----:B------:R-:W-:Y:S01]  /*1d20*/  IMAD.X R33, R19, 0x1, R12, P1 ;  /* 0x0000000113217824 */ /* 0x000fe200008e060c */
[----:B------:R-:W-:-:S04]  /*1d30*/  ISETP.NE.U32.AND P1, PT, R16, RZ, PT ;  /* 0x000000ff1000720c */ /* 0x000fc80003f25070 */
[----:B------:R1:W-:Y:S09]  /*1d40*/  LDGSTS.E.BYPASS.LTC128B.128 [R9+0x16100], [R32.64], !P6 ;  /* 0x1610000020097fae */ /* 0x0003f2000f101d46 */
[----:B------:R1:W-:Y:S01]  /*1d50*/  LDGSTS.E.BYPASS.LTC128B.128.ZFILL [R9+0x13100], [R28.64], P1 ;  /* 0x131000001c097fae */ /* 0x0003e20008941d46 */
[----:B------:R-:W-:-:S13]  /*1d60*/  ISETP.NE.U32.AND P1, PT, R13, RZ, PT ;  /* 0x000000ff0d00720c */ /* 0x000fda0003f25070 */
[----:B------:R1:W-:Y:S01]  /*1d70*/  LDGSTS.E.BYPASS.LTC128B.128.ZFILL [R9+0x15100], [R26.64], P1 ;  /* 0x151000001a097fae */ /* 0x0003e20008941d46 */
[----:B------:R-:W-:-:S13]  /*1d80*/  ISETP.NE.U32.AND P1, PT, R147, RZ, PT ;  /* 0x000000ff9300720c */ /* 0x000fda0003f25070 */
[----:B------:R1:W-:Y:S02]  /*1d90*/  LDGSTS.E.BYPASS.LTC128B.128.ZFILL [R9+0x17100], [R22.64], P1 ;  /* 0x1710000016097fae */ /* 0x0003e40008941d46 */
.L_x_1517:
[----:B------:R-:W0:Y:S01]  /*1da0*/  LDGDEPBAR ;  /* 0x00000000000079af */ /* 0x000e220000000000 */
[----:B-1----:R-:W-:Y:S01]  /*1db0*/  SHF.R.S32.HI R13, RZ, 0x4, R10 ;  /* 0x00000004ff0d7819 */ /* 0x002fe2000001140a */
[----:B------:R-:W-:Y:S01]  /*1dc0*/  IMAD.SHL.U32 R0, R8, 0x40, RZ ;  /* 0x0000004008007824 */ /* 0x000fe200078e00ff */
[----:B------:R-:W-:Y:S01]  /*1dd0*/  LEA.HI R84, R11, R6, RZ, 0x5 ;  /* 0x000000060b547211 */ /* 0x000fe200078f28ff */
[----:B------:R-:W-:Y:S01]  /*1de0*/  IMAD.SHL.U32 R4, R4, 0x8, RZ ;  /* 0x0000000804047824 */ /* 0x000fe200078e00ff */
[----:B------:R-:W-:Y:S01]  /*1df0*/  LEA.HI R12, R10, R13, RZ, 0x1 ;  /* 0x0000000d0a0c7211 */ /* 0x000fe200078f08ff */
[----:B------:R-:W-:Y:S01]  /*1e00*/  IMAD.SHL.U32 R10, R5, 0x40, RZ ;  /* 0x00000040050a7824 */ /* 0x000fe200078e00ff */
[----:B------:R-:W-:Y:S01]  /*1e10*/  LOP3.LUT R15, R0, 0x1c0, RZ, 0xc0, !PT ;  /* 0x000001c0000f7812 */ /* 0x000fe200078ec0ff */
[----:B------:R-:W-:Y:S01]  /*1e20*/  IMAD.SHL.U32 R7, R7, 0x40, RZ ;  /* 0x0000004007077824 */ /* 0x000fe200078e00ff */
[----:B------:R-:W-:Y:S01]  /*1e30*/  LOP3.LUT R12, R12, 0xfffffffe, RZ, 0xc0, !PT ;  /* 0xfffffffe0c0c7812 */ /* 0x000fe200078ec0ff */
[----:B------:R-:W-:Y:S01]  /*1e40*/  IMAD.SHL.U32 R0, R84, 0x20, RZ ;  /* 0x0000002054007824 */ /* 0x000fe200078e00ff */
[----:B------:R-:W-:Y:S01]  /*1e50*/  LOP3.LUT R4, R15, 0x8, R4, 0xf8, !PT ;  /* 0x000000080f047812 */ /* 0x000fe200078ef804 */
[----:B------:R-:W-:Y:S01]  /*1e60*/  IMAD.MOV.U32 R11, RZ, RZ, 0x20 ;  /* 0x00000020ff0b7424 */ /* 0x000fe200078e00ff */
[----:B------:R-:W-:Y:S01]  /*1e70*/  SHF.R.U32.HI R15, RZ, 0x3, R15 ;  /* 0x00000003ff0f7819 */ /* 0x000fe2000001160f */
[----:B------:R-:W-:Y:S01]  /*1e80*/  IMAD.IADD R12, R13, 0x1, -R12 ;  /* 0x000000010d0c7824 */ /* 0x000fe200078e0a0c */
[----:B------:R-:W-:Y:S01]  /*1e90*/  LOP3.LUT R10, R10, 0x1c0, RZ, 0xc0, !PT ;  /* 0x000001c00a0a7812 */ /* 0x000fe200078ec0ff */
[----:B------:R-:W-:Y:S01]  /*1ea0*/  IMAD.SHL.U32 R181, R181, 0x2, RZ ;  /* 0x00000002b5b57824 */ /* 0x000fe200078e00ff */
[----:B------:R-:W-:Y:S01]  /*1eb0*/  LOP3.LUT R15, R4, R15, RZ, 0x3c, !PT ;  /* 0x0000000f040f7212 */ /* 0x000fe200078e3cff */
[----:B------:R-:W-:Y:S01]  /*1ec0*/  IMAD.SHL.U32 R13, R12, 0x8, RZ ;  /* 0x000000080c0d7824 */ /* 0x000fe200078e00ff */
[----:B------:R-:W-:-:S02]  /*1ed0*/  LOP3.LUT R7, R7, 0xfffffe00, RZ, 0xc0, !PT ;  /* 0xfffffe0007077812 */ /* 0x000fc400078ec0ff */
[----:B------:R-:W-:Y:S01]  /*1ee0*/  LOP3.LUT R0, R0, 0x7ffffc00, RZ, 0xc0, !PT ;  /* 0x7ffffc0000007812 */ /* 0x000fe200078ec0ff */
[----:B------:R-:W-:Y:S01]  /*1ef0*/  IMAD R182, R12, 0x200, R15 ;  /* 0x000002000cb67824 */ /* 0x000fe200078e020f */
[----:B------:R-:W-:Y:S01]  /*1f00*/  LOP3.LUT R4, R10, 0x8, R13, 0xf8, !PT ;  /* 0x000000080a047812 */ /* 0x000fe200078ef80d */
[----:B------:R-:W-:-:S04]  /*1f10*/  DEPBAR.LE SB0, 0x3 ;  /* 0x000080c00000791a */ /* 0x000fc80000000000 */
[----:B------:R-:W-:-:S04]  /*1f20*/  DEPBAR.LE SB0, 0x2 ;  /* 0x000080800000791a */ /* 0x000fc80000000000 */
[----:B------:R-:W-:Y:S01]  /*1f30*/  SHF.R.U32.HI R13, RZ, 0x3, R10 ;  /* 0x00000003ff0d7819 */ /* 0x000fe2000001160a */
[----:B------:R-:W-:Y:S01]  /*1f40*/  IMAD.SHL.U32 R182, R182, 0x2, RZ ;  /* 0x00000002b6b67824 */ /* 0x000fe200078e00ff */
[----:B------:R-:W-:Y:S01]  /*1f50*/  BAR.SYNC.DEFER_BLOCKING 0x0 ;  /* 0x0000000000007b1d */ /* 0x000fe20000010000 */
[----:B------:R-:W-:Y:S02]  /*1f60*/  ISETP.NE.AND P1, PT, R24, RZ, PT ;  /* 0x000000ff1800720c */ /* 0x000fe40003f25270 */
[----:B------:R-:W-:Y:S02]  /*1f70*/  LOP3.LUT R4, R4, R13, RZ, 0x3c, !PT ;  /* 0x0000000d04047212 */ /* 0x000fe400078e3cff */
[----:B------:R-:W-:Y:S02]  /*1f80*/  SEL R11, R11, 0xffffffe0, !P0 ;  /* 0xffffffe00b0b7807 */ /* 0x000fe40004000000 */
[----:B------:R-:W-:-:S03]  /*1f90*/  IADD3 R0, R4, R7, R0 ;  /* 0x0000000704007210 */ /* 0x000fc60007ffe000 */
[----:B------:R-:W-:Y:S01]  /*1fa0*/  IMAD.IADD R86, R182, 0x1, R11 ;  /* 0x00000001b6567824 */ /* 0x000fe200078e020b */
[C---:B------:R-:W-:Y:S01]  /*1fb0*/  LEA R184, R0.reuse, 0x18100, 0x1 ;  /* 0x0001810000b87811 */ /* 0x040fe200078e08ff */
[----:B------:R-:W-:-:S04]  /*1fc0*/  IMAD.SHL.U32 R32, R0, 0x2, RZ ;  /* 0x0000000200207824 */ /* 0x000fc800078e00ff */
[----:B------:R-:W-:Y:S01]  /*1fd0*/  IMAD.IADD R180, R184, 0x1, R181 ;  /* 0x00000001b8b47824 */ /* 0x000fe200078e02b5 */
[----:B------:R1:W2:Y:S04]  /*1fe0*/  LDSM.16.M88.4 R16, [R182+0xc100] ;  /* 0x00c10000b610783b */ /* 0x0002a80000000200 */
[----:B------:R1:W3:Y:S04]  /*1ff0*/  LDSM.16.M88.4 R60, [R182+0xc900] ;  /* 0x00c90000b63c783b */ /* 0x0002e80000000200 */
[----:B------:R1:W4:Y:S04]  /*2000*/  LDSM.16.M88.4 R52, [R182+0xd100] ;  /* 0x00d10000b634783b */ /* 0x0003280000000200 */
[----:B------:R1:W1:Y:S04]  /*2010*/  LDSM.16.M88.4 R28, [R182+0xd900] ;  /* 0x00d90000b61c783b */ /* 0x0002680000000200 */
[----:B------:R1:W1:Y:S04]  /*2020*/  LDSM.16.M88.4 R12, [R86+0xc100] ;  /* 0x00c10000560c783b */ /* 0x0002680000000200 */
[----:B------:R1:W1:Y:S04]  /*2030*/  LDSM.16.M88.4 R80, [R86+0xc900] ;  /* 0x00c900005650783b */ /* 0x0002680000000200 */
[----:B------:R1:W1:Y:S04]  /*2040*/  LDSM.16.M88.4 R40, [R86+0xd100] ;  /* 0x00d100005628783b */ /* 0x0002680000000200 */
[----:B------:R1:W1:Y:S04]  /*2050*/  LDSM.16.M88.4 R36, [R86+0xd900] ;  /* 0x00d900005624783b */ /* 0x0002680000000200 */
[----:B------:R-:W1:Y:S04]  /*2060*/  LDSM.16.M88.4 R32, [R32+0x18100] ;  /* 0x018100002020783b */ /* 0x000e680000000200 */
[----:B------:R1:W1:Y:S01]  /*2070*/  LDSM.16.M88.4 R44, [R180] ;  /* 0x00000000b42c783b */ /* 0x0002620000000200 */
[----:B------:R-:W-:Y:S05]  /*2080*/  @!P1 BRA `(.L_x_1518) ;  /* 0x0000034000009947 */ /* 0x000fea0003800000 */
[----:B------:R-:W-:Y:S01]  /*2090*/  SHF.R.S32.HI R0, RZ, 0x1f, R193 ;  /* 0x0000001fff007819 */ /* 0x000fe200000114c1 */
[----:B------:R-:W-:Y:S01]  /*20a0*/  IMAD.WIDE.U32 R20, R193, c[0x0][0x208], RZ ;  /* 0x00008200c1147a25 */ /* 0x000fe200078e00ff */
[----:B------:R-:W-:-:S02]  /*20b0*/  SEL R22, RZ, 0x10, P5 ;  /* 0x00000010ff167807 */ /* 0x000fc40002800000 */
[C---:B------:R-:W-:Y:S01]  /*20c0*/  SHF.L.U64.HI R24, R149.reuse, 0x1, R146 ;  /* 0x0000000195187819 */ /* 0x040fe20000010292 */
[----:B------:R-:W-:Y:S01]  /*20d0*/  IMAD R0, R0, c[0x0][0x208], RZ ;  /* 0x0000820000007a24 */ /* 0x000fe200078e02ff */
[----:B------:R-:W-:Y:S01]  /*20e0*/  IADD3 R56, -R22, 0x10, RZ ;  /* 0x0000001016387810 */ /* 0x000fe20007ffe1ff */
[----:B------:R-:W-:Y:S01]  /*20f0*/  IMAD.SHL.U32 R23, R149, 0x2, RZ ;  /* 0x0000000295177824 */ /* 0x000fe200078e00ff */
[----:B------:R-:W-:Y:S01]  /*2100*/  IADD3 R27, -R147, 0x10, RZ ;  /* 0x00000010931b7810 */ /* 0x000fe20007ffe1ff */
[----:B------:R-:W-:Y:S01]  /*2110*/  IMAD R10, R193, c[0x0][0x20c], R0 ;  /* 0x00008300c10a7a24 */ /* 0x000fe200078e0200 */
[----:B------:R-:W-:Y:S02]  /*2120*/  SHF.R.S32.HI R0, RZ, 0x1f, R192 ;  /* 0x0000001fff007819 */ /* 0x000fe400000114c0 */
[----:B------:R-:W-:Y:S01]  /*2130*/  LOP3.LUT R56, R56, 0xf, RZ, 0xc0, !PT ;  /* 0x0000000f38387812 */ /* 0x000fe200078ec0ff */
[----:B------:R-:W-:Y:S01]  /*2140*/  IMAD.IADD R21, R21, 0x1, R10 ;  /* 0x0000000115157824 */ /* 0x000fe200078e020a */
[----:B------:R-:W-:Y:S01]  /*2150*/  LOP3.LUT R27, R27, 0xf, RZ, 0xc0, !PT ;  /* 0x0000000f1b1b7812 */ /* 0x000fe200078ec0ff */
[----:B------:R-:W-:-:S02]  /*2160*/  IMAD R25, R0, c[0x0][0x218], RZ ;  /* 0x0000860000197a24 */ /* 0x000fc400078e02ff */
[----:B------:R-:W-:Y:S01]  /*2170*/  IMAD.WIDE.U32 R10, R192, c[0x0][0x218], R20 ;  /* 0x00008600c00a7a25 */ /* 0x000fe200078e0014 */
[----:B------:R-:W-:-:S03]  /*2180*/  SHF.L.U64.HI R21, R134, 0x1, R145 ;  /* 0x0000000186157819 */ /* 0x000fc60000010291 */
[----:B------:R-:W-:Y:S01]  /*2190*/  IMAD R25, R192, c[0x0][0x21c], R25 ;  /* 0x00008700c0197a24 */ /* 0x000fe200078e0219 */
[----:B------:R-:W-:Y:S01]  /*21a0*/  IADD3 R0, P1, R198, R10, RZ ;  /* 0x0000000ac6007210 */ /* 0x000fe20007f3e0ff */
[----:B------:R-:W-:Y:S01]  /*21b0*/  IMAD.SHL.U32 R20, R134, 0x2, RZ ;  /* 0x0000000286147824 */ /* 0x000fe200078e00ff */
[----:B------:R-:W-:Y:S02]  /*21c0*/  SHF.L.U64.HI R10, R2, 0x1, R133 ;  /* 0x00000001020a7819 */ /* 0x000fe40000010285 */
[----:B------:R-:W-:Y:S02]  /*21d0*/  IADD3.X R25, R186, R11, R25, P1, !PT ;  /* 0x0000000bba197210 */ /* 0x000fe40000ffe419 */
[C---:B------:R-:W-:Y:S02]  /*21e0*/  LEA R26, P1, R0.reuse, c[0x0][0x1f8], 0x1 ;  /* 0x00007e00001a7a11 */ /* 0x040fe400078208ff */
[----:B------:R-:W-:Y:S02]  /*21f0*/  SEL R11, RZ, 0x10, P4 ;  /* 0x00000010ff0b7807 */ /* 0x000fe40002000000 */
[----:B------:R-:W-:Y:S01]  /*2200*/  LEA.HI.X R25, R0, c[0x0][0x1fc], R25, 0x1, P1 ;  /* 0x00007f0000197a11 */ /* 0x000fe200008f0c19 */
[----:B------:R-:W5:Y:S01]  /*2210*/  SHFL.IDX PT, R48, R26, 0x1, 0x181f ;  /* 0x00381f001a307f89 */ /* 0x000f6200000e0000 */
[----:B------:R-:W-:Y:S01]  /*2220*/  IADD3 R51, -R11, 0x10, RZ ;  /* 0x000000100b337810 */ /* 0x000fe20007ffe1ff */
[----:B------:R-:W-:-:S02]  /*2230*/  IMAD.SHL.U32 R0, R2, 0x2, RZ ;  /* 0x0000000202007824 */ /* 0x000fc400078e00ff */
[----:B------:R-:W4:Y:S01]  /*2240*/  SHFL.IDX PT, R49, R25, 0x1, 0x181f ;  /* 0x00381f0019317f89 */ /* 0x000f2200000e0000 */
[----:B------:R-:W-:-:S03]  /*2250*/  LOP3.LUT R51, R51, 0xf, RZ, 0xc0, !PT ;  /* 0x0000000f33337812 */ /* 0x000fc600078ec0ff */
[----:B------:R-:W-:Y:S01]  /*2260*/  SHFL.IDX PT, R25, R25, RZ, 0x181f ;  /* 0x00181fff19197589 */ /* 0x000fe200000e0000 */
[----:B-----5:R-:W-:-:S04]  /*2270*/  IADD3 R56, P2, P1, R56, R48, R23 ;  /* 0x0000003038387210 */ /* 0x020fc8000795e017 */
[----:B----4-:R-:W-:Y:S02]  /*2280*/  IADD3.X R57, RZ, R49, R24, P2, P1 ;  /* 0x00000031ff397210 */ /* 0x010fe400017e2418 */
[----:B------:R-:W-:-:S04]  /*2290*/  IADD3 R50, P2, P1, R51, R48, R20 ;  /* 0x0000003033327210 */ /* 0x000fc8000795e014 */
[-C--:B------:R-:W-:Y:S02]  /*22a0*/  IADD3.X R51, RZ, R49.reuse, R21, P2, P1 ;  /* 0x00000031ff337210 */ /* 0x080fe400017e2415 */
[----:B------:R-:W-:Y:S02]  /*22b0*/  IADD3 R48, P2, P1, R27, R48, R0 ;  /* 0x000000301b307210 */ /* 0x000fe4000795e000 */
[----:B------:R-:W4:Y:S02]  /*22c0*/  SHFL.IDX PT, R27, R26, RZ, 0x181f ;  /* 0x00181fff1a1b7589 */ /* 0x000f2400000e0000 */
[----:B------:R-:W-:Y:S02]  /*22d0*/  IADD3.X R49, RZ, R49, R10, P2, P1 ;  /* 0x00000031ff317210 */ /* 0x000fe400017e240a */
[----:B----4-:R-:W-:-:S05]  /*22e0*/  IADD3 R58, P1, R27, R23, RZ ;  /* 0x000000171b3a7210 */ /* 0x010fca0007f3e0ff */
        /* <DEDUP_REMOVED lines=14> */
.L_x_1518:
[----:B------:R-:W-:Y:S01]  /*23d0*/  IMAD.MOV.U32 R0, RZ, RZ, 0x40 ;  /* 0x00000040ff007424 */ /* 0x000fe200078e00ff */
[----:B------:R-:W-:Y:S01]  /*23e0*/  LOP3.LUT P1, RZ, R5, 0x4, RZ, 0xc0, !PT ;  /* 0x0000000405ff7812 */ /* 0x000fe2000782c0ff */
[C---:B-12-4-:R-:W-:Y:S01]  /*23f0*/  HMMA.16816.F32 R20, R32.reuse, R16, RZ ;  /* 0x000000102014723c */ /* 0x056fe200000018ff */
[----:B------:R-:W0:Y:S01]  /*2400*/  LDGDEPBAR ;  /* 0x00000000000079af */ /* 0x000e220000000000 */
[----:B------:R-:W-:Y:S01]  /*2410*/  IMAD.IADD R176, R7, 0x1, R4 ;  /* 0x0000000107b07824 */ /* 0x000fe200078e0204 */
[----:B------:R-:W-:Y:S02]  /*2420*/  SEL R5, R0, 0xffffffc0, !P1 ;  /* 0xffffffc000057807 */ /* 0x000fe40004800000 */
[----:B------:R-:W-:Y:S01]  /*2430*/  LOP3.LUT P1, RZ, R8, 0x4, RZ, 0xc0, !PT ;  /* 0x0000000408ff7812 */ /* 0x000fe2000782c0ff */
[----:B------:R-:W-:Y:S02]  /*2440*/  IMAD.SHL.U32 R176, R176, 0x2, RZ ;  /* 0x00000002b0b07824 */ /* 0x000fe400078e00ff */
[--C-:B------:R-:W-:Y:S01]  /*2450*/  IMAD.IADD R178, R184, 0x1, R5.reuse ;  /* 0x00000001b8b27824 */ /* 0x100fe200078e0205 */
[----:B------:R-:W-:Y:S01]  /*2460*/  SEL R179, R0, 0xffffffc0, !P1 ;  /* 0xffffffc000b37807 */ /* 0x000fe20004800000 */
[----:B------:R-:W-:Y:S01]  /*2470*/  HMMA.16816.F32 R16, R32, R18, RZ ;  /* 0x000000122010723c */ /* 0x000fe200000018ff */
[----:B------:R-:W-:-:S02]  /*2480*/  IMAD.IADD R177, R180, 0x1, R5 ;  /* 0x00000001b4b17824 */ /* 0x000fc400078e0205 */
[----:B------:R-:W-:Y:S01]  /*2490*/  LDSM.16.M88.4 R24, [R178] ;  /* 0x00000000b218783b */ /* 0x000fe20000000200 */
[----:B------:R-:W-:Y:S02]  /*24a0*/  IMAD.IADD R85, R182, 0x1, R179 ;  /* 0x00000001b6557824 */ /* 0x000fe400078e02b3 */
[----:B------:R-:W-:Y:S02]  /*24b0*/  IMAD.IADD R0, R179, 0x1, R86 ;  /* 0x00000001b3007824 */ /* 0x000fe400078e0256 */
[----:B---3--:R-:W-:Y:S01]  /*24c0*/  HMMA.16816.F32 R64, R32, R60, RZ ;  /* 0x0000003c2040723c */ /* 0x008fe200000018ff */
[----:B------:R-:W1:Y:S01]  /*24d0*/  LDSM.16.M88.4 R8, [R85+0xc100] ;  /* 0x00c100005508783b */ /* 0x000e620000000200 */
[--C-:B------:R-:W-:Y:S02]  /*24e0*/  IMAD.IADD R135, R5, 0x1, R176.reuse ;  /* 0x0000000105877824 */ /* 0x100fe400078e02b0 */
[C---:B------:R-:W-:Y:S01]  /*24f0*/  IMAD.IADD R172, R181.reuse, 0x1, R176 ;  /* 0x00000001b5ac7824 */ /* 0x040fe200078e02b0 */
[----:B------:R-:W2:Y:S01]  /*2500*/  LDSM.16.M88.4 R76, [R85+0xc900] ;  /* 0x00c90000554c783b */ /* 0x000ea20000000200 */
[----:B------:R-:W-:-:S02]  /*2510*/  IMAD.IADD R162, R181, 0x1, R135 ;  /* 0x00000001b5a27824 */ /* 0x000fc400078e0287 */
[----:B------:R-:W-:Y:S01]  /*2520*/  HMMA.16816.F32 R56, R32, R52, RZ ;  /* 0x000000342038723c */ /* 0x000fe200000018ff */
[----:B------:R-:W-:Y:S01]  /*2530*/  LDSM.16.M88.4 R68, [R85+0xd900] ;  /* 0x00d900005544783b */ /* 0x000fe20000000200 */
[----:B------:R-:W-:-:S03]  /*2540*/  IMAD.IADD R5, R5, 0x1, R172 ;  /* 0x0000000105057824 */ /* 0x000fc600078e02ac */
[----:B------:R-:W-:Y:S03]  /*2550*/  LDSM.16.M88.4 R72, [R85+0xd100] ;  /* 0x00d100005548783b */ /* 0x000fe60000000200 */
[----:B------:R-:W-:Y:S08]  /*2560*/  HMMA.16816.F32 R20, R44, R12, R20 ;  /* 0x0000000c2c14723c */ /* 0x000ff00000001814 */
[C---:B------:R-:W-:Y:S08]  /*2570*/  HMMA.16816.F32 R60, R32.reuse, R62, RZ ;  /* 0x0000003e203c723c */ /* 0x040ff000000018ff */
[C---:B------:R-:W-:Y:S08]  /*2580*/  HMMA.16816.F32 R52, R32.reuse, R54, RZ ;  /* 0x000000362034723c */ /* 0x040ff000000018ff */
[C---:B------:R-:W-:Y:S08]  /*2590*/  HMMA.16816.F32 R48, R32.reuse, R28, RZ ;  /* 0x0000001c2030723c */ /* 0x040ff000000018ff */
[----:B------:R-:W-:Y:S01]  /*25a0*/  HMMA.16816.F32 R32, R32, R30, RZ ;  /* 0x0000001e2020723c */ /* 0x000fe200000018ff */
[----:B------:R-:W-:Y:S07]  /*25b0*/  LDSM.16.M88.4 R28, [R177] ;  /* 0x00000000b11c783b */ /* 0x000fee0000000200 */
[C---:B------:R-:W-:Y:S01]  /*25c0*/  HMMA.16816.F32 R16, R44.reuse, R14, R16 ;  /* 0x0000000e2c10723c */ /* 0x040fe20000001810 */
[----:B------:R-:W3:Y:S07]  /*25d0*/  LDSM.16.M88.4 R12, [R0+0xc100] ;  /* 0x00c10000000c783b */ /* 0x000eee0000000200 */
[----:B------:R-:W-:Y:S08]  /*25e0*/  HMMA.16816.F32 R64, R44, R80, R64 ;  /* 0x000000502c40723c */ /* 0x000ff00000001840 */
[----:B-1----:R-:W-:Y:S08]  /*25f0*/  HMMA.16816.F32 R20, R24, R8, R20 ;  /* 0x000000081814723c */ /* 0x002ff00000001814 */
[C---:B------:R-:W-:Y:S01]  /*2600*/  HMMA.16816.F32 R60, R44.reuse, R82, R60 ;  /* 0x000000522c3c723c */ /* 0x040fe2000000183c */
[----:B------:R-:W1:Y:S07]  /*2610*/  LDSM.16.M88.4 R80, [R0+0xc900] ;  /* 0x00c900000050783b */ /* 0x000e6e0000000200 */
[C---:B------:R-:W-:Y:S08]  /*2620*/  HMMA.16816.F32 R56, R44.reuse, R40, R56 ;  /* 0x000000282c38723c */ /* 0x040ff00000001838 */
[C---:B------:R-:W-:Y:S01]  /*2630*/  HMMA.16816.F32 R52, R44.reuse, R42, R52 ;  /* 0x0000002a2c34723c */ /* 0x040fe20000001834 */
[----:B------:R-:W-:Y:S07]  /*2640*/  LDSM.16.M88.4 R40, [R0+0xd100] ;  /* 0x00d100000028783b */ /* 0x000fee0000000200 */
[C---:B------:R-:W-:Y:S08]  /*2650*/  HMMA.16816.F32 R48, R44.reuse, R36, R48 ;  /* 0x000000242c30723c */ /* 0x040ff00000001830 */
[----:B------:R-:W-:Y:S01]  /*2660*/  HMMA.16816.F32 R44, R44, R38, R32 ;  /* 0x000000262c2c723c */ /* 0x000fe20000001820 */
[----:B------:R-:W-:Y:S04]  /*2670*/  LDSM.16.M88.4 R36, [R184+0x4000] ;  /* 0x00400000b824783b */ /* 0x000fe80000000200 */
[----:B------:R-:W-:Y:S03]  /*2680*/  LDSM.16.M88.4 R32, [R0+0xd900] ;  /* 0x00d900000020783b */ /* 0x000fe60000000200 */
[C---:B------:R-:W-:Y:S01]  /*2690*/  HMMA.16816.F32 R16, R24.reuse, R10, R16 ;  /* 0x0000000a1810723c */ /* 0x040fe20000001810 */
[----:B------:R-:W4:Y:S07]  /*26a0*/  LDSM.16.M88.4 R8, [R182+0xe100] ;  /* 0x00e10000b608783b */ /* 0x000f2e0000000200 */
[----:B--2---:R-:W-:Y:S08]  /*26b0*/  HMMA.16816.F32 R64, R24, R76, R64 ;  /* 0x0000004c1840723c */ /* 0x004ff00000001840 */
[----:B---3--:R-:W-:Y:S08]  /*26c0*/  HMMA.16816.F32 R20, R28, R12, R20 ;  /* 0x0000000c1c14723c */ /* 0x008ff00000001814 */
[C---:B------:R-:W-:Y:S08]  /*26d0*/  HMMA.16816.F32 R48, R24.reuse, R68, R48 ;  /* 0x000000441830723c */ /* 0x040ff00000001830 */
[C---:B------:R-:W-:Y:S01]  /*26e0*/  HMMA.16816.F32 R44, R24.reuse, R70, R44 ;  /* 0x00000046182c723c */ /* 0x040fe2000000182c */
[----:B------:R-:W-:Y:S07]  /*26f0*/  LDSM.16.M88.4 R68, [R182+0xf900] ;  /* 0x00f90000b644783b */ /* 0x000fee0000000200 */
[C---:B------:R-:W-:Y:S08]  /*2700*/  HMMA.16816.F32 R56, R24.reuse, R72, R56 ;  /* 0x000000481838723c */ /* 0x040ff00000001838 */
[C---:B------:R-:W-:Y:S01]  /*2710*/  HMMA.16816.F32 R52, R24.reuse, R74, R52 ;  /* 0x0000004a1834723c */ /* 0x040fe20000001834 */
[----:B------:R-:W-:Y:S07]  /*2720*/  LDSM.16.M88.4 R72, [R182+0xf100] ;  /* 0x00f10000b648783b */ /* 0x000fee0000000200 */
[----:B------:R-:W-:Y:S01]  /*2730*/  HMMA.16816.F32 R60, R24, R78, R60 ;  /* 0x0000004e183c723c */ /* 0x000fe2000000183c */
[----:B------:R-:W2:Y:S04]  /*2740*/  LDSM.16.M88.4 R76, [R182+0xe900] ;  /* 0x00e90000b64c783b */ /* 0x000ea80000000200 */
[----:B------:R-:W-:Y:S03]  /*2750*/  LDSM.16.M88.4 R24, [R180+0x4000] ;  /* 0x00400000b418783b */ /* 0x000fe60000000200 */
[C---:B------:R-:W-:Y:S01]  /*2760*/  HMMA.16816.F32 R16, R28.reuse, R14, R16 ;  /* 0x0000000e1c10723c */ /* 0x040fe20000001810 */
[----:B------:R-:W3:Y:S07]  /*2770*/  LDSM.16.M88.4 R12, [R86+0xe100] ;  /* 0x00e10000560c783b */ /* 0x000eee0000000200 */
[----:B-1----:R-:W-:Y:S08]  /*2780*/  HMMA.16816.F32 R64, R28, R80, R64 ;  /* 0x000000501c40723c */ /* 0x002ff00000001840 */
[----:B----4-:R-:W-:Y:S08]  /*2790*/  HMMA.16816.F32 R20, R36, R8, R20 ;  /* 0x000000082414723c */ /* 0x010ff00000001814 */
[C---:B------:R-:W-:Y:S08]  /*27a0*/  HMMA.16816.F32 R48, R28.reuse, R32, R48 ;  /* 0x000000201c30723c */ /* 0x040ff00000001830 */
[C---:B------:R-:W-:Y:S01]  /*27b0*/  HMMA.16816.F32 R44, R28.reuse, R34, R44 ;  /* 0x000000221c2c723c */ /* 0x040fe2000000182c */
[----:B------:R-:W-:Y:S07]  /*27c0*/  LDSM.16.M88.4 R32, [R86+0xf100] ;  /* 0x00f100005620783b */ /* 0x000fee0000000200 */
[C---:B------:R-:W-:Y:S08]  /*27d0*/  HMMA.16816.F32 R56, R28.reuse, R40, R56 ;  /* 0x000000281c38723c */ /* 0x040ff00000001838 */
[C---:B------:R-:W-:Y:S01]  /*27e0*/  HMMA.16816.F32 R52, R28.reuse, R42, R52 ;  /* 0x0000002a1c34723c */ /* 0x040fe20000001834 */
[----:B------:R-:W-:Y:S07]  /*27f0*/  LDSM.16.M88.4 R40, [R178+0x4000] ;  /* 0x00400000b228783b */ /* 0x000fee0000000200 */
[----:B------:R-:W-:Y:S01]  /*2800*/  HMMA.16816.F32 R60, R28, R82, R60 ;  /* 0x000000521c3c723c */ /* 0x000fe2000000183c */
[----:B------:R-:W1:Y:S04]  /*2810*/  LDSM.16.M88.4 R80, [R86+0xe900] ;  /* 0x00e900005650783b */ /* 0x000e680000000200 */
        /* <DEDUP_REMOVED lines=23> */
[----:B------:R-:W1:Y:S07]  /*2990*/  LDSM.16.M88.4 R32, [R0+0xe900] ;  /* 0x00e900000020783b */ /* 0x000e6e0000000200 */
        /* <DEDUP_REMOVED lines=35> */
[----:B------:R-:W2:Y:S07]  /*2bd0*/  LDSM.16.M88.4 R68, [R85+0x10900] ;  /* 0x010900005544783b */ /* 0x000eae0000000200 */
[C---:B------:R-:W-:Y:S08]  /*2be0*/  HMMA.16816.F32 R56, R80.reuse, R72, R56 ;  /* 0x000000485038723c */ /* 0x040ff00000001838 */
[----:B------:R-:W-:Y:S08]  /*2bf0*/  HMMA.16816.F32 R52, R80, R74, R52 ;  /* 0x0000004a5034723c */ /* 0x000ff00000001834 */
[----:B------:R-:W-:Y:S01]  /*2c00*/  HMMA.16816.F32 R72, R40, R38, R16 ;  /* 0x000000262848723c */ /* 0x000fe20000001810 */
[----:B------:R-:W-:Y:S04]  /*2c10*/  LDSM.16.M88.4 R36, [R177+0x8000] ;  /* 0x00800000b124783b */ /* 0x000fe80000000200 */
[----:B------:R-:W3:Y:S03]  /*2c20*/  LDSM.16.M88.4 R16, [R0+0x10100] ;  /* 0x010100000010783b */ /* 0x000ee60000000200 */
[----:B------:R-:W-:Y:S08]  /*2c30*/  HMMA.16816.F32 R60, R80, R78, R60 ;  /* 0x0000004e503c723c */ /* 0x000ff0000000183c */
[----:B-1----:R-:W-:Y:S08]  /*2c40*/  HMMA.16816.F32 R64, R40, R32, R64 ;  /* 0x000000202840723c */ /* 0x002ff00000001840 */
[----:B----4-:R-:W-:Y:S08]  /*2c50*/  HMMA.16816.F32 R20, R12, R8, R20 ;  /* 0x000000080c14723c */ /* 0x010ff00000001814 */
[C---:B------:R-:W-:Y:S08]  /*2c60*/  HMMA.16816.F32 R48, R40.reuse, R24, R48 ;  /* 0x000000182830723c */ /* 0x040ff00000001830 */
[----:B------:R-:W-:Y:S01]  /*2c70*/  HMMA.16816.F32 R44, R40, R26, R44 ;  /* 0x0000001a282c723c */ /* 0x000fe2000000182c */
[----:B------:R-:W1:Y:S07]  /*2c80*/  LDSM.16.M88.4 R24, [R85+0x11100] ;  /* 0x011100005518783b */ /* 0x000e6e0000000200 */
[----:B------:R-:W-:Y:S01]  /*2c90*/  HMMA.16816.F32 R72, R12, R10, R72 ;  /* 0x0000000a0c48723c */ /* 0x000fe20000001848 */
[----:B------:R-:W4:Y:S07]  /*2ca0*/  LDSM.16.M88.4 R8, [R0+0x10900] ;  /* 0x010900000008783b */ /* 0x000f2e0000000200 */
[C---:B------:R-:W-:Y:S01]  /*2cb0*/  HMMA.16816.F32 R60, R40.reuse, R34, R60 ;  /* 0x00000022283c723c */ /* 0x040fe2000000183c */
[----:B------:R-:W-:Y:S07]  /*2cc0*/  LDSM.16.M88.4 R32, [R0+0x11100] ;  /* 0x011100000020783b */ /* 0x000fee0000000200 */
[C---:B------:R-:W-:Y:S07]  /*2cd0*/  HMMA.16816.F32 R56, R40.reuse, R28, R56 ;  /* 0x0000001c2838723c */ /* 0x040fee0000001838 */
[----:B------:R-:W-:Y:S01]  /*2ce0*/  LOP3.LUT R29, R84, 0xffffffe0, RZ, 0xc0, !PT ;  /* 0xffffffe0541d7812 */ /* 0x000fe200078ec0ff */
[----:B------:R-:W-:Y:S04]  /*2cf0*/  HMMA.16816.F32 R52, R40, R30, R52 ;  /* 0x0000001e2834723c */ /* 0x000fe80000001834 */
[----:B------:R-:W-:-:S02]  /*2d00*/  IMAD.IADD R6, R6, 0x1, -R29 ;  /* 0x0000000106067824 */ /* 0x000fc400078e0a1d */
[----:B------:R-:W5:Y:S02]  /*2d10*/  LDSM.16.M88.4 R28, [R85+0x11900] ;  /* 0x01190000551c783b */ /* 0x000f640000000200 */
[----:B--2---:R-:W-:Y:S08]  /*2d20*/  HMMA.16816.F32 R64, R12, R68, R64 ;  /* 0x000000440c40723c */ /* 0x004ff00000001840 */
[----:B---3--:R-:W-:Y:S07]  /*2d30*/  HMMA.16816.F32 R20, R36, R16, R20 ;  /* 0x000000102414723c */ /* 0x008fee0000001814 */
[----:B------:R-:W-:Y:S01]  /*2d40*/  SHF.R.S32.HI R17, RZ, 0x1f, R6 ;  /* 0x0000001fff117819 */ /* 0x000fe20000011406 */
[----:B------:R-:W-:Y:S03]  /*2d50*/  HMMA.16816.F32 R60, R12, R70, R60 ;  /* 0x000000460c3c723c */ /* 0x000fe6000000183c */
[----:B------:R-:W-:-:S04]  /*2d60*/  LEA.HI R16, R17, R6, RZ, 0x2 ;  /* 0x0000000611107211 */ /* 0x000fc800078f10ff */
[----:B------:R-:W-:Y:S01]  /*2d70*/  LOP3.LUT R17, R16, 0x7ffffffc, RZ, 0xc0, !PT ;  /* 0x7ffffffc10117812 */ /* 0x000fe200078ec0ff */
[----:B------:R-:W-:Y:S04]  /*2d80*/  HMMA.16816.F32 R72, R36, R18, R72 ;  /* 0x000000122448723c */ /* 0x000fe80000001848 */
[----:B------:R-:W-:Y:S02]  /*2d90*/  IMAD.IADD R6, R6, 0x1, -R17 ;  /* 0x0000000106067824 */ /* 0x000fe400078e0a11 */
[----:B------:R2:W3:Y:S01]  /*2da0*/  LDSM.16.M88.4 R16, [R0+0x11900] ;  /* 0x011900000010783b */ /* 0x0004e20000000200 */
[----:B------:R-:W-:-:S04]  /*2db0*/  DEPBAR.LE SB0, 0x2 ;  /* 0x000080800000791a */ /* 0x000fc80000000000 */
[----:B------:R-:W-:Y:S01]  /*2dc0*/  IMAD R3, R6, -0x2, R3 ;  /* 0xfffffffe06037824 */ /* 0x000fe200078e0203 */
[----:B-1----:R-:W-:Y:S01]  /*2dd0*/  HMMA.16816.F32 R56, R12, R24, R56 ;  /* 0x000000180c38723c */ /* 0x002fe20000001838 */
[----:B------:R-:W-:Y:S03]  /*2de0*/  BAR.SYNC.DEFER_BLOCKING 0x0 ;  /* 0x0000000000007b1d */ /* 0x000fe60000010000 */
[----:B------:R-:W-:-:S04]  /*2df0*/  ISETP.GT.AND P1, PT, R3, RZ, PT ;  /* 0x000000ff0300720c */ /* 0x000fc80003f24270 */
[----:B----4-:R-:W-:Y:S01]  /*2e00*/  HMMA.16816.F32 R64, R36, R8, R64 ;  /* 0x000000082440723c */ /* 0x010fe20000001840 */
[----:B------:R-:W-:Y:S02]  /*2e10*/  FSEL R22, R22, -INF , P1 ;  /* 0xff80000016167808 */ /* 0x000fe40000800000 */
[----:B------:R-:W-:Y:S02]  /*2e20*/  FSEL R25, R20, -INF , P1 ;  /* 0xff80000014197808 */ /* 0x000fe40000800000 */
[----:B------:R-:W-:-:S03]  /*2e30*/  ISETP.GT.AND P1, PT, R3, 0x1, PT ;  /* 0x000000010300780c */ /* 0x000fc60003f24270 */
[----:B------:R-:W-:Y:S01]  /*2e40*/  HMMA.16816.F32 R52, R12, R26, R52 ;  /* 0x0000001a0c34723c */ /* 0x000fe20000001834 */
[----:B------:R-:W-:Y:S02]  /*2e50*/  FSEL R23, R23, -INF , P1 ;  /* 0xff80000017177808 */ /* 0x000fe40000800000 */
[----:B------:R-:W-:Y:S02]  /*2e60*/  FSEL R24, R21, -INF , P1 ;  /* 0xff80000015187808 */ /* 0x000fe40000800000 */
[----:B------:R-:W-:-:S03]  /*2e70*/  ISETP.GT.AND P1, PT, R3, 0x8, PT ;  /* 0x000000080300780c */ /* 0x000fc60003f24270 */
[----:B------:R-:W-:Y:S01]  /*2e80*/  HMMA.16816.F32 R60, R36, R10, R60 ;  /* 0x0000000a243c723c */ /* 0x000fe2000000183c */
[----:B------:R-:W-:Y:S01]  /*2e90*/  FSEL R74, R74, -INF , P1 ;  /* 0xff8000004a4a7808 */ /* 0x000fe20000800000 */
[----:B------:R-:W-:Y:S01]  /*2ea0*/  LDSM.16.MT88.4 R80, [R135+0x2100] ;  /* 0x002100008750783b */ /* 0x000fe20000004200 */
[----:B------:R-:W-:Y:S02]  /*2eb0*/  FSEL R27, R72, -INF , P1 ;  /* 0xff800000481b7808 */ /* 0x000fe40000800000 */
[----:B------:R-:W-:Y:S01]  /*2ec0*/  ISETP.GT.AND P1, PT, R3, 0x9, PT ;  /* 0x000000090300780c */ /* 0x000fe20003f24270 */
[----:B------:R-:W-:Y:S02]  /*2ed0*/  LDSM.16.MT88.4 R124, [R176+0x100] ;  /* 0x00010000b07c783b */ /* 0x000fe40000004200 */
[----:B-----5:R-:W-:Y:S01]  /*2ee0*/  HMMA.16816.F32 R48, R12, R28, R48 ;  /* 0x0000001c0c30723c */ /* 0x020fe20000001830 */
[----:B------:R-:W-:Y:S01]  /*2ef0*/  FSEL R6, R75, -INF , P1 ;  /* 0xff8000004b067808 */ /* 0x000fe20000800000 */
[----:B------:R-:W-:Y:S01]  /*2f00*/  LDSM.16.MT88.4 R40, [R172+0x100] ;  /* 0x00010000ac28783b */ /* 0x000fe20000004200 */
[----:B------:R-:W-:-:S02]  /*2f10*/  FSEL R73, R73, -INF , P1 ;  /* 0xff80000049497808 */ /* 0x000fc40000800000 */
[C---:B------:R-:W-:Y:S01]  /*2f20*/  ISETP.GT.AND P1, PT, R3.reuse, 0x10, PT ;  /* 0x000000100300780c */ /* 0x040fe20003f24270 */
[----:B------:R-:W-:Y:S02]  /*2f30*/  LDSM.16.MT88.4 R88, [R162+0x2100] ;  /* 0x00210000a258783b */ /* 0x000fe40000004200 */
[----:B------:R-:W-:Y:S01]  /*2f40*/  HMMA.16816.F32 R56, R36, R32, R56 ;  /* 0x000000202438723c */ /* 0x000fe20000001838 */
[----:B------:R-:W-:Y:S01]  /*2f50*/  FSEL R20, R66, -INF , P1 ;  /* 0xff80000042147808 */ /* 0x000fe20000800000 */
[----:B------:R-:W-:Y:S01]  /*2f60*/  LDSM.16.MT88.4 R96, [R176+0x4100] ;  /* 0x00410000b060783b */ /* 0x000fe20000004200 */
[----:B------:R-:W-:Y:S02]  /*2f70*/  FSEL R21, R64, -INF , P1 ;  /* 0xff80000040157808 */ /* 0x000fe40000800000 */
[----:B------:R-:W-:Y:S01]  /*2f80*/  ISETP.GT.AND P1, PT, R3, 0x11, PT ;  /* 0x000000110300780c */ /* 0x000fe20003f24270 */
[----:B------:R-:W-:Y:S02]  /*2f90*/  LDSM.16.MT88.4 R100, [R172+0x4100] ;  /* 0x00410000ac64783b */ /* 0x000fe40000004200 */
[----:B------:R-:W-:Y:S01]  /*2fa0*/  HMMA.16816.F32 R44, R12, R30, R44 ;  /* 0x0000001e0c2c723c */ /* 0x000fe2000000182c */
[----:B------:R-:W-:Y:S01]  /*2fb0*/  FSEL R10, R67, -INF , P1 ;  /* 0xff800000430a7808 */ /* 0x000fe20000800000 */
[----:B------:R-:W-:Y:S01]  /*2fc0*/  LDSM.16.MT88.4 R108, [R135+0x4100] ;  /* 0x00410000876c783b */ /* 0x000fe20000004200 */
[----:B------:R-:W-:-:S02]  /*2fd0*/  FSEL R11, R65, -INF , P1 ;  /* 0xff800000410b7808 */ /* 0x000fc40000800000 */
[----:B------:R-:W-:Y:S01]  /*2fe0*/  ISETP.GT.AND P1, PT, R3, 0x18, PT ;  /* 0x000000180300780c */ /* 0x000fe20003f24270 */
[----:B------:R-:W-:Y:S01]  /*2ff0*/  LDSM.16.MT88.4 R64, [R176+0x2100] ;  /* 0x00210000b040783b */ /* 0x000fe20000004200 */
[----:B------:R-:W-:Y:S01]  /*3000*/  FMNMX.FTZ R12, R25, R24, !PT ;  /* 0x00000018190c7209 */ /* 0x000fe20007810000 */
[C---:B------:R-:W-:Y:S01]  /*3010*/  HMMA.16816.F32 R52, R36.reuse, R34, R52 ;  /* 0x000000222434723c */ /* 0x040fe20000001834 */
[----:B--2---:R-:W-:Y:S01]  /*3020*/  FSEL R0, R62, -INF , P1 ;  /* 0xff8000003e007808 */ /* 0x004fe20000800000 */
[----:B------:R-:W-:Y:S01]  /*3030*/  LDSM.16.MT88.4 R136, [R172+0x900] ;  /* 0x00090000ac88783b */ /* 0x000fe20000004200 */
[----:B------:R-:W-:Y:S02]  /*3040*/  FSEL R9, R60, -INF , P1 ;  /* 0xff8000003c097808 */ /* 0x000fe40000800000 */
[----:B------:R-:W-:Y:S01]  /*3050*/  ISETP.GT.AND P1, PT, R3, 0x19, PT ;  /* 0x000000190300780c */ /* 0x000fe20003f24270 */
[----:B------:R-:W-:Y:S01]  /*3060*/  LDSM.16.MT88.4 R32, [R135+0x900] ;  /* 0x000900008720783b */ /* 0x000fe20000004200 */
[----:B------:R-:W-:Y:S01]  /*3070*/  FMNMX.FTZ R12, R27, R12, !PT ;  /* 0x0000000c1b0c7209 */ /* 0x000fe20007810000 */
[----:B---3--:R-:W-:Y:S01]  /*3080*/  HMMA.16816.F32 R48, R36, R16, R48 ;  /* 0x000000102430723c */ /* 0x008fe20000001830 */
[----:B------:R-:W-:Y:S01]  /*3090*/  FSEL R8, R63, -INF , P1 ;  /* 0xff8000003f087808 */ /* 0x000fe20000800000 */
[----:B------:R-:W-:Y:S01]  /*30a0*/  LDSM.16.MT88.4 R28, [R162+0x900] ;  /* 0x00090000a21c783b */ /* 0x000fe20000004200 */
[----:B------:R-:W-:-:S02]  /*30b0*/  FSEL R13, R61, -INF , P1 ;  /* 0xff8000003d0d7808 */ /* 0x000fc40000800000 */
[C---:B------:R-:W-:Y:S02]  /*30c0*/  ISETP.GT.AND P1, PT, R3.reuse, 0x20, PT ;  /* 0x000000200300780c */ /* 0x040fe40003f24270 */
[----:B------:R-:W-:Y:S01]  /*30d0*/  FMNMX.FTZ R15, R22, R23, !PT ;  /* 0x00000017160f7209 */ /* 0x000fe20007810000 */
[----:B------:R-:W-:Y:S01]  /*30e0*/  HMMA.16816.F32 R44, R36, R18, R44 ;  /* 0x00000012242c723c */ /* 0x000fe2000000182c */
[----:B------:R-:W-:Y:S02]  /*30f0*/  FSEL R170, R58, -INF , P1 ;  /* 0xff8000003aaa7808 */ /* 0x000fe40000800000 */
[----:B------:R-:W-:Y:S02]  /*3100*/  FSEL R175, R56, -INF , P1 ;  /* 0xff80000038af7808 */ /* 0x000fe40000800000 */
[----:B------:R-:W-:Y:S02]  /*3110*/  ISETP.GT.AND P1, PT, R3, 0x21, PT ;  /* 0x000000210300780c */ /* 0x000fe40003f24270 */
[----:B------:R-:W-:-:S02]  /*3120*/  FMNMX.FTZ R12, R73, R12, !PT ;  /* 0x0000000c490c7209 */ /* 0x000fc40007810000 */
[----:B------:R-:W-:Y:S02]  /*3130*/  FSEL R212, R59, -INF , P1 ;  /* 0xff8000003bd47808 */ /* 0x000fe40000800000 */
[----:B------:R-:W-:Y:S02]  /*3140*/  FSEL R167, R57, -INF , P1 ;  /* 0xff80000039a77808 */ /* 0x000fe40000800000 */
[----:B------:R-:W-:Y:S01]  /*3150*/  ISETP.GT.AND P1, PT, R3, 0x28, PT ;  /* 0x000000280300780c */ /* 0x000fe20003f24270 */
[----:B------:R-:W-:Y:S01]  /*3160*/  LDSM.16.MT88.4 R56, [R5+0x100] ;  /* 0x000100000538783b */ /* 0x000fe20000004200 */
[----:B------:R-:W-:Y:S02]  /*3170*/  FMNMX.FTZ R15, R74, R15, !PT ;  /* 0x0000000f4a0f7209 */ /* 0x000fe40007810000 */
[----:B------:R-:W-:Y:S02]  /*3180*/  FSEL R174, R54, -INF , P1 ;  /* 0xff80000036ae7808 */ /* 0x000fe40000800000 */
[----:B------:R-:W-:-:S02]  /*3190*/  FSEL R169, R52, -INF , P1 ;  /* 0xff80000034a97808 */ /* 0x000fc40000800000 */
[----:B------:R-:W-:Y:S02]  /*31a0*/  FMNMX.FTZ R12, R21, R12, !PT ;  /* 0x0000000c150c7209 */ /* 0x000fe40007810000 */
[----:B------:R-:W-:Y:S02]  /*31b0*/  ISETP.GT.AND P1, PT, R3, 0x29, PT ;  /* 0x000000290300780c */ /* 0x000fe40003f24270 */
[----:B------:R-:W-:Y:S02]  /*31c0*/  FMNMX.FTZ R15, R6, R15, !PT ;  /* 0x0000000f060f7209 */ /* 0x000fe40007810000 */
[----:B------:R-:W-:Y:S02]  /*31d0*/  FMNMX.FTZ R12, R11, R12, !PT ;  /* 0x0000000c0b0c7209 */ /* 0x000fe40007810000 */
[----:B------:R-:W-:Y:S02]  /*31e0*/  FSEL R210, R55, -INF , P1 ;  /* 0xff80000037d27808 */ /* 0x000fe40000800000 */
[----:B------:R-:W-:-:S02]  /*31f0*/  FSEL R173, R53, -INF , P1 ;  /* 0xff80000035ad7808 */ /* 0x000fc40000800000 */
[----:B------:R-:W-:Y:S02]  /*3200*/  ISETP.GT.AND P1, PT, R3, 0x30, PT ;  /* 0x000000300300780c */ /* 0x000fe40003f24270 */
[----:B------:R-:W-:Y:S02]  /*3210*/  FMNMX.FTZ R15, R20, R15, !PT ;  /* 0x0000000f140f7209 */ /* 0x000fe40007810000 */
[----:B------:R-:W-:Y:S02]  /*3220*/  FMNMX.FTZ R12, R9, R12, !PT ;  /* 0x0000000c090c7209 */ /* 0x000fe40007810000 */
        /* <DEDUP_REMOVED lines=8> */
[----:B------:R-:W-:Y:S01]  /*32b0*/  ISETP.GT.AND P1, PT, R3, 0x38, PT ;  /* 0x000000380300780c */ /* 0x000fe20003f24270 */
[----:B------:R-:W-:Y:S01]  /*32c0*/  LDSM.16.MT88.4 R48, [R135+0x100] ;  /* 0x000100008730783b */ /* 0x000fe20000004200 */
[----:B------:R-:W-:-:S02]  /*32d0*/  FMNMX.FTZ R12, R175, R12, !PT ;  /* 0x0000000caf0c7209 */ /* 0x000fc40007810000 */
[----:B------:R-:W-:Y:S02]  /*32e0*/  FMNMX.FTZ R15, R8, R15, !PT ;  /* 0x0000000f080f7209 */ /* 0x000fe40007810000 */
[----:B------:R-:W-:Y:S02]  /*32f0*/  FSEL R140, R46, -INF , P1 ;  /* 0xff8000002e8c7808 */ /* 0x000fe40000800000 */
[----:B------:R-:W-:Y:S02]  /*3300*/  FSEL R143, R44, -INF , P1 ;  /* 0xff8000002c8f7808 */ /* 0x000fe40000800000 */
[----:B------:R-:W-:Y:S02]  /*3310*/  FMNMX.FTZ R12, R167, R12, !PT ;  /* 0x0000000ca70c7209 */ /* 0x000fe40007810000 */
[----:B------:R-:W-:Y:S02]  /*3320*/  ISETP.GT.AND P1, PT, R3, 0x39, PT ;  /* 0x000000390300780c */ /* 0x000fe40003f24270 */
        /* <DEDUP_REMOVED lines=9> */
[----:B------:R-:W-:Y:S02]  /*33c0*/  FSEL R141, R45, -INF , P1 ;  /* 0xff8000002d8d7808 */ /* 0x000fe40000800000 */
[----:B------:R-:W-:Y:S02]  /*33d0*/  FMNMX.FTZ R12, R143, R12, !PT ;  /* 0x0000000c8f0c7209 */ /* 0x000fe40007810000 */
[----:B------:R-:W-:Y:S02]  /*33e0*/  FMNMX.FTZ R3, R142, R3, !PT ;  /* 0x000000038e037209 */ /* 0x000fe40007810000 */
[----:B------:R-:W-:-:S02]  /*33f0*/  FMNMX.FTZ R16, R141, R12, !PT ;  /* 0x0000000c8d107209 */ /* 0x000fc40007810000 */
[----:B------:R-:W-:Y:S02]  /*3400*/  FSEL R168, R47, -INF , P1 ;  /* 0xff8000002fa87808 */ /* 0x000fe40000800000 */
[----:B------:R-:W-:Y:S01]  /*3410*/  FMNMX.FTZ R3, R140, R3, !PT ;  /* 0x000000038c037209 */ /* 0x000fe20007810000 */
[----:B------:R-:W1:Y:S03]  /*3420*/  SHFL.BFLY PT, R15, R16, 0x2, 0x1f ;  /* 0x0c401f00100f7f89 */ /* 0x000e6600000e0000 */
[----:B------:R-:W-:-:S05]  /*3430*/  FMNMX.FTZ R14, R168, R3, !PT ;  /* 0x00000003a80e7209 */ /* 0x000fca0007810000 */
[----:B------:R-:W2:Y:S01]  /*3440*/  SHFL.BFLY PT, R3, R14, 0x2, 0x1f ;  /* 0x0c401f000e037f89 */ /* 0x000ea200000e0000 */
[----:B-1----:R-:W-:-:S03]  /*3450*/  FMNMX.FTZ R15, R16, R15, !PT ;  /* 0x0000000f100f7209 */ /* 0x002fc60007810000 */
[----:B------:R-:W-:Y:S04]  /*3460*/  LDSM.16.MT88.4 R16, [R135+0x2900] ;  /* 0x002900008710783b */ /* 0x000fe80000004200 */
[----:B------:R-:W1:Y:S01]  /*3470*/  SHFL.BFLY PT, R132, R15, 0x1, 0x1f ;  /* 0x0c201f000f847f89 */ /* 0x000e6200000e0000 */
[----:B--2---:R-:W-:-:S05]  /*3480*/  FMNMX.FTZ R12, R14, R3, !PT ;  /* 0x000000030e0c7209 */ /* 0x004fca0007810000 */
[----:B------:R-:W2:Y:S01]  /*3490*/  SHFL.BFLY PT, R3, R12, 0x1, 0x1f ;  /* 0x0c201f000c037f89 */ /* 0x000ea200000e0000 */
[----:B-1----:R-:W-:-:S04]  /*34a0*/  FMNMX.FTZ R132, R15, R132, !PT ;  /* 0x000000840f847209 */ /* 0x002fc80007810000 */
[C---:B------:R-:W-:Y:S01]  /*34b0*/  FSETP.NEU.FTZ.AND P1, PT, R132.reuse, -INF , PT ;  /* 0xff8000008400780b */ /* 0x040fe20003f3d000 */
[----:B------:R-:W-:Y:S01]  /*34c0*/  FMUL.FTZ R208, R132, c[0x0][0x2d0] ;  /* 0x0000b40084d07a20 */ /* 0x000fe20000410000 */
[----:B--2---:R-:W-:-:S04]  /*34d0*/  FMNMX.FTZ R3, R12, R3, !PT ;  /* 0x000000030c037209 */ /* 0x004fc80007810000 */
[----:B------:R-:W-:Y:S01]  /*34e0*/  FSEL R208, R208, RZ, P1 ;  /* 0x000000ffd0d07208 */ /* 0x000fe20000800000 */
[C---:B------:R-:W-:Y:S01]  /*34f0*/  FMUL.FTZ R171, R3.reuse, c[0x0][0x2d0] ;  /* 0x0000b40003ab7a20 */ /* 0x040fe20000410000 */
[----:B------:R-:W-:-:S03]  /*3500*/  FSETP.NEU.FTZ.AND P1, PT, R3, -INF , PT ;  /* 0xff8000000300780b */ /* 0x000fc60003f3d000 */
[--C-:B------:R-:W-:Y:S01]  /*3510*/  FFMA.FTZ R161, R25, c[0x0][0x2d0], -R208.reuse ;  /* 0x0000b40019a17a23 */ /* 0x100fe200000108d0 */
[----:B------:R-:W-:Y:S01]  /*3520*/  FSEL R171, R171, RZ, P1 ;  /* 0x000000ffabab7208 */ /* 0x000fe20000800000 */
[--C-:B------:R-:W-:Y:S02]  /*3530*/  FFMA.FTZ R158, R24, c[0x0][0x2d0], -R208.reuse ;  /* 0x0000b400189e7a23 */ /* 0x100fe400000108d0 */
[--C-:B------:R-:W-:Y:S02]  /*3540*/  FFMA.FTZ R159, R27, c[0x0][0x2d0], -R208.reuse ;  /* 0x0000b4001b9f7a23 */ /* 0x100fe400000108d0 */
[----:B------:R-:W-:Y:S01]  /*3550*/  MUFU.EX2 R161, R161 ;  /* 0x000000a100a17308 */ /* 0x000fe20000000800 */
[----:B------:R-:W-:Y:S01]  /*3560*/  FFMA.FTZ R154, R73, c[0x0][0x2d0], -R208 ;  /* 0x0000b400499a7a23 */ /* 0x000fe200000108d0 */
[----:B------:R-:W-:Y:S01]  /*3570*/  LDSM.16.MT88.4 R24, [R172+0x2900] ;  /* 0x00290000ac18783b */ /* 0x000fe20000004200 */
[--C-:B------:R-:W-:Y:S02]  /*3580*/  FFMA.FTZ R163, R22, c[0x0][0x2d0], -R171.reuse ;  /* 0x0000b40016a37a23 */ /* 0x100fe400000108ab */
[----:B------:R-:W-:-:S02]  /*3590*/  FFMA.FTZ R160, R23, c[0x0][0x2d0], -R171 ;  /* 0x0000b40017a07a23 */ /* 0x000fc400000108ab */
[--C-:B------:R-:W-:Y:S01]  /*35a0*/  FFMA.FTZ R165, R74, c[0x0][0x2d0], -R171.reuse ;  /* 0x0000b4004aa57a23 */ /* 0x100fe200000108ab */
[----:B------:R-:W1:Y:S01]  /*35b0*/  MUFU.EX2 R158, R158 ;  /* 0x0000009e009e7308 */ /* 0x000e620000000800 */
[--C-:B------:R-:W-:Y:S01]  /*35c0*/  FFMA.FTZ R156, R6, c[0x0][0x2d0], -R171.reuse ;  /* 0x0000b400069c7a23 */ /* 0x100fe200000108ab */
[----:B------:R-:W2:Y:S01]  /*35d0*/  LDSM.16.MT88.4 R72, [R172+0x2100] ;  /* 0x00210000ac48783b */ /* 0x000ea20000004200 */
[--C-:B------:R-:W-:Y:S02]  /*35e0*/  FFMA.FTZ R151, R0, c[0x0][0x2d0], -R171.reuse ;  /* 0x0000b40000977a23 */ /* 0x100fe400000108ab */
[--C-:B------:R-:W-:Y:S01]  /*35f0*/  FFMA.FTZ R152, R11, c[0x0][0x2d0], -R208.reuse ;  /* 0x0000b4000b987a23 */ /* 0x100fe200000108d0 */
[----:B------:R-:W3:Y:S01]  /*3600*/  LDSM.16.MT88.4 R4, [R5+0x4100] ;  /* 0x004100000504783b */ /* 0x000ee20000004200 */
[----:B------:R-:W-:Y:S01]  /*3610*/  FFMA.FTZ R153, R9, c[0x0][0x2d0], -R208 ;  /* 0x0000b40009997a23 */ /* 0x000fe200000108d0 */
[----:B------:R-:W-:Y:S01]  /*3620*/  MUFU.EX2 R159, R159 ;  /* 0x0000009f009f7308 */ /* 0x000fe20000000800 */
[----:B------:R-:W-:-:S02]  /*3630*/  FFMA.FTZ R150, R10, c[0x0][0x2d0], -R171 ;  /* 0x0000b4000a967a23 */ /* 0x000fc400000108ab */
[--C-:B------:R-:W-:Y:S02]  /*3640*/  FFMA.FTZ R0, R8, c[0x0][0x2d0], -R171.reuse ;  /* 0x0000b40008007a23 */ /* 0x100fe400000108ab */
[----:B------:R-:W4:Y:S01]  /*3650*/  LDSM.16.MT88.4 R8, [R176+0x2900] ;  /* 0x00290000b008783b */ /* 0x000f220000004200 */
[--C-:B------:R-:W-:Y:S02]  /*3660*/  FFMA.FTZ R157, R21, c[0x0][0x2d0], -R208.reuse ;  /* 0x0000b400159d7a23 */ /* 0x100fe400000108d0 */
[----:B------:R-:W5:Y:S01]  /*3670*/  MUFU.EX2 R154, R154 ;  /* 0x0000009a009a7308 */ /* 0x000f620000000800 */
[----:B-1----:R-:W-:Y:S01]  /*3680*/  F2FP.PACK_AB R112, R158, R161 ;  /* 0x000000a19e70723e */ /* 0x002fe200000000ff */
[--C-:B------:R-:W-:Y:S02]  /*3690*/  FFMA.FTZ R148, R13, c[0x0][0x2d0], -R208.reuse ;  /* 0x0000b4000d947a23 */ /* 0x100fe400000108d0 */
[----:B------:R-:W-:Y:S01]  /*36a0*/  FFMA.FTZ R155, R20, c[0x0][0x2d0], -R171 ;  /* 0x0000b400149b7a23 */ /* 0x000fe200000108ab */
[----:B------:R-:W-:Y:S01]  /*36b0*/  LDSM.16.MT88.4 R12, [R162+0x2900] ;  /* 0x00290000a20c783b */ /* 0x000fe20000004200 */
[----:B------:R-:W-:-:S02]  /*36c0*/  FFMA.FTZ R166, R169, c[0x0][0x2d0], -R208 ;  /* 0x0000b400a9a67a23 */ /* 0x000fc400000108d0 */
[----:B------:R-:W-:Y:S01]  /*36d0*/  MUFU.EX2 R163, R163 ;  /* 0x000000a300a37308 */ /* 0x000fe20000000800 */
[----:B------:R-:W1:Y:S01]  /*36e0*/  LDSM.16.MT88.4 R20, [R176+0x900] ;  /* 0x00090000b014783b */ /* 0x000e620000004200 */
[--C-:B------:R-:W-:Y:S02]  /*36f0*/  FFMA.FTZ R164, R175, c[0x0][0x2d0], -R208.reuse ;  /* 0x0000b400afa47a23 */ /* 0x100fe400000108d0 */
[--C-:B------:R-:W-:Y:S02]  /*3700*/  FFMA.FTZ R169, R173, c[0x0][0x2d0], -R208.reuse ;  /* 0x0000b400ada97a23 */ /* 0x100fe400000108d0 */
[----:B------:R-:W-:Y:S02]  /*3710*/  FFMA.FTZ R167, R167, c[0x0][0x2d0], -R208 ;  /* 0x0000b400a7a77a23 */ /* 0x000fe400000108d0 */
[----:B------:R-:W2:Y:S01]  /*3720*/  MUFU.EX2 R160, R160 ;  /* 0x000000a000a07308 */ /* 0x000ea20000000800 */
[----:B-----5:R-:W-:Y:S01]  /*3730*/  F2FP.PACK_AB R114, R154, R159 ;  /* 0x0000009f9a72723e */ /* 0x020fe200000000ff */
[----:B------:R-:W-:-:S02]  /*3740*/  FFMA.FTZ R170, R170, c[0x0][0x2d0], -R171 ;  /* 0x0000b400aaaa7a23 */ /* 0x000fc400000108ab */
[--C-:B------:R-:W-:Y:S02]  /*3750*/  FFMA.FTZ R173, R212, c[0x0][0x2d0], -R171.reuse ;  /* 0x0000b400d4ad7a23 */ /* 0x100fe400000108ab */
[--C-:B------:R-:W-:Y:S02]  /*3760*/  FFMA.FTZ R174, R174, c[0x0][0x2d0], -R171.reuse ;  /* 0x0000b400aeae7a23 */ /* 0x100fe400000108ab */
[----:B------:R-:W-:Y:S01]  /*3770*/  MUFU.EX2 R165, R165 ;  /* 0x000000a500a57308 */ /* 0x000fe20000000800 */
[----:B------:R-:W-:Y:S02]  /*3780*/  FFMA.FTZ R175, R210, c[0x0][0x2d0], -R171 ;  /* 0x0000b400d2af7a23 */ /* 0x000fe400000108ab */
[--C-:B------:R-:W-:Y:S02]  /*3790*/  FFMA.FTZ R210, R183, c[0x0][0x2d0], -R208.reuse ;  /* 0x0000b400b7d27a23 */ /* 0x100fe400000108d0 */
[--C-:B------:R-:W-:Y:S02]  /*37a0*/  FFMA.FTZ R185, R185, c[0x0][0x2d0], -R208.reuse ;  /* 0x0000b400b9b97a23 */ /* 0x100fe400000108d0 */
[--C-:B------:R-:W-:Y:S01]  /*37b0*/  FFMA.FTZ R183, R143, c[0x0][0x2d0], -R208.reuse ;  /* 0x0000b4008fb77a23 */ /* 0x100fe200000108d0 */
[----:B------:R-:W5:Y:S01]  /*37c0*/  MUFU.EX2 R156, R156 ;  /* 0x0000009c009c7308 */ /* 0x000f620000000800 */
[----:B--2---:R-:W-:Y:S01]  /*37d0*/  F2FP.PACK_AB R113, R160, R163 ;  /* 0x000000a3a071723e */ /* 0x004fe200000000ff */
[----:B------:R-:W-:-:S02]  /*37e0*/  FFMA.FTZ R208, R141, c[0x0][0x2d0], -R208 ;  /* 0x0000b4008dd07a23 */ /* 0x000fc400000108d0 */
[--C-:B------:R-:W-:Y:S02]  /*37f0*/  FFMA.FTZ R206, R206, c[0x0][0x2d0], -R171.reuse ;  /* 0x0000b400cece7a23 */ /* 0x100fe400000108ab */
[--C-:B------:R-:W-:Y:S02]  /*3800*/  FFMA.FTZ R207, R142, c[0x0][0x2d0], -R171.reuse ;  /* 0x0000b4008ecf7a23 */ /* 0x100fe400000108ab */
[----:B------:R-:W-:Y:S01]  /*3810*/  MUFU.EX2 R157, R157 ;  /* 0x0000009d009d7308 */ /* 0x000fe20000000800 */
[--C-:B------:R-:W-:Y:S02]  /*3820*/  FFMA.FTZ R209, R140, c[0x0][0x2d0], -R171.reuse ;  /* 0x0000b4008cd17a23 */ /* 0x100fe400000108ab */
[----:B------:R-:W-:Y:S01]  /*3830*/  FFMA.FTZ R168, R168, c[0x0][0x2d0], -R171 ;  /* 0x0000b400a8a87a23 */ /* 0x000fe200000108ab */
[----:B------:R-:W-:Y:S01]  /*3840*/  LDSM.16.MT88.4 R140, [R172+0x3900] ;  /* 0x00390000ac8c783b */ /* 0x000fe20000004200 */
[----:B------:R-:W-:Y:S02]  /*3850*/  FADD.FTZ R158, R161, R158 ;  /* 0x0000009ea19e7221 */ /* 0x000fe40000010000 */
[----:B------:R-:W-:Y:S01]  /*3860*/  FADD.FTZ R160, R163, R160 ;  /* 0x000000a0a3a07221 */ /* 0x000fe20000010000 */
[----:B-----5:R-:W-:Y:S01]  /*3870*/  F2FP.PACK_AB R115, R156, R165 ;  /* 0x000000a59c73723e */ /* 0x020fe200000000ff */
[----:B------:R-:W2:Y:S01]  /*3880*/  MUFU.EX2 R152, R152 ;  /* 0x0000009800987308 */ /* 0x000ea20000000800 */
[----:B------:R-:W-:-:S02]  /*3890*/  FADD.FTZ R159, R159, R158 ;  /* 0x0000009e9f9f7221 */ /* 0x000fc40000010000 */
[----:B------:R-:W-:Y:S02]  /*38a0*/  FADD.FTZ R165, R165, R160 ;  /* 0x000000a0a5a57221 */ /* 0x000fe40000010000 */
[----:B------:R-:W-:Y:S01]  /*38b0*/  FADD.FTZ R154, R154, R159 ;  /* 0x0000009f9a9a7221 */ /* 0x000fe20000010000 */
[C---:B------:R-:W-:Y:S01]  /*38c0*/  HMMA.16816.F32 R60, R112.reuse, R64, RZ ;  /* 0x00000040703c723c */ /* 0x040fe200000018ff */
[----:B------:R-:W-:Y:S01]  /*38d0*/  FADD.FTZ R156, R156, R165 ;  /* 0x000000a59c9c7221 */ /* 0x000fe20000010000 */
        /* <DEDUP_REMOVED lines=18> */
[----:B------:R-:W-:Y:S06]  /*3a00*/  MUFU.EX2 R169, R169 ;  /* 0x000000a900a97308 */ /* 0x000fec0000000800 */
        /* <DEDUP_REMOVED lines=24> */
[C---:B---3--:R-:W-:Y:S07]  /*3b90*/  HMMA.16816.F32 R116, R112.reuse, R4, RZ ;  /* 0x000000047074723c */ /* 0x048fee00000018ff */
[----:B--2---:R-:W-:Y:S01]  /*3ba0*/  F2FP.PACK_AB R4, R152, R157 ;  /* 0x0000009d9804723e */ /* 0x004fe200000000ff */
        /* <DEDUP_REMOVED lines=11> */
[----:B----4-:R-:W-:Y:S01]  /*3c60*/  HMMA.16816.F32 R60, R4, R8, R60 ;  /* 0x00000008043c723c */ /* 0x010fe2000000183c */
[----:B------:R-:W-:Y:S01]  /*3c70*/  FADD.FTZ R151, R0, R151 ;  /* 0x0000009700977221 */ /* 0x000fe20000010000 */
[----:B------:R-:W-:-:S04]  /*3c80*/  IADD3 R0, R144, -0x3, RZ ;  /* 0xfffffffd90007810 */ /* 0x000fc80007ffe0ff */
[----:B------:R-:W-:Y:S02]  /*3c90*/  ISETP.GE.AND P1, PT, R0, R189, PT ;  /* 0x000000bd0000720c */ /* 0x000fe40003f26270 */
        /* <DEDUP_REMOVED lines=37> */
[----:B------:R-:W-:Y:S01]  /*3ef0*/  F2FP.PACK_AB R5, R173, R170 ;  /* 0x000000aaad05723e */ /* 0x000fe200000000ff */
[----:B------:R-:W-:Y:S01]  /*3f00*/  FADD.FTZ R170, R170, R151 ;  /* 0x00000097aaaa7221 */ /* 0x000fe20000010000 */
[----:B------:R-:W-:Y:S01]  /*3f10*/  F2FP.PACK_AB R6, R169, R166 ;  /* 0x000000a6a906723e */ /* 0x000fe200000000ff */
[----:B------:R-:W-:Y:S01]  /*3f20*/  FADD.FTZ R167, R167, R164 ;  /* 0x000000a4a7a77221 */ /* 0x000fe20000010000 */
[----:B------:R-:W-:Y:S01]  /*3f30*/  F2FP.PACK_AB R7, R175, R174 ;  /* 0x000000aeaf07723e */ /* 0x000fe200000000ff */
[----:B------:R-:W-:-:S02]  /*3f40*/  FADD.FTZ R173, R173, R170 ;  /* 0x000000aaadad7221 */ /* 0x000fc40000010000 */
[----:B------:R-:W-:Y:S02]  /*3f50*/  FADD.FTZ R166, R166, R167 ;  /* 0x000000a7a6a67221 */ /* 0x000fe40000010000 */
[----:B------:R-:W-:Y:S02]  /*3f60*/  FADD.FTZ R174, R174, R173 ;  /* 0x000000adaeae7221 */ /* 0x000fe40000010000 */
[----:B-1----:R-:W-:Y:S01]  /*3f70*/  HMMA.16816.F32 R128, R4, R8, R128 ;  /* 0x000000080480723c */ /* 0x002fe20000001880 */
[----:B------:R-:W-:Y:S02]  /*3f80*/  FADD.FTZ R166, R169, R166 ;  /* 0x000000a6a9a67221 */ /* 0x000fe40000010000 */
[----:B------:R-:W-:-:S05]  /*3f90*/  FADD.FTZ R175, R175, R174 ;  /* 0x000000aeafaf7221 */ /* 0x000fca0000010000 */
        /* <DEDUP_REMOVED lines=37> */
[C---:B------:R-:W-:Y:S01]  /*41f0*/  F2FP.PACK_AB R5, R207.reuse, R206 ;  /* 0x000000cecf05723e */ /* 0x040fe200000000ff */
[----:B------:R-:W-:Y:S01]  /*4200*/  FADD.FTZ R206, R206, R175 ;  /* 0x000000afcece7221 */ /* 0x000fe20000010000 */
[----:B------:R-:W-:Y:S01]  /*4210*/  F2FP.PACK_AB R6, R208, R183 ;  /* 0x000000b7d006723e */ /* 0x000fe200000000ff */
[----:B------:R-:W-:Y:S01]  /*4220*/  FADD.FTZ R210, R210, R185 ;  /* 0x000000b9d2d27221 */ /* 0x000fe20000010000 */
[----:B------:R-:W-:Y:S01]  /*4230*/  F2FP.PACK_AB R7, R168, R209 ;  /* 0x000000d1a807723e */ /* 0x000fe200000000ff */
[----:B------:R-:W-:-:S02]  /*4240*/  FADD.FTZ R206, R207, R206 ;  /* 0x000000cecfce7221 */ /* 0x000fc40000010000 */
[----:B------:R-:W-:Y:S02]  /*4250*/  FADD.FTZ R183, R183, R210 ;  /* 0x000000d2b7b77221 */ /* 0x000fe40000010000 */
[----:B------:R-:W-:Y:S02]  /*4260*/  FADD.FTZ R209, R209, R206 ;  /* 0x000000ced1d17221 */ /* 0x000fe40000010000 */
[----:B---3--:R-:W-:Y:S01]  /*4270*/  HMMA.16816.F32 R36, R4, R12, R36 ;  /* 0x0000000c0424723c */ /* 0x008fe20000001824 */
[----:B------:R-:W-:Y:S02]  /*4280*/  FADD.FTZ R213, R208, R183 ;  /* 0x000000b7d0d57221 */ /* 0x000fe40000010000 */
[----:B------:R-:W-:-:S05]  /*4290*/  FADD.FTZ R211, R168, R209 ;  /* 0x000000d1a8d37221 */ /* 0x000fca0000010000 */
        /* <DEDUP_REMOVED lines=26> */
[----:B------:R-:W-:Y:S07]  /*4440*/  @!P1 BRA `(.L_x_1519) ;  /* 0x0000045000009947 */ /* 0x000fee0003800000 */
[----:B------:R-:W-:Y:S01]  /*4450*/  IADD3 R5, R144, -0x1, RZ ;  /* 0xffffffff90057810 */ /* 0x000fe20007ffe0ff */
[----:B------:R-:W-:Y:S01]  /*4460*/  IMAD.MOV.U32 R192, RZ, RZ, RZ ;  /* 0x000000ffffc07224 */ /* 0x000fe200078e00ff */
[----:B------:R-:W-:-:S03]  /*4470*/  ISETP.NE.AND P2, PT, R190, 0x1, PT ;  /* 0x00000001be00780c */ /* 0x000fc60003f45270 */
[----:B------:R-:W-:-:S05]  /*4480*/  IMAD R0, R5, 0x40, R196 ;  /* 0x0000004005007824 */ /* 0x000fca00078e02c4 */
        /* <DEDUP_REMOVED lines=10> */
[----:B------:R-:W-:Y:S01]  /*4530*/  SEL R11, RZ, 0x10, P4 ;  /* 0x00000010ff0b7807 */ /* 0x000fe20002000000 */
[----:B------:R-:W-:Y:S01]  /*4540*/  IMAD.SHL.U32 R12, R134, 0x2, RZ ;  /* 0x00000002860c7824 */ /* 0x000fe200078e00ff */
[----:B------:R-:W-:Y:S01]  /*4550*/  IADD3 R14, -R147, 0x10, RZ ;  /* 0x00000010930e7810 */ /* 0x000fe20007ffe1ff */
[----:B------:R-:W-:Y:S01]  /*4560*/  IMAD R193, R0, c[0x0][0x2b8], R193 ;  /* 0x0000ae0000c17a24 */ /* 0x000fe200078e02c1 */
[----:B------:R-:W-:Y:S01]  /*4570*/  IADD3 R16, -R11, 0x10, RZ ;  /* 0x000000100b107810 */ /* 0x000fe20007ffe1ff */
[----:B------:R-:W-:Y:S01]  /*4580*/  IMAD.SHL.U32 R10, R2, 0x2, RZ ;  /* 0x00000002020a7824 */ /* 0x000fe200078e00ff */
[----:B------:R-:W-:Y:S01]  /*4590*/  SHF.L.U64.HI R13, R134, 0x1, R145 ;  /* 0x00000001860d7819 */ /* 0x000fe20000010291 */
[----:B------:R-:W-:Y:S01]  /*45a0*/  IMAD.WIDE.U32 R4, R193, c[0x0][0x1e0], RZ ;  /* 0x00007800c1047a25 */ /* 0x000fe200078e00ff */
[----:B------:R-:W-:-:S02]  /*45b0*/  SHF.R.S32.HI R0, RZ, 0x1f, R193 ;  /* 0x0000001fff007819 */ /* 0x000fc400000114c1 */
[----:B------:R-:W-:Y:S01]  /*45c0*/  LOP3.LUT R16, R16, 0xf, RZ, 0xc0, !PT ;  /* 0x0000000f10107812 */ /* 0x000fe200078ec0ff */
[----:B------:R-:W-:Y:S01]  /*45d0*/  IMAD.MOV.U32 R8, RZ, RZ, R4 ;  /* 0x000000ffff087224 */ /* 0x000fe200078e0004 */
[----:B------:R-:W-:Y:S01]  /*45e0*/  LOP3.LUT R14, R14, 0xf, RZ, 0xc0, !PT ;  /* 0x0000000f0e0e7812 */ /* 0x000fe200078ec0ff */
[----:B------:R-:W-:-:S04]  /*45f0*/  IMAD R0, R0, c[0x0][0x1e0], RZ ;  /* 0x0000780000007a24 */ /* 0x000fc800078e02ff */
[----:B------:R-:W-:-:S04]  /*4600*/  IMAD R0, R193, c[0x0][0x1e4], R0 ;  /* 0x00007900c1007a24 */ /* 0x000fc800078e0200 */
[----:B------:R-:W-:Y:S01]  /*4610*/  IMAD.IADD R9, R5, 0x1, R0 ;  /* 0x0000000105097824 */ /* 0x000fe200078e0200 */
[----:B--2---:R-:W-:-:S03]  /*4620*/  SHF.R.S32.HI R5, RZ, 0x1f, R192 ;  /* 0x0000001fff057819 */ /* 0x004fc600000114c0 */
[----:B------:R-:W-:Y:S01]  /*4630*/  IMAD.WIDE.U32 R6, R192, c[0x0][0x1f0], R8 ;  /* 0x00007c00c0067a25 */ /* 0x000fe200078e0008 */
[----:B------:R-:W-:-:S03]  /*4640*/  SHF.L.U64.HI R9, R2, 0x1, R133 ;  /* 0x0000000102097819 */ /* 0x000fc60000010285 */
[----:B------:R-:W-:Y:S01]  /*4650*/  IMAD R5, R5, c[0x0][0x1f0], RZ ;  /* 0x00007c0005057a24 */ /* 0x000fe200078e02ff */
[----:B------:R-:W-:-:S03]  /*4660*/  IADD3 R0, P1, R200, R6, RZ ;  /* 0x00000006c8007210 */ /* 0x000fc60007f3e0ff */
[----:B------:R-:W-:-:S05]  /*4670*/  IMAD R4, R192, c[0x0][0x1f4], R5 ;  /* 0x00007d00c0047a24 */ /* 0x000fca00078e0205 */
[----:B------:R-:W-:Y:S01]  /*4680*/  IADD3.X R5, R187, R7, R4, P1, !PT ;  /* 0x00000007bb057210 */ /* 0x000fe20000ffe404 */
[C---:B------:R-:W-:Y:S01]  /*4690*/  IMAD.SHL.U32 R4, R149.reuse, 0x2, RZ ;  /* 0x0000000295047824 */ /* 0x040fe200078e00ff */
[C---:B------:R-:W-:Y:S02]  /*46a0*/  LEA R6, P1, R0.reuse, c[0x0][0x1c8], 0x1 ;  /* 0x0000720000067a11 */ /* 0x040fe400078208ff */
[----:B------:R-:W-:Y:S02]  /*46b0*/  SHF.L.U64.HI R149, R149, 0x1, R146 ;  /* 0x0000000195957819 */ /* 0x000fe40000010292 */
[----:B------:R-:W-:Y:S01]  /*46c0*/  LEA.HI.X R5, R0, c[0x0][0x1cc], R5, 0x1, P1 ;  /* 0x0000730000057a11 */ /* 0x000fe200008f0c05 */
[----:B------:R-:W1:Y:S01]  /*46d0*/  SHFL.IDX PT, R7, R6, 0x1, 0x181f ;  /* 0x00381f0006077f89 */ /* 0x000e6200000e0000 */
[----:B------:R-:W-:-:S03]  /*46e0*/  SEL R0, RZ, 0x10, P5 ;  /* 0x00000010ff007807 */ /* 0x000fc60002800000 */
[----:B------:R-:W2:Y:S01]  /*46f0*/  SHFL.IDX PT, R8, R5, 0x1, 0x181f ;  /* 0x00381f0005087f89 */ /* 0x000ea200000e0000 */
[----:B------:R-:W-:-:S04]  /*4700*/  IADD3 R18, -R0, 0x10, RZ ;  /* 0x0000001000127810 */ /* 0x000fc80007ffe1ff */
[----:B------:R-:W-:-:S04]  /*4710*/  LOP3.LUT R18, R18, 0xf, RZ, 0xc0, !PT ;  /* 0x0000000f12127812 */ /* 0x000fc800078ec0ff */
[----:B-1----:R-:W-:-:S04]  /*4720*/  IADD3 R18, P2, P1, R18, R7, R4 ;  /* 0x0000000712127210 */ /* 0x002fc8000795e004 */
[----:B--2---:R-:W-:Y:S02]  /*4730*/  IADD3.X R19, RZ, R8, R149, P2, P1 ;  /* 0x00000008ff137210 */ /* 0x004fe400017e2495 */
[----:B------:R-:W-:-:S04]  /*4740*/  IADD3 R16, P2, P1, R16, R7, R12 ;  /* 0x0000000710107210 */ /* 0x000fc8000795e00c */
[-C--:B------:R-:W-:Y:S02]  /*4750*/  IADD3.X R17, RZ, R8.reuse, R13, P2, P1 ;  /* 0x00000008ff117210 */ /* 0x080fe400017e240d */
[----:B------:R-:W-:Y:S02]  /*4760*/  IADD3 R14, P2, P1, R14, R7, R10 ;  /* 0x000000070e0e7210 */ /* 0x000fe4000795e00a */
[----:B------:R-:W1:Y:S02]  /*4770*/  SHFL.IDX PT, R7, R6, RZ, 0x181f ;  /* 0x00181fff06077589 */ /* 0x000e6400000e0000 */
[----:B------:R-:W-:Y:S02]  /*4780*/  IADD3.X R15, RZ, R8, R9, P2, P1 ;  /* 0x00000008ff0f7210 */ /* 0x000fe400017e2409 */
[----:B------:R-:W2:Y:S01]  /*4790*/  SHFL.IDX PT, R8, R5, RZ, 0x181f ;  /* 0x00181fff05087589 */ /* 0x000ea200000e0000 */
[----:B-1----:R-:W-:-:S05]  /*47a0*/  IADD3 R20, P1, R7, R4, RZ ;  /* 0x0000000407147210 */ /* 0x002fca0007f3e0ff */
[----:B--2---:R-:W-:Y:S01]  /*47b0*/  IMAD.X R21, R8, 0x1, R149, P1 ;  /* 0x0000000108157824 */ /* 0x004fe200008e0695 */
[----:B------:R-:W-:-:S05]  /*47c0*/  IADD3 R12, P1, R7, R12, RZ ;  /* 0x0000000c070c7210 */ /* 0x000fca0007f3e0ff */
[----:B------:R-:W-:Y:S01]  /*47d0*/  IMAD.X R13, R8, 0x1, R13, P1 ;  /* 0x00000001080d7824 */ /* 0x000fe200008e060d */
[----:B------:R-:W-:Y:S01]  /*47e0*/  IADD3 R22, P1, R7, R10, RZ ;  /* 0x0000000a07167210 */ /* 0x000fe20007f3e0ff */
[----:B------:R-:W-:-:S04]  /*47f0*/  IMAD.SHL.U32 R7, R194, 0x2, RZ ;  /* 0x00000002c2077824 */ /* 0x000fc800078e00ff */
[----:B------:R-:W-:Y:S01]  /*4800*/  IMAD.X R23, R8, 0x1, R9, P1 ;  /* 0x0000000108177824 */ /* 0x000fe200008e0609 */
[----:B------:R-:W-:Y:S01]  /*4810*/  ISETP.NE.U32.AND P1, PT, R0, RZ, PT ;  /* 0x000000ff0000720c */ /* 0x000fe20003f25070 */
[----:B------:R1:W-:Y:S04]  /*4820*/  LDGSTS.E.BYPASS.LTC128B.128 [R7+0xc100], [R20.64], !P5 ;  /* 0x0c10000014077fae */ /* 0x0003e8000e901d46 */
[----:B------:R1:W-:Y:S04]  /*4830*/  LDGSTS.E.BYPASS.LTC128B.128 [R7+0xe100], [R12.64], !P4 ;  /* 0x0e1000000c077fae */ /* 0x0003e8000e101d46 */
[----:B------:R1:W-:Y:S04]  /*4840*/  LDGSTS.E.BYPASS.LTC128B.128 [R7+0x10100], [R22.64], !P6 ;  /* 0x1010000016077fae */ /* 0x0003e8000f101d46 */
[----:B------:R1:W-:Y:S01]  /*4850*/  LDGSTS.E.BYPASS.LTC128B.128.ZFILL [R7+0xd100], [R18.64], P1 ;  /* 0x0d10000012077fae */ /* 0x0003e20008941d46 */
[----:B------:R-:W-:-:S13]  /*4860*/  ISETP.NE.U32.AND P1, PT, R11, RZ, PT ;  /* 0x000000ff0b00720c */ /* 0x000fda0003f25070 */
[----:B------:R1:W-:Y:S01]  /*4870*/  LDGSTS.E.BYPASS.LTC128B.128.ZFILL [R7+0xf100], [R16.64], P1 ;  /* 0x0f10000010077fae */ /* 0x0003e20008941d46 */
[----:B------:R-:W-:-:S13]  /*4880*/  ISETP.NE.U32.AND P1, PT, R147, RZ, PT ;  /* 0x000000ff9300720c */ /* 0x000fda0003f25070 */
[----:B------:R1:W-:Y:S02]  /*4890*/  LDGSTS.E.BYPASS.LTC128B.128.ZFILL [R7+0x11100], [R14.64], P1 ;  /* 0x111000000e077fae */ /* 0x0003e40008941d46 */
.L_x_1519:
[----:B------:R-:W-:Y:S01]  /*48a0*/  IADD3 R212, R144, -0x2, RZ ;  /* 0xfffffffe90d47810 */ /* 0x000fe20007ffe0ff */
[----:B------:R-:W0:Y:S03]  /*48b0*/  LDGDEPBAR ;  /* 0x00000000000079af */ /* 0x000e260000000000 */
[----:B------:R-:W-:-:S13]  /*48c0*/  ISETP.GE.AND P1, PT, R212, R189, PT ;  /* 0x000000bdd400720c */ /* 0x000fda0003f26270 */
[----:B------:R-:W-:Y:S05]  /*48d0*/  @!P1 BRA `(.L_x_1520) ;  /* 0x00002c5000009947 */ /* 0x000fea0003800000 */
[C---:B------:R-:W-:Y:S01]  /*48e0*/  SHF.L.U64.HI R209, R134.reuse, 0x1, R145 ;  /* 0x0000000186d17819 */ /* 0x040fe20000010291 */
[----:B------:R-:W-:Y:S01]  /*48f0*/  IMAD.SHL.U32 R208, R134, 0x2, RZ ;  /* 0x0000000286d07824 */ /* 0x000fe200078e00ff */
[----:B------:R-:W-:Y:S01]  /*4900*/  MOV R134, 0x20 ;  /* 0x0000002000867802 */ /* 0x000fe20000000f00 */
[C---:B------:R-:W-:Y:S01]  /*4910*/  IMAD.SHL.U32 R206, R2.reuse, 0x2, RZ ;  /* 0x0000000202ce7824 */ /* 0x040fe200078e00ff */
[----:B------:R-:W-:Y:S01]  /*4920*/  SHF.L.U64.HI R207, R2, 0x1, R133 ;  /* 0x0000000102cf7819 */ /* 0x000fe20000010285 */
[----:B------:R-:W-:Y:S01]  /*4930*/  IMAD.MOV.U32 R0, RZ, RZ, R3 ;  /* 0x000000ffff007224 */ /* 0x000fe200078e0003 */
[----:B------:R-:W-:Y:S01]  /*4940*/  MOV R133, R132 ;  /* 0x0000008400857202 */ /* 0x000fe20000000f00 */
[----:B------:R-:W-:Y:S01]  /*4950*/  IMAD.MOV.U32 R210, RZ, RZ, RZ ;  /* 0x000000ffffd27224 */ /* 0x000fe200078e00ff */
[----:B------:R-:W-:Y:S01]  /*4960*/  SEL R134, R134, 0xffffffe0, !P0 ;  /* 0xffffffe086867807 */ /* 0x000fe20004000000 */
[----:B------:R-:W-:Y:S02]  /*4970*/  UMOV UR5, 0x1 ;  /* 0x0000000100057882 */ /* 0x000fe40000000000 */
.L_x_1523:
[----:B------:R-:W-:Y:S04]  /*4980*/  DEPBAR.LE SB0, 0x2 ;  /* 0x000080800000791a */ /* 0x000fe80000000000 */
[----:B------:R-:W-:Y:S01]  /*4990*/  BAR.SYNC.DEFER_BLOCKING 0x0 ;  /* 0x0000000000007b1d */ /* 0x000fe20000010000 */
[----:B------:R-:W-:Y:S01]  /*49a0*/  UIMAD UR4, UR5, 0x6000, URZ ;  /* 0x00006000050478a4 */ /* 0x000fe2000f8e023f */
[----:B------:R-:W-:Y:S05]  /*49b0*/  ISETP.GE.AND P0, PT, R189, R212, PT ;  /* 0x000000d4bd00720c */ /* 0x000fea0003f06270 */
[----:B------:R-:W-:Y:S05]  /*49c0*/  IADD3 R185, R182, UR4, RZ ;  /* 0x00000004b6b97c10 */ /* 0x000fea000fffe0ff */
[----:B------:R-:W-:Y:S01]  /*49d0*/  IMAD.IADD R132, R134, 0x1, R185 ;  /* 0x0000000186847824 */ /* 0x000fe200078e02b9 */
[----:B------:R2:W3:Y:S04]  /*49e0*/  LDSM.16.M88.4 R136, [R184] ;  /* 0x00000000b888783b */ /* 0x0004e80000000200 */
[----:B------:R2:W4:Y:S04]  /*49f0*/  LDSM.16.M88.4 R140, [R182+UR4+0xc100] ;  /* 0x00c10004b68c783b */ /* 0x0005280008000200 */
[----:B-1----:R2:W1:Y:S04]  /*4a00*/  LDSM.16.M88.4 R144, [R182+UR4+0xc900] ;  /* 0x00c90004b690783b */ /* 0x0024680008000200 */
[----:B------:R2:W1:Y:S04]  /*4a10*/  LDSM.16.M88.4 R148, [R182+UR4+0xd100] ;  /* 0x00d10004b694783b */ /* 0x0004680008000200 */
[----:B------:R2:W1:Y:S04]  /*4a20*/  LDSM.16.M88.4 R152, [R182+UR4+0xd900] ;  /* 0x00d90004b698783b */ /* 0x0004680008000200 */
[----:B------:R2:W1:Y:S04]  /*4a30*/  LDSM.16.M88.4 R156, [R180] ;  /* 0x00000000b49c783b */ /* 0x0004680000000200 */
[----:B------:R2:W1:Y:S04]  /*4a40*/  LDSM.16.M88.4 R160, [R132+0xc100] ;  /* 0x00c1000084a0783b */ /* 0x0004680000000200 */
[----:B------:R2:W1:Y:S04]  /*4a50*/  LDSM.16.M88.4 R164, [R132+0xc900] ;  /* 0x00c9000084a4783b */ /* 0x0004680000000200 */
[----:B------:R2:W1:Y:S04]  /*4a60*/  LDSM.16.M88.4 R168, [R132+0xd100] ;  /* 0x00d1000084a8783b */ /* 0x0004680000000200 */
[----:B------:R2:W1:Y:S01]  /*4a70*/  LDSM.16.M88.4 R172, [R132+0xd900] ;  /* 0x00d9000084ac783b */ /* 0x0004620000000200 */
[----:B------:R-:W-:-:S05]  /*4a80*/  @P0 BRA `(.L_x_1521) ;  /* 0x0000030000000947 */ /* 0x000fca0003800000 */
[----:B------:R-:W-:Y:S01]  /*4a90*/  SHF.R.S32.HI R2, RZ, 0x1f, R193 ;  /* 0x0000001fff027819 */ /* 0x000fe200000114c1 */
[----:B-1----:R-:W-:Y:S01]  /*4aa0*/  IMAD.WIDE.U32 R6, R193, c[0x0][0x208], RZ ;  /* 0x00008200c1067a25 */ /* 0x002fe200078e00ff */
[----:B------:R-:W-:Y:S02]  /*4ab0*/  SHF.R.S32.HI R5, RZ, 0x1f, R192 ;  /* 0x0000001fff057819 */ /* 0x000fe400000114c0 */
[----:B------:R-:W-:Y:S01]  /*4ac0*/  SEL R4, RZ, 0x10, P5 ;  /* 0x00000010ff047807 */ /* 0x000fe20002800000 */
[----:B------:R-:W-:Y:S02]  /*4ad0*/  IMAD R2, R2, c[0x0][0x208], RZ ;  /* 0x0000820002027a24 */ /* 0x000fe400078e02ff */
[----:B------:R-:W-:Y:S01]  /*4ae0*/  IMAD R5, R5, c[0x0][0x218], RZ ;  /* 0x0000860005057a24 */ /* 0x000fe200078e02ff */
[----:B------:R-:W-:Y:S01]  /*4af0*/  ISETP.NE.U32.AND P2, PT, R4, RZ, PT ;  /* 0x000000ff0400720c */ /* 0x000fe20003f45070 */
[----:B------:R-:W-:Y:S02]  /*4b00*/  IMAD R2, R193, c[0x0][0x20c], R2 ;  /* 0x00008300c1027a24 */ /* 0x000fe400078e0202 */
[C---:B------:R-:W-:Y:S02]  /*4b10*/  IMAD R5, R192.reuse, c[0x0][0x21c], R5 ;  /* 0x00008700c0057a24 */ /* 0x040fe400078e0205 */
[----:B------:R-:W-:Y:S04]  /*4b20*/  IMAD.IADD R7, R7, 0x1, R2 ;  /* 0x0000000107077824 */ /* 0x000fe800078e0202 */
[----:B------:R-:W-:Y:S05]  /*4b30*/  IMAD.WIDE.U32 R6, R192, c[0x0][0x218], R6 ;  /* 0x00008600c0067a25 */ /* 0x000fea00078e0006 */
[----:B------:R-:W-:Y:S04]  /*4b40*/  IADD3 R3, P0, R198, R6, RZ ;  /* 0x00000006c6037210 */ /* 0x000fe80007f1e0ff */
[----:B------:R-:W-:Y:S02]  /*4b50*/  IADD3.X R2, R186, R7, R5, P0, !PT ;  /* 0x00000007ba027210 */ /* 0x000fe400007fe405 */
[C---:B------:R-:W-:Y:S02]  /*4b60*/  LEA R14, P0, R3.reuse, c[0x0][0x1f8], 0x1 ;  /* 0x00007e00030e7a11 */ /* 0x040fe400078008ff */
[----:B------:R-:W-:Y:S02]  /*4b70*/  IADD3 R5, -R4, 0x10, RZ ;  /* 0x0000001004057810 */ /* 0x000fe40007ffe1ff */
[----:B------:R-:W-:Y:S01]  /*4b80*/  LEA.HI.X R10, R3, c[0x0][0x1fc], R2, 0x1, P0 ;  /* 0x00007f00030a7a11 */ /* 0x000fe200000f0c02 */
[----:B------:R-:W1:Y:S01]  /*4b90*/  SHFL.IDX PT, R9, R14, 0x1, 0x181f ;  /* 0x00381f000e097f89 */ /* 0x000e6200000e0000 */
[----:B------:R-:W-:Y:S02]  /*4ba0*/  SEL R3, RZ, 0x10, P4 ;  /* 0x00000010ff037807 */ /* 0x000fe40002000000 */
[----:B------:R-:W-:Y:S01]  /*4bb0*/  LOP3.LUT R5, R5, 0xf, RZ, 0xc0, !PT ;  /* 0x0000000f05057812 */ /* 0x000fe200078ec0ff */
[----:B------:R-:W5:Y:S01]  /*4bc0*/  SHFL.IDX PT, R6, R10, 0x1, 0x181f ;  /* 0x00381f000a067f89 */ /* 0x000f6200000e0000 */
[----:B------:R-:W-:Y:S02]  /*4bd0*/  SEL R2, RZ, 0x10, P6 ;  /* 0x00000010ff027807 */ /* 0x000fe40003000000 */
[----:B------:R-:W-:Y:S01]  /*4be0*/  IADD3 R7, -R3, 0x10, RZ ;  /* 0x0000001003077810 */ /* 0x000fe20007ffe1ff */
[----:B------:R2:W4:Y:S03]  /*4bf0*/  SHFL.IDX PT, R11, R14, RZ, 0x181f ;  /* 0x00181fff0e0b7589 */ /* 0x00052600000e0000 */
[----:B------:R-:W-:Y:S01]  /*4c00*/  LOP3.LUT R7, R7, 0xf, RZ, 0xc0, !PT ;  /* 0x0000000f07077812 */ /* 0x000fe200078ec0ff */
[----:B------:R-:W3:Y:S01]  /*4c10*/  SHFL.IDX PT, R8, R10, RZ, 0x181f ;  /* 0x00181fff0a087589 */ /* 0x000ee200000e0000 */
[-C--:B-1----:R-:W-:Y:S02]  /*4c20*/  IADD3 R12, P1, P0, R5, R9.reuse, R204 ;  /* 0x00000009050c7210 */ /* 0x082fe4000783e0cc */
[----:B------:R-:W-:Y:S02]  /*4c30*/  IADD3 R5, -R2, 0x10, RZ ;  /* 0x0000001002057810 */ /* 0x000fe40007ffe1ff */
[-C--:B-----5:R-:W-:Y:S02]  /*4c40*/  IADD3.X R13, RZ, R6.reuse, R205, P1, P0 ;  /* 0x00000006ff0d7210 */ /* 0x0a0fe40000fe04cd */
[----:B------:R-:W-:Y:S02]  /*4c50*/  LOP3.LUT R5, R5, 0xf, RZ, 0xc0, !PT ;  /* 0x0000000f05057812 */ /* 0x000fe400078ec0ff */
[-C--:B--2---:R-:W-:Y:S04]  /*4c60*/  IADD3 R14, P1, P0, R7, R9.reuse, R208 ;  /* 0x00000009070e7210 */ /* 0x084fe8000783e0d0 */
[-C--:B------:R-:W-:Y:S02]  /*4c70*/  IADD3.X R15, RZ, R6.reuse, R209, P1, P0 ;  /* 0x00000006ff0f7210 */ /* 0x080fe40000fe04d1 */
[----:B------:R-:W-:Y:S01]  /*4c80*/  IADD3 R16, P1, P0, R5, R9, R206 ;  /* 0x0000000905107210 */ /* 0x000fe2000783e0ce */
[----:B------:R-:W-:Y:S03]  /*4c90*/  IMAD R5, R210, 0x6000, R191 ;  /* 0x00006000d2057824 */ /* 0x000fe600078e02bf */
[----:B------:R-:W-:Y:S02]  /*4ca0*/  IADD3.X R17, RZ, R6, R207, P1, P0 ;  /* 0x00000006ff117210 */ /* 0x000fe40000fe04cf */
[----:B----4-:R-:W-:Y:S02]  /*4cb0*/  IADD3 R18, P1, R204, R11, RZ ;  /* 0x0000000bcc127210 */ /* 0x010fe40007f3e0ff */
[----:B------:R-:W-:Y:S03]  /*4cc0*/  IADD3 R6, P0, R11, R208, RZ ;  /* 0x000000d00b067210 */ /* 0x000fe60007f1e0ff */
[----:B---3--:R-:W-:Y:S01]  /*4cd0*/  IMAD.X R19, R205, 0x1, R8, P1 ;  /* 0x00000001cd137824 */ /* 0x008fe200008e0608 */
[----:B------:R-:W-:Y:S01]  /*4ce0*/  ISETP.NE.U32.AND P1, PT, R3, RZ, PT ;  /* 0x000000ff0300720c */ /* 0x000fe20003f25070 */
[C---:B------:R-:W-:Y:S01]  /*4cf0*/  IMAD.X R7, R8.reuse, 0x1, R209, P0 ;  /* 0x0000000108077824 */ /* 0x040fe200000e06d1 */
[----:B------:R-:W-:Y:S02]  /*4d00*/  IADD3 R10, P0, R11, R206, RZ ;  /* 0x000000ce0b0a7210 */ /* 0x000fe40007f1e0ff */
[----:B------:R1:W-:Y:S03]  /*4d10*/  LDGSTS.E.BYPASS.LTC128B.128 [R5], [R18.64], !P5 ;  /* 0x0000000012057fae */ /* 0x0003e6000e901d46 */
[----:B------:R-:W-:Y:S01]  /*4d20*/  IMAD.X R11, R8, 0x1, R207, P0 ;  /* 0x00000001080b7824 */ /* 0x000fe200000e06cf */
[----:B------:R1:W-:Y:S01]  /*4d30*/  LDGSTS.E.BYPASS.LTC128B.128 [R5+0x2000], [R6.64], !P4 ;  /* 0x0200000006057fae */ /* 0x0003e2000e101d46 */
[----:B------:R-:W-:Y:S03]  /*4d40*/  ISETP.NE.U32.AND P0, PT, R2, RZ, PT ;  /* 0x000000ff0200720c */ /* 0x000fe60003f05070 */
[----:B------:R1:W-:Y:S04]  /*4d50*/  LDGSTS.E.BYPASS.LTC128B.128 [R5+0x4000], [R10.64], !P6 ;  /* 0x040000000a057fae */ /* 0x0003e8000f101d46 */
[----:B------:R1:W-:Y:S04]  /*4d60*/  LDGSTS.E.BYPASS.LTC128B.128.ZFILL [R5+0x1000], [R12.64], P2 ;  /* 0x010000000c057fae */ /* 0x0003e80009141d46 */
[----:B------:R1:W-:Y:S04]  /*4d70*/  LDGSTS.E.BYPASS.LTC128B.128.ZFILL [R5+0x3000], [R14.64], P1 ;  /* 0x030000000e057fae */ /* 0x0003e80008941d46 */
[----:B------:R1:W-:Y:S02]  /*4d80*/  LDGSTS.E.BYPASS.LTC128B.128.ZFILL [R5+0x5000], [R16.64], P0 ;  /* 0x0500000010057fae */ /* 0x0003e40008141d46 */
.L_x_1521:
[C---:B-1-34-:R-:W-:Y:S01]  /*4d90*/  HMMA.16816.F32 R4, R136.reuse, R140, RZ ;  /* 0x0000008c8804723c */ /* 0x05afe200000018ff */
[----:B------:R-:W0:Y:S02]  /*4da0*/  LDGDEPBAR ;  /* 0x00000000000079af */ /* 0x000e240000000000 */
[----:B------:R-:W-:Y:S02]  /*4db0*/  ISETP.GE.AND P1, PT, R210, 0x1, PT ;  /* 0x00000001d200780c */ /* 0x000fe40003f26270 */
[CC--:B------:R-:W-:Y:S02]  /*4dc0*/  IADD3 R183, R179.reuse, R185.reuse, RZ ;  /* 0x000000b9b3b77210 */ /* 0x0c0fe40007ffe0ff */
[----:B------:R-:W-:Y:S01]  /*4dd0*/  IADD3 R2, R179, R132, RZ ;  /* 0x00000084b3027210 */ /* 0x000fe20007ffe0ff */
[C---:B------:R-:W-:Y:S01]  /*4de0*/  HMMA.16816.F32 R8, R136.reuse, R142, RZ ;  /* 0x0000008e8808723c */ /* 0x040fe200000018ff */
[----:B------:R-:W-:Y:S01]  /*4df0*/  IADD3 R185, R134, R185, R179 ;  /* 0x000000b986b97210 */ /* 0x000fe20007ffe0b3 */
[----:B------:R-:W-:Y:S02]  /*4e00*/  LDSM.16.M88.4 R140, [R183+0xc100] ;  /* 0x00c10000b78c783b */ /* 0x000fe40000000200 */
[----:B------:R-:W-:Y:S04]  /*4e10*/  IADD3 R210, R210, 0x1, RZ ;  /* 0x00000001d2d27810 */ /* 0x000fe80007ffe0ff */
[C---:B------:R-:W-:Y:S01]  /*4e20*/  HMMA.16816.F32 R12, R136.reuse, R144, RZ ;  /* 0x00000090880c723c */ /* 0x040fe200000018ff */
[----:B------:R-:W-:Y:S07]  /*4e30*/  SEL R210, R210, RZ, !P1 ;  /* 0x000000ffd2d27207 */ /* 0x000fee0004800000 */
[C---:B------:R-:W-:Y:S01]  /*4e40*/  HMMA.16816.F32 R16, R136.reuse, R146, RZ ;  /* 0x000000928810723c */ /* 0x040fe200000018ff */
[----:B------:R-:W-:Y:S07]  /*4e50*/  LDSM.16.M88.4 R144, [R183+0xc900] ;  /* 0x00c90000b790783b */ /* 0x000fee0000000200 */
[C---:B------:R-:W-:Y:S08]  /*4e60*/  HMMA.16816.F32 R20, R136.reuse, R148, RZ ;  /* 0x000000948814723c */ /* 0x040ff000000018ff */
[C---:B------:R-:W-:Y:S01]  /*4e70*/  HMMA.16816.F32 R24, R136.reuse, R150, RZ ;  /* 0x000000968818723c */ /* 0x040fe200000018ff */
[----:B------:R-:W-:Y:S07]  /*4e80*/  LDSM.16.M88.4 R148, [R183+0xd100] ;  /* 0x00d10000b794783b */ /* 0x000fee0000000200 */
[C---:B------:R-:W-:Y:S08]  /*4e90*/  HMMA.16816.F32 R28, R136.reuse, R152, RZ ;  /* 0x00000098881c723c */ /* 0x040ff000000018ff */
[----:B------:R-:W-:Y:S01]  /*4ea0*/  HMMA.16816.F32 R32, R136, R154, RZ ;  /* 0x0000009a8820723c */ /* 0x000fe200000018ff */
[----:B------:R-:W1:Y:S07]  /*4eb0*/  LDSM.16.M88.4 R136, [R178] ;  /* 0x00000000b288783b */ /* 0x000e6e0000000200 */
[C---:B------:R-:W-:Y:S01]  /*4ec0*/  HMMA.16816.F32 R4, R156.reuse, R160, R4 ;  /* 0x000000a09c04723c */ /* 0x040fe20000001804 */
[----:B------:R-:W3:Y:S07]  /*4ed0*/  LDSM.16.M88.4 R152, [R183+0xd900] ;  /* 0x00d90000b798783b */ /* 0x000eee0000000200 */
[C---:B------:R-:W-:Y:S01]  /*4ee0*/  HMMA.16816.F32 R8, R156.reuse, R162, R8 ;  /* 0x000000a29c08723c */ /* 0x040fe20000001808 */
[----:B------:R-:W-:Y:S07]  /*4ef0*/  LDSM.16.M88.4 R160, [R177] ;  /* 0x00000000b1a0783b */ /* 0x000fee0000000200 */
[C---:B------:R-:W-:Y:S08]  /*4f00*/  HMMA.16816.F32 R12, R156.reuse, R164, R12 ;  /* 0x000000a49c0c723c */ /* 0x040ff0000000180c */
[C---:B------:R-:W-:Y:S01]  /*4f10*/  HMMA.16816.F32 R16, R156.reuse, R166, R16 ;  /* 0x000000a69c10723c */ /* 0x040fe20000001810 */
[----:B------:R-:W4:Y:S07]  /*4f20*/  LDSM.16.M88.4 R164, [R2+0xc100] ;  /* 0x00c1000002a4783b */ /* 0x000f2e0000000200 */
[C---:B------:R-:W-:Y:S08]  /*4f30*/  HMMA.16816.F32 R20, R156.reuse, R168, R20 ;  /* 0x000000a89c14723c */ /* 0x040ff00000001814 */
[C---:B------:R-:W-:Y:S01]  /*4f40*/  HMMA.16816.F32 R24, R156.reuse, R170, R24 ;  /* 0x000000aa9c18723c */ /* 0x040fe20000001818 */
[----:B------:R-:W-:Y:S07]  /*4f50*/  LDSM.16.M88.4 R168, [R2+0xd100] ;  /* 0x00d1000002a8783b */ /* 0x000fee0000000200 */
[C---:B------:R-:W-:Y:S08]  /*4f60*/  HMMA.16816.F32 R28, R156.reuse, R172, R28 ;  /* 0x000000ac9c1c723c */ /* 0x040ff0000000181c */
[----:B------:R-:W-:Y:S01]  /*4f70*/  HMMA.16816.F32 R32, R156, R174, R32 ;  /* 0x000000ae9c20723c */ /* 0x000fe20000001820 */
[----:B------:R-:W5:Y:S07]  /*4f80*/  LDSM.16.M88.4 R156, [R2+0xc900] ;  /* 0x00c90000029c783b */ /* 0x000f6e0000000200 */
[C---:B-1----:R-:W-:Y:S01]  /*4f90*/  HMMA.16816.F32 R4, R136.reuse, R140, R4 ;  /* 0x0000008c8804723c */ /* 0x042fe20000001804 */
[----:B------:R-:W-:Y:S07]  /*4fa0*/  LDSM.16.M88.4 R172, [R2+0x10100] ;  /* 0x0101000002ac783b */ /* 0x000fee0000000200 */
[C---:B------:R-:W-:Y:S01]  /*4fb0*/  HMMA.16816.F32 R8, R136.reuse, R142, R8 ;  /* 0x0000008e8808723c */ /* 0x040fe20000001808 */
[----:B------:R-:W1:Y:S07]  /*4fc0*/  LDSM.16.M88.4 R140, [R2+0xd900] ;  /* 0x00d90000028c783b */ /* 0x000e6e0000000200 */
[C---:B------:R-:W-:Y:S08]  /*4fd0*/  HMMA.16816.F32 R12, R136.reuse, R144, R12 ;  /* 0x00000090880c723c */ /* 0x040ff0000000180c */
[C---:B------:R-:W-:Y:S01]  /*4fe0*/  HMMA.16816.F32 R16, R136.reuse, R146, R16 ;  /* 0x000000928810723c */ /* 0x040fe20000001810 */
[----:B------:R-:W-:Y:S07]  /*4ff0*/  LDSM.16.M88.4 R144, [R182+UR4+0xe100] ;  /* 0x00e10004b690783b */ /* 0x000fee0008000200 */
[C---:B------:R-:W-:Y:S08]  /*5000*/  HMMA.16816.F32 R20, R136.reuse, R148, R20 ;  /* 0x000000948814723c */ /* 0x040ff00000001814 */
[C---:B------:R-:W-:Y:S01]  /*5010*/  HMMA.16816.F32 R24, R136.reuse, R150, R24 ;  /* 0x000000968818723c */ /* 0x040fe20000001818 */
[----:B------:R-:W-:Y:S07]  /*5020*/  LDSM.16.M88.4 R148, [R182+UR4+0xe900] ;  /* 0x00e90004b694783b */ /* 0x000fee0008000200 */
[C---:B---3--:R-:W-:Y:S08]  /*5030*/  HMMA.16816.F32 R28, R136.reuse, R152, R28 ;  /* 0x00000098881c723c */ /* 0x048ff0000000181c */
[----:B------:R-:W-:Y:S01]  /*5040*/  HMMA.16816.F32 R32, R136, R154, R32 ;  /* 0x0000009a8820723c */ /* 0x000fe20000001820 */
[----:B------:R-:W3:Y:S07]  /*5050*/  LDSM.16.M88.4 R136, [R184+0x4000] ;  /* 0x00400000b888783b */ /* 0x000eee0000000200 */
[C---:B----4-:R-:W-:Y:S01]  /*5060*/  HMMA.16816.F32 R4, R160.reuse, R164, R4 ;  /* 0x000000a4a004723c */ /* 0x050fe20000001804 */
[----:B------:R-:W4:Y:S07]  /*5070*/  LDSM.16.M88.4 R152, [R182+UR4+0xf100] ;  /* 0x00f10004b698783b */ /* 0x000f2e0008000200 */
[C---:B------:R-:W-:Y:S01]  /*5080*/  HMMA.16816.F32 R8, R160.reuse, R166, R8 ;  /* 0x000000a6a008723c */ /* 0x040fe20000001808 */
[----:B------:R-:W-:Y:S07]  /*5090*/  LDSM.16.M88.4 R164, [R180+0x4000] ;  /* 0x00400000b4a4783b */ /* 0x000fee0000000200 */
[C---:B-----5:R-:W-:Y:S08]  /*50a0*/  HMMA.16816.F32 R12, R160.reuse, R156, R12 ;  /* 0x0000009ca00c723c */ /* 0x060ff0000000180c */
[C---:B------:R-:W-:Y:S01]  /*50b0*/  HMMA.16816.F32 R16, R160.reuse, R158, R16 ;  /* 0x0000009ea010723c */ /* 0x040fe20000001810 */
[----:B------:R-:W5:Y:S07]  /*50c0*/  LDSM.16.M88.4 R156, [R182+UR4+0xf900] ;  /* 0x00f90004b69c783b */ /* 0x000f6e0008000200 */
[C---:B------:R-:W-:Y:S08]  /*50d0*/  HMMA.16816.F32 R20, R160.reuse, R168, R20 ;  /* 0x000000a8a014723c */ /* 0x040ff00000001814 */
[C---:B------:R-:W-:Y:S01]  /*50e0*/  HMMA.16816.F32 R24, R160.reuse, R170, R24 ;  /* 0x000000aaa018723c */ /* 0x040fe20000001818 */
[----:B------:R-:W2:Y:S07]  /*50f0*/  LDSM.16.M88.4 R168, [R132+0xe100] ;  /* 0x00e1000084a8783b */ /* 0x000eae0000000200 */
[C---:B-1----:R-:W-:Y:S08]  /*5100*/  HMMA.16816.F32 R28, R160.reuse, R140, R28 ;  /* 0x0000008ca01c723c */ /* 0x042ff0000000181c */
[----:B------:R-:W-:Y:S01]  /*5110*/  HMMA.16816.F32 R32, R160, R142, R32 ;  /* 0x0000008ea020723c */ /* 0x000fe20000001820 */
[----:B------:R-:W1:Y:S07]  /*5120*/  LDSM.16.M88.4 R140, [R132+0xe900] ;  /* 0x00e90000848c783b */ /* 0x000e6e0000000200 */
[C---:B---3--:R-:W-:Y:S01]  /*5130*/  HMMA.16816.F32 R4, R136.reuse, R144, R4 ;  /* 0x000000908804723c */ /* 0x048fe20000001804 */
[----:B------:R-:W-:Y:S07]  /*5140*/  LDSM.16.M88.4 R160, [R132+0xf900] ;  /* 0x00f9000084a0783b */ /* 0x000fee0000000200 */
[C---:B------:R-:W-:Y:S01]  /*5150*/  HMMA.16816.F32 R8, R136.reuse, R146, R8 ;  /* 0x000000928808723c */ /* 0x040fe20000001808 */
[----:B------:R-:W3:Y:S07]  /*5160*/  LDSM.16.M88.4 R144, [R132+0xf100] ;  /* 0x00f100008490783b */ /* 0x000eee0000000200 */
[C---:B------:R-:W-:Y:S08]  /*5170*/  HMMA.16816.F32 R12, R136.reuse, R148, R12 ;  /* 0x00000094880c723c */ /* 0x040ff0000000180c */
[C---:B------:R-:W-:Y:S01]  /*5180*/  HMMA.16816.F32 R16, R136.reuse, R150, R16 ;  /* 0x000000968810723c */ /* 0x040fe20000001810 */
[----:B------:R-:W-:Y:S07]  /*5190*/  LDSM.16.M88.4 R148, [R178+0x4000] ;  /* 0x00400000b294783b */ /* 0x000fee0000000200 */
[C---:B----4-:R-:W-:Y:S08]  /*51a0*/  HMMA.16816.F32 R20, R136.reuse, R152, R20 ;  /* 0x000000988814723c */ /* 0x050ff00000001814 */
[C---:B------:R-:W-:Y:S01]  /*51b0*/  HMMA.16816.F32 R24, R136.reuse, R154, R24 ;  /* 0x0000009a8818723c */ /* 0x040fe20000001818 */
[----:B------:R-:W4:Y:S07]  /*51c0*/  LDSM.16.M88.4 R152, [R183+0xe100] ;  /* 0x00e10000b798783b */ /* 0x000f2e0000000200 */
[C---:B-----5:R-:W-:Y:S08]  /*51d0*/  HMMA.16816.F32 R28, R136.reuse, R156, R28 ;  /* 0x0000009c881c723c */ /* 0x060ff0000000181c */
[----:B------:R-:W-:Y:S01]  /*51e0*/  HMMA.16816.F32 R32, R136, R158, R32 ;  /* 0x0000009e8820723c */ /* 0x000fe20000001820 */
[----:B------:R-:W5:Y:S07]  /*51f0*/  LDSM.16.M88.4 R136, [R183+0xe900] ;  /* 0x00e90000b788783b */ /* 0x000f6e0000000200 */
[C---:B--2---:R-:W-:Y:S01]  /*5200*/  HMMA.16816.F32 R4, R164.reuse, R168, R4 ;  /* 0x000000a8a404723c */ /* 0x044fe20000001804 */
[----:B------:R-:W-:Y:S07]  /*5210*/  LDSM.16.M88.4 R156, [R177+0x4000] ;  /* 0x00400000b19c783b */ /* 0x000fee0000000200 */
[C---:B------:R-:W-:Y:S01]  /*5220*/  HMMA.16816.F32 R8, R164.reuse, R170, R8 ;  /* 0x000000aaa408723c */ /* 0x040fe20000001808 */
[----:B------:R-:W-:Y:S07]  /*5230*/  LDSM.16.M88.4 R168, [R2+0xe100] ;  /* 0x00e1000002a8783b */ /* 0x000fee0000000200 */
[C---:B-1----:R-:W-:Y:S08]  /*5240*/  HMMA.16816.F32 R12, R164.reuse, R140, R12 ;  /* 0x0000008ca40c723c */ /* 0x042ff0000000180c */
[C---:B------:R-:W-:Y:S01]  /*5250*/  HMMA.16816.F32 R16, R164.reuse, R142, R16 ;  /* 0x0000008ea410723c */ /* 0x040fe20000001810 */
[----:B------:R-:W1:Y:S07]  /*5260*/  LDSM.16.M88.4 R140, [R183+0xf100] ;  /* 0x00f10000b78c783b */ /* 0x000e6e0000000200 */
[C---:B---3--:R-:W-:Y:S08]  /*5270*/  HMMA.16816.F32 R20, R164.reuse, R144, R20 ;  /* 0x00000090a414723c */ /* 0x048ff00000001814 */
[C---:B------:R-:W-:Y:S01]  /*5280*/  HMMA.16816.F32 R24, R164.reuse, R146, R24 ;  /* 0x00000092a418723c */ /* 0x040fe20000001818 */
[----:B------:R-:W2:Y:S07]  /*5290*/  LDSM.16.M88.4 R144, [R183+0xf900] ;  /* 0x00f90000b790783b */ /* 0x000eae0000000200 */
[C---:B------:R-:W-:Y:S08]  /*52a0*/  HMMA.16816.F32 R28, R164.reuse, R160, R28 ;  /* 0x000000a0a41c723c */ /* 0x040ff0000000181c */
[----:B------:R-:W-:Y:S01]  /*52b0*/  HMMA.16816.F32 R32, R164, R162, R32 ;  /* 0x000000a2a420723c */ /* 0x000fe20000001820 */
[----:B------:R-:W3:Y:S07]  /*52c0*/  LDSM.16.M88.4 R160, [R185+0xe900] ;  /* 0x00e90000b9a0783b */ /* 0x000eee0000000200 */
[C---:B----4-:R-:W-:Y:S01]  /*52d0*/  HMMA.16816.F32 R4, R148.reuse, R152, R4 ;  /* 0x000000989404723c */ /* 0x050fe20000001804 */
[----:B------:R-:W-:Y:S07]  /*52e0*/  LDSM.16.M88.4 R164, [R182+UR4+0x11100] ;  /* 0x01110004b6a4783b */ /* 0x000fee0008000200 */
[C---:B------:R-:W-:Y:S01]  /*52f0*/  HMMA.16816.F32 R8, R148.reuse, R154, R8 ;  /* 0x0000009a9408723c */ /* 0x040fe20000001808 */
[----:B------:R-:W-:Y:S07]  /*5300*/  LDSM.16.M88.4 R152, [R182+UR4+0x10900] ;  /* 0x01090004b698783b */ /* 0x000fee0008000200 */
[C---:B-----5:R-:W-:Y:S08]  /*5310*/  HMMA.16816.F32 R12, R148.reuse, R136, R12 ;  /* 0x00000088940c723c */ /* 0x060ff0000000180c */
[C---:B------:R-:W-:Y:S01]  /*5320*/  HMMA.16816.F32 R16, R148.reuse, R138, R16 ;  /* 0x0000008a9410723c */ /* 0x040fe20000001810 */
[----:B------:R-:W4:Y:S07]  /*5330*/  LDSM.16.M88.4 R136, [R185+0xf100] ;  /* 0x00f10000b988783b */ /* 0x000f2e0000000200 */
[C---:B-1----:R-:W-:Y:S08]  /*5340*/  HMMA.16816.F32 R20, R148.reuse, R140, R20 ;  /* 0x0000008c9414723c */ /* 0x042ff00000001814 */
[C---:B------:R-:W-:Y:S01]  /*5350*/  HMMA.16816.F32 R24, R148.reuse, R142, R24 ;  /* 0x0000008e9418723c */ /* 0x040fe20000001818 */
[----:B------:R-:W1:Y:S07]  /*5360*/  LDSM.16.M88.4 R140, [R185+0xf900] ;  /* 0x00f90000b98c783b */ /* 0x000e6e0000000200 */
[C---:B--2---:R-:W-:Y:S08]  /*5370*/  HMMA.16816.F32 R28, R148.reuse, R144, R28 ;  /* 0x00000090941c723c */ /* 0x044ff0000000181c */
[----:B------:R-:W-:Y:S01]  /*5380*/  HMMA.16816.F32 R32, R148, R146, R32 ;  /* 0x000000929420723c */ /* 0x000fe20000001820 */
[----:B------:R-:W-:Y:S07]  /*5390*/  LDSM.16.M88.4 R144, [R184+0x8000] ;  /* 0x00800000b890783b */ /* 0x000fee0000000200 */
[C---:B------:R-:W-:Y:S01]  /*53a0*/  HMMA.16816.F32 R4, R156.reuse, R168, R4 ;  /* 0x000000a89c04723c */ /* 0x040fe20000001804 */
[----:B------:R-:W2:Y:S07]  /*53b0*/  LDSM.16.M88.4 R148, [R182+UR4+0x10100] ;  /* 0x01010004b694783b */ /* 0x000eae0008000200 */
[C---:B------:R-:W-:Y:S01]  /*53c0*/  HMMA.16816.F32 R8, R156.reuse, R170, R8 ;  /* 0x000000aa9c08723c */ /* 0x040fe20000001808 */
[----:B------:R-:W-:Y:S07]  /*53d0*/  LDSM.16.M88.4 R168, [R132+0x10100] ;  /* 0x0101000084a8783b */ /* 0x000fee0000000200 */
[C---:B---3--:R-:W-:Y:S08]  /*53e0*/  HMMA.16816.F32 R12, R156.reuse, R160, R12 ;  /* 0x000000a09c0c723c */ /* 0x048ff0000000180c */
[C---:B------:R-:W-:Y:S01]  /*53f0*/  HMMA.16816.F32 R16, R156.reuse, R162, R16 ;  /* 0x000000a29c10723c */ /* 0x040fe20000001810 */
[----:B------:R-:W3:Y:S07]  /*5400*/  LDSM.16.M88.4 R160, [R182+UR4+0x11900] ;  /* 0x01190004b6a0783b */ /* 0x000eee0008000200 */
[C---:B----4-:R-:W-:Y:S08]  /*5410*/  HMMA.16816.F32 R20, R156.reuse, R136, R20 ;  /* 0x000000889c14723c */ /* 0x050ff00000001814 */
[C---:B------:R-:W-:Y:S01]  /*5420*/  HMMA.16816.F32 R24, R156.reuse, R138, R24 ;  /* 0x0000008a9c18723c */ /* 0x040fe20000001818 */
[----:B------:R-:W4:Y:S07]  /*5430*/  LDSM.16.M88.4 R136, [R180+0x8000] ;  /* 0x00800000b488783b */ /* 0x000f2e0000000200 */
[C---:B-1----:R-:W-:Y:S08]  /*5440*/  HMMA.16816.F32 R28, R156.reuse, R140, R28 ;  /* 0x0000008c9c1c723c */ /* 0x042ff0000000181c */
[----:B------:R-:W-:Y:S01]  /*5450*/  HMMA.16816.F32 R32, R156, R142, R32 ;  /* 0x0000008e9c20723c */ /* 0x000fe20000001820 */
[----:B------:R-:W1:Y:S07]  /*5460*/  LDSM.16.M88.4 R140, [R132+0x10900] ;  /* 0x01090000848c783b */ /* 0x000e6e0000000200 */
[C---:B--2---:R-:W-:Y:S01]  /*5470*/  HMMA.16816.F32 R4, R144.reuse, R148, R4 ;  /* 0x000000949004723c */ /* 0x044fe20000001804 */
[----:B------:R-:W-:Y:S07]  /*5480*/  LDSM.16.M88.4 R156, [R178+0x8000] ;  /* 0x00800000b29c783b */ /* 0x000fee0000000200 */
[C---:B------:R-:W-:Y:S01]  /*5490*/  HMMA.16816.F32 R8, R144.reuse, R150, R8 ;  /* 0x000000969008723c */ /* 0x040fe20000001808 */
[----:B------:R-:W2:Y:S07]  /*54a0*/  LDSM.16.M88.4 R148, [R132+0x11100] ;  /* 0x011100008494783b */ /* 0x000eae0000000200 */
[C---:B------:R-:W-:Y:S08]  /*54b0*/  HMMA.16816.F32 R12, R144.reuse, R152, R12 ;  /* 0x00000098900c723c */ /* 0x040ff0000000180c */
[C---:B------:R-:W-:Y:S01]  /*54c0*/  HMMA.16816.F32 R16, R144.reuse, R154, R16 ;  /* 0x0000009a9010723c */ /* 0x040fe20000001810 */
[----:B------:R-:W5:Y:S07]  /*54d0*/  LDSM.16.M88.4 R152, [R132+0x11900] ;  /* 0x011900008498783b */ /* 0x000f6e0000000200 */
[C---:B------:R-:W-:Y:S08]  /*54e0*/  HMMA.16816.F32 R20, R144.reuse, R164, R20 ;  /* 0x000000a49014723c */ /* 0x040ff00000001814 */
[C---:B------:R-:W-:Y:S01]  /*54f0*/  HMMA.16816.F32 R24, R144.reuse, R166, R24 ;  /* 0x000000a69018723c */ /* 0x040fe20000001818 */
[----:B------:R-:W2:Y:S07]  /*5500*/  LDSM.16.M88.4 R164, [R183+0x10100] ;  /* 0x01010000b7a4783b */ /* 0x000eae0000000200 */
[C---:B---3--:R-:W-:Y:S08]  /*5510*/  HMMA.16816.F32 R28, R144.reuse, R160, R28 ;  /* 0x000000a0901c723c */ /* 0x048ff0000000181c */
[----:B------:R-:W-:Y:S01]  /*5520*/  HMMA.16816.F32 R32, R144, R162, R32 ;  /* 0x000000a29020723c */ /* 0x000fe20000001820 */
[----:B------:R-:W3:Y:S07]  /*5530*/  LDSM.16.M88.4 R144, [R183+0x10900] ;  /* 0x01090000b790783b */ /* 0x000eee0000000200 */
[C---:B----4-:R-:W-:Y:S01]  /*5540*/  HMMA.16816.F32 R4, R136.reuse, R168, R4 ;  /* 0x000000a88804723c */ /* 0x050fe20000001804 */
[----:B------:R-:W4:Y:S07]  /*5550*/  LDSM.16.M88.4 R160, [R183+0x11100] ;  /* 0x01110000b7a0783b */ /* 0x000f2e0000000200 */
[C---:B------:R-:W-:Y:S01]  /*5560*/  HMMA.16816.F32 R8, R136.reuse, R170, R8 ;  /* 0x000000aa8808723c */ /* 0x040fe20000001808 */
[----:B------:R-:W-:Y:S07]  /*5570*/  LDSM.16.M88.4 R168, [R177+0x8000] ;  /* 0x00800000b1a8783b */ /* 0x000fee0000000200 */
[C---:B-1----:R-:W-:Y:S08]  /*5580*/  HMMA.16816.F32 R12, R136.reuse, R140, R12 ;  /* 0x0000008c880c723c */ /* 0x042ff0000000180c */
[C---:B------:R-:W-:Y:S01]  /*5590*/  HMMA.16816.F32 R16, R136.reuse, R142, R16 ;  /* 0x0000008e8810723c */ /* 0x040fe20000001810 */
[----:B------:R-:W1:Y:S07]  /*55a0*/  LDSM.16.M88.4 R140, [R183+0x11900] ;  /* 0x01190000b78c783b */ /* 0x000e6e0000000200 */
[C---:B--2---:R-:W-:Y:S08]  /*55b0*/  HMMA.16816.F32 R20, R136.reuse, R148, R20 ;  /* 0x000000948814723c */ /* 0x044ff00000001814 */
[C---:B------:R-:W-:Y:S08]  /*55c0*/  HMMA.16816.F32 R24, R136.reuse, R150, R24 ;  /* 0x000000968818723c */ /* 0x040ff00000001818 */
[C---:B-----5:R-:W-:Y:S08]  /*55d0*/  HMMA.16816.F32 R28, R136.reuse, R152, R28 ;  /* 0x00000098881c723c */ /* 0x060ff0000000181c */
[----:B------:R-:W-:Y:S01]  /*55e0*/  HMMA.16816.F32 R32, R136, R154, R32 ;  /* 0x0000009a8820723c */ /* 0x000fe20000001820 */
[----:B------:R-:W2:Y:S07]  /*55f0*/  LDSM.16.M88.4 R136, [R185+0x10900] ;  /* 0x01090000b988783b */ /* 0x000eae0000000200 */
[C---:B------:R-:W-:Y:S08]  /*5600*/  HMMA.16816.F32 R4, R156.reuse, R164, R4 ;  /* 0x000000a49c04723c */ /* 0x040ff00000001804 */
[C---:B------:R-:W-:Y:S08]  /*5610*/  HMMA.16816.F32 R8, R156.reuse, R166, R8 ;  /* 0x000000a69c08723c */ /* 0x040ff00000001808 */
[C---:B---3--:R-:W-:Y:S08]  /*5620*/  HMMA.16816.F32 R12, R156.reuse, R144, R12 ;  /* 0x000000909c0c723c */ /* 0x048ff0000000180c */
[C---:B------:R-:W-:Y:S01]  /*5630*/  HMMA.16816.F32 R16, R156.reuse, R146, R16 ;  /* 0x000000929c10723c */ /* 0x040fe20000001810 */
[----:B------:R-:W3:Y:S07]  /*5640*/  LDSM.16.M88.4 R144, [R185+0x11100] ;  /* 0x01110000b990783b */ /* 0x000eee0000000200 */
[C---:B----4-:R-:W-:Y:S08]  /*5650*/  HMMA.16816.F32 R20, R156.reuse, R160, R20 ;  /* 0x000000a09c14723c */ /* 0x050ff00000001814 */
[C---:B------:R-:W-:Y:S08]  /*5660*/  HMMA.16816.F32 R24, R156.reuse, R162, R24 ;  /* 0x000000a29c18723c */ /* 0x040ff00000001818 */
[C---:B-1----:R-:W-:Y:S08]  /*5670*/  HMMA.16816.F32 R28, R156.reuse, R140, R28 ;  /* 0x0000008c9c1c723c */ /* 0x042ff0000000181c */
[----:B------:R-:W-:Y:S01]  /*5680*/  HMMA.16816.F32 R32, R156, R142, R32 ;  /* 0x0000008e9c20723c */ /* 0x000fe20000001820 */
[----:B------:R-:W1:Y:S01]  /*5690*/  LDSM.16.M88.4 R140, [R185+0x11900] ;  /* 0x01190000b98c783b */ /* 0x000e620000000200 */
[----:B------:R-:W-:Y:S06]  /*56a0*/  DEPBAR.LE SB0, 0x2 ;  /* 0x000080800000791a */ /* 0x000fec0000000000 */
[C---:B------:R-:W-:Y:S01]  /*56b0*/  HMMA.16816.F32 R4, R168.reuse, R172, R4 ;  /* 0x000000aca804723c */ /* 0x040fe20000001804 */
[----:B------:R-:W-:Y:S07]  /*56c0*/  BAR.SYNC.DEFER_BLOCKING 0x0 ;  /* 0x0000000000007b1d */ /* 0x000fee0000010000 */
[C---:B------:R-:W-:Y:S08]  /*56d0*/  HMMA.16816.F32 R8, R168.reuse, R174, R8 ;  /* 0x000000aea808723c */ /* 0x040ff00000001808 */
[C---:B--2---:R-:W-:Y:S08]  /*56e0*/  HMMA.16816.F32 R12, R168.reuse, R136, R12 ;  /* 0x00000088a80c723c */ /* 0x044ff0000000180c */
[C---:B------:R-:W-:Y:S01]  /*56f0*/  HMMA.16816.F32 R16, R168.reuse, R138, R16 ;  /* 0x0000008aa810723c */ /* 0x040fe20000001810 */
[----:B------:R-:W-:Y:S03]  /*5700*/  LDSM.16.MT88.4 R136, [R176+UR4+0x100] ;  /* 0x00010004b088783b */ /* 0x000fe60008004200 */
[----:B------:R-:W-:Y:S02]  /*5710*/  FMNMX.FTZ R2, R4, R133, !PT ;  /* 0x0000008504027209 */ /* 0x000fe40007810000 */
[----:B------:R-:W-:Y:S02]  /*5720*/  FMNMX.FTZ R132, R6, R0, !PT ;  /* 0x0000000006847209 */ /* 0x000fe40007810000 */
[C---:B---3--:R-:W-:Y:S01]  /*5730*/  HMMA.16816.F32 R20, R168.reuse, R144, R20 ;  /* 0x00000090a814723c */ /* 0x048fe20000001814 */
[----:B------:R-:W-:Y:S03]  /*5740*/  LDSM.16.MT88.4 R148, [R176+UR4+0x2900] ;  /* 0x00290004b094783b */ /* 0x000fe60008004200 */
[----:B------:R-:W-:Y:S02]  /*5750*/  FMNMX.FTZ R3, R5, R2, !PT ;  /* 0x0000000205037209 */ /* 0x000fe40007810000 */
[----:B------:R-:W-:Y:S02]  /*5760*/  FMNMX.FTZ R163, R7, R132, !PT ;  /* 0x0000008407a37209 */ /* 0x000fe40007810000 */
[C---:B------:R-:W-:Y:S01]  /*5770*/  HMMA.16816.F32 R24, R168.reuse, R146, R24 ;  /* 0x00000092a818723c */ /* 0x040fe20000001818 */
[----:B------:R-:W-:Y:S03]  /*5780*/  LDSM.16.MT88.4 R156, [R135+UR4+0x2900] ;  /* 0x00290004879c783b */ /* 0x000fe60008004200 */
[----:B------:R-:W-:Y:S02]  /*5790*/  FMNMX.FTZ R2, R8, R3, !PT ;  /* 0x0000000308027209 */ /* 0x000fe40007810000 */
[----:B------:R-:W-:Y:S02]  /*57a0*/  FMNMX.FTZ R132, R10, R163, !PT ;  /* 0x000000a30a847209 */ /* 0x000fe40007810000 */
[C---:B-1----:R-:W-:Y:S04]  /*57b0*/  HMMA.16816.F32 R28, R168.reuse, R140, R28 ;  /* 0x0000008ca81c723c */ /* 0x042fe8000000181c */
[----:B------:R-:W-:Y:S02]  /*57c0*/  FMNMX.FTZ R3, R9, R2, !PT ;  /* 0x0000000209037209 */ /* 0x000fe40007810000 */
[----:B------:R-:W-:Y:S02]  /*57d0*/  FMNMX.FTZ R163, R11, R132, !PT ;  /* 0x000000840ba37209 */ /* 0x000fe40007810000 */
[----:B------:R-:W-:Y:S04]  /*57e0*/  HMMA.16816.F32 R32, R168, R142, R32 ;  /* 0x0000008ea820723c */ /* 0x000fe80000001820 */
[----:B------:R-:W-:Y:S02]  /*57f0*/  FMNMX.FTZ R2, R12, R3, !PT ;  /* 0x000000030c027209 */ /* 0x000fe40007810000 */
[----:B------:R-:W-:Y:S02]  /*5800*/  FMNMX.FTZ R132, R14, R163, !PT ;  /* 0x000000a30e847209 */ /* 0x000fe40007810000 */
[----:B------:R-:W-:Y:S04]  /*5810*/  FMNMX.FTZ R3, R13, R2, !PT ;  /* 0x000000020d037209 */ /* 0x000fe80007810000 */
        /* <DEDUP_REMOVED lines=16> */
[----:B------:R-:W-:Y:S02]  /*5920*/  IADD3 R140, R176, UR4, RZ ;  /* 0x00000004b08c7c10 */ /* 0x000fe4000fffe0ff */
[----:B------:R-:W-:Y:S02]  /*5930*/  FMNMX.FTZ R2, R32, R3, !PT ;  /* 0x0000000320027209 */ /* 0x000fe40007810000 */
[----:B------:R-:W-:Y:S02]  /*5940*/  FMNMX.FTZ R3, R31, R132, !PT ;  /* 0x000000841f037209 */ /* 0x000fe40007810000 */
[----:B------:R-:W-:Y:S02]  /*5950*/  FMNMX.FTZ R165, R33, R2, !PT ;  /* 0x0000000221a57209 */ /* 0x000fe40007810000 */
[----:B------:R-:W-:Y:S03]  /*5960*/  FMNMX.FTZ R132, R34, R3, !PT ;  /* 0x0000000322847209 */ /* 0x000fe60007810000 */
[----:B------:R-:W1:Y:S01]  /*5970*/  SHFL.BFLY PT, R2, R165, 0x2, 0x1f ;  /* 0x0c401f00a5027f89 */ /* 0x000e6200000e0000 */
[----:B------:R-:W-:Y:S07]  /*5980*/  FMNMX.FTZ R164, R35, R132, !PT ;  /* 0x0000008423a47209 */ /* 0x000fee0007810000 */
[----:B------:R-:W2:Y:S01]  /*5990*/  SHFL.BFLY PT, R3, R164, 0x2, 0x1f ;  /* 0x0c401f00a4037f89 */ /* 0x000ea200000e0000 */
[----:B-1----:R-:W-:Y:S07]  /*59a0*/  FMNMX.FTZ R163, R165, R2, !PT ;  /* 0x00000002a5a37209 */ /* 0x002fee0007810000 */
[----:B------:R-:W1:Y:S01]  /*59b0*/  SHFL.BFLY PT, R132, R163, 0x1, 0x1f ;  /* 0x0c201f00a3847f89 */ /* 0x000e6200000e0000 */
[----:B--2---:R-:W-:Y:S07]  /*59c0*/  FMNMX.FTZ R162, R164, R3, !PT ;  /* 0x00000003a4a27209 */ /* 0x004fee0007810000 */
[----:B------:R-:W2:Y:S08]  /*59d0*/  SHFL.BFLY PT, R3, R162, 0x1, 0x1f ;  /* 0x0c201f00a2037f89 */ /* 0x000eb000000e0000 */
[----:B------:R-:W-:Y:S01]  /*59e0*/  LDSM.16.MT88.4 R164, [R176+UR4+0x5900] ;  /* 0x00590004b0a4783b */ /* 0x000fe20008004200 */
[----:B-1----:R-:W-:Y:S05]  /*59f0*/  FMNMX.FTZ R132, R163, R132, !PT ;  /* 0x00000084a3847209 */ /* 0x002fea0007810000 */
[C---:B------:R-:W-:Y:S02]  /*5a00*/  FADD.FTZ R133, -R132.reuse, R133 ;  /* 0x0000008584857221 */ /* 0x040fe40000010100 */
[----:B------:R-:W-:Y:S01]  /*5a10*/  FMUL.FTZ R163, R132, c[0x0][0x2d0] ;  /* 0x0000b40084a37a20 */ /* 0x000fe20000410000 */
[----:B--2---:R-:W-:Y:S01]  /*5a20*/  FMNMX.FTZ R3, R162, R3, !PT ;  /* 0x00000003a2037209 */ /* 0x004fe20007810000 */
[----:B------:R-:W-:Y:S02]  /*5a30*/  FMUL.FTZ R2, R133, c[0x0][0x2d0] ;  /* 0x0000b40085027a20 */ /* 0x000fe40000410000 */
[--C-:B------:R-:W-:Y:S02]  /*5a40*/  FFMA.FTZ R173, R4, c[0x0][0x2d0], -R163.reuse ;  /* 0x0000b40004ad7a23 */ /* 0x100fe400000108a3 */
[C---:B------:R-:W-:Y:S02]  /*5a50*/  FADD.FTZ R133, -R3.reuse, R0 ;  /* 0x0000000003857221 */ /* 0x040fe40000010100 */
[----:B------:R-:W-:Y:S01]  /*5a60*/  FMUL.FTZ R162, R3, c[0x0][0x2d0] ;  /* 0x0000b40003a27a20 */ /* 0x000fe20000410000 */
[----:B------:R-:W1:Y:S01]  /*5a70*/  MUFU.EX2 R2, R2 ;  /* 0x0000000200027308 */ /* 0x000e620000000800 */
[----:B------:R-:W-:Y:S01]  /*5a80*/  FMUL.FTZ R0, R133, c[0x0][0x2d0] ;  /* 0x0000b40085007a20 */ /* 0x000fe20000410000 */
[----:B------:R-:W-:Y:S01]  /*5a90*/  IADD3 R133, R181, R140, RZ ;  /* 0x0000008cb5857210 */ /* 0x000fe20007ffe0ff */
[--C-:B------:R-:W-:Y:S02]  /*5aa0*/  FFMA.FTZ R174, R5, c[0x0][0x2d0], -R163.reuse ;  /* 0x0000b40005ae7a23 */ /* 0x100fe400000108a3 */
[--C-:B------:R-:W-:Y:S02]  /*5ab0*/  FFMA.FTZ R175, R8, c[0x0][0x2d0], -R163.reuse ;  /* 0x0000b40008af7a23 */ /* 0x100fe400000108a3 */
[--C-:B------:R-:W-:Y:S01]  /*5ac0*/  FFMA.FTZ R214, R9, c[0x0][0x2d0], -R163.reuse ;  /* 0x0000b40009d67a23 */ /* 0x100fe200000108a3 */
[----:B------:R-:W2:Y:S01]  /*5ad0*/  LDSM.16.MT88.4 R140, [R133+0x100] ;  /* 0x00010000858c783b */ /* 0x000ea20000004200 */
[--C-:B------:R-:W-:Y:S01]  /*5ae0*/  FFMA.FTZ R215, R6, c[0x0][0x2d0], -R162.reuse ;  /* 0x0000b40006d77a23 */ /* 0x100fe200000108a2 */
[----:B------:R-:W3:Y:S01]  /*5af0*/  MUFU.EX2 R0, R0 ;  /* 0x0000000000007308 */ /* 0x000ee20000000800 */
[--C-:B------:R-:W-:Y:S02]  /*5b00*/  FFMA.FTZ R216, R7, c[0x0][0x2d0], -R162.reuse ;  /* 0x0000b40007d87a23 */ /* 0x100fe400000108a2 */
[--C-:B------:R-:W-:Y:S02]  /*5b10*/  FFMA.FTZ R217, R10, c[0x0][0x2d0], -R162.reuse ;  /* 0x0000b4000ad97a23 */ /* 0x100fe400000108a2 */
[--C-:B------:R-:W-:Y:S01]  /*5b20*/  FFMA.FTZ R218, R11, c[0x0][0x2d0], -R162.reuse ;  /* 0x0000b4000bda7a23 */ /* 0x100fe200000108a2 */
[----:B------:R-:W-:Y:S01]  /*5b30*/  LDSM.16.MT88.4 R152, [R133+0x2900] ;  /* 0x002900008598783b */ /* 0x000fe20000004200 */
[--C-:B------:R-:W-:Y:S02]  /*5b40*/  FFMA.FTZ R219, R12, c[0x0][0x2d0], -R163.reuse ;  /* 0x0000b4000cdb7a23 */ /* 0x100fe400000108a3 */
[--C-:B------:R-:W-:Y:S01]  /*5b50*/  FFMA.FTZ R220, R13, c[0x0][0x2d0], -R163.reuse ;  /* 0x0000b4000ddc7a23 */ /* 0x100fe200000108a3 */
[----:B------:R-:W-:Y:S01]  /*5b60*/  MUFU.EX2 R173, R173 ;  /* 0x000000ad00ad7308 */ /* 0x000fe20000000800 */
[--C-:B------:R-:W-:Y:S02]  /*5b70*/  FFMA.FTZ R221, R14, c[0x0][0x2d0], -R162.reuse ;  /* 0x0000b4000edd7a23 */ /* 0x100fe400000108a2 */
[--C-:B------:R-:W-:Y:S01]  /*5b80*/  FFMA.FTZ R222, R15, c[0x0][0x2d0], -R162.reuse ;  /* 0x0000b4000fde7a23 */ /* 0x100fe200000108a2 */
[----:B------:R-:W-:Y:S01]  /*5b90*/  LDSM.16.MT88.4 R168, [R133+0x5900] ;  /* 0x0059000085a8783b */ /* 0x000fe20000004200 */
[C---:B-1----:R-:W-:Y:S02]  /*5ba0*/  FMUL.FTZ R4, R2.reuse, R128 ;  /* 0x0000008002047220 */ /* 0x042fe40000410000 */
[C---:B------:R-:W-:Y:S02]  /*5bb0*/  FMUL.FTZ R5, R2.reuse, R129 ;  /* 0x0000008102057220 */ /* 0x040fe40000410000 */
[C---:B------:R-:W-:Y:S01]  /*5bc0*/  FMUL.FTZ R8, R2.reuse, R124 ;  /* 0x0000007c02087220 */ /* 0x040fe20000410000 */
[----:B------:R-:W1:Y:S01]  /*5bd0*/  MUFU.EX2 R174, R174 ;  /* 0x000000ae00ae7308 */ /* 0x000e620000000800 */
[C---:B------:R-:W-:Y:S02]  /*5be0*/  FMUL.FTZ R9, R2.reuse, R125 ;  /* 0x0000007d02097220 */ /* 0x040fe40000410000 */
[----:B------:R-:W-:Y:S02]  /*5bf0*/  FMUL.FTZ R36, R2, R36 ;  /* 0x0000002402247220 */ /* 0x000fe40000410000 */
[C---:B---3--:R-:W-:Y:S02]  /*5c00*/  FMUL.FTZ R6, R0.reuse, R130 ;  /* 0x0000008200067220 */ /* 0x048fe40000410000 */
[C---:B------:R-:W-:Y:S02]  /*5c10*/  FMUL.FTZ R7, R0.reuse, R131 ;  /* 0x0000008300077220 */ /* 0x040fe40000410000 */
[C---:B------:R-:W-:Y:S01]  /*5c20*/  FMUL.FTZ R10, R0.reuse, R126 ;  /* 0x0000007e000a7220 */ /* 0x040fe20000410000 */
[----:B------:R-:W-:Y:S01]  /*5c30*/  MUFU.EX2 R175, R175 ;  /* 0x000000af00af7308 */ /* 0x000fe20000000800 */
[----:B------:R-:W-:Y:S02]  /*5c40*/  FMUL.FTZ R11, R0, R127 ;  /* 0x0000007f000b7220 */ /* 0x000fe40000410000 */
[----:B------:R-:W3:Y:S01]  /*5c50*/  LDSM.16.MT88.4 R124, [R135+UR4+0x100] ;  /* 0x00010004877c783b */ /* 0x000ee20008004200 */
[----:B------:R-:W-:Y:S02]  /*5c60*/  FMUL.FTZ R37, R2, R37 ;  /* 0x0000002502257220 */ /* 0x000fe40000410000 */
[C---:B------:R-:W-:Y:S02]  /*5c70*/  FMUL.FTZ R38, R0.reuse, R38 ;  /* 0x0000002600267220 */ /* 0x040fe40000410000 */
[----:B------:R-:W-:Y:S02]  /*5c80*/  FMUL.FTZ R39, R0, R39 ;  /* 0x0000002700277220 */ /* 0x000fe40000410000 */
[----:B------:R-:W4:Y:S01]  /*5c90*/  MUFU.EX2 R214, R214 ;  /* 0x000000d600d67308 */ /* 0x000f220000000800 */
[C---:B------:R-:W-:Y:S02]  /*5ca0*/  FMUL.FTZ R40, R2.reuse, R40 ;  /* 0x0000002802287220 */ /* 0x040fe40000410000 */
[----:B------:R-:W-:Y:S01]  /*5cb0*/  FMUL.FTZ R41, R2, R41 ;  /* 0x0000002902297220 */ /* 0x000fe20000410000 */
[----:B-1----:R-:W-:Y:S01]  /*5cc0*/  F2FP.PACK_AB R128, R174, R173 ;  /* 0x000000adae80723e */ /* 0x002fe200000000ff */
        /* <DEDUP_REMOVED lines=9> */
[----:B------:R-:W1:Y:S01]  /*5d60*/  MUFU.EX2 R216, R216 ;  /* 0x000000d800d87308 */ /* 0x000e620000000800 */
[C---:B------:R-:W-:Y:S02]  /*5d70*/  FMUL.FTZ R46, R0.reuse, R46 ;  /* 0x0000002e002e7220 */ /* 0x040fe40000410000 */
[----:B------:R-:W-:Y:S01]  /*5d80*/  FMUL.FTZ R47, R0, R47 ;  /* 0x0000002f002f7220 */ /* 0x000fe20000410000 */
[----:B----4-:R-:W-:Y:S01]  /*5d90*/  F2FP.PACK_AB R130, R214, R175 ;  /* 0x000000afd682723e */ /* 0x010fe200000000ff */
        /* <DEDUP_REMOVED lines=30> */
[C---:B------:R-:W-:Y:S05]  /*5f80*/  HMMA.16816.F32 R4, R128.reuse, R136, R4 ;  /* 0x000000888004723c */ /* 0x040fea0000001804 */
[----:B------:R-:W-:Y:S02]  /*5f90*/  FMUL.FTZ R71, R0, R71 ;  /* 0x0000004700477220 */ /* 0x000fe40000410000 */
[----:B------:R-:W-:Y:S01]  /*5fa0*/  IADD3 R136, R135, UR4, RZ ;  /* 0x0000000487887c10 */ /* 0x000fe2000fffe0ff */
[C---:B------:R-:W-:Y:S01]  /*5fb0*/  HMMA.16816.F32 R8, R128.reuse, R138, R8 ;  /* 0x0000008a8008723c */ /* 0x040fe20000001808 */
[----:B------:R-:W4:Y:S03]  /*5fc0*/  MUFU.EX2 R222, R222 ;  /* 0x000000de00de7308 */ /* 0x000f260000000800 */
[----:B------:R-:W-:Y:S01]  /*5fd0*/  IADD3 R172, R181, R136, RZ ;  /* 0x00000088b5ac7210 */ /* 0x000fe20007ffe0ff */
[C---:B------:R-:W-:Y:S02]  /*5fe0*/  FMUL.FTZ R72, R2.reuse, R72 ;  /* 0x0000004802487220 */ /* 0x040fe40000410000 */
[----:B------:R-:W-:Y:S01]  /*5ff0*/  FMUL.FTZ R73, R2, R73 ;  /* 0x0000004902497220 */ /* 0x000fe20000410000 */
[C---:B--2---:R-:W-:Y:S01]  /*6000*/  HMMA.16816.F32 R36, R128.reuse, R140, R36 ;  /* 0x0000008c8024723c */ /* 0x044fe20000001824 */
[----:B------:R-:W2:Y:S03]  /*6010*/  LDSM.16.MT88.4 R136, [R172+0x100] ;  /* 0x00010000ac88783b */ /* 0x000ea60000004200 */
[C---:B------:R-:W-:Y:S02]  /*6020*/  FMUL.FTZ R74, R0.reuse, R74 ;  /* 0x0000004a004a7220 */ /* 0x040fe40000410000 */
[----:B------:R-:W-:Y:S02]  /*6030*/  FMUL.FTZ R75, R0, R75 ;  /* 0x0000004b004b7220 */ /* 0x000fe40000410000 */
[C---:B------:R-:W-:Y:S01]  /*6040*/  HMMA.16816.F32 R40, R128.reuse, R142, R40 ;  /* 0x0000008e8028723c */ /* 0x040fe20000001828 */
[----:B------:R-:W5:Y:S03]  /*6050*/  LDSM.16.MT88.4 R140, [R176+UR4+0x2100] ;  /* 0x00210004b08c783b */ /* 0x000f660008004200 */
[C---:B------:R-:W-:Y:S02]  /*6060*/  FMUL.FTZ R76, R2.reuse, R76 ;  /* 0x0000004c024c7220 */ /* 0x040fe40000410000 */
[----:B------:R-:W-:Y:S02]  /*6070*/  FMUL.FTZ R77, R2, R77 ;  /* 0x0000004d024d7220 */ /* 0x000fe40000410000 */
[C---:B---3--:R-:W-:Y:S01]  /*6080*/  HMMA.16816.F32 R44, R128.reuse, R124, R44 ;  /* 0x0000007c802c723c */ /* 0x048fe2000000182c */
[----:B------:R-:W-:Y:S03]  /*6090*/  LDSM.16.MT88.4 R120, [R172+0x4100] ;  /* 0x00410000ac78783b */ /* 0x000fe60000004200 */
[C---:B------:R-:W-:Y:S02]  /*60a0*/  FMUL.FTZ R78, R0.reuse, R78 ;  /* 0x0000004e004e7220 */ /* 0x040fe40000410000 */
[----:B------:R-:W-:Y:S02]  /*60b0*/  FMUL.FTZ R79, R0, R79 ;  /* 0x0000004f004f7220 */ /* 0x000fe40000410000 */
[C---:B------:R-:W-:Y:S01]  /*60c0*/  HMMA.16816.F32 R48, R128.reuse, R126, R48 ;  /* 0x0000007e8030723c */ /* 0x040fe20000001830 */
[----:B------:R-:W3:Y:S03]  /*60d0*/  LDSM.16.MT88.4 R124, [R133+0x2100] ;  /* 0x00210000857c783b */ /* 0x000ee60000004200 */
[C---:B------:R-:W-:Y:S02]  /*60e0*/  FMUL.FTZ R80, R2.reuse, R80 ;  /* 0x0000005002507220 */ /* 0x040fe40000410000 */
[----:B------:R-:W-:Y:S02]  /*60f0*/  FMUL.FTZ R81, R2, R81 ;  /* 0x0000005102517220 */ /* 0x000fe40000410000 */
[C---:B------:R-:W-:Y:S01]  /*6100*/  FMUL.FTZ R82, R0.reuse, R82 ;  /* 0x0000005200527220 */ /* 0x040fe20000410000 */
[----:B------:R-:W-:Y:S03]  /*6110*/  LDSM.16.MT88.4 R144, [R172+0x900] ;  /* 0x00090000ac90783b */ /* 0x000fe60000004200 */
[----:B------:R-:W-:Y:S02]  /*6120*/  FMUL.FTZ R83, R0, R83 ;  /* 0x0000005300537220 */ /* 0x000fe40000410000 */
[C---:B------:R-:W-:Y:S02]  /*6130*/  FMUL.FTZ R84, R2.reuse, R84 ;  /* 0x0000005402547220 */ /* 0x040fe40000410000 */
[----:B------:R-:W-:Y:S01]  /*6140*/  FMUL.FTZ R85, R2, R85 ;  /* 0x0000005502557220 */ /* 0x000fe20000410000 */
[C---:B--2---:R-:W-:Y:S03]  /*6150*/  HMMA.16816.F32 R52, R128.reuse, R136, R52 ;  /* 0x000000888034723c */ /* 0x044fe60000001834 */
[C---:B------:R-:W-:Y:S02]  /*6160*/  FMUL.FTZ R86, R0.reuse, R86 ;  /* 0x0000005600567220 */ /* 0x040fe40000410000 */
[----:B------:R-:W-:Y:S02]  /*6170*/  FMUL.FTZ R87, R0, R87 ;  /* 0x0000005700577220 */ /* 0x000fe40000410000 */
[C---:B------:R-:W-:Y:S01]  /*6180*/  FMUL.FTZ R88, R2.reuse, R88 ;  /* 0x0000005802587220 */ /* 0x040fe20000410000 */
[C---:B------:R-:W-:Y:S01]  /*6190*/  HMMA.16816.F32 R56, R128.reuse, R138, R56 ;  /* 0x0000008a8038723c */ /* 0x040fe20000001838 */
[----:B------:R-:W2:Y:S03]  /*61a0*/  LDSM.16.MT88.4 R136, [R135+UR4+0x2100] ;  /* 0x002100048788783b */ /* 0x000ea60008004200 */
[----:B------:R-:W-:Y:S02]  /*61b0*/  FMUL.FTZ R89, R2, R89 ;  /* 0x0000005902597220 */ /* 0x000fe40000410000 */
[C---:B------:R-:W-:Y:S02]  /*61c0*/  FMUL.FTZ R90, R0.reuse, R90 ;  /* 0x0000005a005a7220 */ /* 0x040fe40000410000 */
[C---:B-----5:R-:W-:Y:S04]  /*61d0*/  HMMA.16816.F32 R60, R128.reuse, R140, R60 ;  /* 0x0000008c803c723c */ /* 0x060fe8000000183c */
[----:B------:R-:W-:Y:S02]  /*61e0*/  FMUL.FTZ R91, R0, R91 ;  /* 0x0000005b005b7220 */ /* 0x000fe40000410000 */
[C---:B------:R-:W-:Y:S02]  /*61f0*/  FMUL.FTZ R92, R2.reuse, R92 ;  /* 0x0000005c025c7220 */ /* 0x040fe40000410000 */
[C---:B------:R-:W-:Y:S01]  /*6200*/  HMMA.16816.F32 R64, R128.reuse, R142, R64 ;  /* 0x0000008e8040723c */ /* 0x040fe20000001840 */
[----:B------:R-:W5:Y:S03]  /*6210*/  LDSM.16.MT88.4 R140, [R172+0x2100] ;  /* 0x00210000ac8c783b */ /* 0x000f660000004200 */
[----:B------:R-:W-:Y:S02]  /*6220*/  FMUL.FTZ R93, R2, R93 ;  /* 0x0000005d025d7220 */ /* 0x000fe40000410000 */
[C---:B------:R-:W-:Y:S02]  /*6230*/  FMUL.FTZ R94, R0.reuse, R94 ;  /* 0x0000005e005e7220 */ /* 0x040fe40000410000 */
[C---:B---3--:R-:W-:Y:S04]  /*6240*/  HMMA.16816.F32 R68, R128.reuse, R124, R68 ;  /* 0x0000007c8044723c */ /* 0x048fe80000001844 */
[----:B------:R-:W-:Y:S02]  /*6250*/  FMUL.FTZ R95, R0, R95 ;  /* 0x0000005f005f7220 */ /* 0x000fe40000410000 */
[C---:B------:R-:W-:Y:S02]  /*6260*/  FMUL.FTZ R96, R2.reuse, R96 ;  /* 0x0000006002607220 */ /* 0x040fe40000410000 */
[C---:B------:R-:W-:Y:S01]  /*6270*/  HMMA.16816.F32 R72, R128.reuse, R126, R72 ;  /* 0x0000007e8048723c */ /* 0x040fe20000001848 */
[----:B------:R-:W3:Y:S03]  /*6280*/  LDSM.16.MT88.4 R124, [R176+UR4+0x4100] ;  /* 0x00410004b07c783b */ /* 0x000ee60008004200 */
        /* <DEDUP_REMOVED lines=8> */
[----:B------:R-:W2:Y:S03]  /*6310*/  LDSM.16.MT88.4 R136, [R133+0x4100] ;  /* 0x004100008588783b */ /* 0x000ea60000004200 */
[----:B------:R-:W-:Y:S02]  /*6320*/  FMUL.FTZ R103, R0, R103 ;  /* 0x0000006700677220 */ /* 0x000fe40000410000 */
[C---:B------:R-:W-:Y:S02]  /*6330*/  FMUL.FTZ R104, R2.reuse, R104 ;  /* 0x0000006802687220 */ /* 0x040fe40000410000 */
[C---:B-----5:R-:W-:Y:S04]  /*6340*/  HMMA.16816.F32 R84, R128.reuse, R140, R84 ;  /* 0x0000008c8054723c */ /* 0x060fe80000001854 */
[----:B------:R-:W-:Y:S02]  /*6350*/  FMUL.FTZ R105, R2, R105 ;  /* 0x0000006902697220 */ /* 0x000fe40000410000 */
[C---:B------:R-:W-:Y:S02]  /*6360*/  FMUL.FTZ R106, R0.reuse, R106 ;  /* 0x0000006a006a7220 */ /* 0x040fe40000410000 */
[C---:B------:R-:W-:Y:S01]  /*6370*/  HMMA.16816.F32 R88, R128.reuse, R142, R88 ;  /* 0x0000008e8058723c */ /* 0x040fe20000001858 */
[----:B------:R-:W5:Y:S03]  /*6380*/  LDSM.16.MT88.4 R140, [R135+UR4+0x4100] ;  /* 0x00410004878c783b */ /* 0x000f660008004200 */
[----:B------:R-:W-:Y:S02]  /*6390*/  FMUL.FTZ R107, R0, R107 ;  /* 0x0000006b006b7220 */ /* 0x000fe40000410000 */
[--C-:B------:R-:W-:Y:S02]  /*63a0*/  FFMA.FTZ R223, R16, c[0x0][0x2d0], -R163.reuse ;  /* 0x0000b40010df7a23 */ /* 0x100fe400000108a3 */
[C---:B---3--:R-:W-:Y:S04]  /*63b0*/  HMMA.16816.F32 R92, R128.reuse, R124, R92 ;  /* 0x0000007c805c723c */ /* 0x048fe8000000185c */
[--C-:B------:R-:W-:Y:S01]  /*63c0*/  FFMA.FTZ R224, R17, c[0x0][0x2d0], -R163.reuse ;  /* 0x0000b40011e07a23 */ /* 0x100fe200000108a3 */
[----:B------:R-:W-:Y:S01]  /*63d0*/  MUFU.EX2 R223, R223 ;  /* 0x000000df00df7308 */ /* 0x000fe20000000800 */
[--C-:B------:R-:W-:Y:S02]  /*63e0*/  FFMA.FTZ R225, R18, c[0x0][0x2d0], -R162.reuse ;  /* 0x0000b40012e17a23 */ /* 0x100fe400000108a2 */
[C---:B------:R-:W-:Y:S01]  /*63f0*/  HMMA.16816.F32 R96, R128.reuse, R126, R96 ;  /* 0x0000007e8060723c */ /* 0x040fe20000001860 */
[----:B------:R-:W3:Y:S03]  /*6400*/  LDSM.16.MT88.4 R124, [R176+UR4+0x900] ;  /* 0x00090004b07c783b */ /* 0x000ee60008004200 */
[--C-:B------:R-:W-:Y:S02]  /*6410*/  FFMA.FTZ R226, R19, c[0x0][0x2d0], -R162.reuse ;  /* 0x0000b40013e27a23 */ /* 0x100fe400000108a2 */
[C---:B------:R-:W-:Y:S01]  /*6420*/  FMUL.FTZ R108, R2.reuse, R108 ;  /* 0x0000006c026c7220 */ /* 0x040fe20000410000 */
[----:B------:R-:W5:Y:S01]  /*6430*/  MUFU.EX2 R224, R224 ;  /* 0x000000e000e07308 */ /* 0x000f620000000800 */
[----:B------:R-:W-:Y:S01]  /*6440*/  FMUL.FTZ R109, R2, R109 ;  /* 0x0000006d026d7220 */ /* 0x000fe20000410000 */
[C---:B--2---:R-:W-:Y:S03]  /*6450*/  HMMA.16816.F32 R12, R128.reuse, R136, R12 ;  /* 0x00000088800c723c */ /* 0x044fe6000000180c */
[C---:B------:R-:W-:Y:S02]  /*6460*/  FMUL.FTZ R110, R0.reuse, R110 ;  /* 0x0000006e006e7220 */ /* 0x040fe40000410000 */
[----:B------:R-:W-:Y:S02]  /*6470*/  FMUL.FTZ R111, R0, R111 ;  /* 0x0000006f006f7220 */ /* 0x000fe40000410000 */
[C---:B------:R-:W-:Y:S01]  /*6480*/  FMUL.FTZ R16, R2.reuse, R116 ;  /* 0x0000007402107220 */ /* 0x040fe20000410000 */
[C---:B------:R-:W-:Y:S01]  /*6490*/  HMMA.16816.F32 R100, R128.reuse, R138, R100 ;  /* 0x0000008a8064723c */ /* 0x040fe20000001864 */
[----:B------:R-:W2:Y:S01]  /*64a0*/  LDSM.16.MT88.4 R136, [R133+0x900] ;  /* 0x000900008588783b */ /* 0x000ea20000004200 */
[----:B------:R-:W-:Y:S02]  /*64b0*/  MUFU.EX2 R225, R225 ;  /* 0x000000e100e17308 */ /* 0x000fe40000000800 */
[----:B------:R-:W-:Y:S01]  /*64c0*/  FMUL.FTZ R17, R2, R117 ;  /* 0x0000007502117220 */ /* 0x000fe20000410000 */
[----:B-1----:R-:W-:Y:S01]  /*64d0*/  F2FP.PACK_AB R116, R220, R219 ;  /* 0x000000dbdc74723e */ /* 0x002fe200000000ff */
[----:B------:R-:W-:Y:S01]  /*64e0*/  FMUL.FTZ R18, R0, R118 ;  /* 0x0000007600127220 */ /* 0x000fe20000410000 */
[----:B----4-:R-:W-:Y:S01]  /*64f0*/  F2FP.PACK_AB R117, R222, R221 ;  /* 0x000000ddde75723e */ /* 0x010fe200000000ff */
[C---:B-----5:R-:W-:Y:S04]  /*6500*/  HMMA.16816.F32 R104, R128.reuse, R140, R104 ;  /* 0x0000008c8068723c */ /* 0x060fe80000001868 */
[----:B------:R-:W1:Y:S01]  /*6510*/  MUFU.EX2 R226, R226 ;  /* 0x000000e200e27308 */ /* 0x000e620000000800 */
[----:B------:R-:W-:Y:S01]  /*6520*/  FMUL.FTZ R19, R0, R119 ;  /* 0x0000007700137220 */ /* 0x000fe20000410000 */
[----:B------:R-:W-:Y:S01]  /*6530*/  F2FP.PACK_AB R118, R224, R223 ;  /* 0x000000dfe076723e */ /* 0x000fe200000000ff */
[C---:B------:R-:W-:Y:S01]  /*6540*/  FMUL.FTZ R112, R2.reuse, R112 ;  /* 0x0000007002707220 */ /* 0x040fe20000410000 */
[C---:B------:R-:W-:Y:S01]  /*6550*/  HMMA.16816.F32 R108, R128.reuse, R142, R108 ;  /* 0x0000008e806c723c */ /* 0x040fe2000000186c */
[----:B------:R-:W4:Y:S03]  /*6560*/  LDSM.16.MT88.4 R140, [R135+UR4+0x900] ;  /* 0x00090004878c783b */ /* 0x000f260008004200 */
[----:B------:R-:W-:Y:S02]  /*6570*/  FMUL.FTZ R113, R2, R113 ;  /* 0x0000007102717220 */ /* 0x000fe40000410000 */
[C---:B------:R-:W-:Y:S02]  /*6580*/  FMUL.FTZ R114, R0.reuse, R114 ;  /* 0x0000007200727220 */ /* 0x040fe40000410000 */
[C---:B------:R-:W-:Y:S04]  /*6590*/  HMMA.16816.F32 R16, R128.reuse, R120, R16 ;  /* 0x000000788010723c */ /* 0x040fe80000001810 */
[----:B------:R-:W-:Y:S02]  /*65a0*/  FMUL.FTZ R115, R0, R115 ;  /* 0x0000007300737220 */ /* 0x000fe40000410000 */
[--C-:B------:R-:W-:Y:S02]  /*65b0*/  FFMA.FTZ R227, R20, c[0x0][0x2d0], -R163.reuse ;  /* 0x0000b40014e37a23 */ /* 0x100fe400000108a3 */
[--C-:B------:R-:W-:Y:S03]  /*65c0*/  FFMA.FTZ R228, R21, c[0x0][0x2d0], -R163.reuse ;  /* 0x0000b40015e47a23 */ /* 0x100fe600000108a3 */
[----:B------:R-:W-:Y:S01]  /*65d0*/  HMMA.16816.F32 R112, R128, R122, R112 ;  /* 0x0000007a8070723c */ /* 0x000fe20000001870 */
[----:B------:R-:W5:Y:S01]  /*65e0*/  LDSM.16.MT88.4 R120, [R172+0x2900] ;  /* 0x00290000ac78783b */ /* 0x000f620000004200 */
[----:B------:R-:W-:Y:S01]  /*65f0*/  MUFU.EX2 R227, R227 ;  /* 0x000000e300e37308 */ /* 0x000fe20000000800 */
[----:B-1----:R-:W-:Y:S01]  /*6600*/  F2FP.PACK_AB R119, R226, R225 ;  /* 0x000000e1e277723e */ /* 0x002fe200000000ff */
[--C-:B------:R-:W-:Y:S02]  /*6610*/  FFMA.FTZ R229, R22, c[0x0][0x2d0], -R162.reuse ;  /* 0x0000b40016e57a23 */ /* 0x100fe400000108a2 */
[--C-:B------:R-:W-:Y:S02]  /*6620*/  FFMA.FTZ R230, R23, c[0x0][0x2d0], -R162.reuse ;  /* 0x0000b40017e67a23 */ /* 0x100fe400000108a2 */
[--C-:B------:R-:W-:Y:S01]  /*6630*/  FFMA.FTZ R231, R24, c[0x0][0x2d0], -R163.reuse ;  /* 0x0000b40018e77a23 */ /* 0x100fe200000108a3 */
[----:B------:R-:W-:Y:S01]  /*6640*/  LDSM.16.MT88.4 R128, [R133+0x4900] ;  /* 0x004900008580783b */ /* 0x000fe20000004200 */
[C---:B---3--:R-:W-:Y:S02]  /*6650*/  HMMA.16816.F32 R4, R116.reuse, R124, R4 ;  /* 0x0000007c7404723c */ /* 0x048fe40000001804 */
[----:B------:R-:W1:Y:S03]  /*6660*/  MUFU.EX2 R228, R228 ;  /* 0x000000e400e47308 */ /* 0x000e660000000800 */
[--C-:B------:R-:W-:Y:S02]  /*6670*/  FFMA.FTZ R232, R25, c[0x0][0x2d0], -R163.reuse ;  /* 0x0000b40019e87a23 */ /* 0x100fe400000108a3 */
[--C-:B------:R-:W-:Y:S01]  /*6680*/  FFMA.FTZ R233, R26, c[0x0][0x2d0], -R162.reuse ;  /* 0x0000b4001ae97a23 */ /* 0x100fe200000108a2 */
[C---:B------:R-:W-:Y:S01]  /*6690*/  HMMA.16816.F32 R8, R116.reuse, R126, R8 ;  /* 0x0000007e7408723c */ /* 0x040fe20000001808 */
[----:B------:R-:W3:Y:S03]  /*66a0*/  LDSM.16.MT88.4 R124, [R176+UR4+0x4900] ;  /* 0x00490004b07c783b */ /* 0x000ee60008004200 */
[--C-:B------:R-:W-:Y:S01]  /*66b0*/  FFMA.FTZ R234, R27, c[0x0][0x2d0], -R162.reuse ;  /* 0x0000b4001bea7a23 */ /* 0x100fe200000108a2 */
[----:B------:R-:W-:Y:S01]  /*66c0*/  MUFU.EX2 R229, R229 ;  /* 0x000000e500e57308 */ /* 0x000fe20000000800 */
[--C-:B------:R-:W-:Y:S02]  /*66d0*/  FFMA.FTZ R235, R28, c[0x0][0x2d0], -R163.reuse ;  /* 0x0000b4001ceb7a23 */ /* 0x100fe400000108a3 */
[C---:B--2---:R-:W-:Y:S04]  /*66e0*/  HMMA.16816.F32 R36, R116.reuse, R136, R36 ;  /* 0x000000887424723c */ /* 0x044fe80000001824 */
[--C-:B------:R-:W-:Y:S02]  /*66f0*/  FFMA.FTZ R236, R29, c[0x0][0x2d0], -R163.reuse ;  /* 0x0000b4001dec7a23 */ /* 0x100fe400000108a3 */
[--C-:B------:R-:W-:Y:S01]  /*6700*/  FFMA.FTZ R237, R30, c[0x0][0x2d0], -R162.reuse ;  /* 0x0000b4001eed7a23 */ /* 0x100fe200000108a2 */
[----:B------:R-:W2:Y:S01]  /*6710*/  MUFU.EX2 R230, R230 ;  /* 0x000000e600e67308 */ /* 0x000ea20000000800 */
[C---:B------:R-:W-:Y:S01]  /*6720*/  HMMA.16816.F32 R40, R116.reuse, R138, R40 ;  /* 0x0000008a7428723c */ /* 0x040fe20000001828 */
[----:B------:R-:W1:Y:S03]  /*6730*/  LDSM.16.MT88.4 R136, [R135+UR4+0x4900] ;  /* 0x004900048788783b */ /* 0x000e660008004200 */
[--C-:B------:R-:W-:Y:S02]  /*6740*/  FFMA.FTZ R238, R31, c[0x0][0x2d0], -R162.reuse ;  /* 0x0000b4001fee7a23 */ /* 0x100fe400000108a2 */
[--C-:B------:R-:W-:Y:S02]  /*6750*/  FFMA.FTZ R239, R32, c[0x0][0x2d0], -R163.reuse ;  /* 0x0000b40020ef7a23 */ /* 0x100fe400000108a3 */
[C---:B----4-:R-:W-:Y:S01]  /*6760*/  HMMA.16816.F32 R44, R116.reuse, R140, R44 ;  /* 0x0000008c742c723c */ /* 0x050fe2000000182c */
[----:B------:R-:W-:Y:S03]  /*6770*/  MUFU.EX2 R231, R231 ;  /* 0x000000e700e77308 */ /* 0x000fe60000000800 */
[----:B------:R-:W-:Y:S02]  /*6780*/  FFMA.FTZ R163, R33, c[0x0][0x2d0], -R163 ;  /* 0x0000b40021a37a23 */ /* 0x000fe400000108a3 */
[--C-:B------:R-:W-:Y:S02]  /*6790*/  FFMA.FTZ R241, R34, c[0x0][0x2d0], -R162.reuse ;  /* 0x0000b40022f17a23 */ /* 0x100fe400000108a2 */
[C---:B------:R-:W-:Y:S01]  /*67a0*/  HMMA.16816.F32 R48, R116.reuse, R142, R48 ;  /* 0x0000008e7430723c */ /* 0x040fe20000001830 */
[----:B------:R-:W-:Y:S02]  /*67b0*/  LDSM.16.MT88.4 R140, [R133+0x1100] ;  /* 0x00110000858c783b */ /* 0x000fe40000004200 */
[----:B------:R-:W-:Y:S01]  /*67c0*/  MUFU.EX2 R240, R163 ;  /* 0x000000a300f07308 */ /* 0x000fe20000000800 */
[----:B------:R-:W-:Y:S02]  /*67d0*/  FFMA.FTZ R162, R35, c[0x0][0x2d0], -R162 ;  /* 0x0000b40023a27a23 */ /* 0x000fe400000108a2 */
[----:B------:R-:W-:Y:S02]  /*67e0*/  FFMA.FTZ R173, R2, R213, R173 ;  /* 0x000000d502ad7223 */ /* 0x000fe400000100ad */
[C---:B------:R-:W-:Y:S04]  /*67f0*/  HMMA.16816.F32 R52, R116.reuse, R144, R52 ;  /* 0x000000907434723c */ /* 0x040fe80000001834 */
[----:B------:R-:W-:Y:S01]  /*6800*/  FFMA.FTZ R215, R0, R211, R215 ;  /* 0x000000d300d77223 */ /* 0x000fe200000100d7 */
[----:B------:R4:W-:Y:S01]  /*6810*/  MUFU.EX2 R242, R162 ;  /* 0x000000a200f27308 */ /* 0x0009e20000000800 */
[----:B------:R-:W-:Y:S01]  /*6820*/  IADD3 R0, R212, -0x2, RZ ;  /* 0xfffffffed4007810 */ /* 0x000fe20007ffe0ff */
[----:B------:R-:W-:Y:S01]  /*6830*/  FADD.FTZ R174, R174, R173 ;  /* 0x000000adaeae7221 */ /* 0x000fe20000010000 */
[C---:B------:R-:W-:Y:S01]  /*6840*/  HMMA.16816.F32 R56, R116.reuse, R146, R56 ;  /* 0x000000927438723c */ /* 0x040fe20000001838 */
[----:B------:R-:W-:Y:S02]  /*6850*/  LDSM.16.MT88.4 R144, [R135+UR4+0x1100] ;  /* 0x001100048790783b */ /* 0x000fe40008004200 */
[----:B------:R-:W-:Y:S01]  /*6860*/  ISETP.GE.AND P0, PT, R0, R189, PT ;  /* 0x000000bd0000720c */ /* 0x000fe20003f06270 */
[----:B------:R-:W-:Y:S02]  /*6870*/  FADD.FTZ R216, R216, R215 ;  /* 0x000000d7d8d87221 */ /* 0x000fe40000010000 */
[----:B------:R-:W-:Y:S01]  /*6880*/  FADD.FTZ R175, R175, R174 ;  /* 0x000000aeafaf7221 */ /* 0x000fe20000010000 */
[----:B------:R-:W1:Y:S01]  /*6890*/  MUFU.EX2 R232, R232 ;  /* 0x000000e800e87308 */ /* 0x000e620000000800 */
[C---:B------:R-:W-:Y:S04]  /*68a0*/  HMMA.16816.F32 R60, R116.reuse, R148, R60 ;  /* 0x00000094743c723c */ /* 0x040fe8000000183c */
[----:B------:R-:W-:Y:S02]  /*68b0*/  FADD.FTZ R217, R217, R216 ;  /* 0x000000d8d9d97221 */ /* 0x000fe40000010000 */
[----:B------:R-:W-:Y:S02]  /*68c0*/  FADD.FTZ R214, R214, R175 ;  /* 0x000000afd6d67221 */ /* 0x000fe40000010000 */
[C---:B------:R-:W-:Y:S01]  /*68d0*/  HMMA.16816.F32 R64, R116.reuse, R150, R64 ;  /* 0x000000967440723c */ /* 0x040fe20000001840 */
[----:B------:R-:W-:Y:S01]  /*68e0*/  LDSM.16.MT88.4 R148, [R172+0x1900] ;  /* 0x00190000ac94783b */ /* 0x000fe20000004200 */
[----:B------:R-:W-:Y:S02]  /*68f0*/  MUFU.EX2 R233, R233 ;  /* 0x000000e900e97308 */ /* 0x000fe40000000800 */
[----:B------:R-:W-:Y:S02]  /*6900*/  FADD.FTZ R218, R218, R217 ;  /* 0x000000d9dada7221 */ /* 0x000fe40000010000 */
[----:B------:R-:W-:Y:S02]  /*6910*/  FADD.FTZ R219, R219, R214 ;  /* 0x000000d6dbdb7221 */ /* 0x000fe40000010000 */
[C---:B------:R-:W-:Y:S01]  /*6920*/  HMMA.16816.F32 R68, R116.reuse, R152, R68 ;  /* 0x000000987444723c */ /* 0x040fe20000001844 */
[----:B----4-:R-:W-:Y:S03]  /*6930*/  LDSM.16.MT88.4 R160, [R172+0x3900] ;  /* 0x00390000aca0783b */ /* 0x010fe60000004200 */
[----:B------:R-:W4:Y:S01]  /*6940*/  MUFU.EX2 R234, R234 ;  /* 0x000000ea00ea7308 */ /* 0x000f220000000800 */
[----:B------:R-:W-:Y:S02]  /*6950*/  FADD.FTZ R221, R221, R218 ;  /* 0x000000dadddd7221 */ /* 0x000fe40000010000 */
[----:B------:R-:W-:Y:S01]  /*6960*/  FADD.FTZ R220, R220, R219 ;  /* 0x000000dbdcdc7221 */ /* 0x000fe20000010000 */
[C---:B------:R-:W-:Y:S01]  /*6970*/  HMMA.16816.F32 R72, R116.reuse, R154, R72 ;  /* 0x0000009a7448723c */ /* 0x040fe20000001848 */
[----:B------:R-:W-:Y:S03]  /*6980*/  LDSM.16.MT88.4 R152, [R176+UR4+0x3900] ;  /* 0x00390004b098783b */ /* 0x000fe60008004200 */
[----:B------:R-:W-:Y:S02]  /*6990*/  FADD.FTZ R222, R222, R221 ;  /* 0x000000dddede7221 */ /* 0x000fe40000010000 */
[----:B------:R-:W-:Y:S01]  /*69a0*/  MUFU.EX2 R235, R235 ;  /* 0x000000eb00eb7308 */ /* 0x000fe20000000800 */
[----:B------:R-:W-:Y:S01]  /*69b0*/  FADD.FTZ R223, R223, R220 ;  /* 0x000000dcdfdf7221 */ /* 0x000fe20000010000 */
[C---:B------:R-:W-:Y:S04]  /*69c0*/  HMMA.16816.F32 R76, R116.reuse, R156, R76 ;  /* 0x0000009c744c723c */ /* 0x040fe8000000184c */
[----:B------:R-:W-:Y:S02]  /*69d0*/  FADD.FTZ R225, R225, R222 ;  /* 0x000000dee1e17221 */ /* 0x000fe40000010000 */
[----:B------:R-:W-:Y:S02]  /*69e0*/  FADD.FTZ R224, R224, R223 ;  /* 0x000000dfe0e07221 */ /* 0x000fe40000010000 */
[C---:B------:R-:W-:Y:S01]  /*69f0*/  HMMA.16816.F32 R80, R116.reuse, R158, R80 ;  /* 0x0000009e7450723c */ /* 0x040fe20000001850 */
[----:B------:R-:W-:Y:S01]  /*6a00*/  LDSM.16.MT88.4 R156, [R135+UR4+0x3900] ;  /* 0x00390004879c783b */ /* 0x000fe20008004200 */
[----:B------:R-:W1:Y:S02]  /*6a10*/  MUFU.EX2 R236, R236 ;  /* 0x000000ec00ec7308 */ /* 0x000e640000000800 */
[----:B------:R-:W-:Y:S04]  /*6a20*/  FADD.FTZ R226, R226, R225 ;  /* 0x000000e1e2e27221 */ /* 0x000fe80000010000 */
[C---:B-----5:R-:W-:Y:S04]  /*6a30*/  HMMA.16816.F32 R84, R116.reuse, R120, R84 ;  /* 0x000000787454723c */ /* 0x060fe80000001854 */
[----:B------:R-:W-:Y:S04]  /*6a40*/  MUFU.EX2 R237, R237 ;  /* 0x000000ed00ed7308 */ /* 0x000fe80000000800 */
[C---:B------:R-:W-:Y:S01]  /*6a50*/  HMMA.16816.F32 R88, R116.reuse, R122, R88 ;  /* 0x0000007a7458723c */ /* 0x040fe20000001858 */
[----:B------:R-:W5:Y:S05]  /*6a60*/  LDSM.16.MT88.4 R120, [R172+0x4900] ;  /* 0x00490000ac78783b */ /* 0x000f6a0000004200 */
[----:B------:R-:W1:Y:S02]  /*6a70*/  MUFU.EX2 R238, R238 ;  /* 0x000000ee00ee7308 */ /* 0x000e640000000800 */
[C---:B---3--:R-:W-:Y:S08]  /*6a80*/  HMMA.16816.F32 R92, R116.reuse, R124, R92 ;  /* 0x0000007c745c723c */ /* 0x048ff0000000185c */
[C---:B------:R-:W-:Y:S01]  /*6a90*/  HMMA.16816.F32 R96, R116.reuse, R126, R96 ;  /* 0x0000007e7460723c */ /* 0x040fe20000001860 */
[----:B------:R-:W3:Y:S01]  /*6aa0*/  LDSM.16.MT88.4 R124, [R176+UR4+0x1100] ;  /* 0x00110004b07c783b */ /* 0x000ee20008004200 */
[----:B------:R-:W2:Y:S06]  /*6ab0*/  MUFU.EX2 R239, R239 ;  /* 0x000000ef00ef7308 */ /* 0x000eac0000000800 */
[C---:B------:R-:W-:Y:S04]  /*6ac0*/  HMMA.16816.F32 R12, R116.reuse, R128, R12 ;  /* 0x00000080740c723c */ /* 0x040fe8000000180c */
[----:B------:R-:W2:Y:S04]  /*6ad0*/  MUFU.EX2 R241, R241 ;  /* 0x000000f100f17308 */ /* 0x000ea80000000800 */
[C---:B------:R-:W-:Y:S01]  /*6ae0*/  HMMA.16816.F32 R100, R116.reuse, R130, R100 ;  /* 0x000000827464723c */ /* 0x040fe20000001864 */
[----:B------:R-:W2:Y:S07]  /*6af0*/  LDSM.16.MT88.4 R128, [R172+0x1100] ;  /* 0x00110000ac80783b */ /* 0x000eae0000004200 */
[C---:B-1----:R-:W-:Y:S08]  /*6b00*/  HMMA.16816.F32 R104, R116.reuse, R136, R104 ;  /* 0x000000887468723c */ /* 0x042ff00000001868 */
[C---:B------:R-:W-:Y:S01]  /*6b10*/  HMMA.16816.F32 R108, R116.reuse, R138, R108 ;  /* 0x0000008a746c723c */ /* 0x040fe2000000186c */
[----:B------:R-:W1:Y:S07]  /*6b20*/  LDSM.16.MT88.4 R136, [R176+UR4+0x3100] ;  /* 0x00310004b088783b */ /* 0x000e6e0008004200 */
[C---:B-----5:R-:W-:Y:S08]  /*6b30*/  HMMA.16816.F32 R16, R116.reuse, R120, R16 ;  /* 0x000000787410723c */ /* 0x060ff00000001810 */
[----:B------:R-:W-:Y:S01]  /*6b40*/  HMMA.16816.F32 R112, R116, R122, R112 ;  /* 0x0000007a7470723c */ /* 0x000fe20000001870 */
[----:B------:R-:W5:Y:S06]  /*6b50*/  LDSM.16.MT88.4 R120, [R133+0x3100] ;  /* 0x003100008578783b */ /* 0x000f6c0000004200 */
[----:B------:R-:W-:Y:S01]  /*6b60*/  F2FP.PACK_AB R116, R228, R227 ;  /* 0x000000e3e474723e */ /* 0x000fe200000000ff */
[----:B------:R-:W-:Y:S01]  /*6b70*/  FADD.FTZ R227, R227, R224 ;  /* 0x000000e0e3e37221 */ /* 0x000fe20000010000 */
[----:B--2---:R-:W-:Y:S03]  /*6b80*/  F2FP.PACK_AB R117, R230, R229 ;  /* 0x000000e5e675723e */ /* 0x004fe600000000ff */
        /* <DEDUP_REMOVED lines=11> */
[----:B------:R-:W2:Y:S07]  /*6c40*/  LDSM.16.MT88.4 R124, [R135+UR4+0x3100] ;  /* 0x00310004877c783b */ /* 0x000eae0008004200 */
[C---:B------:R-:W-:Y:S08]  /*6c50*/  HMMA.16816.F32 R36, R116.reuse, R140, R36 ;  /* 0x0000008c7424723c */ /* 0x040ff00000001824 */
[C---:B------:R-:W-:Y:S01]  /*6c60*/  HMMA.16816.F32 R40, R116.reuse, R142, R40 ;  /* 0x0000008e7428723c */ /* 0x040fe20000001828 */
[----:B------:R-:W-:Y:S07]  /*6c70*/  LDSM.16.MT88.4 R140, [R133+0x1900] ;  /* 0x00190000858c783b */ /* 0x000fee0000004200 */
[C---:B------:R-:W-:Y:S08]  /*6c80*/  HMMA.16816.F32 R44, R116.reuse, R144, R44 ;  /* 0x00000090742c723c */ /* 0x040ff0000000182c */
[C---:B------:R-:W-:Y:S01]  /*6c90*/  HMMA.16816.F32 R48, R116.reuse, R146, R48 ;  /* 0x000000927430723c */ /* 0x040fe20000001830 */
[----:B------:R-:W-:Y:S07]  /*6ca0*/  LDSM.16.MT88.4 R144, [R135+UR4+0x1900] ;  /* 0x001900048790783b */ /* 0x000fee0008004200 */
[C---:B------:R-:W-:Y:S08]  /*6cb0*/  HMMA.16816.F32 R52, R116.reuse, R128, R52 ;  /* 0x000000807434723c */ /* 0x040ff00000001834 */
[C---:B------:R-:W-:Y:S01]  /*6cc0*/  HMMA.16816.F32 R56, R116.reuse, R130, R56 ;  /* 0x000000827438723c */ /* 0x040fe20000001838 */
[----:B------:R-:W3:Y:S07]  /*6cd0*/  LDSM.16.MT88.4 R128, [R172+0x3100] ;  /* 0x00310000ac80783b */ /* 0x000eee0000004200 */
[C---:B-1----:R-:W-:Y:S08]  /*6ce0*/  HMMA.16816.F32 R60, R116.reuse, R136, R60 ;  /* 0x00000088743c723c */ /* 0x042ff0000000183c */
[C---:B------:R-:W-:Y:S01]  /*6cf0*/  HMMA.16816.F32 R64, R116.reuse, R138, R64 ;  /* 0x0000008a7440723c */ /* 0x040fe20000001840 */
[----:B------:R-:W1:Y:S07]  /*6d00*/  LDSM.16.MT88.4 R136, [R176+UR4+0x5100] ;  /* 0x00510004b088783b */ /* 0x000e6e0008004200 */
[C---:B-----5:R-:W-:Y:S08]  /*6d10*/  HMMA.16816.F32 R68, R116.reuse, R120, R68 ;  /* 0x000000787444723c */ /* 0x060ff00000001844 */
[C---:B------:R-:W-:Y:S01]  /*6d20*/  HMMA.16816.F32 R72, R116.reuse, R122, R72 ;  /* 0x0000007a7448723c */ /* 0x040fe20000001848 */
[----:B------:R-:W4:Y:S07]  /*6d30*/  LDSM.16.MT88.4 R120, [R133+0x5100] ;  /* 0x005100008578783b */ /* 0x000f2e0000004200 */
[C---:B--2---:R-:W-:Y:S08]  /*6d40*/  HMMA.16816.F32 R76, R116.reuse, R124, R76 ;  /* 0x0000007c744c723c */ /* 0x044ff0000000184c */
[C---:B------:R-:W-:Y:S01]  /*6d50*/  HMMA.16816.F32 R80, R116.reuse, R126, R80 ;  /* 0x0000007e7450723c */ /* 0x040fe20000001850 */
[----:B------:R-:W2:Y:S07]  /*6d60*/  LDSM.16.MT88.4 R124, [R135+UR4+0x5100] ;  /* 0x00510004877c783b */ /* 0x000eae0008004200 */
[C---:B---3--:R-:W-:Y:S08]  /*6d70*/  HMMA.16816.F32 R84, R116.reuse, R128, R84 ;  /* 0x000000807454723c */ /* 0x048ff00000001854 */
[C---:B------:R-:W-:Y:S01]  /*6d80*/  HMMA.16816.F32 R88, R116.reuse, R130, R88 ;  /* 0x000000827458723c */ /* 0x040fe20000001858 */
[----:B------:R-:W3:Y:S07]  /*6d90*/  LDSM.16.MT88.4 R128, [R172+0x5100] ;  /* 0x00510000ac80783b */ /* 0x000eee0000004200 */
[C---:B-1----:R-:W-:Y:S07]  /*6da0*/  HMMA.16816.F32 R92, R116.reuse, R136, R92 ;  /* 0x00000088745c723c */ /* 0x042fee000000185c */
[----:B------:R-:W-:Y:S01]  /*6db0*/  F2FP.PACK_AB R136, R236, R235 ;  /* 0x000000ebec88723e */ /* 0x000fe200000000ff */
[C---:B------:R-:W-:Y:S04]  /*6dc0*/  HMMA.16816.F32 R96, R116.reuse, R138, R96 ;  /* 0x0000008a7460723c */ /* 0x040fe80000001860 */
[----:B------:R-:W-:Y:S01]  /*6dd0*/  F2FP.PACK_AB R137, R238, R237 ;  /* 0x000000edee89723e */ /* 0x000fe200000000ff */
[----:B------:R-:W-:Y:S02]  /*6de0*/  FADD.FTZ R235, R235, R232 ;  /* 0x000000e8ebeb7221 */ /* 0x000fe40000010000 */
[----:B------:R-:W-:Y:S01]  /*6df0*/  F2FP.PACK_AB R138, R240, R239 ;  /* 0x000000eff08a723e */ /* 0x000fe200000000ff */
[C---:B----4-:R-:W-:Y:S04]  /*6e00*/  HMMA.16816.F32 R12, R116.reuse, R120, R12 ;  /* 0x00000078740c723c */ /* 0x050fe8000000180c */
[----:B------:R-:W-:Y:S01]  /*6e10*/  F2FP.PACK_AB R139, R242, R241 ;  /* 0x000000f1f28b723e */ /* 0x000fe200000000ff */
[----:B------:R-:W-:Y:S02]  /*6e20*/  FADD.FTZ R237, R237, R234 ;  /* 0x000000eaeded7221 */ /* 0x000fe40000010000 */
[----:B------:R-:W-:Y:S01]  /*6e30*/  FADD.FTZ R236, R236, R235 ;  /* 0x000000ebecec7221 */ /* 0x000fe20000010000 */
[C---:B------:R-:W-:Y:S01]  /*6e40*/  HMMA.16816.F32 R100, R116.reuse, R122, R100 ;  /* 0x0000007a7464723c */ /* 0x040fe20000001864 */
[----:B------:R-:W1:Y:S03]  /*6e50*/  LDSM.16.MT88.4 R120, [R176+UR4+0x1900] ;  /* 0x00190004b078783b */ /* 0x000e660008004200 */
[----:B------:R-:W-:Y:S02]  /*6e60*/  FADD.FTZ R238, R238, R237 ;  /* 0x000000edeeee7221 */ /* 0x000fe40000010000 */
[----:B------:R-:W-:Y:S02]  /*6e70*/  FADD.FTZ R213, R239, R236 ;  /* 0x000000ecefd57221 */ /* 0x000fe40000010000 */
[C---:B--2---:R-:W-:Y:S04]  /*6e80*/  HMMA.16816.F32 R104, R116.reuse, R124, R104 ;  /* 0x0000007c7468723c */ /* 0x044fe80000001868 */
[----:B------:R-:W-:Y:S02]  /*6e90*/  FADD.FTZ R211, R241, R238 ;  /* 0x000000eef1d37221 */ /* 0x000fe40000010000 */
[----:B------:R-:W-:Y:S02]  /*6ea0*/  FADD.FTZ R213, R240, R213 ;  /* 0x000000d5f0d57221 */ /* 0x000fe40000010000 */
[C---:B------:R-:W-:Y:S04]  /*6eb0*/  HMMA.16816.F32 R108, R116.reuse, R126, R108 ;  /* 0x0000007e746c723c */ /* 0x040fe8000000186c */
[----:B------:R-:W-:Y:S04]  /*6ec0*/  FADD.FTZ R211, R242, R211 ;  /* 0x000000d3f2d37221 */ /* 0x000fe80000010000 */
[C---:B---3--:R-:W-:Y:S08]  /*6ed0*/  HMMA.16816.F32 R16, R116.reuse, R128, R16 ;  /* 0x000000807410723c */ /* 0x048ff00000001810 */
[----:B------:R-:W-:Y:S01]  /*6ee0*/  HMMA.16816.F32 R112, R116, R130, R112 ;  /* 0x000000827470723c */ /* 0x000fe20000001870 */
[----:B------:R-:W2:Y:S07]  /*6ef0*/  LDSM.16.MT88.4 R116, [R133+0x3900] ;  /* 0x003900008574783b */ /* 0x000eae0000004200 */
[C---:B-1----:R-:W-:Y:S08]  /*6f00*/  HMMA.16816.F32 R128, R136.reuse, R120, R4 ;  /* 0x000000788880723c */ /* 0x042ff00000001804 */
[C---:B------:R-:W-:Y:S08]  /*6f10*/  HMMA.16816.F32 R124, R136.reuse, R122, R8 ;  /* 0x0000007a887c723c */ /* 0x040ff00000001808 */
[C---:B------:R-:W-:Y:S08]  /*6f20*/  HMMA.16816.F32 R36, R136.reuse, R140, R36 ;  /* 0x0000008c8824723c */ /* 0x040ff00000001824 */
[C---:B------:R-:W-:Y:S01]  /*6f30*/  HMMA.16816.F32 R40, R136.reuse, R142, R40 ;  /* 0x0000008e8828723c */ /* 0x040fe20000001828 */
[----:B------:R-:W1:Y:S07]  /*6f40*/  LDSM.16.MT88.4 R140, [R135+UR4+0x5900] ;  /* 0x00590004878c783b */ /* 0x000e6e0008004200 */
[C---:B------:R-:W-:Y:S08]  /*6f50*/  HMMA.16816.F32 R44, R136.reuse, R144, R44 ;  /* 0x00000090882c723c */ /* 0x040ff0000000182c */
[C---:B------:R-:W-:Y:S01]  /*6f60*/  HMMA.16816.F32 R48, R136.reuse, R146, R48 ;  /* 0x000000928830723c */ /* 0x040fe20000001830 */
[----:B------:R-:W3:Y:S07]  /*6f70*/  LDSM.16.MT88.4 R144, [R172+0x5900] ;  /* 0x00590000ac90783b */ /* 0x000eee0000004200 */
[C---:B------:R-:W-:Y:S08]  /*6f80*/  HMMA.16816.F32 R52, R136.reuse, R148, R52 ;  /* 0x000000948834723c */ /* 0x040ff00000001834 */
[C---:B------:R-:W-:Y:S08]  /*6f90*/  HMMA.16816.F32 R56, R136.reuse, R150, R56 ;  /* 0x000000968838723c */ /* 0x040ff00000001838 */
[C---:B------:R-:W-:Y:S08]  /*6fa0*/  HMMA.16816.F32 R60, R136.reuse, R152, R60 ;  /* 0x00000098883c723c */ /* 0x040ff0000000183c */
[C---:B------:R-:W-:Y:S08]  /*6fb0*/  HMMA.16816.F32 R64, R136.reuse, R154, R64 ;  /* 0x0000009a8840723c */ /* 0x040ff00000001840 */
        /* <DEDUP_REMOVED lines=12> */
[C---:B---3--:R-:W-:Y:S08]  /*7080*/  HMMA.16816.F32 R116, R136.reuse, R144, R16 ;  /* 0x000000908874723c */ /* 0x048ff00000001810 */
[----:B------:R-:W-:Y:S01]  /*7090*/  HMMA.16816.F32 R112, R136, R146, R112 ;  /* 0x000000928870723c */ /* 0x000fe20000001870 */
[----:B------:R-:W-:-:S07]  /*70a0*/  @!P0 BRA `(.L_x_1522) ;  /* 0x000003f000008947 */ /* 0x000fce0003800000 */
[----:B------:R-:W-:Y:S01]  /*70b0*/  ISETP.NE.AND P2, PT, R190, 0x1, PT ;  /* 0x00000001be00780c */ /* 0x000fe20003f45270 */
[----:B------:R-:W-:Y:S01]  /*70c0*/  IMAD R0, R212, 0x40, R196 ;  /* 0x00000040d4007824 */ /* 0x000fe200078e02c4 */
[----:B------:R-:W-:Y:S01]  /*70d0*/  SEL R4, RZ, 0x10, P5 ;  /* 0x00000010ff047807 */ /* 0x000fe20002800000 */
[----:B------:R-:W-:Y:S01]  /*70e0*/  IMAD.MOV.U32 R192, RZ, RZ, RZ ;  /* 0x000000ffffc07224 */ /* 0x000fe200078e00ff */
[----:B------:R-:W-:Y:S02]  /*70f0*/  SEL R2, RZ, 0x10, P4 ;  /* 0x00000010ff027807 */ /* 0x000fe40002000000 */
[----:B------:R-:W-:Y:S05]  /*7100*/  IADD3 R193, R0, -0x80, R195 ;  /* 0xffffff8000c17810 */ /* 0x000fea0007ffe0c3 */
[----:B------:R-:W-:Y:S02]  /*7110*/  IMAD.MOV.U32 R5, RZ, RZ, R193 ;  /* 0x000000ffff057224 */ /* 0x000fe400078e00c1 */
[----:B------:R-:W-:Y:S05]  /*7120*/  @P2 IMAD.HI.U32 R0, R193, c[0x0][0x2bc], RZ ;  /* 0x0000af00c1002a27 */ /* 0x000fea00078e00ff */
[----:B------:R-:W-:Y:S02]  /*7130*/  @P2 SHF.R.U32.HI R5, RZ, c[0x0][0x2c0], R0 ;  /* 0x0000b000ff052a19 */ /* 0x000fe40000011600 */
[----:B------:R-:W-:Y:S02]  /*7140*/  ISETP.NE.U32.AND P2, PT, R4, RZ, PT ;  /* 0x000000ff0400720c */ /* 0x000fe40003f45070 */
[C---:B------:R-:W-:Y:S04]  /*7150*/  @!P3 IADD3 R7, P0, R5.reuse, R202, RZ ;  /* 0x000000ca0507b210 */ /* 0x040fe80007f1e0ff */
[----:B------:R-:W-:Y:S02]  /*7160*/  @!P3 LEA.HI.X.SX32 R0, R5, R188, 0x1, P0 ;  /* 0x000000bc0500b211 */ /* 0x000fe400000f0eff */
[C---:B------:R-:W-:Y:S04]  /*7170*/  @!P3 LEA R8, P0, R7.reuse, c[0x0][0x2a0], 0x2 ;  /* 0x0000a8000708ba11 */ /* 0x040fe800078010ff */
[----:B------:R-:W-:Y:S01]  /*7180*/  @!P3 LEA.HI.X R9, R7, c[0x0][0x2a4], R0, 0x2, P0 ;  /* 0x0000a9000709ba11 */ /* 0x000fe200000f1400 */
[----:B------:R-:W-:Y:S04]  /*7190*/  IMAD.MOV R0, RZ, RZ, -R5 ;  /* 0x000000ffff007224 */ /* 0x000fe800078e0a05 */
[----:B------:R-:W2:Y:S01]  /*71a0*/  @!P3 LDG.E R192, [R8.64] ;  /* 0x0000000608c0b981 */ /* 0x000ea2000c1e1900 */
[----:B------:R-:W-:Y:S04]  /*71b0*/  IMAD R193, R0, c[0x0][0x2b8], R193 ;  /* 0x0000ae0000c17a24 */ /* 0x000fe800078e02c1 */
[C---:B------:R-:W-:Y:S01]  /*71c0*/  IMAD.WIDE.U32 R6, R193.reuse, c[0x0][0x1e0], RZ ;  /* 0x00007800c1067a25 */ /* 0x040fe200078e00ff */
[----:B------:R-:W-:Y:S05]  /*71d0*/  SHF.R.S32.HI R0, RZ, 0x1f, R193 ;  /* 0x0000001fff007819 */ /* 0x000fea00000114c1 */
        /* <DEDUP_REMOVED lines=9> */
[C---:B------:R-:W-:Y:S02]  /*7270*/  LEA R14, P0, R5.reuse, c[0x0][0x1c8], 0x1 ;  /* 0x00007200050e7a11 */ /* 0x040fe400078008ff */
[----:B------:R-:W-:Y:S02]  /*7280*/  IADD3 R7, -R2, 0x10, RZ ;  /* 0x0000001002077810 */ /* 0x000fe40007ffe1ff */
[----:B------:R-:W-:Y:S01]  /*7290*/  LEA.HI.X R10, R5, c[0x0][0x1cc], R0, 0x1, P0 ;  /* 0x00007300050a7a11 */ /* 0x000fe200000f0c00 */
[----:B------:R-:W1:Y:S01]  /*72a0*/  SHFL.IDX PT, R9, R14, 0x1, 0x181f ;  /* 0x00381f000e097f89 */ /* 0x000e6200000e0000 */
[----:B------:R-:W-:Y:S02]  /*72b0*/  SEL R0, RZ, 0x10, P6 ;  /* 0x00000010ff007807 */ /* 0x000fe40003000000 */
[----:B------:R-:W-:Y:S01]  /*72c0*/  LOP3.LUT R7, R7, 0xf, RZ, 0xc0, !PT ;  /* 0x0000000f07077812 */ /* 0x000fe200078ec0ff */
[----:B------:R-:W2:Y:S01]  /*72d0*/  SHFL.IDX PT, R6, R10, 0x1, 0x181f ;  /* 0x00381f000a067f89 */ /* 0x000ea200000e0000 */
[----:B------:R-:W-:Y:S03]  /*72e0*/  IADD3 R5, -R4, 0x10, RZ ;  /* 0x0000001004057810 */ /* 0x000fe60007ffe1ff */
[----:B------:R3:W4:Y:S01]  /*72f0*/  SHFL.IDX PT, R11, R14, RZ, 0x181f ;  /* 0x00181fff0e0b7589 */ /* 0x00072200000e0000 */
[----:B------:R-:W-:Y:S03]  /*7300*/  LOP3.LUT R5, R5, 0xf, RZ, 0xc0, !PT ;  /* 0x0000000f05057812 */ /* 0x000fe600078ec0ff */
[----:B------:R-:W5:Y:S01]  /*7310*/  SHFL.IDX PT, R8, R10, RZ, 0x181f ;  /* 0x00181fff0a087589 */ /* 0x000f6200000e0000 */
[-C--:B-1----:R-:W-:Y:S02]  /*7320*/  IADD3 R12, P1, P0, R5, R9.reuse, R204 ;  /* 0x00000009050c7210 */ /* 0x082fe4000783e0cc */
[----:B------:R-:W-:Y:S02]  /*7330*/  IADD3 R5, -R0, 0x10, RZ ;  /* 0x0000001000057810 */ /* 0x000fe40007ffe1ff */
[-C--:B--2---:R-:W-:Y:S02]  /*7340*/  IADD3.X R13, RZ, R6.reuse, R205, P1, P0 ;  /* 0x00000006ff0d7210 */ /* 0x084fe40000fe04cd */
[----:B------:R-:W-:Y:S02]  /*7350*/  LOP3.LUT R5, R5, 0xf, RZ, 0xc0, !PT ;  /* 0x0000000f05057812 */ /* 0x000fe400078ec0ff */
[-C--:B---3--:R-:W-:Y:S04]  /*7360*/  IADD3 R14, P1, P0, R7, R9.reuse, R208 ;  /* 0x00000009070e7210 */ /* 0x088fe8000783e0d0 */
[-C--:B------:R-:W-:Y:S02]  /*7370*/  IADD3.X R15, RZ, R6.reuse, R209, P1, P0 ;  /* 0x00000006ff0f7210 */ /* 0x080fe40000fe04d1 */
[----:B------:R-:W-:Y:S01]  /*7380*/  IADD3 R16, P1, P0, R5, R9, R206 ;  /* 0x0000000905107210 */ /* 0x000fe2000783e0ce */
[----:B------:R-:W-:Y:S03]  /*7390*/  IMAD R5, R210, 0x3000, R194 ;  /* 0x00003000d2057824 */ /* 0x000fe600078e02c2 */
[----:B------:R-:W-:Y:S01]  /*73a0*/  IADD3.X R17, RZ, R6, R207, P1, P0 ;  /* 0x00000006ff117210 */ /* 0x000fe20000fe04cf */
[----:B------:R-:W-:Y:S01]  /*73b0*/  IMAD.SHL.U32 R7, R5, 0x2, RZ ;  /* 0x0000000205077824 */ /* 0x000fe200078e00ff */
[----:B----4-:R-:W-:Y:S02]  /*73c0*/  IADD3 R20, P1, R204, R11, RZ ;  /* 0x0000000bcc147210 */ /* 0x010fe40007f3e0ff */
[----:B------:R-:W-:Y:S03]  /*73d0*/  IADD3 R18, P0, R11, R208, RZ ;  /* 0x000000d00b127210 */ /* 0x000fe60007f1e0ff */
[----:B-----5:R-:W-:Y:S01]  /*73e0*/  IMAD.X R21, R205, 0x1, R8, P1 ;  /* 0x00000001cd157824 */ /* 0x020fe200008e0608 */
[----:B------:R-:W-:Y:S01]  /*73f0*/  ISETP.NE.U32.AND P1, PT, R2, RZ, PT ;  /* 0x000000ff0200720c */ /* 0x000fe20003f25070 */
[C---:B------:R-:W-:Y:S01]  /*7400*/  IMAD.X R19, R8.reuse, 0x1, R209, P0 ;  /* 0x0000000108137824 */ /* 0x040fe200000e06d1 */
[----:B------:R-:W-:Y:S02]  /*7410*/  IADD3 R10, P0, R11, R206, RZ ;  /* 0x000000ce0b0a7210 */ /* 0x000fe40007f1e0ff */
[----:B------:R1:W-:Y:S03]  /*7420*/  LDGSTS.E.BYPASS.LTC128B.128 [R7+0xc100], [R20.64], !P5 ;  /* 0x0c10000014077fae */ /* 0x0003e6000e901d46 */
[----:B------:R-:W-:Y:S01]  /*7430*/  IMAD.X R11, R8, 0x1, R207, P0 ;  /* 0x00000001080b7824 */ /* 0x000fe200000e06cf */
[----:B------:R1:W-:Y:S01]  /*7440*/  LDGSTS.E.BYPASS.LTC128B.128 [R7+0xe100], [R18.64], !P4 ;  /* 0x0e10000012077fae */ /* 0x0003e2000e101d46 */
[----:B------:R-:W-:Y:S03]  /*7450*/  ISETP.NE.U32.AND P0, PT, R0, RZ, PT ;  /* 0x000000ff0000720c */ /* 0x000fe60003f05070 */
[----:B------:R1:W-:Y:S04]  /*7460*/  LDGSTS.E.BYPASS.LTC128B.128 [R7+0x10100], [R10.64], !P6 ;  /* 0x101000000a077fae */ /* 0x0003e8000f101d46 */
[----:B------:R1:W-:Y:S04]  /*7470*/  LDGSTS.E.BYPASS.LTC128B.128.ZFILL [R7+0xd100], [R12.64], P2 ;  /* 0x0d1000000c077fae */ /* 0x0003e80009141d46 */
[----:B------:R1:W-:Y:S04]  /*7480*/  LDGSTS.E.BYPASS.LTC128B.128.ZFILL [R7+0xf100], [R14.64], P1 ;  /* 0x0f1000000e077fae */ /* 0x0003e80008941d46 */
[----:B------:R1:W-:Y:S02]  /*7490*/  LDGSTS.E.BYPASS.LTC128B.128.ZFILL [R7+0x11100], [R16.64], P0 ;  /* 0x1110000010077fae */ /* 0x0003e40008141d46 */
.L_x_1522:
[----:B------:R-:W-:Y:S01]  /*74a0*/  UIADD3 UR4, UR5, 0x1, URZ ;  /* 0x0000000105047890 */ /* 0x000fe2000fffe03f */
[----:B------:R-:W0:Y:S01]  /*74b0*/  LDGDEPBAR ;  /* 0x00000000000079af */ /* 0x000e220000000000 */
[----:B------:R-:W-:Y:S01]  /*74c0*/  UISETP.GE.AND UP0, UPT, UR5, 0x1, UPT ;  /* 0x000000010500788c */ /* 0x000fe2000bf06270 */
[----:B------:R-:W-:Y:S01]  /*74d0*/  ISETP.GE.AND P0, PT, R189, R212, PT ;  /* 0x000000d4bd00720c */ /* 0x000fe20003f06270 */
[----:B------:R-:W-:Y:S01]  /*74e0*/  IMAD.MOV.U32 R0, RZ, RZ, R3 ;  /* 0x000000ffff007224 */ /* 0x000fe200078e0003 */
[----:B------:R-:W-:Y:S01]  /*74f0*/  IADD3 R212, R212, -0x1, RZ ;  /* 0xffffffffd4d47810 */ /* 0x000fe20007ffe0ff */
[----:B------:R-:W-:Y:S01]  /*7500*/  USEL UR5, UR4, URZ, !UP0 ;  /* 0x0000003f04057287 */ /* 0x000fe2000c000000 */
[----:B------:R-:W-:Y:S09]  /*7510*/  IMAD.MOV.U32 R133, RZ, RZ, R132 ;  /* 0x000000ffff857224 */ /* 0x000ff200078e0084 */
[----:B------:R-:W-:-:S05]  /*7520*/  @!P0 BRA `(.L_x_1523) ;  /* 0xffffd45000008947 */ /* 0x000fca000383ffff */
.L_x_1520:
[----:B------:R-:W2:Y:S01]  /*7530*/  SHFL.BFLY PT, R6, R213, 0x2, 0x1f ;  /* 0x0c401f00d5067f89 */ /* 0x000ea200000e0000 */
[----:B------:R-:W-:-:S03]  /*7540*/  PLOP3.LUT P2, PT, PT, PT, PT, 0x8, 0x0 ;  /* 0x000000000000781c */ /* 0x000fc60003f4e170 */
[----:B------:R-:W3:Y:S01]  /*7550*/  SHFL.BFLY PT, R0, R211, 0x2, 0x1f ;  /* 0x0c401f00d3007f89 */ /* 0x000ee200000e0000 */
[----:B--2---:R-:W-:Y:S02]  /*7560*/  FADD.FTZ R6, R6, R213 ;  /* 0x000000d506067221 */ /* 0x004fe40000010000 */
[----:B-1-3--:R-:W-:-:S03]  /*7570*/  FADD.FTZ R7, R0, R211 ;  /* 0x000000d300077221 */ /* 0x00afc60000010000 */
        /* <DEDUP_REMOVED lines=118> */
.L_x_1510:
[----:B------:R-:W-:Y:S05]  /*7ce0*/  @P2 BRA `(.L_x_1524) ;  /* 0x000018f000002947 */ /* 0x000fea0003800000 */
[----:B-1----:R-:W1:Y:S01]  /*7cf0*/  S2R R9, SR_TID.X ;  /* 0x0000000000097919 */ /* 0x002e620000002100 */
[----:B------:R-:W-:Y:S01]  /*7d00*/  SHF.R.S32.HI R8, RZ, 0x1f, R197 ;  /* 0x0000001fff087819 */ /* 0x000fe200000114c5 */
[----:B------:R-:W-:Y:S01]  /*7d10*/  IMAD.WIDE.U32 R14, R197, c[0x0][0x4d0], RZ ;  /* 0x00013400c50e7a25 */ /* 0x000fe200078e00ff */
[----:B------:R-:W-:Y:S01]  /*7d20*/  BSSY B0, `(.L_x_1525) ;  /* 0x00000f8000007945 */ /* 0x000fe20003800000 */
[----:B------:R-:W2:Y:S02]  /*7d30*/  S2R R3, SR_CTAID.Y ;  /* 0x0000000000037919 */ /* 0x000ea40000002600 */
[----:B------:R-:W-:-:S02]  /*7d40*/  IMAD R0, R8, c[0x0][0x4d0], RZ ;  /* 0x0001340008007a24 */ /* 0x000fc400078e02ff */
[----:B------:R-:W3:Y:S01]  /*7d50*/  S2R R7, SR_CTAID.Z ;  /* 0x0000000000077919 */ /* 0x000ee20000002700 */
[----:B------:R-:W-:Y:S02]  /*7d60*/  IMAD.MOV R6, RZ, RZ, -R197 ;  /* 0x000000ffff067224 */ /* 0x000fe400078e0ac5 */
[----:B------:R-:W-:Y:S01]  /*7d70*/  IMAD R11, R197, c[0x0][0x4d4], R0 ;  /* 0x00013500c50b7a24 */ /* 0x000fe200078e0200 */
[----:B------:R-:W-:Y:S01]  /*7d80*/  BAR.SYNC.DEFER_BLOCKING 0x1, 0x100 ;  /* 0x0044000000007b1d */ /* 0x000fe20000010000 */
[----:B------:R-:W-:Y:S02]  /*7d90*/  IMAD R8, R8, c[0x0][0x438], RZ ;  /* 0x00010e0008087a24 */ /* 0x000fe400078e02ff */
[----:B------:R-:W-:Y:S02]  /*7da0*/  IMAD.IADD R15, R15, 0x1, R11 ;  /* 0x000000010f0f7824 */ /* 0x000fe400078e020b */
[C---:B------:R-:W-:Y:S01]  /*7db0*/  IMAD R8, R197.reuse, c[0x0][0x43c], R8 ;  /* 0x00010f00c5087a24 */ /* 0x040fe200078e0208 */
[----:B------:R-:W4:Y:S01]  /*7dc0*/  S2R R0, SR_CTAID.X ;  /* 0x0000000000007919 */ /* 0x000f220000002500 */
[----:B------:R-:W-:-:S04]  /*7dd0*/  IMAD.WIDE.U32 R18, R197, c[0x0][0x438], RZ ;  /* 0x00010e00c5127a25 */ /* 0x000fc800078e00ff */
[----:B------:R-:W-:Y:S01]  /*7de0*/  IMAD.IADD R19, R19, 0x1, R8 ;  /* 0x0000000113137824 */ /* 0x000fe200078e0208 */
[----:B-1----:R-:W-:-:S04]  /*7df0*/  SHF.R.S32.HI R12, RZ, 0x1f, R9 ;  /* 0x0000001fff0c7819 */ /* 0x002fc80000011409 */
[-C--:B------:R-:W-:Y:S01]  /*7e00*/  LEA.HI R4, R12, R9.reuse, RZ, 0x5 ;  /* 0x000000090c047211 */ /* 0x080fe200078f28ff */
[----:B--2---:R-:W-:Y:S01]  /*7e10*/  IMAD R6, R6, c[0x0][0x550], R3 ;  /* 0x0001540006067a24 */ /* 0x004fe200078e0203 */
[----:B------:R-:W-:Y:S02]  /*7e20*/  LEA.HI R12, R12, R9, RZ, 0x2 ;  /* 0x000000090c0c7211 */ /* 0x000fe400078f10ff */
[----:B------:R-:W-:Y:S01]  /*7e30*/  SHF.R.S32.HI R11, RZ, 0x5, R4 ;  /* 0x00000005ff0b7819 */ /* 0x000fe20000011404 */
[C---:B---3--:R-:W-:Y:S01]  /*7e40*/  IMAD.WIDE.U32 R14, R7.reuse, c[0x0][0x4d8], R14 ;  /* 0x00013600070e7a25 */ /* 0x048fe200078e000e */
[----:B------:R-:W-:Y:S02]  /*7e50*/  SHF.R.S32.HI R10, RZ, 0x1f, R4 ;  /* 0x0000001fff0a7819 */ /* 0x000fe40000011404 */
[----:B------:R-:W-:Y:S01]  /*7e60*/  LOP3.LUT R4, R4, 0xffffffe0, RZ, 0xc0, !PT ;  /* 0xffffffe004047812 */ /* 0x000fe200078ec0ff */
[----:B------:R-:W-:Y:S01]  /*7e70*/  IMAD.WIDE.U32 R18, R7, c[0x0][0x440], R18 ;  /* 0x0001100007127a25 */ /* 0x000fe200078e0012 */
[----:B------:R-:W-:-:S02]  /*7e80*/  LOP3.LUT R12, R12, 0xfffffffc, RZ, 0xc0, !PT ;  /* 0xfffffffc0c0c7812 */ /* 0x000fc400078ec0ff */
[----:B------:R-:W-:Y:S02]  /*7e90*/  IADD3 R4, -R4, R9, RZ ;  /* 0x0000000904047210 */ /* 0x000fe40007ffe1ff */
[----:B------:R-:W-:Y:S01]  /*7ea0*/  LEA.HI R10, R10, R11, RZ, 0x3 ;  /* 0x0000000b0a0a7211 */ /* 0x000fe200078f18ff */
[----:B------:R-:W-:Y:S01]  /*7eb0*/  IMAD.IADD R9, R9, 0x1, -R12 ;  /* 0x0000000109097824 */ /* 0x000fe200078e0a0c */
[----:B------:R-:W-:Y:S02]  /*7ec0*/  SHF.R.S32.HI R3, RZ, 0x1f, R4 ;  /* 0x0000001fff037819 */ /* 0x000fe40000011404 */
[----:B------:R-:W-:Y:S02]  /*7ed0*/  LOP3.LUT R10, R10, 0xffffff8, RZ, 0xc0, !PT ;  /* 0x0ffffff80a0a7812 */ /* 0x000fe400078ec0ff */
[----:B------:R-:W-:Y:S02]  /*7ee0*/  LEA.HI R3, R3, R4, RZ, 0x2 ;  /* 0x0000000403037211 */ /* 0x000fe400078f10ff */
[----:B------:R-:W-:Y:S01]  /*7ef0*/  LEA.HI R16, R9, R9, RZ, 0x1 ;  /* 0x0000000909107211 */ /* 0x000fe200078f08ff */
[----:B------:R-:W-:Y:S01]  /*7f00*/  IMAD.IADD R10, R11, 0x1, -R10 ;  /* 0x000000010b0a7824 */ /* 0x000fe200078e0a0a */
[----:B------:R-:W-:-:S02]  /*7f10*/  SHF.R.S32.HI R13, RZ, 0x2, R3 ;  /* 0x00000002ff0d7819 */ /* 0x000fc40000011403 */
[----:B------:R-:W-:Y:S02]  /*7f20*/  LOP3.LUT R16, R16, 0x1ffffffe, RZ, 0xc0, !PT ;  /* 0x1ffffffe10107812 */ /* 0x000fe400078ec0ff */
[----:B------:R-:W-:Y:S01]  /*7f30*/  MOV R12, c[0x0][0x4e8] ;  /* 0x00013a00000c7a02 */ /* 0x000fe20000000f00 */
[----:B------:R-:W-:Y:S01]  /*7f40*/  IMAD R13, R10, 0x10, R13 ;  /* 0x000000100a0d7824 */ /* 0x000fe200078e020d */
[----:B------:R-:W-:Y:S02]  /*7f50*/  SHF.R.S32.HI R11, RZ, 0x1f, R7 ;  /* 0x0000001fff0b7819 */ /* 0x000fe40000011407 */
[----:B------:R-:W-:Y:S02]  /*7f60*/  IADD3 R16, R9, -R16, RZ ;  /* 0x8000001009107210 */ /* 0x000fe40007ffe0ff */
[----:B------:R-:W-:Y:S01]  /*7f70*/  ISETP.NE.AND P1, PT, R12, 0x1, PT ;  /* 0x000000010c00780c */ /* 0x000fe20003f25270 */
[C---:B------:R-:W-:Y:S01]  /*7f80*/  IMAD R8, R11.reuse, c[0x0][0x4d8], RZ ;  /* 0x000136000b087a24 */ /* 0x040fe200078e02ff */
[----:B------:R-:W-:Y:S01]  /*7f90*/  LEA R9, R16, R13, 0x3 ;  /* 0x0000000d10097211 */ /* 0x000fe200078e18ff */
[----:B------:R-:W-:Y:S01]  /*7fa0*/  IMAD R10, R11, c[0x0][0x440], RZ ;  /* 0x000110000b0a7a24 */ /* 0x000fe200078e02ff */
[----:B------:R-:W-:Y:S01]  /*7fb0*/  LOP3.LUT R3, R3, 0x7ffffffc, RZ, 0xc0, !PT ;  /* 0x7ffffffc03037812 */ /* 0x000fe200078ec0ff */
[----:B------:R-:W-:-:S02]  /*7fc0*/  IMAD R8, R7, c[0x0][0x4dc], R8 ;  /* 0x0001370007087a24 */ /* 0x000fc400078e0208 */
[C---:B----4-:R-:W-:Y:S01]  /*7fd0*/  IMAD R9, R0.reuse, 0x80, R9 ;  /* 0x0000008000097824 */ /* 0x050fe200078e0209 */
[----:B------:R-:W-:Y:S01]  /*7fe0*/  LEA R0, R0, R13, 0x7 ;  /* 0x0000000d00007211 */ /* 0x000fe200078e38ff */
[----:B------:R-:W-:Y:S01]  /*7ff0*/  IMAD R10, R7, c[0x0][0x444], R10 ;  /* 0x00011100070a7a24 */ /* 0x000fe200078e020a */
[----:B------:R-:W-:Y:S01]  /*8000*/  IADD3 R15, R15, R8, RZ ;  /* 0x000000080f0f7210 */ /* 0x000fe20007ffe0ff */
[----:B------:R-:W-:Y:S01]  /*8010*/  IMAD R13, R12, c[0x0][0x388], RZ ;  /* 0x0000e2000c0d7a24 */ /* 0x000fe200078e02ff */
[----:B------:R-:W-:Y:S01]  /*8020*/  SHF.R.S32.HI R7, RZ, 0x1f, R6 ;  /* 0x0000001fff077819 */ /* 0x000fe20000011406 */
[----:B------:R-:W-:-:S04]  /*8030*/  @P1 IMAD.HI.U32 R8, R9, c[0x0][0x4ec], RZ ;  /* 0x00013b0009081a27 */ /* 0x000fc800078e00ff */
[----:B------:R-:W-:Y:S01]  /*8040*/  IMAD.IADD R19, R19, 0x1, R10 ;  /* 0x0000000113137824 */ /* 0x000fe200078e020a */
[----:B------:R-:W-:Y:S01]  /*8050*/  MOV R10, R9 ;  /* 0x00000009000a7202 */ /* 0x000fe20000000f00 */
[C---:B------:R-:W-:Y:S01]  /*8060*/  IMAD R11, R7.reuse, c[0x0][0x4e0], RZ ;  /* 0x00013800070b7a24 */ /* 0x040fe200078e02ff */
[----:B------:R-:W-:Y:S01]  /*8070*/  @P1 SHF.R.U32.HI R10, RZ, c[0x0][0x4f0], R8 ;  /* 0x00013c00ff0a1a19 */ /* 0x000fe20000011608 */
[----:B------:R-:W-:Y:S02]  /*8080*/  IMAD R7, R7, c[0x0][0x448], RZ ;  /* 0x0001120007077a24 */ /* 0x000fe400078e02ff */
[C---:B------:R-:W-:Y:S02]  /*8090*/  IMAD R11, R6.reuse, c[0x0][0x4e4], R11 ;  /* 0x00013900060b7a24 */ /* 0x040fe400078e020b */
[----:B------:R-:W-:Y:S02]  /*80a0*/  IMAD.MOV R8, RZ, RZ, -R10 ;  /* 0x000000ffff087224 */ /* 0x000fe400078e0a0a */
[----:B------:R-:W-:-:S02]  /*80b0*/  IMAD R7, R6, c[0x0][0x44c], R7 ;  /* 0x0001130006077a24 */ /* 0x000fc400078e0207 */
[----:B------:R-:W-:-:S04]  /*80c0*/  IMAD.WIDE.U32 R18, R6, c[0x0][0x448], R18 ;  /* 0x0001120006127a25 */ /* 0x000fc800078e0012 */
[----:B------:R-:W-:Y:S01]  /*80d0*/  IMAD.WIDE.U32 R16, R6, c[0x0][0x4e0], R14 ;  /* 0x0001380006107a25 */ /* 0x000fe200078e000e */
[----:B------:R-:W-:-:S03]  /*80e0*/  MOV R14, R9 ;  /* 0x00000009000e7202 */ /* 0x000fc60000000f00 */
[----:B------:R-:W-:-:S04]  /*80f0*/  @P1 IMAD.HI.U32 R6, R9, c[0x0][0x4ec], RZ ;  /* 0x00013b0009061a27 */ /* 0x000fc800078e00ff */
[----:B------:R-:W-:Y:S01]  /*8100*/  IMAD R8, R8, c[0x0][0x4e8], R9 ;  /* 0x00013a0008087a24 */ /* 0x000fe200078e0209 */
[----:B------:R-:W-:Y:S01]  /*8110*/  @P1 SHF.R.U32.HI R14, RZ, c[0x0][0x4f0], R6 ;  /* 0x00013c00ff0e1a19 */ /* 0x000fe20000011606 */
[----:B------:R-:W-:Y:S01]  /*8120*/  IMAD.IADD R19, R19, 0x1, R7 ;  /* 0x0000000113137824 */ /* 0x000fe200078e0207 */
[----:B------:R-:W-:Y:S01]  /*8130*/  SHF.R.S32.HI R7, RZ, 0x1f, R10 ;  /* 0x0000001fff077819 */ /* 0x000fe2000001140a */
[----:B------:R-:W-:Y:S01]  /*8140*/  IMAD.IADD R3, R4, 0x1, -R3 ;  /* 0x0000000104037824 */ /* 0x000fe200078e0a03 */
[----:B------:R-:W-:Y:S01]  /*8150*/  IADD3 R10, P0, R10, R16, RZ ;  /* 0x000000100a0a7210 */ /* 0x000fe20007f1e0ff */
[C---:B------:R-:W-:Y:S01]  /*8160*/  IMAD.WIDE.U32 R18, R14.reuse, c[0x0][0x430], R18 ;  /* 0x00010c000e127a25 */ /* 0x040fe200078e0012 */
[----:B------:R-:W-:Y:S02]  /*8170*/  SHF.R.S32.HI R6, RZ, 0x1f, R8 ;  /* 0x0000001fff067819 */ /* 0x000fe40000011408 */
[----:B------:R-:W-:Y:S02]  /*8180*/  IADD3.X R11, R7, R17, R11, P0, !PT ;  /* 0x00000011070b7210 */ /* 0x000fe400007fe40b */
[----:B------:R-:W-:Y:S01]  /*8190*/  IADD3 R16, -R14, RZ, RZ ;  /* 0x000000ff0e107210 */ /* 0x000fe20007ffe1ff */
[----:B------:R-:W-:Y:S01]  /*81a0*/  IMAD R7, R6, c[0x0][0x4c8], RZ ;  /* 0x0001320006077a24 */ /* 0x000fe200078e02ff */
[----:B------:R-:W-:Y:S01]  /*81b0*/  SHF.R.S32.HI R6, RZ, 0x1f, R14 ;  /* 0x0000001fff067819 */ /* 0x000fe2000001140e */
[----:B------:R-:W-:-:S04]  /*81c0*/  IMAD.WIDE.U32 R10, R8, c[0x0][0x4c8], R10 ;  /* 0x00013200080a7a25 */ /* 0x000fc800078e000a */
[----:B------:R-:W-:Y:S02]  /*81d0*/  IMAD R7, R8, c[0x0][0x4cc], R7 ;  /* 0x0001330008077a24 */ /* 0x000fe400078e0207 */
[----:B------:R-:W-:Y:S02]  /*81e0*/  IMAD R16, R16, c[0x0][0x4e8], R9 ;  /* 0x00013a0010107a24 */ /* 0x000fe400078e0209 */
[----:B------:R-:W-:Y:S01]  /*81f0*/  IMAD R9, R6, c[0x0][0x430], RZ ;  /* 0x00010c0006097a24 */ /* 0x000fe200078e02ff */
[----:B------:R-:W-:Y:S01]  /*8200*/  LEA R6, P0, R10, c[0x0][0x4a8], 0x2 ;  /* 0x00012a000a067a11 */ /* 0x000fe200078010ff */
[----:B------:R-:W-:Y:S01]  /*8210*/  IMAD.IADD R7, R11, 0x1, R7 ;  /* 0x000000010b077824 */ /* 0x000fe200078e0207 */
[----:B------:R-:W-:Y:S01]  /*8220*/  SHF.R.S32.HI R8, RZ, 0x1f, R16 ;  /* 0x0000001fff087819 */ /* 0x000fe20000011410 */
[----:B------:R-:W-:Y:S02]  /*8230*/  IMAD R9, R14, c[0x0][0x434], R9 ;  /* 0x00010d000e097a24 */ /* 0x000fe400078e0209 */
[----:B------:R-:W-:Y:S01]  /*8240*/  SHFL.IDX PT, R14, R6, 0x1, 0x1c1f ;  /* 0x003c1f00060e7f89 */ /* 0x000fe200000e0000 */
[----:B------:R-:W-:Y:S01]  /*8250*/  LEA.HI.X R7, R10, c[0x0][0x4ac], R7, 0x2, P0 ;  /* 0x00012b000a077a11 */ /* 0x000fe200000f1407 */
[----:B------:R-:W-:Y:S01]  /*8260*/  IMAD.IADD R19, R19, 0x1, R9 ;  /* 0x0000000113137824 */ /* 0x000fe200078e0209 */
[----:B------:R-:W-:Y:S01]  /*8270*/  LOP3.LUT P0, RZ, R4, 0x3, RZ, 0xc0, !PT ;  /* 0x0000000304ff7812 */ /* 0x000fe2000780c0ff */
[----:B------:R-:W-:Y:S01]  /*8280*/  SHFL.IDX PT, R10, R6, RZ, 0x1c1f ;  /* 0x001c1fff060a7589 */ /* 0x000fe200000e0000 */
[----:B------:R-:W-:Y:S01]  /*8290*/  IMAD R9, R8, c[0x0][0x428], RZ ;  /* 0x00010a0008097a24 */ /* 0x000fe200078e02ff */
[----:B------:R-:W-:-:S02]  /*82a0*/  IADD3 R8, R0, 0x8, RZ ;  /* 0x0000000800087810 */ /* 0x000fc40007ffe0ff */
[----:B------:R-:W1:Y:S01]  /*82b0*/  SHFL.IDX PT, R11, R7, RZ, 0x1c1f ;  /* 0x001c1fff070b7589 */ /* 0x000e6200000e0000 */
[-C--:B------:R-:W-:Y:S01]  /*82c0*/  ISETP.GE.OR P2, PT, R0, R13.reuse, P0 ;  /* 0x0000000d0000720c */ /* 0x080fe20000746670 */
[----:B------:R-:W-:Y:S01]  /*82d0*/  IMAD R9, R16, c[0x0][0x42c], R9 ;  /* 0x00010b0010097a24 */ /* 0x000fe200078e0209 */
[----:B------:R-:W-:Y:S01]  /*82e0*/  ISETP.GE.OR P0, PT, R8, R13, P0 ;  /* 0x0000000d0800720c */ /* 0x000fe20000706670 */
[----:B------:R-:W2:Y:S01]  /*82f0*/  SHFL.IDX PT, R15, R7, 0x1, 0x1c1f ;  /* 0x003c1f00070f7f89 */ /* 0x000ea200000e0000 */
[----:B------:R-:W-:-:S05]  /*8300*/  IMAD.WIDE.U32 R16, R16, c[0x0][0x428], R18 ;  /* 0x00010a0010107a25 */ /* 0x000fca00078e0012 */
[----:B------:R-:W-:Y:S02]  /*8310*/  IADD3 R12, R17, R9, RZ ;  /* 0x00000009110c7210 */ /* 0x000fe40007ffe0ff */
[----:B------:R-:W-:-:S04]  /*8320*/  LEA R9, P1, R16, c[0x0][0x400], 0x2 ;  /* 0x0001000010097a11 */ /* 0x000fc800078210ff */
[----:B------:R-:W-:Y:S01]  /*8330*/  LEA.HI.X R12, R16, c[0x0][0x404], R12, 0x2, P1 ;  /* 0x00010100100c7a11 */ /* 0x000fe200008f140c */
[----:B------:R3:W4:Y:S01]  /*8340*/  SHFL.IDX PT, R6, R9, RZ, 0x1c1f ;  /* 0x001c1fff09067589 */ /* 0x00072200000e0000 */
[----:B------:R-:W-:-:S03]  /*8350*/  ISETP.GE.AND P1, PT, R8, R13, PT ;  /* 0x0000000d0800720c */ /* 0x000fc60003f26270 */
[----:B------:R3:W3:Y:S01]  /*8360*/  SHFL.IDX PT, R7, R12, RZ, 0x1c1f ;  /* 0x001c1fff0c077589 */ /* 0x0006e200000e0000 */
[----:B------:R-:W-:-:S03]  /*8370*/  P2R R8, PR, RZ, 0x2 ;  /* 0x00000002ff087803 */ /* 0x000fc60000000000 */
[----:B-1----:R1:W-:Y:S04]  /*8380*/  @!P2 ST.E [R10.64], R2 ;  /* 0x000000020a00a985 */ /* 0x0023e8000c101906 */
[----:B--2---:R1:W-:Y:S01]  /*8390*/  @!P0 ST.E [R14.64], R5 ;  /* 0x000000050e008985 */ /* 0x0043e2000c101906 */
[----:B------:R-:W-:Y:S02]  /*83a0*/  ISETP.GE.AND P0, PT, R0, R13, PT ;  /* 0x0000000d0000720c */ /* 0x000fe40003f06270 */
[----:B------:R-:W-:-:S11]  /*83b0*/  SHF.L.U32 R13, R3, 0x1, RZ ;  /* 0x00000001030d7819 */ /* 0x000fd600000006ff */
[----:B------:R-:W-:Y:S05]  /*83c0*/  @P0 BRA `(.L_x_1526) ;  /* 0x000008d000000947 */ /* 0x000fea0003800000 */
[C---:B-1--4-:R-:W-:Y:S02]  /*83d0*/  IADD3 R5, R13.reuse, 0x8, RZ ;  /* 0x000000080d057810 */ /* 0x052fe40007ffe0ff */
[C---:B------:R-:W-:Y:S02]  /*83e0*/  IADD3 R4, R13.reuse, 0x10, RZ ;  /* 0x000000100d047810 */ /* 0x040fe40007ffe0ff */
[----:B------:R-:W-:Y:S02]  /*83f0*/  IADD3 R3, R13, 0x18, RZ ;  /* 0x000000180d037810 */ /* 0x000fe40007ffe0ff */
[----:B------:R-:W-:Y:S02]  /*8400*/  ISETP.GE.AND P3, PT, R5, c[0x0][0x3c8], PT ;  /* 0x0000f20005007a0c */ /* 0x000fe40003f66270 */
[----:B------:R-:W-:Y:S02]  /*8410*/  IADD3 R2, R13, 0x20, RZ ;  /* 0x000000200d027810 */ /* 0x000fe40007ffe0ff */
[----:B------:R-:W-:-:S02]  /*8420*/  ISETP.GE.AND P2, PT, R4, c[0x0][0x3c8], PT ;  /* 0x0000f20004007a0c */ /* 0x000fc40003f46270 */
[----:B------:R-:W-:Y:S02]  /*8430*/  ISETP.GE.AND P4, PT, R13, c[0x0][0x3c8], PT ;  /* 0x0000f2000d007a0c */ /* 0x000fe40003f86270 */
[----:B------:R-:W-:Y:S02]  /*8440*/  ISETP.GE.AND P1, PT, R3, c[0x0][0x3c8], PT ;  /* 0x0000f20003007a0c */ /* 0x000fe40003f26270 */
[----:B------:R-:W-:Y:S02]  /*8450*/  ISETP.GE.AND P0, PT, R2, c[0x0][0x3c8], PT ;  /* 0x0000f20002007a0c */ /* 0x000fe40003f06270 */
[----:B------:R-:W-:Y:S02]  /*8460*/  IADD3 R0, R13, 0x28, RZ ;  /* 0x000000280d007810 */ /* 0x000fe40007ffe0ff */
[----:B------:R-:W-:Y:S02]  /*8470*/  @!P3 LEA.HI R5, R5, R5, RZ, 0x1 ;  /* 0x000000050505b211 */ /* 0x000fe400078f08ff */
[----:B------:R-:W-:-:S02]  /*8480*/  ISETP.GE.AND P5, PT, R0, c[0x0][0x3c8], PT ;  /* 0x0000f20000007a0c */ /* 0x000fc40003fa6270 */
[----:B------:R-:W-:Y:S01]  /*8490*/  @!P2 LEA.HI R4, R4, R4, RZ, 0x1 ;  /* 0x000000040404a211 */ /* 0x000fe200078f08ff */
[--C-:B---3--:R-:W-:Y:S01]  /*84a0*/  @!P4 IMAD.WIDE R10, R13, 0x4, R6.reuse ;  /* 0x000000040d0ac825 */ /* 0x108fe200078e0206 */
[----:B------:R-:W-:Y:S02]  /*84b0*/  @!P3 LOP3.LUT R5, R5, 0xfffffffe, RZ, 0xc0, !PT ;  /* 0xfffffffe0505b812 */ /* 0x000fe400078ec0ff */
[----:B------:R-:W-:Y:S02]  /*84c0*/  @!P1 LEA.HI R3, R3, R3, RZ, 0x1 ;  /* 0x0000000303039211 */ /* 0x000fe400078f08ff */
[----:B------:R-:W-:Y:S01]  /*84d0*/  @!P0 LEA.HI R2, R2, R2, RZ, 0x1 ;  /* 0x0000000202028211 */ /* 0x000fe200078f08ff */
[----:B------:R1:W-:Y:S01]  /*84e0*/  @!P4 ST.E.64 [R10.64], R128 ;  /* 0x000000800a00c985 */ /* 0x0003e2000c101b06 */
[----:B------:R-:W-:Y:S01]  /*84f0*/  @!P2 LOP3.LUT R15, R4, 0xfffffffe, RZ, 0xc0, !PT ;  /* 0xfffffffe040fa812 */ /* 0x000fe200078ec0ff */
[----:B------:R-:W-:Y:S01]  /*8500*/  @!P3 IMAD.WIDE R4, R5, 0x4, R6 ;  /* 0x000000040504b825 */ /* 0x000fe200078e0206 */
[----:B------:R-:W-:-:S02]  /*8510*/  IADD3 R14, R13, 0x30, RZ ;  /* 0x000000300d0e7810 */ /* 0x000fc40007ffe0ff */
[----:B------:R-:W-:Y:S02]  /*8520*/  @!P1 LOP3.LUT R3, R3, 0xfffffffe, RZ, 0xc0, !PT ;  /* 0xfffffffe03039812 */ /* 0x000fe400078ec0ff */
[----:B------:R-:W-:Y:S01]  /*8530*/  @!P0 LOP3.LUT R17, R2, 0xfffffffe, RZ, 0xc0, !PT ;  /* 0xfffffffe02118812 */ /* 0x000fe200078ec0ff */
[----:B------:R2:W-:Y:S01]  /*8540*/  @!P3 ST.E.64 [R4.64], R124 ;  /* 0x0000007c0400b985 */ /* 0x0005e2000c101b06 */
[----:B------:R-:W-:Y:S01]  /*8550*/  ISETP.GE.AND P4, PT, R14, c[0x0][0x3c8], PT ;  /* 0x0000f2000e007a0c */ /* 0x000fe20003f86270 */
[--C-:B------:R-:W-:Y:S01]  /*8560*/  @!P1 IMAD.WIDE R2, R3, 0x4, R6.reuse ;  /* 0x0000000403029825 */ /* 0x100fe200078e0206 */
[----:B------:R-:W-:Y:S02]  /*8570*/  @!P5 LEA.HI R0, R0, R0, RZ, 0x1 ;  /* 0x000000000000d211 */ /* 0x000fe400078f08ff */
[----:B------:R-:W-:Y:S01]  /*8580*/  IADD3 R19, R13, 0x40, RZ ;  /* 0x000000400d137810 */ /* 0x000fe20007ffe0ff */
[----:B------:R-:W-:Y:S01]  /*8590*/  @!P0 IMAD.WIDE R16, R17, 0x4, R6 ;  /* 0x0000000411108825 */ /* 0x000fe200078e0206 */
[----:B------:R-:W-:-:S02]  /*85a0*/  IADD3 R20, R13, 0x38, RZ ;  /* 0x000000380d147810 */ /* 0x000fc40007ffe0ff */
[----:B------:R-:W-:Y:S02]  /*85b0*/  IADD3 R18, R13, 0x48, RZ ;  /* 0x000000480d127810 */ /* 0x000fe40007ffe0ff */
[----:B------:R-:W-:-:S03]  /*85c0*/  ISETP.GE.AND P3, PT, R20, c[0x0][0x3c8], PT ;  /* 0x0000f20014007a0c */ /* 0x000fc60003f66270 */
[----:B------:R-:W-:Y:S01]  /*85d0*/  @!P4 LEA.HI R14, R14, R14, RZ, 0x1 ;  /* 0x0000000e0e0ec211 */ /* 0x000fe200078f08ff */
[----:B-1----:R-:W-:Y:S01]  /*85e0*/  @!P2 IMAD.WIDE R10, R15, 0x4, R6 ;  /* 0x000000040f0aa825 */ /* 0x002fe200078e0206 */
[----:B------:R-:W-:-:S08]  /*85f0*/  IADD3 R15, R13, 0x50, RZ ;  /* 0x000000500d0f7810 */ /* 0x000fd00007ffe0ff */
[----:B------:R-:W-:Y:S01]  /*8600*/  @!P3 LEA.HI R20, R20, R20, RZ, 0x1 ;  /* 0x000000141414b211 */ /* 0x000fe200078f08ff */
[----:B------:R1:W-:Y:S01]  /*8610*/  @!P2 ST.E.64 [R10.64], R36 ;  /* 0x000000240a00a985 */ /* 0x0003e2000c101b06 */
[----:B------:R-:W-:Y:S02]  /*8620*/  ISETP.GE.AND P2, PT, R19, c[0x0][0x3c8], PT ;  /* 0x0000f20013007a0c */ /* 0x000fe40003f46270 */
[----:B--2---:R-:W-:Y:S01]  /*8630*/  @!P5 LOP3.LUT R5, R0, 0xfffffffe, RZ, 0xc0, !PT ;  /* 0xfffffffe0005d812 */ /* 0x004fe200078ec0ff */
[----:B------:R2:W-:Y:S01]  /*8640*/  @!P1 ST.E.64 [R2.64], R40 ;  /* 0x0000002802009985 */ /* 0x0005e2000c101b06 */
[----:B------:R-:W-:Y:S02]  /*8650*/  ISETP.GE.AND P1, PT, R18, c[0x0][0x3c8], PT ;  /* 0x0000f20012007a0c */ /* 0x000fe40003f26270 */
[----:B------:R-:W-:Y:S01]  /*8660*/  IADD3 R0, R13, 0x58, RZ ;  /* 0x000000580d007810 */ /* 0x000fe20007ffe0ff */
[----:B------:R3:W-:Y:S01]  /*8670*/  @!P0 ST.E.64 [R16.64], R44 ;  /* 0x0000002c10008985 */ /* 0x0007e2000c101b06 */
[----:B------:R-:W-:Y:S01]  /*8680*/  ISETP.GE.AND P0, PT, R15, c[0x0][0x3c8], PT ;  /* 0x0000f2000f007a0c */ /* 0x000fe20003f06270 */
[----:B------:R-:W-:-:S04]  /*8690*/  @!P5 IMAD.WIDE R4, R5, 0x4, R6 ;  /* 0x000000040504d825 */ /* 0x000fc800078e0206 */
[----:B------:R-:W-:Y:S01]  /*86a0*/  @!P2 LEA.HI R19, R19, R19, RZ, 0x1 ;  /* 0x000000131313a211 */ /* 0x000fe200078f08ff */
[----:B------:R4:W-:Y:S01]  /*86b0*/  @!P5 ST.E.64 [R4.64], R48 ;  /* 0x000000300400d985 */ /* 0x0009e2000c101b06 */
[----:B------:R-:W-:Y:S02]  /*86c0*/  ISETP.GE.AND P5, PT, R0, c[0x0][0x3c8], PT ;  /* 0x0000f20000007a0c */ /* 0x000fe40003fa6270 */
[----:B------:R-:W-:Y:S02]  /*86d0*/  @!P1 LEA.HI R18, R18, R18, RZ, 0x1 ;  /* 0x0000001212129211 */ /* 0x000fe400078f08ff */
[----:B------:R-:W-:Y:S02]  /*86e0*/  @!P2 LOP3.LUT R19, R19, 0xfffffffe, RZ, 0xc0, !PT ;  /* 0xfffffffe1313a812 */ /* 0x000fe400078ec0ff */
[----:B------:R-:W-:-:S04]  /*86f0*/  @!P0 LEA.HI R15, R15, R15, RZ, 0x1 ;  /* 0x0000000f0f0f8211 */ /* 0x000fc800078f08ff */
[----:B------:R-:W-:Y:S02]  /*8700*/  @!P0 LOP3.LUT R15, R15, 0xfffffffe, RZ, 0xc0, !PT ;  /* 0xfffffffe0f0f8812 */ /* 0x000fe400078ec0ff */
[----:B-1----:R-:W-:Y:S02]  /*8710*/  IADD3 R10, R13, 0x60, RZ ;  /* 0x000000600d0a7810 */ /* 0x002fe40007ffe0ff */
[----:B------:R-:W-:Y:S02]  /*8720*/  @!P3 LOP3.LUT R11, R20, 0xfffffffe, RZ, 0xc0, !PT ;  /* 0xfffffffe140bb812 */ /* 0x000fe400078ec0ff */
[----:B--2---:R-:W-:Y:S01]  /*8730*/  @!P4 LOP3.LUT R3, R14, 0xfffffffe, RZ, 0xc0, !PT ;  /* 0xfffffffe0e03c812 */ /* 0x004fe200078ec0ff */
[--C-:B------:R-:W-:Y:S01]  /*8740*/  @!P0 IMAD.WIDE R14, R15, 0x4, R6.reuse ;  /* 0x000000040f0e8825 */ /* 0x100fe200078e0206 */
[----:B------:R-:W-:Y:S02]  /*8750*/  ISETP.GE.AND P6, PT, R10, c[0x0][0x3c8], PT ;  /* 0x0000f2000a007a0c */ /* 0x000fe40003fc6270 */
[----:B---3--:R-:W-:Y:S01]  /*8760*/  @!P1 LOP3.LUT R17, R18, 0xfffffffe, RZ, 0xc0, !PT ;  /* 0xfffffffe12119812 */ /* 0x008fe200078ec0ff */
[----:B------:R-:W-:Y:S01]  /*8770*/  @!P4 IMAD.WIDE R2, R3, 0x4, R6 ;  /* 0x000000040302c825 */ /* 0x000fe200078e0206 */
[----:B------:R-:W-:-:S02]  /*8780*/  @!P5 LEA.HI R0, R0, R0, RZ, 0x1 ;  /* 0x000000000000d211 */ /* 0x000fc400078f08ff */
[----:B------:R-:W-:Y:S01]  /*8790*/  IADD3 R18, R13, 0x70, RZ ;  /* 0x000000700d127810 */ /* 0x000fe20007ffe0ff */
[--C-:B------:R-:W-:Y:S01]  /*87a0*/  @!P1 IMAD.WIDE R16, R17, 0x4, R6.reuse ;  /* 0x0000000411109825 */ /* 0x100fe200078e0206 */
[----:B------:R1:W-:Y:S01]  /*87b0*/  @!P4 ST.E.64 [R2.64], R52 ;  /* 0x000000340200c985 */ /* 0x0003e2000c101b06 */
[----:B------:R-:W-:Y:S02]  /*87c0*/  @!P5 LOP3.LUT R21, R0, 0xfffffffe, RZ, 0xc0, !PT ;  /* 0xfffffffe0015d812 */ /* 0x000fe400078ec0ff */
[----:B----4-:R-:W-:Y:S01]  /*87d0*/  @!P2 IMAD.WIDE R4, R19, 0x4, R6 ;  /* 0x000000041304a825 */ /* 0x010fe200078e0206 */
[C---:B------:R-:W-:Y:S02]  /*87e0*/  IADD3 R19, R13.reuse, 0x68, RZ ;  /* 0x000000680d137810 */ /* 0x040fe40007ffe0ff */
[----:B------:R-:W-:Y:S02]  /*87f0*/  IADD3 R20, R13, 0x80, RZ ;  /* 0x000000800d147810 */ /* 0x000fe40007ffe0ff */
[----:B------:R-:W-:-:S02]  /*8800*/  ISETP.GE.AND P4, PT, R19, c[0x0][0x3c8], PT ;  /* 0x0000f20013007a0c */ /* 0x000fc40003f86270 */
[----:B------:R-:W-:Y:S02]  /*8810*/  IADD3 R0, R13, 0x88, RZ ;  /* 0x000000880d007810 */ /* 0x000fe40007ffe0ff */
[----:B------:R-:W-:-:S09]  /*8820*/  @!P6 LEA.HI R10, R10, R10, RZ, 0x1 ;  /* 0x0000000a0a0ae211 */ /* 0x000fd200078f08ff */
[----:B------:R-:W-:-:S04]  /*8830*/  @!P4 LEA.HI R19, R19, R19, RZ, 0x1 ;  /* 0x000000131313c211 */ /* 0x000fc800078f08ff */
[----:B------:R-:W-:Y:S01]  /*8840*/  @!P4 LOP3.LUT R19, R19, 0xfffffffe, RZ, 0xc0, !PT ;  /* 0xfffffffe1313c812 */ /* 0x000fe200078ec0ff */
        /* <DEDUP_REMOVED lines=15> */
[----:B-1----:R-:W-:Y:S01]  /*8940*/  @!P6 LOP3.LUT R3, R10, 0xfffffffe, RZ, 0xc0, !PT ;  /* 0xfffffffe0a03e812 */ /* 0x002fe200078ec0ff */
[----:B------:R-:W-:-:S04]  /*8950*/  @!P2 IMAD.WIDE R10, R11, 0x4, R6 ;  /* 0x000000040b0aa825 */ /* 0x000fc800078e0206 */
[----:B--2---:R-:W-:-:S04]  /*8960*/  @!P5 IMAD.WIDE R4, R21, 0x4, R6 ;  /* 0x000000041504d825 */ /* 0x004fc800078e0206 */
[--C-:B------:R-:W-:Y:S01]  /*8970*/  @!P6 IMAD.WIDE R2, R3, 0x4, R6.reuse ;  /* 0x000000040302e825 */ /* 0x100fe200078e0206 */
[----:B------:R1:W-:Y:S01]  /*8980*/  @!P5 ST.E.64 [R4.64], R72 ;  /* 0x000000480400d985 */ /* 0x0003e2000c101b06 */
[----:B---3--:R-:W-:Y:S02]  /*8990*/  @!P3 LOP3.LUT R15, R18, 0xfffffffe, RZ, 0xc0, !PT ;  /* 0xfffffffe120fb812 */ /* 0x008fe400078ec0ff */
[--C-:B------:R-:W-:Y:S01]  /*89a0*/  @!P4 IMAD.WIDE R16, R19, 0x4, R6.reuse ;  /* 0x000000041310c825 */ /* 0x100fe200078e0206 */
[----:B------:R2:W-:Y:S01]  /*89b0*/  @!P6 ST.E.64 [R2.64], R76 ;  /* 0x0000004c0200e985 */ /* 0x0005e2000c101b06 */
[----:B------:R-:W-:Y:S02]  /*89c0*/  IADD3 R18, R13, 0x98, RZ ;  /* 0x000000980d127810 */ /* 0x000fe40007ffe0ff */
[----:B------:R-:W-:Y:S01]  /*89d0*/  @!P3 IMAD.WIDE R14, R15, 0x4, R6 ;  /* 0x000000040f0eb825 */ /* 0x000fe200078e0206 */
[----:B------:R3:W-:Y:S01]  /*89e0*/  @!P4 ST.E.64 [R16.64], R80 ;  /* 0x000000501000c985 */ /* 0x0007e2000c101b06 */
[----:B------:R-:W-:-:S02]  /*89f0*/  IADD3 R19, R13, 0xa8, RZ ;  /* 0x000000a80d137810 */ /* 0x000fc40007ffe0ff */
[----:B------:R-:W-:Y:S01]  /*8a00*/  ISETP.GE.AND P4, PT, R18, c[0x0][0x3c8], PT ;  /* 0x0000f20012007a0c */ /* 0x000fe20003f86270 */
[----:B------:R-:W-:Y:S04]  /*8a10*/  @!P3 ST.E.64 [R14.64], R84 ;  /* 0x000000540e00b985 */ /* 0x000fe8000c101b06 */
[----:B------:R4:W-:Y:S01]  /*8a20*/  @!P2 ST.E.64 [R10.64], R88 ;  /* 0x000000580a00a985 */ /* 0x0009e2000c101b06 */
[----:B------:R-:W-:-:S07]  /*8a30*/  ISETP.GE.AND P2, PT, R19, c[0x0][0x3c8], PT ;  /* 0x0000f20013007a0c */ /* 0x000fce0003f46270 */
[----:B------:R-:W-:Y:S02]  /*8a40*/  @!P4 LEA.HI R18, R18, R18, RZ, 0x1 ;  /* 0x000000121212c211 */ /* 0x000fe400078f08ff */
[----:B-1----:R-:W-:Y:S02]  /*8a50*/  @!P1 LOP3.LUT R5, R20, 0xfffffffe, RZ, 0xc0, !PT ;  /* 0xfffffffe14059812 */ /* 0x002fe400078ec0ff */
[----:B------:R-:W-:Y:S02]  /*8a60*/  IADD3 R20, R13, 0xa0, RZ ;  /* 0x000000a00d147810 */ /* 0x000fe40007ffe0ff */
[----:B--2---:R-:W-:Y:S01]  /*8a70*/  @!P0 LOP3.LUT R3, R0, 0xfffffffe, RZ, 0xc0, !PT ;  /* 0xfffffffe00038812 */ /* 0x004fe200078ec0ff */
[--C-:B------:R-:W-:Y:S01]  /*8a80*/  @!P1 IMAD.WIDE R4, R5, 0x4, R6.reuse ;  /* 0x0000000405049825 */ /* 0x100fe200078e0206 */
[C---:B------:R-:W-:Y:S02]  /*8a90*/  IADD3 R0, R13.reuse, 0x90, RZ ;  /* 0x000000900d007810 */ /* 0x040fe40007ffe0ff */
[----:B---3--:R-:W-:Y:S01]  /*8aa0*/  IADD3 R17, R13, 0xb0, RZ ;  /* 0x000000b00d117810 */ /* 0x008fe20007ffe0ff */
[----:B------:R-:W-:Y:S01]  /*8ab0*/  @!P0 IMAD.WIDE R2, R3, 0x4, R6 ;  /* 0x0000000403028825 */ /* 0x000fe200078e0206 */
[----:B------:R-:W-:Y:S01]  /*8ac0*/  ISETP.GE.AND P5, PT, R0, c[0x0][0x3c8], PT ;  /* 0x0000f20000007a0c */ /* 0x000fe20003fa6270 */
[----:B------:R1:W-:Y:S01]  /*8ad0*/  @!P1 ST.E.64 [R4.64], R92 ;  /* 0x0000005c04009985 */ /* 0x0003e2000c101b06 */
[----:B------:R-:W-:-:S02]  /*8ae0*/  IADD3 R16, R13, 0xb8, RZ ;  /* 0x000000b80d107810 */ /* 0x000fc40007ffe0ff */
[----:B------:R-:W-:Y:S01]  /*8af0*/  ISETP.GE.AND P3, PT, R20, c[0x0][0x3c8], PT ;  /* 0x0000f20014007a0c */ /* 0x000fe20003f66270 */
[----:B------:R2:W-:Y:S01]  /*8b00*/  @!P0 ST.E.64 [R2.64], R96 ;  /* 0x0000006002008985 */ /* 0x0005e2000c101b06 */
[----:B------:R-:W-:Y:S02]  /*8b10*/  ISETP.GE.AND P1, PT, R17, c[0x0][0x3c8], PT ;  /* 0x0000f20011007a0c */ /* 0x000fe40003f26270 */
[----:B------:R-:W-:Y:S02]  /*8b20*/  ISETP.GE.AND P0, PT, R16, c[0x0][0x3c8], PT ;  /* 0x0000f20010007a0c */ /* 0x000fe40003f06270 */
[----:B------:R-:W-:-:S03]  /*8b30*/  @!P2 LEA.HI R19, R19, R19, RZ, 0x1 ;  /* 0x000000131313a211 */ /* 0x000fc600078f08ff */
[----:B------:R-:W-:Y:S02]  /*8b40*/  @!P5 LEA.HI R0, R0, R0, RZ, 0x1 ;  /* 0x000000000000d211 */ /* 0x000fe400078f08ff */
[----:B------:R-:W-:Y:S02]  /*8b50*/  @!P2 LOP3.LUT R19, R19, 0xfffffffe, RZ, 0xc0, !PT ;  /* 0xfffffffe1313a812 */ /* 0x000fe400078ec0ff */
[----:B------:R-:W-:Y:S02]  /*8b60*/  @!P3 LEA.HI R20, R20, R20, RZ, 0x1 ;  /* 0x000000141414b211 */ /* 0x000fe400078f08ff */
[----:B------:R-:W-:Y:S02]  /*8b70*/  @!P1 LEA.HI R17, R17, R17, RZ, 0x1 ;  /* 0x0000001111119211 */ /* 0x000fe400078f08ff */
[----:B------:R-:W-:Y:S02]  /*8b80*/  @!P0 LEA.HI R16, R16, R16, RZ, 0x1 ;  /* 0x0000001010108211 */ /* 0x000fe400078f08ff */
[----:B----4-:R-:W-:-:S02]  /*8b90*/  @!P3 LOP3.LUT R11, R20, 0xfffffffe, RZ, 0xc0, !PT ;  /* 0xfffffffe140bb812 */ /* 0x010fc400078ec0ff */
[----:B------:R-:W-:Y:S02]  /*8ba0*/  @!P1 LOP3.LUT R17, R17, 0xfffffffe, RZ, 0xc0, !PT ;  /* 0xfffffffe11119812 */ /* 0x000fe400078ec0ff */
[----:B------:R-:W-:Y:S01]  /*8bb0*/  @!P0 LOP3.LUT R15, R16, 0xfffffffe, RZ, 0xc0, !PT ;  /* 0xfffffffe100f8812 */ /* 0x000fe200078ec0ff */
[----:B------:R-:W-:Y:S01]  /*8bc0*/  @!P3 IMAD.WIDE R10, R11, 0x4, R6 ;  /* 0x000000040b0ab825 */ /* 0x000fe200078e0206 */
[----:B-1----:R-:W-:-:S03]  /*8bd0*/  @!P4 LOP3.LUT R5, R18, 0xfffffffe, RZ, 0xc0, !PT ;  /* 0xfffffffe1205c812 */ /* 0x002fc600078ec0ff */
[----:B------:R-:W-:Y:S01]  /*8be0*/  @!P2 IMAD.WIDE R18, R19, 0x4, R6 ;  /* 0x000000041312a825 */ /* 0x000fe200078e0206 */
[----:B--2---:R-:W-:-:S03]  /*8bf0*/  @!P5 LOP3.LUT R3, R0, 0xfffffffe, RZ, 0xc0, !PT ;  /* 0xfffffffe0003d812 */ /* 0x004fc600078ec0ff */
[----:B------:R-:W-:-:S04]  /*8c00*/  @!P4 IMAD.WIDE R4, R5, 0x4, R6 ;  /* 0x000000040504c825 */ /* 0x000fc800078e0206 */
[----:B------:R-:W-:-:S04]  /*8c10*/  @!P5 IMAD.WIDE R2, R3, 0x4, R6 ;  /* 0x000000040302d825 */ /* 0x000fc800078e0206 */
[--C-:B------:R-:W-:Y:S01]  /*8c20*/  @!P1 IMAD.WIDE R16, R17, 0x4, R6.reuse ;  /* 0x0000000411109825 */ /* 0x100fe200078e0206 */
[----:B------:R1:W-:Y:S03]  /*8c30*/  @!P5 ST.E.64 [R2.64], R120 ;  /* 0x000000780200d985 */ /* 0x0003e6000c101b06 */
[----:B------:R-:W-:Y:S01]  /*8c40*/  @!P0 IMAD.WIDE R6, R15, 0x4, R6 ;  /* 0x000000040f068825 */ /* 0x000fe200078e0206 */
[----:B------:R1:W-:Y:S04]  /*8c50*/  @!P4 ST.E.64 [R4.64], R100 ;  /* 0x000000640400c985 */ /* 0x0003e8000c101b06 */
[----:B------:R1:W-:Y:S04]  /*8c60*/  @!P3 ST.E.64 [R10.64], R104 ;  /* 0x000000680a00b985 */ /* 0x0003e8000c101b06 */
[----:B------:R1:W-:Y:S04]  /*8c70*/  @!P2 ST.E.64 [R18.64], R108 ;  /* 0x0000006c1200a985 */ /* 0x0003e8000c101b06 */
[----:B------:R1:W-:Y:S04]  /*8c80*/  @!P1 ST.E.64 [R16.64], R116 ;  /* 0x0000007410009985 */ /* 0x0003e8000c101b06 */
[----:B------:R1:W-:Y:S02]  /*8c90*/  @!P0 ST.E.64 [R6.64], R112 ;  /* 0x0000007006008985 */ /* 0x0003e4000c101b06 */
.L_x_1526:
[----:B----4-:R-:W-:Y:S05]  /*8ca0*/  BSYNC B0 ;  /* 0x0000000000007941 */ /* 0x010fea0003800000 */
.L_x_1525:
[----:B------:R-:W-:Y:S01]  /*8cb0*/  ISETP.NE.AND P0, PT, R8, RZ, PT ;  /* 0x000000ff0800720c */ /* 0x000fe20003f05270 */
[----:B-1----:R1:W2:Y:S04]  /*8cc0*/  SHFL.IDX PT, R5, R12, 0x1, 0x1c1f ;  /* 0x003c1f000c057f89 */ /* 0x0022a800000e0000 */
[----:B------:R1:W4:Y:S08]  /*8cd0*/  SHFL.IDX PT, R4, R9, 0x1, 0x1c1f ;  /* 0x003c1f0009047f89 */ /* 0x00033000000e0000 */
        /* <DEDUP_REMOVED lines=8> */
[C---:B-1-3--:R-:W-:Y:S01]  /*8d60*/  IADD3 R9, R13.reuse, 0x20, RZ ;  /* 0x000000200d097810 */ /* 0x04afe20007ffe0ff */
[C---:B--2-4-:R-:W-:Y:S01]  /*8d70*/  @!P1 IMAD.WIDE R10, R13.reuse, 0x4, R4 ;  /* 0x000000040d0a9825 */ /* 0x054fe200078e0204 */
[----:B------:R-:W-:-:S02]  /*8d80*/  IADD3 R8, R13, 0x28, RZ ;  /* 0x000000280d087810 */ /* 0x000fc40007ffe0ff */
        /* <DEDUP_REMOVED lines=15> */
[----:B------:R-:W-:Y:S02]  /*8e80*/  @!P4 LEA.HI R9, R9, R9, RZ, 0x1 ;  /* 0x000000090909c211 */ /* 0x000fe400078f08ff */
[----:B------:R-:W-:Y:S02]  /*8e90*/  @!P3 LEA.HI R8, R8, R8, RZ, 0x1 ;  /* 0x000000080808b211 */ /* 0x000fe400078f08ff */
[----:B------:R-:W-:Y:S02]  /*8ea0*/  @!P2 LEA.HI R7, R7, R7, RZ, 0x1 ;  /* 0x000000070707a211 */ /* 0x000fe400078f08ff */
[----:B------:R-:W-:Y:S02]  /*8eb0*/  @!P1 LEA.HI R6, R6, R6, RZ, 0x1 ;  /* 0x0000000606069211 */ /* 0x000fe400078f08ff */
[----:B-1----:R-:W-:Y:S02]  /*8ec0*/  @!P6 LOP3.LUT R11, R2, 0xfffffffe, RZ, 0xc0, !PT ;  /* 0xfffffffe020be812 */ /* 0x002fe400078ec0ff */
[----:B------:R-:W-:-:S02]  /*8ed0*/  IADD3 R2, R13, 0x48, RZ ;  /* 0x000000480d027810 */ /* 0x000fc40007ffe0ff */
[----:B------:R-:W-:Y:S01]  /*8ee0*/  @!P0 LEA.HI R3, R3, R3, RZ, 0x1 ;  /* 0x0000000303038211 */ /* 0x000fe200078f08ff */
[--C-:B------:R-:W-:Y:S01]  /*8ef0*/  @!P6 IMAD.WIDE R10, R11, 0x4, R4.reuse ;  /* 0x000000040b0ae825 */ /* 0x100fe200078e0204 */
[----:B------:R-:W-:Y:S02]  /*8f00*/  @!P4 LOP3.LUT R9, R9, 0xfffffffe, RZ, 0xc0, !PT ;  /* 0xfffffffe0909c812 */ /* 0x000fe400078ec0ff */
[----:B------:R-:W-:Y:S02]  /*8f10*/  @!P3 LOP3.LUT R17, R8, 0xfffffffe, RZ, 0xc0, !PT ;  /* 0xfffffffe0811b812 */ /* 0x000fe400078ec0ff */
[----:B------:R1:W-:Y:S01]  /*8f20*/  @!P6 ST.E.64 [R10.64], R38 ;  /* 0x000000260a00e985 */ /* 0x0003e2000c101b06 */
[----:B------:R-:W-:Y:S01]  /*8f30*/  ISETP.GE.AND P6, PT, R2, c[0x0][0x3c8], PT ;  /* 0x0000f20002007a0c */ /* 0x000fe20003fc6270 */
[----:B------:R-:W-:Y:S01]  /*8f40*/  @!P4 IMAD.WIDE R8, R9, 0x4, R4 ;  /* 0x000000040908c825 */ /* 0x000fe200078e0204 */
[----:B--2---:R-:W-:Y:S02]  /*8f50*/  @!P5 LOP3.LUT R15, R0, 0xfffffffe, RZ, 0xc0, !PT ;  /* 0xfffffffe000fd812 */ /* 0x004fe400078ec0ff */
[----:B------:R-:W-:-:S02]  /*8f60*/  IADD3 R0, R13, 0x50, RZ ;  /* 0x000000500d007810 */ /* 0x000fc40007ffe0ff */
[----:B------:R-:W-:Y:S01]  /*8f70*/  @!P2 LOP3.LUT R7, R7, 0xfffffffe, RZ, 0xc0, !PT ;  /* 0xfffffffe0707a812 */ /* 0x000fe200078ec0ff */
[----:B------:R-:W-:Y:S01]  /*8f80*/  @!P5 IMAD.WIDE R14, R15, 0x4, R4 ;  /* 0x000000040f0ed825 */ /* 0x000fe200078e0204 */
[----:B------:R-:W-:Y:S02]  /*8f90*/  @!P0 LOP3.LUT R3, R3, 0xfffffffe, RZ, 0xc0, !PT ;  /* 0xfffffffe03038812 */ /* 0x000fe400078ec0ff */
[C---:B------:R-:W-:Y:S02]  /*8fa0*/  IADD3 R20, R13.reuse, 0x58, RZ ;  /* 0x000000580d147810 */ /* 0x040fe40007ffe0ff */
[----:B------:R2:W-:Y:S01]  /*8fb0*/  @!P5 ST.E.64 [R14.64], R42 ;  /* 0x0000002a0e00d985 */ /* 0x0005e2000c101b06 */
[----:B------:R-:W-:Y:S02]  /*8fc0*/  ISETP.GE.AND P5, PT, R0, c[0x0][0x3c8], PT ;  /* 0x0000f20000007a0c */ /* 0x000fe40003fa6270 */
[C---:B------:R-:W-:Y:S01]  /*8fd0*/  IADD3 R19, R13.reuse, 0x60, RZ ;  /* 0x000000600d137810 */ /* 0x040fe20007ffe0ff */
[----:B------:R3:W-:Y:S01]  /*8fe0*/  @!P4 ST.E.64 [R8.64], R46 ;  /* 0x0000002e0800c985 */ /* 0x0007e2000c101b06 */
[----:B------:R-:W-:-:S02]  /*8ff0*/  IADD3 R18, R13, 0x68, RZ ;  /* 0x000000680d127810 */ /* 0x000fc40007ffe0ff */
[----:B------:R-:W-:Y:S02]  /*9000*/  IADD3 R12, R13, 0x70, RZ ;  /* 0x000000700d0c7810 */ /* 0x000fe40007ffe0ff */
[----:B------:R-:W-:Y:S02]  /*9010*/  ISETP.GE.AND P4, PT, R20, c[0x0][0x3c8], PT ;  /* 0x0000f20014007a0c */ /* 0x000fe40003f86270 */
[----:B------:R-:W-:-:S03]  /*9020*/  @!P6 LEA.HI R2, R2, R2, RZ, 0x1 ;  /* 0x000000020202e211 */ /* 0x000fc600078f08ff */
[----:B------:R-:W-:Y:S02]  /*9030*/  @!P5 LEA.HI R0, R0, R0, RZ, 0x1 ;  /* 0x000000000000d211 */ /* 0x000fe400078f08ff */
[----:B-1----:R-:W-:Y:S01]  /*9040*/  @!P1 LOP3.LUT R11, R6, 0xfffffffe, RZ, 0xc0, !PT ;  /* 0xfffffffe060b9812 */ /* 0x002fe200078ec0ff */
[----:B------:R-:W-:-:S04]  /*9050*/  @!P2 IMAD.WIDE R6, R7, 0x4, R4 ;  /* 0x000000040706a825 */ /* 0x000fc800078e0204 */
[----:B------:R-:W-:Y:S01]  /*9060*/  @!P1 IMAD.WIDE R10, R11, 0x4, R4 ;  /* 0x000000040b0a9825 */ /* 0x000fe200078e0204 */
[----:B------:R-:W-:-:S03]  /*9070*/  @!P4 LEA.HI R20, R20, R20, RZ, 0x1 ;  /* 0x000000141414c211 */ /* 0x000fc600078f08ff */
[----:B--2---:R-:W-:-:S04]  /*9080*/  @!P3 IMAD.WIDE R14, R17, 0x4, R4 ;  /* 0x00000004110eb825 */ /* 0x004fc800078e0204 */
[----:B------:R-:W-:Y:S01]  /*9090*/  @!P0 IMAD.WIDE R16, R3, 0x4, R4 ;  /* 0x0000000403108825 */ /* 0x000fe200078e0204 */
[----:B------:R1:W-:Y:S01]  /*90a0*/  @!P3 ST.E.64 [R14.64], R50 ;  /* 0x000000320e00b985 */ /* 0x0003e2000c101b06 */
[----:B------:R-:W-:Y:S02]  /*90b0*/  IADD3 R3, R13, 0x78, RZ ;  /* 0x000000780d037810 */ /* 0x000fe40007ffe0ff */
[----:B------:R-:W-:Y:S01]  /*90c0*/  ISETP.GE.AND P3, PT, R19, c[0x0][0x3c8], PT ;  /* 0x0000f20013007a0c */ /* 0x000fe20003f66270 */
[----:B------:R2:W-:Y:S01]  /*90d0*/  @!P2 ST.E.64 [R6.64], R54 ;  /* 0x000000360600a985 */ /* 0x0005e2000c101b06 */
[----:B------:R-:W-:Y:S02]  /*90e0*/  ISETP.GE.AND P2, PT, R18, c[0x0][0x3c8], PT ;  /* 0x0000f20012007a0c */ /* 0x000fe40003f46270 */
[----:B---3--:R-:W-:Y:S01]  /*90f0*/  @!P5 LOP3.LUT R9, R0, 0xfffffffe, RZ, 0xc0, !PT ;  /* 0xfffffffe0009d812 */ /* 0x008fe200078ec0ff */
[----:B------:R3:W-:Y:S01]  /*9100*/  @!P1 ST.E.64 [R10.64], R58 ;  /* 0x0000003a0a009985 */ /* 0x0007e2000c101b06 */
[----:B------:R-:W-:-:S02]  /*9110*/  ISETP.GE.AND P1, PT, R12, c[0x0][0x3c8], PT ;  /* 0x0000f2000c007a0c */ /* 0x000fc40003f26270 */
[----:B------:R-:W-:Y:S01]  /*9120*/  IADD3 R0, R13, 0x88, RZ ;  /* 0x000000880d007810 */ /* 0x000fe20007ffe0ff */
[----:B------:R4:W-:Y:S01]  /*9130*/  @!P0 ST.E.64 [R16.64], R62 ;  /* 0x0000003e10008985 */ /* 0x0009e2000c101b06 */
[----:B------:R-:W-:Y:S01]  /*9140*/  ISETP.GE.AND P0, PT, R3, c[0x0][0x3c8], PT ;  /* 0x0000f20003007a0c */ /* 0x000fe20003f06270 */
[----:B------:R-:W-:Y:S02]  /*9150*/  @!P5 IMAD.WIDE R8, R9, 0x4, R4 ;  /* 0x000000040908d825 */ /* 0x000fe400078e0204 */
[----:B------:R-:W-:Y:S02]  /*9160*/  @!P3 LEA.HI R19, R19, R19, RZ, 0x1 ;  /* 0x000000131313b211 */ /* 0x000fe400078f08ff */
[----:B------:R-:W-:Y:S02]  /*9170*/  @!P2 LEA.HI R18, R18, R18, RZ, 0x1 ;  /* 0x000000121212a211 */ /* 0x000fe400078f08ff */
[----:B------:R-:W-:Y:S02]  /*9180*/  @!P3 LOP3.LUT R19, R19, 0xfffffffe, RZ, 0xc0, !PT ;  /* 0xfffffffe1313b812 */ /* 0x000fe400078ec0ff */
[----:B------:R-:W-:-:S04]  /*9190*/  @!P1 LEA.HI R12, R12, R12, RZ, 0x1 ;  /* 0x0000000c0c0c9211 */ /* 0x000fc800078f08ff */
[----:B------:R-:W-:Y:S01]  /*91a0*/  @!P0 LEA.HI R3, R3, R3, RZ, 0x1 ;  /* 0x0000000303038211 */ /* 0x000fe200078f08ff */
[----:B-1----:R-:W-:-:S03]  /*91b0*/  @!P3 IMAD.WIDE R14, R19, 0x4, R4 ;  /* 0x00000004130eb825 */ /* 0x002fc600078e0204 */
[----:B------:R-:W-:Y:S02]  /*91c0*/  @!P0 LOP3.LUT R3, R3, 0xfffffffe, RZ, 0xc0, !PT ;  /* 0xfffffffe03038812 */ /* 0x000fe400078ec0ff */
[C---:B------:R-:W-:Y:S02]  /*91d0*/  IADD3 R19, R13.reuse, 0x98, RZ ;  /* 0x000000980d137810 */ /* 0x040fe40007ffe0ff */
[----:B--2---:R-:W-:Y:S02]  /*91e0*/  @!P6 LOP3.LUT R7, R2, 0xfffffffe, RZ, 0xc0, !PT ;  /* 0xfffffffe0207e812 */ /* 0x004fe400078ec0ff */
[----:B------:R-:W-:Y:S02]  /*91f0*/  IADD3 R2, R13, 0x80, RZ ;  /* 0x000000800d027810 */ /* 0x000fe40007ffe0ff */
[----:B---3--:R-:W-:Y:S01]  /*9200*/  @!P4 LOP3.LUT R11, R20, 0xfffffffe, RZ, 0xc0, !PT ;  /* 0xfffffffe140bc812 */ /* 0x008fe200078ec0ff */
[----:B------:R-:W-:Y:S01]  /*9210*/  @!P6 IMAD.WIDE R6, R7, 0x4, R4 ;  /* 0x000000040706e825 */ /* 0x000fe200078e0204 */
[----:B------:R-:W-:-:S03]  /*9220*/  IADD3 R20, R13, 0x90, RZ ;  /* 0x000000900d147810 */ /* 0x000fc60007ffe0ff */
[--C-:B------:R-:W-:Y:S01]  /*9230*/  @!P4 IMAD.WIDE R10, R11, 0x4, R4.reuse ;  /* 0x000000040b0ac825 */ /* 0x100fe200078e0204 */
[----:B------:R1:W-:Y:S01]  /*9240*/  @!P6 ST.E.64 [R6.64], R66 ;  /* 0x000000420600e985 */ /* 0x0003e2000c101b06 */
[----:B------:R-:W-:Y:S02]  /*9250*/  ISETP.GE.AND P6, PT, R2, c[0x0][0x3c8], PT ;  /* 0x0000f20002007a0c */ /* 0x000fe40003fc6270 */
[----:B----4-:R-:W-:Y:S01]  /*9260*/  @!P0 IMAD.WIDE R16, R3, 0x4, R4 ;  /* 0x0000000403108825 */ /* 0x010fe200078e0204 */
        /* <DEDUP_REMOVED lines=55> */
.L_x_1524:
[----:B------:R-:W2:Y:S02]  /*95e0*/  S2R R7, SR_TID.X ;  /* 0x0000000000077919 */ /* 0x000ea40000002100 */
[----:B--2---:R-:W-:-:S13]  /*95f0*/  ISETP.GT.AND P0, PT, R7, 0x7f, PT ;  /* 0x0000007f0700780c */ /* 0x004fda0003f04270 */
[----:B------:R-:W-:Y:S05]  /*9600*/  @P0 EXIT ;  /* 0x000000000000094d */ /* 0x000fea0003800000 */
[----:B------:R-:W2:Y:S01]  /*9610*/  S2R R4, SR_CTAID.X ;  /* 0x0000000000047919 */ /* 0x000ea20000002500 */
[----:B------:R-:W-:-:S05]  /*9620*/  MOV R3, c[0x0][0x4e8] ;  /* 0x00013a0000037a02 */ /* 0x000fca0000000f00 */
[----:B------:R-:W-:Y:S01]  /*9630*/  IMAD R5, R3, c[0x0][0x388], RZ ;  /* 0x0000e20003057a24 */ /* 0x000fe200078e02ff */
[----:B--2---:R-:W-:-:S04]  /*9640*/  LEA R4, R4, R7, 0x7 ;  /* 0x0000000704047211 */ /* 0x004fc800078e38ff */
[----:B------:R-:W-:-:S13]  /*9650*/  ISETP.GE.AND P0, PT, R4, R5, PT ;  /* 0x000000050400720c */ /* 0x000fda0003f06270 */
[----:B------:R-:W-:Y:S05]  /*9660*/  @P0 EXIT ;  /* 0x000000000000094d */ /* 0x000fea0003800000 */
[----:B------:R-:W2:Y:S01]  /*9670*/  S2R R2, SR_CTAID.Z ;  /* 0x0000000000027919 */ /* 0x000ea20000002700 */
[----:B-1----:R-:W-:Y:S01]  /*9680*/  SHF.R.S32.HI R8, RZ, 0x1f, R197 ;  /* 0x0000001fff087819 */ /* 0x002fe200000114c5 */
[----:B------:R-:W-:Y:S01]  /*9690*/  IMAD.WIDE.U32 R6, R197, c[0x0][0x4d0], RZ ;  /* 0x00013400c5067a25 */ /* 0x000fe200078e00ff */
[----:B------:R-:W-:Y:S01]  /*96a0*/  ISETP.NE.AND P0, PT, R3, 0x1, PT ;  /* 0x000000010300780c */ /* 0x000fe20003f05270 */
[----:B------:R-:W1:Y:S01]  /*96b0*/  S2R R0, SR_CTAID.Y ;  /* 0x0000000000007919 */ /* 0x000e620000002600 */
[----:B------:R-:W-:Y:S01]  /*96c0*/  MOV R9, R4 ;  /* 0x0000000400097202 */ /* 0x000fe20000000f00 */
[----:B------:R-:W-:-:S04]  /*96d0*/  IMAD R8, R8, c[0x0][0x4d0], RZ ;  /* 0x0001340008087a24 */ /* 0x000fc800078e02ff */
[C---:B------:R-:W-:Y:S01]  /*96e0*/  IMAD R3, R197.reuse, c[0x0][0x4d4], R8 ;  /* 0x00013500c5037a24 */ /* 0x040fe200078e0208 */
[----:B------:R-:W-:-:S04]  /*96f0*/  IADD3 R197, -R197, RZ, RZ ;  /* 0x000000ffc5c57210 */ /* 0x000fc80007ffe1ff */
[----:B------:R-:W-:Y:S01]  /*9700*/  IADD3 R7, R7, R3, RZ ;  /* 0x0000000307077210 */ /* 0x000fe20007ffe0ff */
[----:B------:R-:W-:-:S05]  /*9710*/  @P0 IMAD.HI.U32 R8, R4, c[0x0][0x4ec], RZ ;  /* 0x00013b0004080a27 */ /* 0x000fca00078e00ff */
[----:B------:R-:W-:Y:S02]  /*9720*/  @P0 SHF.R.U32.HI R9, RZ, c[0x0][0x4f0], R8 ;  /* 0x00013c00ff090a19 */ /* 0x000fe40000011608 */
[----:B--2---:R-:W-:Y:S01]  /*9730*/  SHF.R.S32.HI R5, RZ, 0x1f, R2 ;  /* 0x0000001fff057819 */ /* 0x004fe20000011402 */
[----:B------:R-:W-:Y:S01]  /*9740*/  IMAD.WIDE.U32 R6, R2, c[0x0][0x4d8], R6 ;  /* 0x0001360002067a25 */ /* 0x000fe200078e0006 */
[----:B------:R-:W-:-:S03]  /*9750*/  IADD3 R3, -R9, RZ, RZ ;  /* 0x000000ff09037210 */ /* 0x000fc60007ffe1ff */
[----:B------:R-:W-:Y:S02]  /*9760*/  IMAD R5, R5, c[0x0][0x4d8], RZ ;  /* 0x0001360005057a24 */ /* 0x000fe400078e02ff */
[----:B-1----:R-:W-:Y:S02]  /*9770*/  IMAD R0, R197, c[0x0][0x550], R0 ;  /* 0x00015400c5007a24 */ /* 0x002fe400078e0200 */
[----:B------:R-:W-:Y:S02]  /*9780*/  IMAD R5, R2, c[0x0][0x4dc], R5 ;  /* 0x0001370002057a24 */ /* 0x000fe400078e0205 */
[----:B------:R-:W-:Y:S01]  /*9790*/  IMAD R3, R3, c[0x0][0x4e8], R4 ;  /* 0x00013a0003037a24 */ /* 0x000fe200078e0204 */
[----:B------:R-:W-:Y:S02]  /*97a0*/  SHF.R.S32.HI R2, RZ, 0x1f, R0 ;  /* 0x0000001fff027819 */ /* 0x000fe40000011400 */
[----:B------:R-:W-:-:S03]  /*97b0*/  IADD3 R7, R5, R7, RZ ;  /* 0x0000000705077210 */ /* 0x000fc60007ffe0ff */
[----:B------:R-:W-:Y:S01]  /*97c0*/  IMAD R5, R2, c[0x0][0x4e0], RZ ;  /* 0x0001380002057a24 */ /* 0x000fe200078e02ff */
[----:B------:R-:W-:Y:S01]  /*97d0*/  SHF.R.S32.HI R2, RZ, 0x1f, R3 ;  /* 0x0000001fff027819 */ /* 0x000fe20000011403 */
[----:B------:R-:W-:-:S04]  /*97e0*/  IMAD.WIDE.U32 R6, R0, c[0x0][0x4e0], R6 ;  /* 0x0001380000067a25 */ /* 0x000fc800078e0006 */
[----:B------:R-:W-:Y:S01]  /*97f0*/  IMAD R5, R0, c[0x0][0x4e4], R5 ;  /* 0x0001390000057a24 */ /* 0x000fe200078e0205 */
[----:B------:R-:W-:Y:S01]  /*9800*/  SHF.R.S32.HI R0, RZ, 0x1f, R9 ;  /* 0x0000001fff007819 */ /* 0x000fe20000011409 */
[----:B------:R-:W-:Y:S01]  /*9810*/  IMAD R2, R2, c[0x0][0x4c8], RZ ;  /* 0x0001320002027a24 */ /* 0x000fe200078e02ff */
[----:B------:R-:W-:-:S03]  /*9820*/  IADD3 R4, P0, R9, R6, RZ ;  /* 0x0000000609047210 */ /* 0x000fc60007f1e0ff */
[----:B------:R-:W-:Y:S01]  /*9830*/  IMAD R2, R3, c[0x0][0x4cc], R2 ;  /* 0x0001330003027a24 */ /* 0x000fe200078e0202 */
[----:B------:R-:W-:-:S05]  /*9840*/  IADD3.X R5, R0, R7, R5, P0, !PT ;  /* 0x0000000700057210 */ /* 0x000fca00007fe405 */
[----:B------:R-:W-:-:S05]  /*9850*/  IMAD.WIDE.U32 R4, R3, c[0x0][0x4c8], R4 ;  /* 0x0001320003047a25 */ /* 0x000fca00078e0004 */
[----:B------:R-:W-:Y:S02]  /*9860*/  IADD3 R3, R5, R2, RZ ;  /* 0x0000000205037210 */ /* 0x000fe40007ffe0ff */
[C---:B------:R-:W-:Y:S02]  /*9870*/  LEA R2, P0, R4.reuse, c[0x0][0x4a8], 0x2 ;  /* 0x00012a0004027a11 */ /* 0x040fe400078010ff */
[----:B------:R-:W-:Y:S02]  /*9880*/  MOV R5, 0xff800000 ;  /* 0xff80000000057802 */ /* 0x000fe40000000f00 */
[----:B------:R-:W-:-:S05]  /*9890*/  LEA.HI.X R3, R4, c[0x0][0x4ac], R3, 0x2, P0 ;  /* 0x00012b0004037a11 */ /* 0x000fca00000f1403 */
[----:B------:R-:W-:Y:S01]  /*98a0*/  STG.E [R2.64], R5 ;  /* 0x0000000502007986 */ /* 0x000fe2000c101906 */
[----:B------:R-:W-:Y:S05]  /*98b0*/  EXIT ;  /* 0x000000000000794d */ /* 0x000fea0003800000 */
.L_x_1527:
        /* <DEDUP_REMOVED lines=12> */
.L_x_3120:


//--------------------- .text._ZN7cutlass13device_kernelIN5flash19enable_sm80_to_sm89INS1_16FlashAttnFwdSm80INS1_25CollectiveMainloopFwdSm80ILi8ELi2ELb0EN4cute5tupleIJNS5_1CILi128EEENS7_ILi64EEENS7_ILi192EEEEEELi192ENS_6half_tEfNS_4arch4Sm80ELb0ELb0ELb0ELb1ELb1ELb0ELb1ELb1EEENS1_21CollectiveEpilogueFwdINS6_IJS8_SA_S9_EEENS6_IJNS7_ILi1EEESI_SI_EEESC_SE_Li256ELb1ELb1ELb1ELb0EEENS1_36VarlenDynamicPersistentTileSchedulerILi128ELi64ELi256ELi256ELb1ELb1ELb0ELb0ELb1ELb1EEEEEEEEEvNT_6ParamsE --------------------------
	.section	.text._ZN7cutlass13device_kernelIN5flash19enable_sm80_to_sm89INS1_16FlashAttnFwdSm80INS1_25CollectiveMainloopFwdSm80ILi8ELi2ELb0EN4cute5tupleIJNS5_1CILi128EEENS7_ILi64EEENS7_ILi192EEEEEELi192ENS_6half_tEfNS_4arch4Sm80ELb0ELb0ELb0ELb1ELb1ELb0ELb1ELb1EEENS1_21CollectiveEpilogueFwdINS6_IJS8_SA_S9_EEENS6_IJNS7_ILi1EEESI_SI_EEESC_SE_Li256ELb1ELb1ELb1ELb0EEENS1_36VarlenDynamicPersistentTileSchedulerILi128ELi64ELi256ELi256ELb1ELb1ELb0ELb0ELb1ELb1EEEEEEEEEvNT_6ParamsE,"ax",@progbits
	.sectioninfo	@"SHI_REGISTERS=255"
	.align	128
.text._ZN7cutlass13device_kernelIN5flash19enable_sm80_to_sm89INS1_16FlashAttnFwdSm80INS1_25CollectiveMainloopFwdSm80ILi8ELi2ELb0EN4cute5tupleIJNS5_1CILi128EEENS7_ILi64EEENS7_ILi192EEEEEELi192ENS_6half_tEfNS_4arch4Sm80ELb0ELb0ELb0ELb1ELb1ELb0ELb1ELb1EEENS1_21CollectiveEpilogueFwdINS6_IJS8_SA_S9_EEENS6_IJNS7_ILi1EEESI_SI_EEESC_SE_Li256ELb1ELb1ELb1ELb0EEENS1_36VarlenDynamicPersistentTileSchedulerILi128ELi64ELi256ELi256ELb1ELb1ELb0ELb0ELb1ELb1EEEEEEEEEvNT_6ParamsE:
        .type           _ZN7cutlass13device_kernelIN5flash19enable_sm80_to_sm89INS1_16FlashAttnFwdSm80INS1_25CollectiveMainloopFwdSm80ILi8ELi2ELb0EN4cute5tupleIJNS5_1CILi128EEENS7_ILi64EEENS7_ILi192EEEEEELi192ENS_6half_tEfNS_4arch4Sm80ELb0ELb0ELb0ELb1ELb1ELb0ELb1ELb1EEENS1_21CollectiveEpilogueFwdINS6_IJS8_SA_S9_EEENS6_IJNS7_ILi1EEESI_SI_EEESC_SE_Li256ELb1ELb1ELb1ELb0EEENS1_36VarlenDynamicPersistentTileSchedulerILi128ELi64ELi256ELi256ELb1ELb1ELb0ELb0ELb1ELb1EEEEEEEEEvNT_6ParamsE,@function
        .size           _ZN7cutlass13device_kernelIN5flash19enable_sm80_to_sm89INS1_16FlashAttnFwdSm80INS1_25CollectiveMainloopFwdSm80ILi8ELi2ELb0EN4cute5tupleIJNS5_1CILi128EEENS7_ILi64EEENS7_ILi192EEEEEELi192ENS_6half_tEfNS_4arch4Sm80ELb0ELb0ELb0ELb1ELb1ELb0ELb1ELb1EEENS1_21CollectiveEpilogueFwdINS6_IJS8_SA_S9_EEENS6_IJNS7_ILi1EEESI_SI_EEESC_SE_Li256ELb1ELb1ELb1ELb0EEENS1_36VarlenDynamicPersistentTileSchedulerILi128ELi64ELi256ELi256ELb1ELb1ELb0ELb0ELb1ELb1EEEEEEEEEvNT_6ParamsE,(.L_x_3121 - _ZN7cutlass13device_kernelIN5flash19enable_sm80_to_sm89INS1_16FlashAttnFwdSm80INS1_25CollectiveMainloopFwdSm80ILi8ELi2ELb0EN4cute5tupleIJNS5_1CILi128EEENS7_ILi64EEENS7_ILi192EEEEEELi192ENS_6half_tEfNS_4arch4Sm80ELb0ELb0ELb0ELb1ELb1ELb0ELb1ELb1EEENS1_21CollectiveEpilogueFwdINS6_IJS8_SA_S9_EEENS6_IJNS7_ILi1EEESI_SI_EEESC_SE_Li256ELb1ELb1ELb1ELb0EEENS1_36VarlenDynamicPersistentTileSchedulerILi128ELi64ELi256ELi256ELb1ELb1ELb0ELb0ELb1ELb1EEEEEEEEEvNT_6ParamsE)
        .other          _ZN7cutlass13device_kernelIN5flash19enable_sm80_to_sm89INS1_16FlashAttnFwdSm80INS1_25CollectiveMainloopFwdSm80ILi8ELi2ELb0EN4cute5tupleIJNS5_1CILi128EEENS7_ILi64EEENS7_ILi192EEEEEELi192ENS_6half_tEfNS_4arch4Sm80ELb0ELb0ELb0ELb1ELb1ELb0ELb1ELb1EEENS1_21CollectiveEpilogueFwdINS6_IJS8_SA_S9_EEENS6_IJNS7_ILi1EEESI_SI_EEESC_SE_Li256ELb1ELb1ELb1ELb0EEENS1_36VarlenDynamicPersistentTileSchedulerILi128ELi64ELi256ELi256ELb1ELb1ELb0ELb0ELb1ELb1EEEEEEEEEvNT_6ParamsE,@"STO_CUDA_ENTRY STV_DEFAULT"
_ZN7cutlass13device_kernelIN5flash19enable_sm80_to_sm89INS1_16FlashAttnFwdSm80INS1_25CollectiveMainloopFwdSm80ILi8ELi2ELb0EN4cute5tupleIJNS5_1CILi128EEENS7_ILi64EEENS7_ILi192EEEEEELi192ENS_6half_tEfNS_4arch4Sm80ELb0ELb0ELb0ELb1ELb1ELb0ELb1ELb1EEENS1_21CollectiveEpilogueFwdINS6_IJS8_SA_S9_EEENS6_IJNS7_ILi1EEESI_SI_EEESC_SE_Li256ELb1ELb1ELb1ELb0EEENS1_36VarlenDynamicPersistentTileSchedulerILi128ELi64ELi256ELi256ELb1ELb1ELb0ELb0ELb1ELb1EEEEEEEEEvNT_6ParamsE:
        /* <DEDUP_REMOVED lines=52> */
.L_x_1533:
        /* <DEDUP_REMOVED lines=17> */
.L_x_1642:
        /* <DEDUP_REMOVED lines=16> */
.L_x_1643:
[----:B---3--:R-:W-:-:S05]  /*0550*/  IMAD R0, R0, c[0x0][0x538], RZ ;  /* 0x00014e0000007a24 */ /* 0x008fca00078e02ff */
[----:B------:R-:W-:-:S04]  /*0560*/  IADD3 R6, R0, R6, RZ ;  /* 0x0000000600067210 */ /* 0x000fc80007ffe0ff */
[----:B------:R-:W-:-:S13]  /*0570*/  ISETP.GT.AND P0, PT, R6, UR4, PT ;  /* 0x0000000406007c0c */ /* 0x000fda000bf04270 */
[----:B-12---:R-:W-:Y:S05]  /*0580*/  @!P0 BRA `(.L_x_1533) ;  /* 0xfffffdb000008947 */ /* 0x006fea000383ffff */
.L_x_1529:
[----:B--2---:R-:W-:-:S05]  /*0590*/  IADD3 R200, -R0, R6, RZ ;  /* 0x0000000600c87210 */ /* 0x004fca0007ffe1ff */
[----:B------:R-:W-:-:S05]  /*05a0*/  IMAD R0, R4, c[0x0][0x538], R200 ;  /* 0x00014e0004007a24 */ /* 0x000fca00078e02c8 */
[----:B------:R-:W-:Y:S01]  /*05b0*/  ISETP.GT.AND P0, PT, R0, UR4, PT ;  /* 0x0000000400007c0c */ /* 0x000fe2000bf04270 */
[----:B------:R-:W-:-:S12]  /*05c0*/  BRA.DIV ~URZ, `(.L_x_1534) ;  /* 0x0000d0f27f007947 */ /* 0x000fd8000b800000 */
[----:B------:R-:W-:-:S04]  /*05d0*/  VOTE.ANY R0, PT, !P0 ;  /* 0x0000000000007806 */ /* 0x000fc800040e0100 */
.L_x_1644:
[----:B------:R1:W2:Y:S01]  /*05e0*/  POPC R203, R0 ;  /* 0x0000000000cb7309 */ /* 0x0002a20000000000 */
[----:B------:R-:W-:Y:S05]  /*05f0*/  BRA.DIV ~URZ, `(.L_x_1535) ;  /* 0x0000d1027f007947 */ /* 0x000fea000b800000 */
[----:B--2---:R2:W3:Y:S01]  /*0600*/  SHFL.IDX PT, R11, R8, R203, 0x1f ;  /* 0x00001fcb080b7589 */ /* 0x0044e200000e0000 */
[----:B------:R-:W-:-:S03]  /*0610*/  MOV R5, RZ ;  /* 0x000000ff00057202 */ /* 0x000fc60000000f00 */
[----:B------:R2:W4:Y:S04]  /*0620*/  SHFL.IDX PT, R10, R7, R203, 0x1f ;  /* 0x00001fcb070a7589 */ /* 0x00052800000e0000 */
.L_x_1645:
[----:B------:R-:W-:Y:S01]  /*0630*/  ISETP.NE.AND P0, PT, R0, RZ, PT ;  /* 0x000000ff0000720c */ /* 0x000fe20003f05270 */
[----:B------:R-:W-:-:S12]  /*0640*/  BSSY B0, `(.L_x_1536) ;  /* 0x0000005000007945 */ /* 0x000fd80003800000 */
[----:B------:R-:W-:Y:S05]  /*0650*/  @!P0 BRA `(.L_x_1537) ;  /* 0x0000003000008947 */ /* 0x000fea0003800000 */
[----:B------:R-:W-:Y:S01]  /*0660*/  IADD3 R30, R203, -0x1, RZ ;  /* 0xffffffffcb1e7810 */ /* 0x000fe20007ffe0ff */
[----:B------:R-:W-:Y:S05]  /*0670*/  BRA.DIV ~URZ, `(.L_x_1538) ;  /* 0x0000d1627f007947 */ /* 0x000fea000b800000 */
[----:B------:R1:W2:Y:S02]  /*0680*/  SHFL.IDX PT, R5, R4, R30, 0x1f ;  /* 0x00001f1e04057589 */ /* 0x0002a400000e0000 */
.L_x_1537:
[----:B------:R-:W-:Y:S05]  /*0690*/  BSYNC B0 ;  /* 0x0000000000007941 */ /* 0x000fea0003800000 */
.L_x_1536:
[-C--:B-1-3--:R-:W-:Y:S01]  /*06a0*/  IABS R4, R11.reuse ;  /* 0x0000000b00047213 */ /* 0x08afe20000000000 */
[----:B--2---:R-:W-:Y:S01]  /*06b0*/  IMAD R200, R5, c[0x0][0x538], R200 ;  /* 0x00014e0005c87a24 */ /* 0x004fe200078e02c8 */
[----:B----4-:R-:W-:Y:S01]  /*06c0*/  IABS R0, R10 ;  /* 0x0000000a00007213 */ /* 0x010fe20000000000 */
[----:B------:R-:W-:Y:S01]  /*06d0*/  IMAD.IADD R203, R203, 0x1, R9 ;  /* 0x00000001cbcb7824 */ /* 0x000fe200078e0209 */
[----:B------:R-:W1:Y:S02]  /*06e0*/  I2F.RP R2, R4 ;  /* 0x0000000400027306 */ /* 0x000e640000209400 */
[----:B------:R-:W-:Y:S01]  /*06f0*/  IADD3 R201, -R200, UR4, RZ ;  /* 0x00000004c8c97c10 */ /* 0x000fe2000fffe1ff */
[----:B------:R-:W-:Y:S01]  /*0700*/  IMAD.MOV.U32 R6, RZ, RZ, R0 ;  /* 0x000000ffff067224 */ /* 0x000fe200078e0000 */
[----:B------:R-:W-:Y:S02]  /*0710*/  IABS R0, R11 ;  /* 0x0000000b00007213 */ /* 0x000fe40000000000 */
[----:B------:R-:W-:-:S02]  /*0720*/  IABS R7, R201 ;  /* 0x000000c900077213 */ /* 0x000fc40000000000 */
[----:B------:R-:W-:Y:S08]  /*0730*/  I2F.RP R8, R6 ;  /* 0x0000000600087306 */ /* 0x000ff00000209400 */
[----:B-1----:R-:W1:Y:S02]  /*0740*/  MUFU.RCP R2, R2 ;  /* 0x0000000200027308 */ /* 0x002e640000001000 */
[----:B-1----:R-:W-:-:S06]  /*0750*/  IADD3 R2, R2, 0xffffffe, RZ ;  /* 0x0ffffffe02027810 */ /* 0x002fcc0007ffe0ff */
[----:B------:R-:W1:Y:S02]  /*0760*/  F2I.FTZ.U32.TRUNC.NTZ R3, R2 ;  /* 0x0000000200037305 */ /* 0x000e64000021f000 */
[----:B-1----:R-:W-:-:S04]  /*0770*/  IMAD.MOV R2, RZ, RZ, -R3 ;  /* 0x000000ffff027224 */ /* 0x002fc800078e0a03 */
[----:B------:R-:W-:Y:S02]  /*0780*/  IMAD R5, R2, R4, RZ ;  /* 0x0000000402057224 */ /* 0x000fe400078e02ff */
[----:B------:R-:W-:-:S04]  /*0790*/  IMAD.MOV.U32 R2, RZ, RZ, RZ ;  /* 0x000000ffff027224 */ /* 0x000fc800078e00ff */
[----:B------:R-:W-:-:S04]  /*07a0*/  IMAD.HI.U32 R5, R3, R5, R2 ;  /* 0x0000000503057227 */ /* 0x000fc800078e0002 */
[----:B------:R-:W-:Y:S01]  /*07b0*/  IMAD.MOV R2, RZ, RZ, -R0 ;  /* 0x000000ffff027224 */ /* 0x000fe200078e0a00 */
[----:B------:R-:W-:-:S03]  /*07c0*/  MOV R0, R7 ;  /* 0x0000000700007202 */ /* 0x000fc60000000f00 */
[----:B------:R-:W-:Y:S02]  /*07d0*/  IMAD.MOV.U32 R3, RZ, RZ, R2 ;  /* 0x000000ffff037224 */ /* 0x000fe400078e0002 */
        /* <DEDUP_REMOVED lines=45> */
.L_x_1530:
[----:B--2---:R-:W-:Y:S01]  /*0ab0*/  IMAD.MOV.U32 R201, RZ, RZ, RZ ;  /* 0x000000ffffc97224 */ /* 0x004fe200078e00ff */
[----:B------:R-:W-:Y:S01]  /*0ac0*/  MOV R202, RZ ;  /* 0x000000ff00ca7202 */ /* 0x000fe20000000f00 */
[----:B------:R-:W-:Y:S01]  /*0ad0*/  IMAD.U32 R200, RZ, RZ, UR4 ;  /* 0x00000004ffc87e24 */ /* 0x000fe2000f8e00ff */
[----:B------:R-:W-:Y:S02]  /*0ae0*/  MOV R203, c[0x0][0x53c] ;  /* 0x00014f0000cb7a02 */ /* 0x000fe40000000f00 */
.L_x_1539:
[----:B------:R-:W-:Y:S01]  /*0af0*/  ISETP.NE.AND P0, PT, R12, RZ, PT ;  /* 0x000000ff0c00720c */ /* 0x000fe20003f05270 */
[----:B------:R-:W-:-:S12]  /*0b00*/  WARPSYNC 0xffffffff ;  /* 0xffffffff00007948 */ /* 0x000fd80003800000 */
[----:B------:R1:W-:Y:S04]  /*0b10*/  @!P0 STS.128 [0x24100], R200 ;  /* 0x024100c8ff008388 */ /* 0x0003e80000000c00 */
[----:B------:R-:W-:Y:S06]  /*0b20*/  BAR.ARV 0x5, 0x100 ;  /* 0x0144000000007b1d */ /* 0x000fec0000002000 */
.L_x_1528:
[----:B-12---:R-:W-:-:S13]  /*0b30*/  ISETP.GE.AND P0, PT, R203, c[0x0][0x53c], PT ;  /* 0x00014f00cb007a0c */ /* 0x006fda0003f06270 */
[----:B------:R-:W-:Y:S05]  /*0b40*/  @P0 EXIT ;  /* 0x000000000000094d */ /* 0x000fea0003800000 */
[----:B------:R-:W-:Y:S01]  /*0b50*/  SHF.R.S32.HI R9, RZ, 0x1f, R172 ;  /* 0x0000001fff097819 */ /* 0x000fe200000114ac */
[----:B------:R-:W-:Y:S02]  /*0b60*/  ULDC UR5, c[0x0][0x2ac] ;  /* 0x0000ab0000057ab9 */ /* 0x000fe40000000800 */
[----:B------:R-:W-:Y:S01]  /*0b70*/  ULDC UR4, c[0x0][0x1d0] ;  /* 0x0000740000047ab9 */ /* 0x000fe20000000800 */
[CC--:B------:R-:W-:Y:S01]  /*0b80*/  LEA.HI R2, R9.reuse, R172.reuse, RZ, 0x4 ;  /* 0x000000ac09027211 */ /* 0x0c0fe200078f20ff */
[----:B------:R-:W-:Y:S01]  /*0b90*/  UIMAD UR5, UR5, UR4, URZ ;  /* 0x00000004050572a4 */ /* 0x000fe2000f8e023f */
[----:B------:R-:W-:Y:S02]  /*0ba0*/  LEA.HI R13, R9, R172, RZ, 0x2 ;  /* 0x000000ac090d7211 */ /* 0x000fe400078f10ff */
[----:B------:R-:W-:Y:S02]  /*0bb0*/  SHF.R.S32.HI R3, RZ, 0x4, R2 ;  /* 0x00000004ff037819 */ /* 0x000fe40000011402 */
[----:B------:R-:W-:-:S02]  /*0bc0*/  SHF.R.S32.HI R7, RZ, 0x2, R13 ;  /* 0x00000002ff077819 */ /* 0x000fc4000001140d */
[C---:B------:R-:W-:Y:S02]  /*0bd0*/  LEA.HI R0, R2.reuse, R3, RZ, 0x1 ;  /* 0x0000000302007211 */ /* 0x040fe400078f08ff */
[----:B------:R-:W-:Y:S02]  /*0be0*/  LOP3.LUT R2, R2, 0xfffffff0, RZ, 0xc0, !PT ;  /* 0xfffffff002027812 */ /* 0x000fe400078ec0ff */
[----:B------:R-:W-:Y:S02]  /*0bf0*/  LOP3.LUT R0, R0, 0xfffffffe, RZ, 0xc0, !PT ;  /* 0xfffffffe00007812 */ /* 0x000fe400078ec0ff */
[CC--:B------:R-:W-:Y:S01]  /*0c00*/  LEA.HI R8, R9.reuse, R172.reuse, RZ, 0x3 ;  /* 0x000000ac09087211 */ /* 0x0c0fe200078f18ff */
[----:B------:R-:W-:Y:S01]  /*0c10*/  IMAD.IADD R2, R172, 0x1, -R2 ;  /* 0x00000001ac027824 */ /* 0x000fe200078e0a02 */
[----:B------:R-:W-:Y:S01]  /*0c20*/  LEA.HI R6, R9, R172, RZ, 0x5 ;  /* 0x000000ac09067211 */ /* 0x000fe200078f28ff */
[----:B------:R-:W-:Y:S01]  /*0c30*/  IMAD.IADD R14, R3, 0x1, -R0 ;  /* 0x00000001030e7824 */ /* 0x000fe200078e0a00 */
[----:B------:R-:W-:-:S02]  /*0c40*/  SHF.R.S32.HI R3, RZ, 0x1f, R13 ;  /* 0x0000001fff037819 */ /* 0x000fc4000001140d */
[----:B------:R-:W-:Y:S02]  /*0c50*/  SHF.R.S32.HI R206, RZ, 0x3, R8 ;  /* 0x00000003ffce7819 */ /* 0x000fe40000011408 */
[----:B------:R-:W-:Y:S02]  /*0c60*/  LEA.HI R3, R3, R7, RZ, 0x3 ;  /* 0x0000000703037211 */ /* 0x000fe400078f18ff */
[----:B------:R-:W-:Y:S01]  /*0c70*/  SHF.R.S32.HI R10, RZ, 0x1f, R2 ;  /* 0x0000001fff0a7819 */ /* 0x000fe20000011402 */
[----:B------:R-:W-:Y:S01]  /*0c80*/  IMAD.SHL.U32 R4, R206, 0x40, RZ ;  /* 0x00000040ce047824 */ /* 0x000fe200078e00ff */
[----:B------:R-:W-:Y:S02]  /*0c90*/  LOP3.LUT R0, R8, 0xfffffff8, RZ, 0xc0, !PT ;  /* 0xfffffff808007812 */ /* 0x000fe400078ec0ff */
[----:B------:R-:W-:Y:S02]  /*0ca0*/  LOP3.LUT R3, R3, 0xfffffff8, RZ, 0xc0, !PT ;  /* 0xfffffff803037812 */ /* 0x000fe400078ec0ff */
[----:B------:R-:W-:Y:S01]  /*0cb0*/  LEA.HI R10, R10, R2, RZ, 0x3 ;  /* 0x000000020a0a7211 */ /* 0x000fe200078f18ff */
[----:B------:R-:W-:Y:S01]  /*0cc0*/  IMAD.IADD R162, R172, 0x1, -R0 ;  /* 0x00000001aca27824 */ /* 0x000fe200078e0a00 */
[----:B------:R-:W-:Y:S01]  /*0cd0*/  LOP3.LUT R0, R4, 0x1c0, RZ, 0xc0, !PT ;  /* 0x000001c004007812 */ /* 0x000fe200078ec0ff */
[----:B------:R-:W-:Y:S01]  /*0ce0*/  IMAD.IADD R7, R7, 0x1, -R3 ;  /* 0x0000000107077824 */ /* 0x000fe200078e0a03 */
[----:B------:R-:W-:Y:S01]  /*0cf0*/  LOP3.LUT R3, R10, 0xfffffff8, RZ, 0xc0, !PT ;  /* 0xfffffff80a037812 */ /* 0x000fe200078ec0ff */
[C---:B------:R-:W-:Y:S01]  /*0d00*/  IMAD.SHL.U32 R177, R162.reuse, 0x8, RZ ;  /* 0x00000008a2b17824 */ /* 0x040fe200078e00ff */
[----:B------:R-:W-:Y:S01]  /*0d10*/  SHF.R.U32.HI R4, RZ, 0x3, R0 ;  /* 0x00000003ff047819 */ /* 0x000fe20000011600 */
[----:B------:R-:W-:Y:S01]  /*0d20*/  IMAD R189, R162, 0x20, R206 ;  /* 0x00000020a2bd7824 */ /* 0x000fe200078e02ce */
[----:B------:R-:W-:Y:S01]  /*0d30*/  LOP3.LUT R5, R7, 0x1, RZ, 0xc0, !PT ;  /* 0x0000000107057812 */ /* 0x000fe200078ec0ff */
[----:B------:R-:W-:Y:S01]  /*0d40*/  IMAD.IADD R2, R2, 0x1, -R3 ;  /* 0x0000000102027824 */ /* 0x000fe200078e0a03 */
[----:B------:R-:W-:-:S02]  /*0d50*/  LOP3.LUT R3, R6, 0xffffffe0, RZ, 0xc0, !PT ;  /* 0xffffffe006037812 */ /* 0x000fc400078ec0ff */
[----:B------:R-:W-:Y:S02]  /*0d60*/  LOP3.LUT R0, R0, 0x38, R177, 0xf8, !PT ;  /* 0x0000003800007812 */ /* 0x000fe400078ef8b1 */
[----:B------:R-:W-:Y:S01]  /*0d70*/  ISETP.NE.U32.AND P3, PT, R5, 0x1, PT ;  /* 0x000000010500780c */ /* 0x000fe20003f65070 */
[----:B------:R-:W-:Y:S01]  /*0d80*/  IMAD.IADD R16, R172, 0x1, -R3 ;  /* 0x00000001ac107824 */ /* 0x000fe200078e0a03 */
[----:B------:R-:W-:Y:S01]  /*0d90*/  LOP3.LUT R11, R0, R4, RZ, 0x3c, !PT ;  /* 0x00000004000b7212 */ /* 0x000fe200078e3cff */
[----:B------:R-:W-:Y:S01]  /*0da0*/  IMAD.SHL.U32 R3, R162, 0x40, RZ ;  /* 0x00000040a2037824 */ /* 0x000fe200078e00ff */
[--C-:B------:R-:W-:Y:S02]  /*0db0*/  SHF.R.S32.HI R0, RZ, 0x5, R6.reuse ;  /* 0x00000005ff007819 */ /* 0x100fe40000011406 */
[----:B------:R-:W-:Y:S02]  /*0dc0*/  SHF.R.S32.HI R4, RZ, 0x1f, R6 ;  /* 0x0000001fff047819 */ /* 0x000fe40000011406 */
[----:B------:R-:W-:-:S02]  /*0dd0*/  LOP3.LUT R3, R3, 0x1c0, RZ, 0xc0, !PT ;  /* 0x000001c003037812 */ /* 0x000fc400078ec0ff */
[----:B------:R-:W-:Y:S02]  /*0de0*/  LEA.HI R4, R4, R0, RZ, 0x3 ;  /* 0x0000000004047211 */ /* 0x000fe400078f18ff */
[----:B------:R-:W-:Y:S02]  /*0df0*/  SHF.R.S32.HI R12, RZ, 0x1f, R16 ;  /* 0x0000001fff0c7819 */ /* 0x000fe40000011410 */
[----:B------:R-:W-:Y:S02]  /*0e00*/  LOP3.LUT R4, R4, 0xffffff8, RZ, 0xc0, !PT ;  /* 0x0ffffff804047812 */ /* 0x000fe400078ec0ff */
[----:B------:R-:W-:Y:S02]  /*0e10*/  LOP3.LUT R8, R3, 0x8, R8, 0xf8, !PT ;  /* 0x0000000803087812 */ /* 0x000fe400078ef808 */
[----:B------:R-:W-:Y:S01]  /*0e20*/  SHF.R.U32.HI R6, RZ, 0x3, R3 ;  /* 0x00000003ff067819 */ /* 0x000fe20000011603 */
[----:B------:R-:W-:Y:S01]  /*0e30*/  IMAD.IADD R5, R0, 0x1, -R4 ;  /* 0x0000000100057824 */ /* 0x000fe200078e0a04 */
[----:B------:R-:W-:-:S02]  /*0e40*/  LEA.HI R12, R12, R16, RZ, 0x2 ;  /* 0x000000100c0c7211 */ /* 0x000fc400078f10ff */
[----:B------:R-:W-:Y:S02]  /*0e50*/  LOP3.LUT R3, R13, 0xfffffffc, RZ, 0xc0, !PT ;  /* 0xfffffffc0d037812 */ /* 0x000fe400078ec0ff */
[----:B------:R-:W-:Y:S02]  /*0e60*/  SHF.R.S32.HI R4, RZ, 0x2, R12 ;  /* 0x00000002ff047819 */ /* 0x000fe4000001140c */
[----:B------:R-:W-:Y:S01]  /*0e70*/  LOP3.LUT R13, R8, R6, RZ, 0x3c, !PT ;  /* 0x00000006080d7212 */ /* 0x000fe200078e3cff */
[----:B------:R-:W-:Y:S01]  /*0e80*/  IMAD.IADD R3, R172, 0x1, -R3 ;  /* 0x00000001ac037824 */ /* 0x000fe200078e0a03 */
[----:B------:R-:W-:Y:S01]  /*0e90*/  LOP3.LUT P0, RZ, R2, 0x2, RZ, 0xc0, !PT ;  /* 0x0000000202ff7812 */ /* 0x000fe2000780c0ff */
[----:B------:R-:W-:Y:S01]  /*0ea0*/  IMAD.SHL.U32 R8, R0, 0x400, RZ ;  /* 0x0000040000087824 */ /* 0x000fe200078e00ff */
[C---:B------:R-:W-:Y:S01]  /*0eb0*/  LOP3.LUT P4, RZ, R2.reuse, 0x4, RZ, 0xc0, !PT ;  /* 0x0000000402ff7812 */ /* 0x040fe2000788c0ff */
[----:B------:R-:W-:Y:S01]  /*0ec0*/  IMAD.SHL.U32 R0, R2, 0x40, RZ ;  /* 0x0000004002007824 */ /* 0x000fe200078e00ff */
[----:B------:R-:W-:Y:S01]  /*0ed0*/  LEA.HI R9, R9, R172, RZ, 0x6 ;  /* 0x000000ac09097211 */ /* 0x000fe200078f30ff */
[----:B------:R-:W-:Y:S01]  /*0ee0*/  IMAD R15, R5, 0x10, R4 ;  /* 0x00000010050f7824 */ /* 0x000fe200078e0204 */
[----:B------:R-:W-:Y:S01]  /*0ef0*/  LEA.HI R4, R3, R3, RZ, 0x1 ;  /* 0x0000000303047211 */ /* 0x000fe200078f08ff */
[----:B------:R-:W-:Y:S01]  /*0f00*/  IMAD.SHL.U32 R5, R7, 0x40, RZ ;  /* 0x0000004007057824 */ /* 0x000fe200078e00ff */
[----:B------:R-:W-:Y:S01]  /*0f10*/  LOP3.LUT R0, R0, 0x1c0, RZ, 0xc0, !PT ;  /* 0x000001c000007812 */ /* 0x000fe200078ec0ff */
[----:B------:R-:W-:Y:S01]  /*0f20*/  IMAD.SHL.U32 R6, R14, 0x8, RZ ;  /* 0x000000080e067824 */ /* 0x000fe200078e00ff */
[----:B------:R-:W-:Y:S01]  /*0f30*/  LOP3.LUT R2, R4, 0x1ffffffe, RZ, 0xc0, !PT ;  /* 0x1ffffffe04027812 */ /* 0x000fe200078ec0ff */
[----:B------:R-:W-:Y:S01]  /*0f40*/  IMAD.SHL.U32 R9, R9, 0x8, RZ ;  /* 0x0000000809097824 */ /* 0x000fe200078e00ff */
[----:B------:R-:W-:Y:S01]  /*0f50*/  R2P PR, R7, 0x6 ;  /* 0x0000000607007804 */ /* 0x000fe20000000000 */
[----:B------:R-:W-:Y:S01]  /*0f60*/  IMAD.SHL.U32 R7, R10, 0x40, RZ ;  /* 0x000000400a077824 */ /* 0x000fe200078e00ff */
[----:B------:R-:W-:Y:S01]  /*0f70*/  LOP3.LUT R4, R5, 0x1c0, RZ, 0xc0, !PT ;  /* 0x000001c005047812 */ /* 0x000fe200078ec0ff */
[C---:B------:R-:W-:Y:S01]  /*0f80*/  IMAD.IADD R10, R3.reuse, 0x1, -R2 ;  /* 0x00000001030a7824 */ /* 0x040fe200078e0a02 */
[----:B------:R-:W-:Y:S01]  /*0f90*/  LOP3.LUT R6, R0, 0x8, R6, 0xf8, !PT ;  /* 0x0000000800067812 */ /* 0x000fe200078ef806 */
[----:B------:R-:W-:Y:S01]  /*0fa0*/  IMAD R5, R3, 0x2, R8 ;  /* 0x0000000203057824 */ /* 0x000fe200078e0208 */
[----:B------:R-:W-:Y:S01]  /*0fb0*/  SHF.R.U32.HI R0, RZ, 0x3, R0 ;  /* 0x00000003ff007819 */ /* 0x000fe20000011600 */
[----:B------:R-:W-:Y:S01]  /*0fc0*/  STL [R1+0x8], R15 ;  /* 0x0000080f01007387 */ /* 0x000fe20000100800 */
[----:B------:R-:W-:-:S02]  /*0fd0*/  LEA.HI R2, R4, R4, RZ, 0x1d ;  /* 0x0000000404027211 */ /* 0x000fc400078fe8ff */
[----:B------:R-:W-:Y:S01]  /*0fe0*/  LOP3.LUT R3, R6, R0, RZ, 0x3c, !PT ;  /* 0x0000000006037212 */ /* 0x000fe200078e3cff */
[----:B------:R-:W-:Y:S01]  /*0ff0*/  IMAD R0, R14, 0x200, R13 ;  /* 0x000002000e007824 */ /* 0x000fe200078e020d */
[----:B------:R-:W-:Y:S02]  /*1000*/  LOP3.LUT R4, R7, 0xfffffe00, RZ, 0xc0, !PT ;  /* 0xfffffe0007047812 */ /* 0x000fe400078ec0ff */
[----:B------:R-:W-:Y:S01]  /*1010*/  LOP3.LUT R11, R11, 0x7ffffe00, R9, 0xf8, !PT ;  /* 0x7ffffe000b0b7812 */ /* 0x000fe200078ef809 */
[----:B------:R-:W-:Y:S01]  /*1020*/  IMAD.IADD R9, R5, 0x1, R2 ;  /* 0x0000000105097824 */ /* 0x000fe200078e0202 */
[CC--:B------:R-:W-:Y:S01]  /*1030*/  IADD3 R2, R3.reuse, R4.reuse, R8 ;  /* 0x0000000403027210 */ /* 0x0c0fe20007ffe008 */
[----:B------:R-:W-:Y:S01]  /*1040*/  IMAD.MOV.U32 R8, RZ, RZ, 0x40 ;  /* 0x00000040ff087424 */ /* 0x000fe200078e00ff */
[----:B------:R-:W-:Y:S01]  /*1050*/  LOP3.LUT R3, R3, R4, RZ, 0xfc, !PT ;  /* 0x0000000403037212 */ /* 0x000fe200078efcff */
[----:B------:R-:W-:Y:S01]  /*1060*/  IMAD.MOV.U32 R4, RZ, RZ, 0x20 ;  /* 0x00000020ff047424 */ /* 0x000fe200078e00ff */
[----:B------:R-:W-:Y:S01]  /*1070*/  LOP3.LUT R5, R12, 0x7ffffffc, RZ, 0xc0, !PT ;  /* 0x7ffffffc0c057812 */ /* 0x000fe200078ec0ff */
[----:B------:R-:W-:Y:S01]  /*1080*/  IMAD.SHL.U32 R188, R11, 0x2, RZ ;  /* 0x000000020bbc7824 */ /* 0x000fe200078e00ff */
[----:B------:R-:W-:-:S02]  /*1090*/  LEA R163, R2, 0x18100, 0x1 ;  /* 0x0001810002a37811 */ /* 0x000fc400078e08ff */
[----:B------:R-:W-:Y:S02]  /*10a0*/  SEL R168, R4, 0xffffffe0, !P0 ;  /* 0xffffffe004a87807 */ /* 0x000fe40004000000 */
[----:B------:R-:W-:Y:S02]  /*10b0*/  LEA R170, R3, 0x100, 0x1 ;  /* 0x0000010003aa7811 */ /* 0x000fe400078e08ff */
[----:B------:R-:W-:Y:S01]  /*10c0*/  SHF.R.S32.HI R7, RZ, 0x1f, R177 ;  /* 0x0000001fff077819 */ /* 0x000fe200000114b1 */
[----:B------:R-:W-:Y:S01]  /*10d0*/  IMAD.IADD R7, R16, 0x1, -R5 ;  /* 0x0000000110077824 */ /* 0x000fe200078e0a05 */
[----:B------:R-:W-:Y:S01]  /*10e0*/  LEA R169, R0, 0xc100, 0x1 ;  /* 0x0000c10000a97811 */ /* 0x000fe200078e08ff */
[----:B------:R-:W-:Y:S01]  /*10f0*/  IMAD.IADD R164, R163, 0x1, R168 ;  /* 0x00000001a3a47824 */ /* 0x000fe200078e02a8 */
[----:B------:R-:W-:Y:S01]  /*1100*/  SEL R0, R8, 0xffffffc0, !P4 ;  /* 0xffffffc008007807 */ /* 0x000fe20006000000 */
[--C-:B------:R-:W-:Y:S01]  /*1110*/  IMAD.IADD R208, R168, 0x1, R170.reuse ;  /* 0x00000001a8d07824 */ /* 0x100fe200078e02aa */
[----:B------:R-:W-:Y:S01]  /*1120*/  IADD3 R185, R177, 0x40, RZ ;  /* 0x00000040b1b97810 */ /* 0x000fe20007ffe0ff */
[----:B------:R-:W-:Y:S01]  /*1130*/  IMAD.SHL.U32 R220, R7, 0x2, RZ ;  /* 0x0000000207dc7824 */ /* 0x000fe200078e00ff */
[----:B------:R-:W-:Y:S01]  /*1140*/  LEA R221, R9, 0x80, 0x1 ;  /* 0x0000008009dd7811 */ /* 0x000fe200078e08ff */
[----:B------:R-:W-:Y:S01]  /*1150*/  IMAD R7, R10, 0x8, R15 ;  /* 0x000000080a077824 */ /* 0x000fe200078e020f */
[----:B------:R-:W-:Y:S01]  /*1160*/  SHF.R.S32.HI R6, RZ, 0x1f, R185 ;  /* 0x0000001fff067819 */ /* 0x000fe200000114b9 */
[----:B------:R-:W-:Y:S01]  /*1170*/  IMAD.IADD R171, R0, 0x1, R170 ;  /* 0x0000000100ab7824 */ /* 0x000fe200078e02aa */
[----:B------:R-:W-:Y:S01]  /*1180*/  IADD3 R246, R220, 0x10, RZ ;  /* 0x00000010dcf67810 */ /* 0x000fe20007ffe0ff */
[--C-:B------:R-:W-:Y:S01]  /*1190*/  IMAD.IADD R166, R163, 0x1, R0.reuse ;  /* 0x00000001a3a67824 */ /* 0x100fe200078e0200 */
[----:B------:R1:W-:Y:S01]  /*11a0*/  STL [R1+0xc], R7 ;  /* 0x00000c0701007387 */ /* 0x0003e20000100800 */
[----:B------:R-:W-:Y:S01]  /*11b0*/  IMAD.IADD R165, R164, 0x1, R0 ;  /* 0x00000001a4a57824 */ /* 0x000fe200078e0200 */
[----:B------:R-:W-:Y:S01]  /*11c0*/  IADD3 R247, R220, 0x8, RZ ;  /* 0x00000008dcf77810 */ /* 0x000fe20007ffe0ff */
[----:B------:R-:W-:Y:S01]  /*11d0*/  IMAD.IADD R0, R0, 0x1, R208 ;  /* 0x0000000100007824 */ /* 0x000fe200078e02d0 */
[----:B------:R-:W-:Y:S01]  /*11e0*/  IADD3 R243, R220, 0x28, RZ ;  /* 0x00000028dcf37810 */ /* 0x000fe20007ffe0ff */
[----:B------:R-:W-:Y:S01]  /*11f0*/  IMAD.IADD R211, R168, 0x1, R171 ;  /* 0x00000001a8d37824 */ /* 0x000fe200078e02ab */
[----:B------:R-:W-:-:S02]  /*1200*/  IADD3 R244, R220, 0x20, RZ ;  /* 0x00000020dcf47810 */ /* 0x000fc40007ffe0ff */
[----:B------:R2:W-:Y:S01]  /*1210*/  STL [R1], R0 ;  /* 0x0000000001007387 */ /* 0x0005e20000100800 */
[----:B------:R-:W-:Y:S02]  /*1220*/  IADD3 R240, R220, 0x40, RZ ;  /* 0x00000040dcf07810 */ /* 0x000fe40007ffe0ff */
[C---:B------:R-:W-:Y:S02]  /*1230*/  IADD3 R222, R221.reuse, -0x10, RZ ;  /* 0xfffffff0ddde7810 */ /* 0x040fe40007ffe0ff */
[----:B------:R-:W-:Y:S02]  /*1240*/  SEL R6, R4, 0xffffffe0, !P1 ;  /* 0xffffffe004067807 */ /* 0x000fe40004800000 */
[C---:B------:R-:W-:Y:S02]  /*1250*/  IADD3 R245, R220.reuse, 0x18, RZ ;  /* 0x00000018dcf57810 */ /* 0x040fe40007ffe0ff */
[C---:B------:R-:W-:Y:S01]  /*1260*/  IADD3 R241, R220.reuse, 0x38, RZ ;  /* 0x00000038dcf17810 */ /* 0x040fe20007ffe0ff */
[----:B------:R-:W-:Y:S01]  /*1270*/  IMAD.IADD R224, R221, 0x1, R6 ;  /* 0x00000001dde07824 */ /* 0x000fe200078e0206 */
[----:B------:R-:W-:-:S02]  /*1280*/  IADD3 R237, R220, 0x58, RZ ;  /* 0x00000058dced7810 */ /* 0x000fc40007ffe0ff */
[----:B------:R-:W-:Y:S02]  /*1290*/  @P3 IADD3 R222, R221, 0x10, RZ ;  /* 0x00000010ddde3810 */ /* 0x000fe40007ffe0ff */
[C---:B------:R-:W-:Y:S02]  /*12a0*/  IADD3 R242, R220.reuse, 0x30, RZ ;  /* 0x00000030dcf27810 */ /* 0x040fe40007ffe0ff */
[----:B------:R-:W-:Y:S01]  /*12b0*/  IADD3 R238, R220, 0x50, RZ ;  /* 0x00000050dcee7810 */ /* 0x000fe20007ffe0ff */
[----:B------:R-:W-:Y:S01]  /*12c0*/  IMAD.IADD R223, R6, 0x1, R222 ;  /* 0x0000000106df7824 */ /* 0x000fe200078e02de */
[C---:B------:R-:W-:Y:S02]  /*12d0*/  IADD3 R234, R220.reuse, 0x70, RZ ;  /* 0x00000070dcea7810 */ /* 0x040fe40007ffe0ff */
[----:B------:R-:W-:Y:S02]  /*12e0*/  SHF.R.S32.HI R4, RZ, 0x1f, R246 ;  /* 0x0000001fff047819 */ /* 0x000fe400000114f6 */
[----:B------:R-:W-:-:S02]  /*12f0*/  IADD3 R239, R220, 0x48, RZ ;  /* 0x00000048dcef7810 */ /* 0x000fc40007ffe0ff */
[C---:B------:R-:W-:Y:S02]  /*1300*/  IADD3 R235, R220.reuse, 0x68, RZ ;  /* 0x00000068dceb7810 */ /* 0x040fe40007ffe0ff */
[----:B------:R-:W-:Y:S02]  /*1310*/  IADD3 R231, R220, 0x88, RZ ;  /* 0x00000088dce77810 */ /* 0x000fe40007ffe0ff */
[----:B-1----:R-:W-:Y:S02]  /*1320*/  SHF.R.S32.HI R7, RZ, 0x1f, R247 ;  /* 0x0000001fff077819 */ /* 0x002fe400000114f7 */
[----:B------:R-:W-:Y:S02]  /*1330*/  SHF.R.S32.HI R4, RZ, 0x1f, R243 ;  /* 0x0000001fff047819 */ /* 0x000fe400000114f3 */
[----:B------:R-:W-:Y:S02]  /*1340*/  SEL R5, R8, 0xffffffc0, !P2 ;  /* 0xffffffc008057807 */ /* 0x000fe40005000000 */
[----:B------:R-:W-:-:S02]  /*1350*/  IADD3 R236, R220, 0x60, RZ ;  /* 0x00000060dcec7810 */ /* 0x000fc40007ffe0ff */
[C---:B------:R-:W-:Y:S01]  /*1360*/  IADD3 R232, R220.reuse, 0x80, RZ ;  /* 0x00000080dce87810 */ /* 0x040fe20007ffe0ff */
[--C-:B------:R-:W-:Y:S01]  /*1370*/  IMAD.IADD R251, R221, 0x1, R5.reuse ;  /* 0x00000001ddfb7824 */ /* 0x100fe200078e0205 */
[----:B------:R-:W-:Y:S01]  /*1380*/  IADD3 R228, R220, 0xa0, RZ ;  /* 0x000000a0dce47810 */ /* 0x000fe20007ffe0ff */
[--C-:B------:R-:W-:Y:S01]  /*1390*/  IMAD.IADD R250, R224, 0x1, R5.reuse ;  /* 0x00000001e0fa7824 */ /* 0x100fe200078e0205 */
        /* <DEDUP_REMOVED lines=9> */
[----:B------:R-:W-:Y:S02]  /*1430*/  SHF.R.S32.HI R4, RZ, 0x1f, R237 ;  /* 0x0000001fff047819 */ /* 0x000fe400000114ed */
[----:B------:R-:W-:Y:S02]  /*1440*/  IADD3 R186, R177, 0x80, RZ ;  /* 0x00000080b1ba7810 */ /* 0x000fe40007ffe0ff */
[----:B------:R-:W-:-:S02]  /*1450*/  IADD3 R230, R220, 0x90, RZ ;  /* 0x00000090dce67810 */ /* 0x000fc40007ffe0ff */
[C---:B------:R-:W-:Y:S02]  /*1460*/  IADD3 R227, R220.reuse, 0xa8, RZ ;  /* 0x000000a8dce37810 */ /* 0x040fe40007ffe0ff */
[----:B------:R-:W-:Y:S02]  /*1470*/  IADD3 R225, R220, 0xb8, RZ ;  /* 0x000000b8dce17810 */ /* 0x000fe40007ffe0ff */
        /* <DEDUP_REMOVED lines=13> */
[C---:B------:R-:W-:Y:S02]  /*1550*/  IADD3 R205, R188.reuse, 0xc100, RZ ;  /* 0x0000c100bccd7810 */ /* 0x040fe40007ffe0ff */
[----:B------:R-:W-:Y:S02]  /*1560*/  IADD3 R204, R188, 0x100, RZ ;  /* 0x00000100bccc7810 */ /* 0x000fe40007ffe0ff */
[----:B------:R-:W-:-:S02]  /*1570*/  SHF.R.S32.HI R8, RZ, 0x1f, R230 ;  /* 0x0000001fff087819 */ /* 0x000fc400000114e6 */
[----:B------:R-:W-:Y:S02]  /*1580*/  SHF.R.S32.HI R7, RZ, 0x1f, R227 ;  /* 0x0000001fff077819 */ /* 0x000fe400000114e3 */
[----:B--2---:R-:W-:Y:S02]  /*1590*/  SHF.R.S32.HI R4, RZ, 0x1f, R225 ;  /* 0x0000001fff047819 */ /* 0x004fe400000114e1 */
.L_x_1641:
        /* <DEDUP_REMOVED lines=30> */
.L_x_1540:
[----:B------:R-:W-:-:S04]  /*1780*/  ISETP.NE.U32.AND P0, PT, RZ, c[0x0][0x368], PT ;  /* 0x0000da00ff007a0c */ /* 0x000fc80003f05070 */
[----:B------:R-:W-:-:S13]  /*1790*/  ISETP.NE.AND.EX P0, PT, RZ, c[0x0][0x36c], PT, P0 ;  /* 0x0000db00ff007a0c */ /* 0x000fda0003f05300 */
[----:B------:R-:W-:Y:S05]  /*17a0*/  @!P0 BRA `(.L_x_1541) ;  /* 0x0000004000008947 */ /* 0x000fea0003800000 */
[----:B-1----:R-:W-:-:S04]  /*17b0*/  IADD3 R2, P0, R209, c[0x0][0x368], RZ ;  /* 0x0000da00d1027a10 */ /* 0x002fc80007f1e0ff */
[----:B------:R-:W-:-:S05]  /*17c0*/  IADD3.X R3, R210, c[0x0][0x36c], RZ, P0, !PT ;  /* 0x0000db00d2037a10 */ /* 0x000fca00007fe4ff */
[----:B------:R1:W5:Y:S01]  /*17d0*/  LDG.E R0, [R2.64] ;  /* 0x0000000602007981 */ /* 0x000362000c1e1900 */
[----:B------:R-:W-:Y:S05]  /*17e0*/  BRA `(.L_x_1542) ;  /* 0x0000008000007947 */ /* 0x000fea0003800000 */
.L_x_1541:
        /* <DEDUP_REMOVED lines=8> */
.L_x_1542:
        /* <DEDUP_REMOVED lines=45> */
.L_x_1544:
[----:B------:R-:W-:Y:S05]  /*1b40*/  BSYNC B0 ;  /* 0x0000000000007941 */ /* 0x000fea0003800000 */
.L_x_1543:
        /* <DEDUP_REMOVED lines=66> */
[----:B------:R-:W-:Y:S02]  /*1f70*/  ISETP.NE.AND P0, PT, R4, 0x1, PT ;  /* 0x000000010400780c */ /* 0x000fe40003f05270 */
        /* <DEDUP_REMOVED lines=34> */
.L_x_1646:
[----:B------:R-:W-:Y:S05]  /*21a0*/  BRA.DIV ~URZ, `(.L_x_1547) ;  /* 0x0000b7027f007947 */ /* 0x000fea000b800000 */
[----:B------:R3:W4:Y:S02]  /*21b0*/  SHFL.IDX PT, R0, R12, RZ, 0x181f ;  /* 0x00181fff0c007589 */ /* 0x00072400000e0000 */
.L_x_1647:
        /* <DEDUP_REMOVED lines=20> */
.L_x_1549:
[----:B------:R-:W-:Y:S05]  /*2300*/  BSYNC B0 ;  /* 0x0000000000007941 */ /* 0x000fea0003800000 */
.L_x_1548:
[----:B------:R-:W-:Y:S05]  /*2310*/  BRA.DIV ~URZ, `(.L_x_1550) ;  /* 0x0000b6027f007947 */ /* 0x000fea000b800000 */
[----:B--2---:R2:W1:Y:S04]  /*2320*/  SHFL.IDX PT, R4, R5, 0x1, 0x181f ;  /* 0x00381f0005047f89 */ /* 0x00446800000e0000 */
[----:B----4-:R2:W4:Y:S02]  /*2330*/  SHFL.IDX PT, R0, R12, 0x1, 0x181f ;  /* 0x00381f000c007f89 */ /* 0x01052400000e0000 */
.L_x_1648:
        /* <DEDUP_REMOVED lines=19> */
.L_x_1552:
[----:B------:R-:W-:Y:S05]  /*2470*/  BSYNC B0 ;  /* 0x0000000000007941 */ /* 0x000fea0003800000 */
.L_x_1551:
[----:B------:R-:W-:Y:S05]  /*2480*/  BRA.DIV ~URZ, `(.L_x_1553) ;  /* 0x0000b5627f007947 */ /* 0x000fea000b800000 */
[----:B-1----:R1:W2:Y:S02]  /*2490*/  SHFL.IDX PT, R4, R5, 0x2, 0x181f ;  /* 0x00581f0005047f89 */ /* 0x0022a400000e0000 */
.L_x_1649:
[----:B------:R-:W-:Y:S05]  /*24a0*/  BRA.DIV ~URZ, `(.L_x_1554) ;  /* 0x0000b5b27f007947 */ /* 0x000fea000b800000 */
[----:B----4-:R4:W1:Y:S02]  /*24b0*/  SHFL.IDX PT, R0, R12, 0x2, 0x181f ;  /* 0x00581f000c007f89 */ /* 0x01086400000e0000 */
.L_x_1650:
        /* <DEDUP_REMOVED lines=19> */
.L_x_1556:
[----:B------:R-:W-:Y:S05]  /*25f0*/  BSYNC B0 ;  /* 0x0000000000007941 */ /* 0x000fea0003800000 */
.L_x_1555:
[----:B------:R-:W-:Y:S05]  /*2600*/  BRA.DIV ~URZ, `(.L_x_1557) ;  /* 0x0000b4c27f007947 */ /* 0x000fea000b800000 */
[----:B--2---:R2:W3:Y:S04]  /*2610*/  SHFL.IDX PT, R4, R5, 0x3, 0x181f ;  /* 0x00781f0005047f89 */ /* 0x0044e800000e0000 */
[----:B-1----:R2:W1:Y:S02]  /*2620*/  SHFL.IDX PT, R0, R12, 0x3, 0x181f ;  /* 0x00781f000c007f89 */ /* 0x00246400000e0000 */
.L_x_1651:
[----:B------:R-:W-:Y:S01]  /*2630*/  IADD3 R2, R10, 0x60, RZ ;  /* 0x000000600a027810 */ /* 0x000fe20007ffe0ff */
[----:B-----5:R-:W-:Y:S01]  /*2640*/  IMAD.WIDE.U32 R192, R14, c[0x0][0x2b0], RZ ;  /* 0x0000ac000ec07a25 */ /* 0x020fe200078e00ff */
[----:B------:R-:W-:-:S02]  /*2650*/  SHF.R.S32.HI R19, RZ, 0x1f, R177 ;  /* 0x0000001fff137819 */ /* 0x000fc400000114b1 */
[----:B------:R-:W-:Y:S02]  /*2660*/  ISETP.GE.AND P0, PT, R2, R11, PT ;  /* 0x0000000b0200720c */ /* 0x000fe40003f06270 */
[----:B------:R-:W-:Y:S02]  /*2670*/  SHF.R.S32.HI R23, RZ, 0x1f, R185 ;  /* 0x0000001fff177819 */ /* 0x000fe400000114b9 */
[----:B------:R-:W-:-:S09]  /*2680*/  SHF.R.S32.HI R22, RZ, 0x1f, R186 ;  /* 0x0000001fff167819 */ /* 0x000fd200000114ba */
[-C--:B-1----:R-:W-:Y:S02]  /*2690*/  @!P0 LEA R8, P3, R177, R0.reuse, 0x1 ;  /* 0x00000000b1088211 */ /* 0x082fe400078608ff */
[-C--:B------:R-:W-:Y:S02]  /*26a0*/  @!P0 LEA R6, P2, R185, R0.reuse, 0x1 ;  /* 0x00000000b9068211 */ /* 0x080fe400078408ff */
[----:B------:R-:W-:Y:S02]  /*26b0*/  @!P0 LEA R2, P1, R186, R0, 0x1 ;  /* 0x00000000ba028211 */ /* 0x000fe400078208ff */
[----:B------:R-:W-:Y:S02]  /*26c0*/  SHF.R.S32.HI R0, RZ, 0x1f, R14 ;  /* 0x0000001fff007819 */ /* 0x000fe4000001140e */
[-C--:B---3--:R-:W-:Y:S02]  /*26d0*/  @!P0 LEA.HI.X R9, R177, R4.reuse, R19, 0x1, P3 ;  /* 0x00000004b1098211 */ /* 0x088fe400018f0c13 */
[-C--:B------:R-:W-:Y:S01]  /*26e0*/  @!P0 LEA.HI.X R7, R185, R4.reuse, R23, 0x1, P2 ;  /* 0x00000004b9078211 */ /* 0x080fe200010f0c17 */
[----:B------:R-:W-:Y:S01]  /*26f0*/  IMAD R0, R0, c[0x0][0x2b0], RZ ;  /* 0x0000ac0000007a24 */ /* 0x000fe200078e02ff */
[C---:B------:R-:W-:Y:S01]  /*2700*/  @!P0 LEA.HI.X R3, R186.reuse, R4, R22, 0x1, P1 ;  /* 0x00000004ba038211 */ /* 0x040fe200008f0c16 */
        /* <DEDUP_REMOVED lines=8> */
[----:B------:R-:W-:Y:S01]  /*2790*/  IMAD.IADD R198, R193, 0x1, R0 ;  /* 0x00000001c1c67824 */ /* 0x000fe200078e0200 */
[----:B------:R-:W-:Y:S01]  /*27a0*/  SEL R252, RZ, 0x10, P6 ;  /* 0x00000010fffc7807 */ /* 0x000fe20003000000 */
[----:B------:R1:W-:Y:S01]  /*27b0*/  @!P0 LDGSTS.E.BYPASS.LTC128B.128 [R188+0x23100], [R2.64], !P4 ;  /* 0x2310000002bc8fae */ /* 0x0003e2000e101d46 */
[----:B------:R-:W-:-:S03]  /*27c0*/  ISETP.GE.AND P4, PT, R185, c[0x0][0x1d4], PT ;  /* 0x00007500b9007a0c */ /* 0x000fc60003f86270 */
[----:B------:R-:W0:Y:S01]  /*27d0*/  LDGDEPBAR ;  /* 0x00000000000079af */ /* 0x000e220000000000 */
[----:B------:R-:W-:Y:S03]  /*27e0*/  WARPSYNC 0xffffffff ;  /* 0xffffffff00007948 */ /* 0x000fe60003800000 */
[----:B------:R-:W-:Y:S01]  /*27f0*/  IMAD.MOV.U32 R21, RZ, RZ, c[0x0][0x2b8] ;  /* 0x0000ae00ff157624 */ /* 0x000fe200078e00ff */
[----:B------:R-:W-:Y:S01]  /*2800*/  BAR.SYNC.DEFER_BLOCKING 0x0 ;  /* 0x0000000000007b1d */ /* 0x000fe20000010000 */
[----:B-1----:R-:W-:Y:S02]  /*2810*/  IMAD R2, R18, 0x40, R189 ;  /* 0x0000004012027824 */ /* 0x002fe400078e02bd */
        /* <DEDUP_REMOVED lines=9> */
[----:B--2---:R-:W-:Y:S02]  /*28b0*/  @!P0 LEA.HI.X.SX32 R5, R0, R198, 0x1, P1 ;  /* 0x000000c600058211 */ /* 0x004fe400008f0eff */
[----:B------:R-:W-:-:S04]  /*28c0*/  @!P0 LEA R4, P1, R3, c[0x0][0x2a0], 0x2 ;  /* 0x0000a80003048a11 */ /* 0x000fc800078210ff */
[----:B------:R-:W-:-:S05]  /*28d0*/  @!P0 LEA.HI.X R5, R3, c[0x0][0x2a4], R5, 0x2, P1 ;  /* 0x0000a90003058a11 */ /* 0x000fca00008f1405 */
[----:B------:R1:W2:Y:S01]  /*28e0*/  @!P0 LDG.E R173, [R4.64] ;  /* 0x0000000604ad8981 */ /* 0x0002a2000c1e1900 */
[----:B------:R-:W-:Y:S01]  /*28f0*/  IMAD.MOV R0, RZ, RZ, -R0 ;  /* 0x000000ffff007224 */ /* 0x000fe200078e0a00 */
[----:B------:R-:W-:Y:S01]  /*2900*/  BSSY B0, `(.L_x_1558) ;  /* 0x00000a6000007945 */ /* 0x000fe20003800000 */
[----:B------:R-:W-:-:S04]  /*2910*/  IMAD.WIDE.U32 R190, R13, c[0x0][0x1e8], RZ ;  /* 0x00007a000dbe7a25 */ /* 0x000fc800078e00ff */
[----:B------:R-:W-:Y:S02]  /*2920*/  IMAD R174, R0, c[0x0][0x2b8], R2 ;  /* 0x0000ae0000ae7a24 */ /* 0x000fe400078e0202 */
[----:B------:R-:W-:Y:S02]  /*2930*/  IMAD R195, R13, c[0x0][0x1ec], R191 ;  /* 0x00007b000dc37a24 */ /* 0x000fe400078e02bf */
[----:B------:R-:W-:-:S04]  /*2940*/  IMAD.WIDE.U32 R2, R174, c[0x0][0x1e0], RZ ;  /* 0x00007800ae027a25 */ /* 0x000fc800078e00ff */
[----:B------:R-:W-:Y:S01]  /*2950*/  IMAD R96, R18, -0x40, R16 ;  /* 0xffffffc012607824 */ /* 0x000fe200078e0210 */
[----:B------:R-:W-:Y:S01]  /*2960*/  SHF.L.U64.HI R16, R177, 0x1, R19 ;  /* 0x00000001b1107819 */ /* 0x000fe20000010213 */
[----:B------:R-:W-:-:S04]  /*2970*/  IMAD.WIDE.U32 R196, R13, c[0x0][0x210], RZ ;  /* 0x000084000dc47a25 */ /* 0x000fc800078e00ff */
[----:B------:R-:W-:Y:S02]  /*2980*/  IMAD.IADD R14, R96, 0x1, -R206 ;  /* 0x00000001600e7824 */ /* 0x000fe400078e0ace */
[----:B------:R-:W-:Y:S01]  /*2990*/  IMAD R199, R13, c[0x0][0x214], R197 ;  /* 0x000085000dc77a24 */ /* 0x000fe200078e02c5 */
[----:B-1----:R-:W-:Y:S01]  /*29a0*/  SHF.R.S32.HI R5, RZ, 0x1f, R174 ;  /* 0x0000001fff057819 */ /* 0x002fe200000114ae */
[----:B------:R-:W-:Y:S01]  /*29b0*/  IMAD.SHL.U32 R20, R177, 0x2, RZ ;  /* 0x00000002b1147824 */ /* 0x000fe200078e00ff */
[----:B------:R-:W-:-:S03]  /*29c0*/  ISETP.GE.AND P1, PT, R14, 0x1, PT ;  /* 0x000000010e00780c */ /* 0x000fc60003f26270 */
[C---:B------:R-:W-:Y:S02]  /*29d0*/  IMAD R0, R5.reuse, c[0x0][0x1e0], RZ ;  /* 0x0000780005007a24 */ /* 0x040fe400078e02ff */
[----:B------:R-:W-:Y:S02]  /*29e0*/  IMAD R5, R5, c[0x0][0x208], RZ ;  /* 0x0000820005057a24 */ /* 0x000fe400078e02ff */
[C---:B------:R-:W-:Y:S02]  /*29f0*/  IMAD R0, R174.reuse, c[0x0][0x1e4], R0 ;  /* 0x00007900ae007a24 */ /* 0x040fe400078e0200 */
[----:B------:R-:W-:Y:S02]  /*2a00*/  IMAD R5, R174, c[0x0][0x20c], R5 ;  /* 0x00008300ae057a24 */ /* 0x000fe400078e0205 */
[----:B------:R-:W-:Y:S01]  /*2a10*/  IMAD.IADD R3, R3, 0x1, R0 ;  /* 0x0000000103037824 */ /* 0x000fe200078e0200 */
[----:B--2---:R-:W-:-:S03]  /*2a20*/  SHF.R.S32.HI R6, RZ, 0x1f, R173 ;  /* 0x0000001fff067819 */ /* 0x004fc600000114ad */
[----:B------:R-:W-:-:S04]  /*2a30*/  IMAD.WIDE.U32 R2, R173, c[0x0][0x1f0], R2 ;  /* 0x00007c00ad027a25 */ /* 0x000fc800078e0002 */
[----:B------:R-:W-:-:S04]  /*2a40*/  IMAD R0, R6, c[0x0][0x1f0], RZ ;  /* 0x00007c0006007a24 */ /* 0x000fc800078e02ff */
[----:B------:R-:W-:Y:S01]  /*2a50*/  IMAD R4, R173, c[0x0][0x1f4], R0 ;  /* 0x00007d00ad047a24 */ /* 0x000fe200078e0200 */
[----:B------:R-:W-:-:S04]  /*2a60*/  IADD3 R0, P0, R2, R190, RZ ;  /* 0x000000be02007210 */ /* 0x000fc80007f1e0ff */
[----:B------:R-:W-:Y:S02]  /*2a70*/  IADD3.X R2, R195, R3, R4, P0, !PT ;  /* 0x00000003c3027210 */ /* 0x000fe400007fe404 */
[----:B------:R-:W-:-:S04]  /*2a80*/  LEA R4, P0, R0, c[0x0][0x1c8], 0x1 ;  /* 0x0000720000047a11 */ /* 0x000fc800078008ff */
[----:B------:R-:W-:Y:S01]  /*2a90*/  LEA.HI.X R7, R0, c[0x0][0x1cc], R2, 0x1, P0 ;  /* 0x0000730000077a11 */ /* 0x000fe200000f0c02 */
[----:B------:R-:W-:Y:S01]  /*2aa0*/  IMAD.WIDE.U32 R2, R174, c[0x0][0x208], RZ ;  /* 0x00008200ae027a25 */ /* 0x000fe200078e00ff */
[----:B------:R-:W1:Y:S03]  /*2ab0*/  SHFL.IDX PT, R0, R4, RZ, 0x181f ;  /* 0x00181fff04007589 */ /* 0x000e6600000e0000 */
[----:B------:R-:W-:Y:S01]  /*2ac0*/  IMAD.IADD R3, R3, 0x1, R5 ;  /* 0x0000000103037824 */ /* 0x000fe200078e0205 */
[----:B------:R-:W2:Y:S01]  /*2ad0*/  SHFL.IDX PT, R9, R7, RZ, 0x181f ;  /* 0x00181fff07097589 */ /* 0x000ea200000e0000 */
[----:B------:R-:W-:Y:S02]  /*2ae0*/  IMAD R5, R6, c[0x0][0x218], RZ ;  /* 0x0000860006057a24 */ /* 0x000fe400078e02ff */
[C---:B------:R-:W-:Y:S01]  /*2af0*/  IMAD.WIDE.U32 R2, R173.reuse, c[0x0][0x218], R2 ;  /* 0x00008600ad027a25 */ /* 0x040fe200078e0002 */
[----:B----4-:R3:W4:Y:S03]  /*2b00*/  SHFL.IDX PT, R12, R4, 0x1, 0x181f ;  /* 0x00381f00040c7f89 */ /* 0x01072600000e0000 */
[----:B------:R-:W-:Y:S01]  /*2b10*/  IMAD R10, R173, c[0x0][0x21c], R5 ;  /* 0x00008700ad0a7a24 */ /* 0x000fe200078e0205 */
[----:B------:R2:W5:Y:S01]  /*2b20*/  SHFL.IDX PT, R13, R7, 0x1, 0x181f ;  /* 0x00381f00070d7f89 */ /* 0x00056200000e0000 */
[----:B-1----:R-:W-:-:S02]  /*2b30*/  @P1 LEA R6, P0, R177, R0, 0x1 ;  /* 0x00000000b1061211 */ /* 0x002fc400078008ff */
[-C--:B---3--:R-:W-:Y:S02]  /*2b40*/  @P1 LEA R4, P2, R185, R0.reuse, 0x1 ;  /* 0x00000000b9041211 */ /* 0x088fe400078408ff */
[-C--:B--2---:R-:W-:Y:S02]  /*2b50*/  @P1 LEA.HI.X R7, R177, R9.reuse, R19, 0x1, P0 ;  /* 0x00000009b1071211 */ /* 0x084fe400000f0c13 */
[----:B------:R-:W-:Y:S02]  /*2b60*/  @P1 LEA R8, P0, R186, R0, 0x1 ;  /* 0x00000000ba081211 */ /* 0x000fe400078008ff */
[-C--:B------:R-:W-:Y:S01]  /*2b70*/  @P1 LEA.HI.X R5, R185, R9.reuse, R23, 0x1, P2 ;  /* 0x00000009b9051211 */ /* 0x080fe200010f0c17 */
[----:B------:R1:W-:Y:S01]  /*2b80*/  @P1 LDGSTS.E.BYPASS.LTC128B.128 [R188+0xc100], [R6.64], !P5 ;  /* 0x0c10000006bc1fae */ /* 0x0003e2000e901d46 */
[----:B------:R-:W-:Y:S02]  /*2b90*/  IADD3 R0, P2, R2, R196, RZ ;  /* 0x000000c402007210 */ /* 0x000fe40007f5e0ff */
[----:B------:R-:W-:Y:S01]  /*2ba0*/  @P1 LEA.HI.X R9, R186, R9, R22, 0x1, P0 ;  /* 0x00000009ba091211 */ /* 0x000fe200000f0c16 */
[----:B------:R2:W-:Y:S01]  /*2bb0*/  @P1 LDGSTS.E.BYPASS.LTC128B.128 [R188+0xe100], [R4.64], !P4 ;  /* 0x0e10000004bc1fae */ /* 0x0005e2000e101d46 */
[----:B------:R-:W-:-:S02]  /*2bc0*/  IADD3.X R2, R199, R3, R10, P2, !PT ;  /* 0x00000003c7027210 */ /* 0x000fc400017fe40a */
[----:B------:R-:W-:Y:S01]  /*2bd0*/  LEA R15, P2, R0, c[0x0][0x1f8], 0x1 ;  /* 0x00007e00000f7a11 */ /* 0x000fe200078408ff */
[----:B------:R3:W-:Y:S01]  /*2be0*/  @P1 LDGSTS.E.BYPASS.LTC128B.128 [R188+0x10100], [R8.64], !P6 ;  /* 0x1010000008bc1fae */ /* 0x0007e2000f101d46 */
[----:B------:R-:W-:Y:S02]  /*2bf0*/  ISETP.GE.AND P0, PT, R14, 0x21, PT ;  /* 0x000000210e00780c */ /* 0x000fe40003f06270 */
[----:B------:R-:W-:Y:S01]  /*2c00*/  LEA.HI.X R17, R0, c[0x0][0x1fc], R2, 0x1, P2 ;  /* 0x00007f0000117a11 */ /* 0x000fe200010f0c02 */
[----:B------:R-:W3:Y:S04]  /*2c10*/  SHFL.IDX PT, R10, R15, RZ, 0x181f ;  /* 0x00181fff0f0a7589 */ /* 0x000ee800000e0000 */
[----:B------:R-:W3:Y:S04]  /*2c20*/  SHFL.IDX PT, R11, R17, RZ, 0x181f ;  /* 0x00181fff110b7589 */ /* 0x000ee800000e0000 */
[----:B------:R3:W3:Y:S02]  /*2c30*/  SHFL.IDX PT, R0, R15, 0x1, 0x181f ;  /* 0x00381f000f007f89 */ /* 0x0006e400000e0000 */
[----:B----4-:R-:W-:-:S04]  /*2c40*/  @P0 LEA R2, P1, R186, R12, 0x1 ;  /* 0x0000000cba020211 */ /* 0x010fc800078208ff */
[-C--:B-----5:R-:W-:Y:S02]  /*2c50*/  @P0 LEA.HI.X R3, R186, R13.reuse, R22, 0x1, P1 ;  /* 0x0000000dba030211 */ /* 0x0a0fe400008f0c16 */
[-C--:B-1----:R-:W-:Y:S02]  /*2c60*/  @P0 LEA R6, P3, R177, R12.reuse, 0x1 ;  /* 0x0000000cb1060211 */ /* 0x082fe400078608ff */
[----:B--2---:R-:W-:Y:S02]  /*2c70*/  @P0 LEA R4, P2, R185, R12, 0x1 ;  /* 0x0000000cb9040211 */ /* 0x004fe400078408ff */
[-C--:B------:R-:W-:Y:S01]  /*2c80*/  @P0 LEA.HI.X R7, R177, R13.reuse, R19, 0x1, P3 ;  /* 0x0000000db1070211 */ /* 0x080fe200018f0c13 */
[C---:B------:R-:W-:Y:S01]  /*2c90*/  IMAD.SHL.U32 R19, R185.reuse, 0x2, RZ ;  /* 0x00000002b9137824 */ /* 0x040fe200078e00ff */
[C-C-:B------:R-:W-:Y:S02]  /*2ca0*/  @P0 LEA.HI.X R5, R185.reuse, R13, R23.reuse, 0x1, P2 ;  /* 0x0000000db9050211 */ /* 0x140fe400010f0c17 */
[----:B------:R-:W-:Y:S01]  /*2cb0*/  SHF.L.U64.HI R13, R185, 0x1, R23 ;  /* 0x00000001b90d7819 */ /* 0x000fe20000010217 */
[----:B------:R1:W-:Y:S01]  /*2cc0*/  @P0 LDGSTS.E.BYPASS.LTC128B.128 [R188+0xd100], [R6.64], !P5 ;  /* 0x0d10000006bc0fae */ /* 0x0003e2000e901d46 */
[----:B------:R-:W-:-:S02]  /*2cd0*/  ISETP.GE.AND P3, PT, R177, c[0x0][0x1d4], PT ;  /* 0x00007500b1007a0c */ /* 0x000fc40003f66270 */
[----:B------:R-:W-:Y:S01]  /*2ce0*/  ISETP.GE.AND P2, PT, R185, c[0x0][0x1d4], PT ;  /* 0x00007500b9007a0c */ /* 0x000fe20003f46270 */
[----:B------:R2:W-:Y:S01]  /*2cf0*/  @P0 LDGSTS.E.BYPASS.LTC128B.128 [R188+0xf100], [R4.64], !P4 ;  /* 0x0f10000004bc0fae */ /* 0x0005e2000e101d46 */
[----:B------:R-:W-:Y:S02]  /*2d00*/  ISETP.LT.OR P1, PT, R14, 0x1, P3 ;  /* 0x000000010e00780c */ /* 0x000fe40001f21670 */
[----:B---3--:R-:W-:Y:S01]  /*2d10*/  SHF.L.U64.HI R15, R186, 0x1, R22 ;  /* 0x00000001ba0f7819 */ /* 0x008fe20000010216 */
[----:B------:R3:W-:Y:S04]  /*2d20*/  @P0 LDGSTS.E.BYPASS.LTC128B.128 [R188+0x11100], [R2.64], !P6 ;  /* 0x1110000002bc0fae */ /* 0x0007e8000f101d46 */
[----:B------:R-:W0:Y:S04]  /*2d30*/  LDGDEPBAR ;  /* 0x00000000000079af */ /* 0x000e280000000000 */
[----:B-1----:R1:W4:Y:S01]  /*2d40*/  SHFL.IDX PT, R6, R17, 0x1, 0x181f ;  /* 0x00381f0011067f89 */ /* 0x00232200000e0000 */
[----:B--2---:R-:W-:-:S05]  /*2d50*/  IADD3 R4, P0, R10, R20, RZ ;  /* 0x000000140a047210 */ /* 0x004fca0007f1e0ff */
[----:B------:R-:W-:Y:S01]  /*2d60*/  IMAD.X R5, R11, 0x1, R16, P0 ;  /* 0x000000010b057824 */ /* 0x000fe200000e0610 */
[----:B---3--:R-:W-:-:S04]  /*2d70*/  IADD3 R2, P0, R10, R19, RZ ;  /* 0x000000130a027210 */ /* 0x008fc80007f1e0ff */
[----:B------:R2:W-:Y:S01]  /*2d80*/  LDGSTS.E.BYPASS.LTC128B.128 [R188+0x100], [R4.64], !P1 ;  /* 0x0010000004bc7fae */ /* 0x0005e2000c901d46 */
[----:B------:R-:W-:Y:S01]  /*2d90*/  IMAD.X R3, R11, 0x1, R13, P0 ;  /* 0x000000010b037824 */ /* 0x000fe200000e060d */
[----:B------:R-:W-:Y:S02]  /*2da0*/  ISETP.LT.OR P0, PT, R14, 0x1, P2 ;  /* 0x000000010e00780c */ /* 0x000fe40001701670 */
[----:B------:R-:W-:Y:S02]  /*2db0*/  ISETP.GE.AND P1, PT, R186, c[0x0][0x1d4], PT ;  /* 0x00007500ba007a0c */ /* 0x000fe40003f26270 */
[----:B------:R-:W-:Y:S01]  /*2dc0*/  ISETP.LT.OR P2, PT, R14, 0x21, P2 ;  /* 0x000000210e00780c */ /* 0x000fe20001741670 */
[----:B-1----:R-:W-:-:S08]  /*2dd0*/  IMAD.SHL.U32 R17, R186, 0x2, RZ ;  /* 0x00000002ba117824 */ /* 0x002fd000078e00ff */
[----:B------:R1:W-:Y:S01]  /*2de0*/  LDGSTS.E.BYPASS.LTC128B.128 [R188+0x2100], [R2.64], !P0 ;  /* 0x0210000002bc7fae */ /* 0x0003e2000c101d46 */
[----:B--2---:R-:W-:-:S05]  /*2df0*/  IADD3 R4, P0, R10, R17, RZ ;  /* 0x000000110a047210 */ /* 0x004fca0007f1e0ff */
[----:B------:R-:W-:Y:S01]  /*2e00*/  IMAD.X R5, R11, 0x1, R15, P0 ;  /* 0x000000010b057824 */ /* 0x000fe200000e060f */
[----:B-1----:R-:W-:-:S05]  /*2e10*/  IADD3 R2, P0, R0, R20, RZ ;  /* 0x0000001400027210 */ /* 0x002fca0007f1e0ff */
[----:B----4-:R-:W-:Y:S01]  /*2e20*/  IMAD.X R3, R6, 0x1, R16, P0 ;  /* 0x0000000106037824 */ /* 0x010fe200000e0610 */
[C---:B------:R-:W-:Y:S02]  /*2e30*/  ISETP.LT.OR P0, PT, R14.reuse, 0x1, P1 ;  /* 0x000000010e00780c */ /* 0x040fe40000f01670 */
[----:B------:R-:W-:-:S11]  /*2e40*/  ISETP.LT.OR P1, PT, R14, 0x21, P1 ;  /* 0x000000210e00780c */ /* 0x000fd60000f21670 */
[----:B------:R1:W-:Y:S01]  /*2e50*/  LDGSTS.E.BYPASS.LTC128B.128 [R188+0x4100], [R4.64], !P0 ;  /* 0x0410000004bc7fae */ /* 0x0003e2000c101d46 */
[----:B------:R-:W-:Y:S02]  /*2e60*/  ISETP.LT.OR P0, PT, R14, 0x21, P3 ;  /* 0x000000210e00780c */ /* 0x000fe40001f01670 */
[----:B------:R-:W-:-:S11]  /*2e70*/  ISETP.GT.AND P3, PT, R189, 0x3f, PT ;  /* 0x0000003fbd00780c */ /* 0x000fd60003f64270 */
[----:B------:R2:W-:Y:S01]  /*2e80*/  LDGSTS.E.BYPASS.LTC128B.128 [R188+0x1100], [R2.64], !P0 ;  /* 0x0110000002bc7fae */ /* 0x0005e2000c101d46 */
[----:B-1----:R-:W-:-:S05]  /*2e90*/  IADD3 R4, P0, R0, R19, RZ ;  /* 0x0000001300047210 */ /* 0x002fca0007f1e0ff */
[----:B------:R-:W-:-:S05]  /*2ea0*/  IMAD.X R5, R6, 0x1, R13, P0 ;  /* 0x0000000106057824 */ /* 0x000fca00000e060d */
[----:B------:R1:W-:Y:S01]  /*2eb0*/  LDGSTS.E.BYPASS.LTC128B.128 [R188+0x3100], [R4.64], !P2 ;  /* 0x0310000004bc7fae */ /* 0x0003e2000d101d46 */
[----:B------:R-:W-:Y:S02]  /*2ec0*/  ISETP.GT.AND P2, PT, R18, R187, PT ;  /* 0x000000bb1200720c */ /* 0x000fe40003f44270 */
[----:B--2---:R-:W-:-:S05]  /*2ed0*/  IADD3 R2, P0, R0, R17, RZ ;  /* 0x0000001100027210 */ /* 0x004fca0007f1e0ff */
[----:B------:R-:W-:-:S05]  /*2ee0*/  IMAD.X R3, R6, 0x1, R15, P0 ;  /* 0x0000000106037824 */ /* 0x000fca00000e060f */
[----:B------:R1:W-:Y:S04]  /*2ef0*/  LDGSTS.E.BYPASS.LTC128B.128 [R188+0x5100], [R2.64], !P1 ;  /* 0x0510000002bc7fae */ /* 0x0003e8000c901d46 */
[----:B------:R-:W0:Y:S01]  /*2f00*/  LDGDEPBAR ;  /* 0x00000000000079af */ /* 0x000e220000000000 */
[----:B------:R-:W-:Y:S05]  /*2f10*/  @!P2 BRA `(.L_x_1559) ;  /* 0x000004400000a947 */ /* 0x000fea0003800000 */
[----:B------:R-:W-:Y:S01]  /*2f20*/  ISETP.NE.AND P0, PT, R21, 0x1, PT ;  /* 0x000000011500780c */ /* 0x000fe20003f05270 */
[----:B-1----:R-:W-:Y:S02]  /*2f30*/  IMAD R2, R18, 0x40, R194 ;  /* 0x0000004012027824 */ /* 0x002fe400078e02c2 */
        /* <DEDUP_REMOVED lines=25> */
[----:B------:R-:W-:Y:S06]  /*30d0*/  BRA.DIV ~URZ, `(.L_x_1560) ;  /* 0x0000aac27f007947 */ /* 0x000fec000b800000 */
[----:B------:R1:W2:Y:S02]  /*30e0*/  SHFL.IDX PT, R4, R5, RZ, 0x181f ;  /* 0x00181fff05047589 */ /* 0x0002a400000e0000 */
.L_x_1652:
[----:B------:R-:W-:Y:S05]  /*30f0*/  BRA.DIV ~URZ, `(.L_x_1561) ;  /* 0x0000ab127f007947 */ /* 0x000fea000b800000 */
[----:B------:R-:W3:Y:S01]  /*3100*/  SHFL.IDX PT, R0, R10, RZ, 0x181f ;  /* 0x00181fff0a007589 */ /* 0x000ee200000e0000 */
[----:B------:R-:W-:Y:S02]  /*3110*/  SEL R12, RZ, 0x10, P5 ;  /* 0x00000010ff0c7807 */ /* 0x000fe40002800000 */
[----:B------:R-:W-:Y:S02]  /*3120*/  SEL R11, RZ, 0x10, P4 ;  /* 0x00000010ff0b7807 */ /* 0x000fe40002000000 */
[----:B---3--:R-:W-:-:S05]  /*3130*/  IADD3 R8, P0, R0, R20, RZ ;  /* 0x0000001400087210 */ /* 0x008fca0007f1e0ff */
[----:B--2---:R-:W-:Y:S01]  /*3140*/  IMAD.X R9, R4, 0x1, R16, P0 ;  /* 0x0000000104097824 */ /* 0x004fe200000e0610 */
[----:B------:R-:W-:-:S04]  /*3150*/  IADD3 R6, P0, R0, R19, RZ ;  /* 0x0000001300067210 */ /* 0x000fc80007f1e0ff */
[----:B------:R-:W-:Y:S01]  /*3160*/  @!PT LDS RZ, [RZ] ;  /* 0x00000000fffff984 */ /* 0x000fe20000000800 */
[----:B------:R-:W-:Y:S01]  /*3170*/  @!PT LDS RZ, [RZ] ;  /* 0x00000000fffff984 */ /* 0x000fe20000000800 */
[----:B------:R2:W-:Y:S01]  /*3180*/  LDGSTS.E.BYPASS.LTC128B.128 [R188+0x12100], [R8.64], !P5 ;  /* 0x1210000008bc7fae */ /* 0x0005e2000e901d46 */
[----:B------:R-:W-:Y:S01]  /*3190*/  IMAD.X R7, R4, 0x1, R13, P0 ;  /* 0x0000000104077824 */ /* 0x000fe200000e060d */
[----:B------:R-:W-:Y:S02]  /*31a0*/  IADD3 R2, P0, R0, R17, RZ ;  /* 0x0000001100027210 */ /* 0x000fe40007f1e0ff */
[----:B------:R3:W4:Y:S03]  /*31b0*/  SHFL.IDX PT, R0, R10, 0x1, 0x181f ;  /* 0x00381f000a007f89 */ /* 0x00072600000e0000 */
[----:B------:R-:W-:Y:S01]  /*31c0*/  IMAD.X R3, R4, 0x1, R15, P0 ;  /* 0x0000000104037824 */ /* 0x000fe200000e060f */
[----:B------:R3:W-:Y:S04]  /*31d0*/  LDGSTS.E.BYPASS.LTC128B.128 [R188+0x14100], [R6.64], !P4 ;  /* 0x1410000006bc7fae */ /* 0x0007e8000e101d46 */
[----:B------:R3:W-:Y:S04]  /*31e0*/  LDGSTS.E.BYPASS.LTC128B.128 [R188+0x16100], [R2.64], !P6 ;  /* 0x1610000002bc7fae */ /* 0x0007e8000f101d46 */
[----:B--2---:R3:W2:Y:S01]  /*31f0*/  SHFL.IDX PT, R8, R5, 0x1, 0x181f ;  /* 0x00381f0005087f89 */ /* 0x0046a200000e0000 */
[----:B------:R-:W-:-:S03]  /*3200*/  IMAD.MOV.U32 R9, RZ, RZ, R252 ;  /* 0x000000ffff097224 */ /* 0x000fc600078e00fc */
.L_x_1653:
[----:B---34-:R-:W-:-:S04]  /*3210*/  IADD3 R2, -R11, 0x10, RZ ;  /* 0x000000100b027810 */ /* 0x018fc80007ffe1ff */
[----:B------:R-:W-:-:S04]  /*3220*/  LOP3.LUT R2, R2, 0xf, RZ, 0xc0, !PT ;  /* 0x0000000f02027812 */ /* 0x000fc800078ec0ff */
[----:B------:R-:W-:Y:S02]  /*3230*/  IADD3 R4, P1, P0, R2, R0, R19 ;  /* 0x0000000002047210 */ /* 0x000fe4000783e013 */
[----:B------:R-:W-:Y:S02]  /*3240*/  IADD3 R2, -R12, 0x10, RZ ;  /* 0x000000100c027810 */ /* 0x000fe40007ffe1ff */
[----:B-12---:R-:W-:Y:S02]  /*3250*/  IADD3.X R5, RZ, R8, R13, P1, P0 ;  /* 0x00000008ff057210 */ /* 0x006fe40000fe040d */
[----:B------:R-:W-:-:S04]  /*3260*/  LOP3.LUT R2, R2, 0xf, RZ, 0xc0, !PT ;  /* 0x0000000f02027812 */ /* 0x000fc800078ec0ff */
[----:B------:R-:W-:Y:S02]  /*3270*/  IADD3 R6, P1, P0, R2, R0, R20 ;  /* 0x0000000002067210 */ /* 0x000fe4000783e014 */
[----:B------:R-:W-:Y:S02]  /*3280*/  IADD3 R2, -R9, 0x10, RZ ;  /* 0x0000001009027810 */ /* 0x000fe40007ffe1ff */
[----:B------:R-:W-:Y:S02]  /*3290*/  IADD3.X R7, RZ, R8, R16, P1, P0 ;  /* 0x00000008ff077210 */ /* 0x000fe40000fe0410 */
[----:B------:R-:W-:-:S04]  /*32a0*/  LOP3.LUT R2, R2, 0xf, RZ, 0xc0, !PT ;  /* 0x0000000f02027812 */ /* 0x000fc800078ec0ff */
[----:B------:R-:W-:-:S04]  /*32b0*/  IADD3 R2, P1, P0, R2, R0, R17 ;  /* 0x0000000002027210 */ /* 0x000fc8000783e011 */
[----:B------:R-:W-:Y:S02]  /*32c0*/  IADD3.X R3, RZ, R8, R15, P1, P0 ;  /* 0x00000008ff037210 */ /* 0x000fe40000fe040f */
[----:B------:R-:W-:-:S13]  /*32d0*/  ISETP.NE.U32.AND P0, PT, R12, RZ, PT ;  /* 0x000000ff0c00720c */ /* 0x000fda0003f05070 */
[----:B------:R-:W-:Y:S01]  /*32e0*/  @!PT LDS RZ, [RZ] ;  /* 0x00000000fffff984 */ /* 0x000fe20000000800 */
[----:B------:R-:W-:Y:S01]  /*32f0*/  @!PT LDS RZ, [RZ] ;  /* 0x00000000fffff984 */ /* 0x000fe20000000800 */
[----:B------:R-:W-:Y:S01]  /*3300*/  @!PT LDS RZ, [RZ] ;  /* 0x00000000fffff984 */ /* 0x000fe20000000800 */
[----:B------:R1:W-:Y:S01]  /*3310*/  LDGSTS.E.BYPASS.LTC128B.128.ZFILL [R188+0x13100], [R6.64], P0 ;  /* 0x1310000006bc7fae */ /* 0x0003e20008141d46 */
[----:B------:R-:W-:-:S13]  /*3320*/  ISETP.NE.U32.AND P0, PT, R11, RZ, PT ;  /* 0x000000ff0b00720c */ /* 0x000fda0003f05070 */
[----:B------:R1:W-:Y:S01]  /*3330*/  LDGSTS.E.BYPASS.LTC128B.128.ZFILL [R188+0x15100], [R4.64], P0 ;  /* 0x1510000004bc7fae */ /* 0x0003e20008141d46 */
[----:B------:R-:W-:-:S13]  /*3340*/  ISETP.NE.U32.AND P0, PT, R9, RZ, PT ;  /* 0x000000ff0900720c */ /* 0x000fda0003f05070 */
[----:B------:R1:W-:Y:S02]  /*3350*/  LDGSTS.E.BYPASS.LTC128B.128.ZFILL [R188+0x17100], [R2.64], P0 ;  /* 0x1710000002bc7fae */ /* 0x0003e40008141d46 */
.L_x_1559:
[----:B------:R-:W-:Y:S05]  /*3360*/  BSYNC B0 ;  /* 0x0000000000007941 */ /* 0x000fea0003800000 */
.L_x_1558:
[----:B------:R-:W0:Y:S01]  /*3370*/  LDGDEPBAR ;  /* 0x00000000000079af */ /* 0x000e220000000000 */
[----:B------:R-:W-:Y:S01]  /*3380*/  IMAD.MOV.U32 R0, RZ, RZ, 0x20 ;  /* 0x00000020ff007424 */ /* 0x000fe200078e00ff */
[----:B------:R-:W-:-:S04]  /*3390*/  LOP3.LUT P0, RZ, R162, 0x2, RZ, 0xc0, !PT ;  /* 0x00000002a2ff7812 */ /* 0x000fc8000780c0ff */
[----:B------:R-:W-:-:S05]  /*33a0*/  SEL R167, R0, 0xffffffe0, !P0 ;  /* 0xffffffe000a77807 */ /* 0x000fca0004000000 */
[----:B------:R-:W-:Y:S01]  /*33b0*/  IMAD.IADD R0, R169, 0x1, R167 ;  /* 0x00000001a9007824 */ /* 0x000fe200078e02a7 */
[----:B------:R-:W-:-:S04]  /*33c0*/  DEPBAR.LE SB0, 0x3 ;  /* 0x000080c00000791a */ /* 0x000fc80000000000 */
[----:B------:R-:W-:-:S04]  /*33d0*/  DEPBAR.LE SB0, 0x2 ;  /* 0x000080800000791a */ /* 0x000fc80000000000 */
[----:B------:R-:W-:Y:S01]  /*33e0*/  WARPSYNC 0xffffffff ;  /* 0xffffffff00007948 */ /* 0x000fe20003800000 */
[----:B------:R-:W-:Y:S06]  /*33f0*/  BAR.SYNC.DEFER_BLOCKING 0x0 ;  /* 0x0000000000007b1d */ /* 0x000fec0000010000 */
[----:B------:R-:W-:Y:S01]  /*3400*/  BSSY B0, `(.L_x_1562) ;  /* 0x000004a000007945 */ /* 0x000fe20003800000 */
[----:B-1----:R1:W2:Y:S04]  /*3410*/  LDSM.16.M88.4 R4, [R163] ;  /* 0x00000000a304783b */ /* 0x0022a80000000200 */
        /* <DEDUP_REMOVED lines=9> */
[----:B------:R-:W-:Y:S05]  /*34b0*/  @!P2 BRA `(.L_x_1563) ;  /* 0x000003e00000a947 */ /* 0x000fea0003800000 */
[----:B------:R-:W-:Y:S01]  /*34c0*/  SHF.R.S32.HI R2, RZ, 0x1f, R174 ;  /* 0x0000001fff027819 */ /* 0x000fe200000114ae */
[----:B------:R-:W-:Y:S01]  /*34d0*/  IMAD.SHL.U32 R40, R186, 0x2, RZ ;  /* 0x00000002ba287824 */ /* 0x000fe200078e00ff */
[----:B------:R-:W-:Y:S01]  /*34e0*/  SHF.R.S32.HI R13, RZ, 0x1f, R173 ;  /* 0x0000001fff0d7819 */ /* 0x000fe200000114ad */
[----:B------:R-:W-:Y:S01]  /*34f0*/  IMAD.SHL.U32 R29, R185, 0x2, RZ ;  /* 0x00000002b91d7824 */ /* 0x000fe200078e00ff */
[----:B------:R-:W-:Y:S01]  /*3500*/  SHF.R.S32.HI R14, RZ, 0x1f, R186 ;  /* 0x0000001fff0e7819 */ /* 0x000fe200000114ba */
[----:B------:R-:W-:Y:S01]  /*3510*/  IMAD R12, R2, c[0x0][0x208], RZ ;  /* 0x00008200020c7a24 */ /* 0x000fe200078e02ff */
[----:B------:R-:W-:Y:S01]  /*3520*/  SHF.R.S32.HI R15, RZ, 0x1f, R185 ;  /* 0x0000001fff0f7819 */ /* 0x000fe200000114b9 */
[----:B------:R-:W-:Y:S01]  /*3530*/  IMAD.WIDE.U32 R2, R174, c[0x0][0x208], RZ ;  /* 0x00008200ae027a25 */ /* 0x000fe200078e00ff */
[----:B------:R-:W-:-:S02]  /*3540*/  SHF.L.U64.HI R23, R186, 0x1, R14 ;  /* 0x00000001ba177819 */ /* 0x000fc4000001020e */
[----:B------:R-:W-:Y:S01]  /*3550*/  SHF.R.S32.HI R14, RZ, 0x1f, R177 ;  /* 0x0000001fff0e7819 */ /* 0x000fe200000114b1 */
[----:B------:R-:W-:Y:S01]  /*3560*/  IMAD R12, R174, c[0x0][0x20c], R12 ;  /* 0x00008300ae0c7a24 */ /* 0x000fe200078e020c */
[----:B------:R-:W-:Y:S01]  /*3570*/  SHF.L.U64.HI R22, R185, 0x1, R15 ;  /* 0x00000001b9167819 */ /* 0x000fe2000001020f */
[C---:B------:R-:W-:Y:S01]  /*3580*/  IMAD.SHL.U32 R28, R177.reuse, 0x2, RZ ;  /* 0x00000002b11c7824 */ /* 0x040fe200078e00ff */
[----:B------:R-:W-:Y:S01]  /*3590*/  SHF.L.U64.HI R21, R177, 0x1, R14 ;  /* 0x00000001b1157819 */ /* 0x000fe2000001020e */
[----:B------:R-:W-:Y:S02]  /*35a0*/  IMAD.IADD R3, R3, 0x1, R12 ;  /* 0x0000000103037824 */ /* 0x000fe400078e020c */
[----:B------:R-:W-:Y:S02]  /*35b0*/  IMAD R12, R13, c[0x0][0x218], RZ ;  /* 0x000086000d0c7a24 */ /* 0x000fe400078e02ff */
[----:B------:R-:W-:-:S04]  /*35c0*/  IMAD.WIDE.U32 R2, R173, c[0x0][0x218], R2 ;  /* 0x00008600ad027a25 */ /* 0x000fc800078e0002 */
[----:B------:R-:W-:Y:S01]  /*35d0*/  IMAD R12, R173, c[0x0][0x21c], R12 ;  /* 0x00008700ad0c7a24 */ /* 0x000fe200078e020c */
[----:B------:R-:W-:-:S04]  /*35e0*/  IADD3 R2, P0, R196, R2, RZ ;  /* 0x00000002c4027210 */ /* 0x000fc80007f1e0ff */
[----:B------:R-:W-:Y:S02]  /*35f0*/  IADD3.X R3, R199, R3, R12, P0, !PT ;  /* 0x00000003c7037210 */ /* 0x000fe400007fe40c */
[----:B------:R-:W-:-:S04]  /*3600*/  LEA R20, P0, R2, c[0x0][0x1f8], 0x1 ;  /* 0x00007e0002147a11 */ /* 0x000fc800078008ff */
[----:B------:R-:W-:Y:S01]  /*3610*/  LEA.HI.X R13, R2, c[0x0][0x1fc], R3, 0x1, P0 ;  /* 0x00007f00020d7a11 */ /* 0x000fe200000f0c03 */
[----:B------:R-:W-:Y:S06]  /*3620*/  BRA.DIV ~URZ, `(.L_x_1564) ;  /* 0x0000a7f27f007947 */ /* 0x000fec000b800000 */
[----:B------:R4:W3:Y:S02]  /*3630*/  SHFL.IDX PT, R12, R13, RZ, 0x181f ;  /* 0x00181fff0d0c7589 */ /* 0x0008e400000e0000 */
.L_x_1654:
[----:B------:R-:W-:Y:S05]  /*3640*/  BRA.DIV ~URZ, `(.L_x_1565) ;  /* 0x0000a8427f007947 */ /* 0x000fea000b800000 */
[----:B------:R-:W5:Y:S02]  /*3650*/  SHFL.IDX PT, R2, R20, RZ, 0x181f ;  /* 0x00181fff14027589 */ /* 0x000f6400000e0000 */
[C---:B-----5:R-:W-:Y:S02]  /*3660*/  IADD3 R18, P0, R2.reuse, R28, RZ ;  /* 0x0000001c02127210 */ /* 0x060fe40007f1e0ff */
[----:B------:R-:W-:-:S03]  /*3670*/  IADD3 R16, P1, R2, R29, RZ ;  /* 0x0000001d02107210 */ /* 0x000fc60007f3e0ff */
[----:B---3--:R-:W-:Y:S01]  /*3680*/  IMAD.X R19, R12, 0x1, R21, P0 ;  /* 0x000000010c137824 */ /* 0x008fe200000e0615 */
[----:B------:R-:W-:Y:S01]  /*3690*/  IADD3 R14, P0, R2, R40, RZ ;  /* 0x00000028020e7210 */ /* 0x000fe20007f1e0ff */
[C---:B------:R-:W-:Y:S01]  /*36a0*/  IMAD.X R17, R12.reuse, 0x1, R22, P1 ;  /* 0x000000010c117824 */ /* 0x040fe200008e0616 */
[----:B------:R3:W4:Y:S03]  /*36b0*/  SHFL.IDX PT, R2, R20, 0x1, 0x181f ;  /* 0x00381f0014027f89 */ /* 0x00072600000e0000 */
[----:B------:R-:W-:Y:S01]  /*36c0*/  IMAD.X R15, R12, 0x1, R23, P0 ;  /* 0x000000010c0f7824 */ /* 0x000fe200000e0617 */
[----:B------:R-:W-:Y:S01]  /*36d0*/  @!PT LDS RZ, [RZ] ;  /* 0x00000000fffff984 */ /* 0x000fe20000000800 */
[----:B------:R5:W-:Y:S04]  /*36e0*/  LDGSTS.E.BYPASS.LTC128B.128 [R188+0x6100], [R18.64], !P5 ;  /* 0x0610000012bc7fae */ /* 0x000be8000e901d46 */
[----:B------:R2:W-:Y:S04]  /*36f0*/  LDGSTS.E.BYPASS.LTC128B.128 [R188+0x8100], [R16.64], !P4 ;  /* 0x0810000010bc7fae */ /* 0x0005e8000e101d46 */
[----:B------:R3:W-:Y:S04]  /*3700*/  LDGSTS.E.BYPASS.LTC128B.128 [R188+0xa100], [R14.64], !P6 ;  /* 0x0a1000000ebc7fae */ /* 0x0007e8000f101d46 */
[----:B-----5:R3:W1:Y:S01]  /*3710*/  SHFL.IDX PT, R18, R13, 0x1, 0x181f ;  /* 0x00381f000d127f89 */ /* 0x02066200000e0000 */
[----:B------:R-:W-:-:S02]  /*3720*/  SEL R19, RZ, 0x10, P5 ;  /* 0x00000010ff137807 */ /* 0x000fc40002800000 */
[----:B--2---:R-:W-:Y:S01]  /*3730*/  SEL R17, RZ, 0x10, P4 ;  /* 0x00000010ff117807 */ /* 0x004fe20002000000 */
[----:B------:R-:W-:Y:S02]  /*3740*/  IMAD.MOV.U32 R16, RZ, RZ, R252 ;  /* 0x000000ffff107224 */ /* 0x000fe400078e00fc */
.L_x_1655:
[----:B----4-:R-:W-:Y:S02]  /*3750*/  IADD3 R3, -R19, 0x10, RZ ;  /* 0x0000001013037810 */ /* 0x010fe40007ffe1ff */
[----:B------:R-:W-:Y:S02]  /*3760*/  IADD3 R12, -R17, 0x10, RZ ;  /* 0x00000010110c7810 */ /* 0x000fe40007ffe1ff */
[----:B------:R-:W-:Y:S02]  /*3770*/  LOP3.LUT R3, R3, 0xf, RZ, 0xc0, !PT ;  /* 0x0000000f03037812 */ /* 0x000fe400078ec0ff */
[----:B---3--:R-:W-:Y:S02]  /*3780*/  IADD3 R13, -R16, 0x10, RZ ;  /* 0x00000010100d7810 */ /* 0x008fe40007ffe1ff */
[----:B------:R-:W-:Y:S02]  /*3790*/  IADD3 R14, P1, P0, R3, R2, R28 ;  /* 0x00000002030e7210 */ /* 0x000fe4000783e01c */
[----:B------:R-:W-:-:S02]  /*37a0*/  LOP3.LUT R3, R12, 0xf, RZ, 0xc0, !PT ;  /* 0x0000000f0c037812 */ /* 0x000fc400078ec0ff */
[----:B-1----:R-:W-:Y:S02]  /*37b0*/  IADD3.X R15, RZ, R18, R21, P1, P0 ;  /* 0x00000012ff0f7210 */ /* 0x002fe40000fe0415 */
[----:B------:R-:W-:Y:S02]  /*37c0*/  IADD3 R12, P1, P0, R3, R2, R29 ;  /* 0x00000002030c7210 */ /* 0x000fe4000783e01d */
[----:B------:R-:W-:Y:S02]  /*37d0*/  LOP3.LUT R3, R13, 0xf, RZ, 0xc0, !PT ;  /* 0x0000000f0d037812 */ /* 0x000fe400078ec0ff */
[----:B------:R-:W-:Y:S02]  /*37e0*/  IADD3.X R13, RZ, R18, R22, P1, P0 ;  /* 0x00000012ff0d7210 */ /* 0x000fe40000fe0416 */
[----:B------:R-:W-:-:S04]  /*37f0*/  IADD3 R2, P1, P0, R3, R2, R40 ;  /* 0x0000000203027210 */ /* 0x000fc8000783e028 */
[----:B------:R-:W-:Y:S02]  /*3800*/  IADD3.X R3, RZ, R18, R23, P1, P0 ;  /* 0x00000012ff037210 */ /* 0x000fe40000fe0417 */
[----:B------:R-:W-:Y:S02]  /*3810*/  ISETP.NE.U32.AND P0, PT, R19, RZ, PT ;  /* 0x000000ff1300720c */ /* 0x000fe40003f05070 */
[----:B------:R-:W-:-:S11]  /*3820*/  ISETP.NE.U32.AND P1, PT, R17, RZ, PT ;  /* 0x000000ff1100720c */ /* 0x000fd60003f25070 */
[----:B------:R-:W-:Y:S01]  /*3830*/  @!PT LDS RZ, [RZ] ;  /* 0x00000000fffff984 */ /* 0x000fe20000000800 */
[----:B------:R-:W-:Y:S01]  /*3840*/  @!PT LDS RZ, [RZ] ;  /* 0x00000000fffff984 */ /* 0x000fe20000000800 */
[----:B------:R-:W-:Y:S01]  /*3850*/  @!PT LDS RZ, [RZ] ;  /* 0x00000000fffff984 */ /* 0x000fe20000000800 */
[----:B------:R1:W-:Y:S01]  /*3860*/  LDGSTS.E.BYPASS.LTC128B.128.ZFILL [R188+0x7100], [R14.64], P0 ;  /* 0x071000000ebc7fae */ /* 0x0003e20008141d46 */
[----:B------:R-:W-:-:S03]  /*3870*/  ISETP.NE.U32.AND P0, PT, R16, RZ, PT ;  /* 0x000000ff1000720c */ /* 0x000fc60003f05070 */
[----:B------:R1:W-:Y:S10]  /*3880*/  LDGSTS.E.BYPASS.LTC128B.128.ZFILL [R188+0x9100], [R12.64], P1 ;  /* 0x091000000cbc7fae */ /* 0x0003f40008941d46 */
[----:B------:R1:W-:Y:S02]  /*3890*/  LDGSTS.E.BYPASS.LTC128B.128.ZFILL [R188+0xb100], [R2.64], P0 ;  /* 0x0b10000002bc7fae */ /* 0x0003e40008141d46 */
.L_x_1563:
[----:B------:R-:W-:Y:S05]  /*38a0*/  BSYNC B0 ;  /* 0x0000000000007941 */ /* 0x000fea0003800000 */
.L_x_1562:
[----:B-1----:R-:W-:Y:S01]  /*38b0*/  IMAD.MOV.U32 R2, RZ, RZ, 0x40 ;  /* 0x00000040ff027424 */ /* 0x002fe200078e00ff */
[----:B------:R-:W-:Y:S01]  /*38c0*/  LOP3.LUT P0, RZ, R162, 0x4, RZ, 0xc0, !PT ;  /* 0x00000004a2ff7812 */ /* 0x000fe2000780c0ff */
[----:B------:R-:W0:Y:S01]  /*38d0*/  LDGDEPBAR ;  /* 0x00000000000079af */ /* 0x000e220000000000 */
[----:B------:R-:W-:Y:S02]  /*38e0*/  WARPSYNC 0xffffffff ;  /* 0xffffffff00007948 */ /* 0x000fe40003800000 */
[----:B------:R-:W-:-:S04]  /*38f0*/  SEL R2, R2, 0xffffffc0, !P0 ;  /* 0xffffffc002027807 */ /* 0x000fc80004000000 */
[----:B------:R-:W-:Y:S01]  /*3900*/  IADD3 R3, R2, R169, R167 ;  /* 0x000000a902037210 */ /* 0x000fe20007ffe0a7 */
[----:B------:R-:W-:-:S04]  /*3910*/  IMAD.IADD R2, R169, 0x1, R2 ;  /* 0x00000001a9027824 */ /* 0x000fc800078e0202 */
[C---:B--2-4-:R-:W-:Y:S01]  /*3920*/  HMMA.16816.F32 R12, R4.reuse, R24, RZ ;  /* 0x00000018040c723c */ /* 0x054fe200000018ff */
[----:B------:R-:W-:Y:S04]  /*3930*/  LDSM.16.M88.4 R40, [R2] ;  /* 0x000000000228783b */ /* 0x000fe80000000200 */
[----:B------:R-:W-:Y:S03]  /*3940*/  LDSM.16.M88.4 R60, [R2+0x800] ;  /* 0x00080000023c783b */ /* 0x000fe60000000200 */
[C---:B---3--:R-:W-:Y:S01]  /*3950*/  HMMA.16816.F32 R16, R4.reuse, R34, RZ ;  /* 0x000000220410723c */ /* 0x048fe200000018ff */
[----:B------:R-:W-:Y:S04]  /*3960*/  LDSM.16.M88.4 R64, [R2+0x1000] ;  /* 0x001000000240783b */ /* 0x000fe80000000200 */
[----:B------:R-:W-:Y:S03]  /*3970*/  LDSM.16.M88.4 R72, [R2+0x1800] ;  /* 0x001800000248783b */ /* 0x000fe60000000200 */
[C---:B------:R-:W-:Y:S01]  /*3980*/  HMMA.16816.F32 R24, R4.reuse, R26, RZ ;  /* 0x0000001a0418723c */ /* 0x040fe200000018ff */
[----:B------:R-:W-:Y:S04]  /*3990*/  LDSM.16.M88.4 R84, [R3+0x1000] ;  /* 0x001000000354783b */ /* 0x000fe80000000200 */
[----:B------:R-:W-:Y:S03]  /*39a0*/  LDSM.16.M88.4 R88, [R3+0x1800] ;  /* 0x001800000358783b */ /* 0x000fe60000000200 */
[C---:B------:R-:W-:Y:S01]  /*39b0*/  HMMA.16816.F32 R32, R4.reuse, R32, RZ ;  /* 0x000000200420723c */ /* 0x040fe200000018ff */
[----:B------:R-:W-:Y:S07]  /*39c0*/  LDSM.16.M88.4 R92, [R169+0x3800] ;  /* 0x00380000a95c783b */ /* 0x000fee0000000200 */
[C---:B------:R-:W-:Y:S08]  /*39d0*/  HMMA.16816.F32 R20, R4.reuse, R36, RZ ;  /* 0x000000240414723c */ /* 0x040ff000000018ff */
[C---:B------:R-:W-:Y:S08]  /*39e0*/  HMMA.16816.F32 R28, R4.reuse, R38, RZ ;  /* 0x00000026041c723c */ /* 0x040ff000000018ff */
[C---:B------:R-:W-:Y:S08]  /*39f0*/  HMMA.16816.F32 R36, R4.reuse, R44, RZ ;  /* 0x0000002c0424723c */ /* 0x040ff000000018ff */
[----:B------:R-:W-:Y:S01]  /*3a00*/  HMMA.16816.F32 R44, R4, R46, RZ ;  /* 0x0000002e042c723c */ /* 0x000fe200000018ff */
[----:B------:R-:W1:Y:S07]  /*3a10*/  LDSM.16.M88.4 R4, [R166] ;  /* 0x00000000a604783b */ /* 0x000e6e0000000200 */
[C---:B------:R-:W-:Y:S08]  /*3a20*/  HMMA.16816.F32 R48, R8.reuse, R56, R12 ;  /* 0x000000380830723c */ /* 0x040ff0000000180c */
[C---:B------:R-:W-:Y:S08]  /*3a30*/  HMMA.16816.F32 R56, R8.reuse, R58, R24 ;  /* 0x0000003a0838723c */ /* 0x040ff00000001818 */
[C---:B------:R-:W-:Y:S08]  /*3a40*/  HMMA.16816.F32 R24, R8.reuse, R68, R32 ;  /* 0x000000440818723c */ /* 0x040ff00000001820 */
[C---:B------:R-:W-:Y:S01]  /*3a50*/  HMMA.16816.F32 R52, R8.reuse, R70, R16 ;  /* 0x000000460834723c */ /* 0x040fe20000001810 */
[----:B------:R-:W-:Y:S04]  /*3a60*/  LDSM.16.M88.4 R16, [R165] ;  /* 0x00000000a510783b */ /* 0x000fe80000000200 */
[----:B------:R-:W2:Y:S03]  /*3a70*/  LDSM.16.M88.4 R68, [R3] ;  /* 0x000000000344783b */ /* 0x000ea60000000200 */
[C---:B------:R-:W-:Y:S08]  /*3a80*/  HMMA.16816.F32 R20, R8.reuse, R76, R20 ;  /* 0x0000004c0814723c */ /* 0x040ff00000001814 */
[C---:B------:R-:W-:Y:S01]  /*3a90*/  HMMA.16816.F32 R12, R8.reuse, R78, R28 ;  /* 0x0000004e080c723c */ /* 0x040fe2000000181c */
[----:B------:R-:W3:Y:S07]  /*3aa0*/  LDSM.16.M88.4 R76, [R3+0x800] ;  /* 0x00080000034c783b */ /* 0x000eee0000000200 */
[C---:B------:R-:W-:Y:S08]  /*3ab0*/  HMMA.16816.F32 R28, R8.reuse, R80, R36 ;  /* 0x00000050081c723c */ /* 0x040ff00000001824 */
[----:B------:R-:W-:Y:S01]  /*3ac0*/  HMMA.16816.F32 R32, R8, R82, R44 ;  /* 0x000000520820723c */ /* 0x000fe2000000182c */
[----:B------:R-:W-:Y:S07]  /*3ad0*/  LDSM.16.M88.4 R80, [R169+0x3000] ;  /* 0x00300000a950783b */ /* 0x000fee0000000200 */
[C---:B-1----:R-:W-:Y:S08]  /*3ae0*/  HMMA.16816.F32 R24, R4.reuse, R40, R24 ;  /* 0x000000280418723c */ /* 0x042ff00000001818 */
[C---:B------:R-:W-:Y:S01]  /*3af0*/  HMMA.16816.F32 R40, R4.reuse, R42, R52 ;  /* 0x0000002a0428723c */ /* 0x040fe20000001834 */
[----:B------:R-:W-:Y:S07]  /*3b00*/  LDSM.16.M88.4 R52, [R169+0x2000] ;  /* 0x00200000a934783b */ /* 0x000fee0000000200 */
[C---:B------:R-:W-:Y:S08]  /*3b10*/  HMMA.16816.F32 R56, R4.reuse, R62, R56 ;  /* 0x0000003e0438723c */ /* 0x040ff00000001838 */
[C---:B------:R-:W-:Y:S08]  /*3b20*/  HMMA.16816.F32 R36, R4.reuse, R64, R20 ;  /* 0x000000400424723c */ /* 0x040ff00000001814 */
[C---:B------:R-:W-:Y:S01]  /*3b30*/  HMMA.16816.F32 R48, R4.reuse, R60, R48 ;  /* 0x0000003c0430723c */ /* 0x040fe20000001830 */
[----:B------:R-:W-:Y:S07]  /*3b40*/  LDSM.16.M88.4 R60, [R169+0x2800] ;  /* 0x00280000a93c783b */ /* 0x000fee0000000200 */
[C---:B------:R-:W-:Y:S01]  /*3b50*/  HMMA.16816.F32 R20, R4.reuse, R66, R12 ;  /* 0x000000420414723c */ /* 0x040fe2000000180c */
[----:B------:R-:W1:Y:S04]  /*3b60*/  LDSM.16.M88.4 R12, [R163+0x4000] ;  /* 0x00400000a30c783b */ /* 0x000e680000000200 */
[----:B------:R-:W-:Y:S03]  /*3b70*/  LDSM.16.M88.4 R64, [R0+0x2000] ;  /* 0x002000000040783b */ /* 0x000fe60000000200 */
[C---:B------:R-:W-:Y:S08]  /*3b80*/  HMMA.16816.F32 R8, R4.reuse, R72, R28 ;  /* 0x000000480408723c */ /* 0x040ff0000000181c */
[----:B------:R-:W-:Y:S01]  /*3b90*/  HMMA.16816.F32 R4, R4, R74, R32 ;  /* 0x0000004a0404723c */ /* 0x000fe20000001820 */
[----:B------:R-:W-:Y:S07]  /*3ba0*/  LDSM.16.M88.4 R72, [R0+0x2800] ;  /* 0x002800000048783b */ /* 0x000fee0000000200 */
[C---:B--2---:R-:W-:Y:S08]  /*3bb0*/  HMMA.16816.F32 R32, R16.reuse, R70, R40 ;  /* 0x000000461020723c */ /* 0x044ff00000001828 */
[C---:B------:R-:W-:Y:S01]  /*3bc0*/  HMMA.16816.F32 R28, R16.reuse, R68, R24 ;  /* 0x00000044101c723c */ /* 0x040fe20000001818 */
[----:B------:R-:W-:Y:S07]  /*3bd0*/  LDSM.16.M88.4 R68, [R2+0x2800] ;  /* 0x002800000244783b */ /* 0x000fee0000000200 */
[C---:B---3--:R-:W-:Y:S08]  /*3be0*/  HMMA.16816.F32 R56, R16.reuse, R78, R56 ;  /* 0x0000004e1038723c */ /* 0x048ff00000001838 */
[C---:B------:R-:W-:Y:S08]  /*3bf0*/  HMMA.16816.F32 R44, R16.reuse, R84, R36 ;  /* 0x00000054102c723c */ /* 0x040ff00000001824 */
[C---:B------:R-:W-:Y:S01]  /*3c00*/  HMMA.16816.F32 R48, R16.reuse, R76, R48 ;  /* 0x0000004c1030723c */ /* 0x040fe20000001830 */
[----:B------:R-:W-:Y:S07]  /*3c10*/  LDSM.16.M88.4 R76, [R2+0x3000] ;  /* 0x00300000024c783b */ /* 0x000fee0000000200 */
[C---:B------:R-:W-:Y:S01]  /*3c20*/  HMMA.16816.F32 R36, R16.reuse, R88, R8 ;  /* 0x000000581024723c */ /* 0x040fe20000001808 */
[----:B------:R-:W2:Y:S07]  /*3c30*/  LDSM.16.M88.4 R8, [R164+0x4000] ;  /* 0x00400000a408783b */ /* 0x000eae0000000200 */
[C---:B------:R-:W-:Y:S01]  /*3c40*/  HMMA.16816.F32 R40, R16.reuse, R86, R20 ;  /* 0x000000561028723c */ /* 0x040fe20000001814 */
[----:B------:R-:W3:Y:S07]  /*3c50*/  LDSM.16.M88.4 R84, [R0+0x3000] ;  /* 0x003000000054783b */ /* 0x000eee0000000200 */
[----:B------:R-:W-:Y:S01]  /*3c60*/  HMMA.16816.F32 R24, R16, R90, R4 ;  /* 0x0000005a1018723c */ /* 0x000fe20000001804 */
[----:B------:R-:W4:Y:S04]  /*3c70*/  LDSM.16.M88.4 R88, [R0+0x3800] ;  /* 0x003800000058783b */ /* 0x000f280000000200 */
[----:B------:R-:W-:Y:S03]  /*3c80*/  LDSM.16.M88.4 R4, [R166+0x4000] ;  /* 0x00400000a604783b */ /* 0x000fe60000000200 */
[C---:B-1----:R-:W-:Y:S08]  /*3c90*/  HMMA.16816.F32 R16, R12.reuse, R54, R32 ;  /* 0x000000360c10723c */ /* 0x042ff00000001820 */
[C---:B------:R-:W-:Y:S08]  /*3ca0*/  HMMA.16816.F32 R20, R12.reuse, R52, R28 ;  /* 0x000000340c14723c */ /* 0x040ff0000000181c */
[C---:B------:R-:W-:Y:S08]  /*3cb0*/  HMMA.16816.F32 R56, R12.reuse, R62, R56 ;  /* 0x0000003e0c38723c */ /* 0x040ff00000001838 */
[C---:B------:R-:W-:Y:S01]  /*3cc0*/  HMMA.16816.F32 R32, R12.reuse, R60, R48 ;  /* 0x0000003c0c20723c */ /* 0x040fe20000001830 */
[----:B------:R-:W1:Y:S07]  /*3cd0*/  LDSM.16.M88.4 R60, [R2+0x2000] ;  /* 0x00200000023c783b */ /* 0x000e6e0000000200 */
[C---:B------:R-:W-:Y:S08]  /*3ce0*/  HMMA.16816.F32 R52, R12.reuse, R80, R44 ;  /* 0x000000500c34723c */ /* 0x040ff0000000182c */
[C---:B------:R-:W-:Y:S01]  /*3cf0*/  HMMA.16816.F32 R48, R12.reuse, R82, R40 ;  /* 0x000000520c30723c */ /* 0x040fe20000001828 */
[----:B------:R-:W5:Y:S07]  /*3d00*/  LDSM.16.M88.4 R80, [R2+0x3800] ;  /* 0x003800000250783b */ /* 0x000f6e0000000200 */
[C---:B------:R-:W-:Y:S08]  /*3d10*/  HMMA.16816.F32 R44, R12.reuse, R92, R36 ;  /* 0x0000005c0c2c723c */ /* 0x040ff00000001824 */
[----:B------:R-:W-:Y:S08]  /*3d20*/  HMMA.16816.F32 R40, R12, R94, R24 ;  /* 0x0000005e0c28723c */ /* 0x000ff00000001818 */
[C---:B--2---:R-:W-:Y:S01]  /*3d30*/  HMMA.16816.F32 R28, R8.reuse, R66, R16 ;  /* 0x00000042081c723c */ /* 0x044fe20000001810 */
[----:B------:R-:W-:Y:S07]  /*3d40*/  LDSM.16.M88.4 R16, [R165+0x4000] ;  /* 0x00400000a510783b */ /* 0x000fee0000000200 */
[C---:B------:R-:W-:Y:S01]  /*3d50*/  HMMA.16816.F32 R36, R8.reuse, R64, R20 ;  /* 0x000000400824723c */ /* 0x040fe20000001814 */
[----:B------:R-:W2:Y:S07]  /*3d60*/  LDSM.16.M88.4 R64, [R3+0x2000] ;  /* 0x002000000340783b */ /* 0x000eae0000000200 */
[C---:B------:R-:W-:Y:S08]  /*3d70*/  HMMA.16816.F32 R20, R8.reuse, R74, R56 ;  /* 0x0000004a0814723c */ /* 0x040ff00000001838 */
[C---:B------:R-:W-:Y:S01]  /*3d80*/  HMMA.16816.F32 R24, R8.reuse, R72, R32 ;  /* 0x000000480818723c */ /* 0x040fe20000001820 */
[----:B------:R-:W2:Y:S07]  /*3d90*/  LDSM.16.M88.4 R72, [R3+0x2800] ;  /* 0x002800000348783b */ /* 0x000eae0000000200 */
[C---:B---3--:R-:W-:Y:S08]  /*3da0*/  HMMA.16816.F32 R12, R8.reuse, R84, R52 ;  /* 0x00000054080c723c */ /* 0x048ff00000001834 */
[C---:B------:R-:W-:Y:S01]  /*3db0*/  HMMA.16816.F32 R32, R8.reuse, R86, R48 ;  /* 0x000000560820723c */ /* 0x040fe20000001830 */
[----:B------:R-:W-:Y:S07]  /*3dc0*/  LDSM.16.M88.4 R84, [R0+0x5000] ;  /* 0x005000000054783b */ /* 0x000fee0000000200 */
[C---:B----4-:R-:W-:Y:S08]  /*3dd0*/  HMMA.16816.F32 R44, R8.reuse, R88, R44 ;  /* 0x00000058082c723c */ /* 0x050ff0000000182c */
[----:B------:R-:W-:Y:S08]  /*3de0*/  HMMA.16816.F32 R40, R8, R90, R40 ;  /* 0x0000005a0828723c */ /* 0x000ff00000001828 */
[C---:B-1----:R-:W-:Y:S08]  /*3df0*/  HMMA.16816.F32 R28, R4.reuse, R62, R28 ;  /* 0x0000003e041c723c */ /* 0x042ff0000000181c */
[C---:B------:R-:W-:Y:S01]  /*3e00*/  HMMA.16816.F32 R48, R4.reuse, R70, R20 ;  /* 0x000000460430723c */ /* 0x040fe20000001814 */
[----:B------:R-:W1:Y:S07]  /*3e10*/  LDSM.16.M88.4 R20, [R3+0x3000] ;  /* 0x003000000314783b */ /* 0x000e6e0000000200 */
[C---:B------:R-:W-:Y:S01]  /*3e20*/  HMMA.16816.F32 R52, R4.reuse, R68, R24 ;  /* 0x000000440434723c */ /* 0x040fe20000001818 */
[----:B------:R-:W3:Y:S04]  /*3e30*/  LDSM.16.M88.4 R24, [R3+0x3800] ;  /* 0x003800000318783b */ /* 0x000ee80000000200 */
[----:B------:R-:W-:Y:S03]  /*3e40*/  LDSM.16.M88.4 R68, [R0+0x4000] ;  /* 0x004000000044783b */ /* 0x000fe60000000200 */
[C---:B------:R-:W-:Y:S01]  /*3e50*/  HMMA.16816.F32 R36, R4.reuse, R60, R36 ;  /* 0x0000003c0424723c */ /* 0x040fe20000001824 */
[----:B------:R-:W-:Y:S07]  /*3e60*/  LDSM.16.M88.4 R60, [R169+0x4800] ;  /* 0x00480000a93c783b */ /* 0x000fee0000000200 */
[C---:B------:R-:W-:Y:S08]  /*3e70*/  HMMA.16816.F32 R12, R4.reuse, R76, R12 ;  /* 0x0000004c040c723c */ /* 0x040ff0000000180c */
[C---:B------:R-:W-:Y:S01]  /*3e80*/  HMMA.16816.F32 R8, R4.reuse, R78, R32 ;  /* 0x0000004e0408723c */ /* 0x040fe20000001820 */
[----:B------:R-:W-:Y:S07]  /*3e90*/  LDSM.16.M88.4 R76, [R0+0x4800] ;  /* 0x00480000004c783b */ /* 0x000fee0000000200 */
[C---:B-----5:R-:W-:Y:S08]  /*3ea0*/  HMMA.16816.F32 R56, R4.reuse, R80, R44 ;  /* 0x000000500438723c */ /* 0x060ff0000000182c */
[----:B------:R-:W-:Y:S01]  /*3eb0*/  HMMA.16816.F32 R40, R4, R82, R40 ;  /* 0x000000520428723c */ /* 0x000fe20000001828 */
[----:B------:R-:W-:Y:S04]  /*3ec0*/  LDSM.16.M88.4 R4, [R163+0x8000] ;  /* 0x00800000a304783b */ /* 0x000fe80000000200 */
[----:B------:R-:W-:Y:S03]  /*3ed0*/  LDSM.16.M88.4 R80, [R2+0x4000] ;  /* 0x004000000250783b */ /* 0x000fe60000000200 */
[C---:B--2---:R-:W-:Y:S01]  /*3ee0*/  HMMA.16816.F32 R32, R16.reuse, R66, R28 ;  /* 0x000000421020723c */ /* 0x044fe2000000181c */
[----:B------:R-:W2:Y:S07]  /*3ef0*/  LDSM.16.M88.4 R28, [R169+0x4000] ;  /* 0x00400000a91c783b */ /* 0x000eae0000000200 */
[C---:B------:R-:W-:Y:S08]  /*3f00*/  HMMA.16816.F32 R52, R16.reuse, R72, R52 ;  /* 0x000000481034723c */ /* 0x040ff00000001834 */
[C---:B------:R-:W-:Y:S01]  /*3f10*/  HMMA.16816.F32 R48, R16.reuse, R74, R48 ;  /* 0x0000004a1030723c */ /* 0x040fe20000001830 */
[----:B------:R-:W4:Y:S07]  /*3f20*/  LDSM.16.M88.4 R72, [R169+0x5800] ;  /* 0x00580000a948783b */ /* 0x000f2e0000000200 */
[C---:B------:R-:W-:Y:S01]  /*3f30*/  HMMA.16816.F32 R36, R16.reuse, R64, R36 ;  /* 0x000000401024723c */ /* 0x040fe20000001824 */
[----:B------:R-:W5:Y:S07]  /*3f40*/  LDSM.16.M88.4 R64, [R169+0x5000] ;  /* 0x00500000a940783b */ /* 0x000f6e0000000200 */
[C---:B-1----:R-:W-:Y:S01]  /*3f50*/  HMMA.16816.F32 R44, R16.reuse, R20, R12 ;  /* 0x00000014102c723c */ /* 0x042fe2000000180c */
[----:B------:R-:W1:Y:S07]  /*3f60*/  LDSM.16.M88.4 R12, [R164+0x8000] ;  /* 0x00800000a40c783b */ /* 0x000e6e0000000200 */
[C---:B------:R-:W-:Y:S08]  /*3f70*/  HMMA.16816.F32 R20, R16.reuse, R22, R8 ;  /* 0x000000161014723c */ /* 0x040ff00000001808 */
[C---:B---3--:R-:W-:Y:S01]  /*3f80*/  HMMA.16816.F32 R8, R16.reuse, R24, R56 ;  /* 0x000000181008723c */ /* 0x048fe20000001838 */
[----:B------:R-:W-:Y:S07]  /*3f90*/  LDSM.16.M88.4 R56, [R2+0x5000] ;  /* 0x005000000238783b */ /* 0x000fee0000000200 */
[----:B------:R-:W-:Y:S08]  /*3fa0*/  HMMA.16816.F32 R16, R16, R26, R40 ;  /* 0x0000001a1010723c */ /* 0x000ff00000001828 */
[C---:B--2---:R-:W-:Y:S01]  /*3fb0*/  HMMA.16816.F32 R24, R4.reuse, R28, R36 ;  /* 0x0000001c0418723c */ /* 0x044fe20000001824 */
[----:B------:R-:W-:Y:S07]  /*3fc0*/  LDSM.16.M88.4 R36, [R2+0x4800] ;  /* 0x004800000224783b */ /* 0x000fee0000000200 */
[C---:B------:R-:W-:Y:S08]  /*3fd0*/  HMMA.16816.F32 R28, R4.reuse, R30, R32 ;  /* 0x0000001e041c723c */ /* 0x040ff00000001820 */
[C---:B------:R-:W-:Y:S08]  /*3fe0*/  HMMA.16816.F32 R32, R4.reuse, R60, R52 ;  /* 0x0000003c0420723c */ /* 0x040ff00000001834 */
[C---:B------:R-:W-:Y:S01]  /*3ff0*/  HMMA.16816.F32 R40, R4.reuse, R62, R48 ;  /* 0x0000003e0428723c */ /* 0x040fe20000001830 */
[----:B------:R2:W3:Y:S07]  /*4000*/  LDSM.16.M88.4 R60, [R0+0x5800] ;  /* 0x00580000003c783b */ /* 0x0004ee0000000200 */
[C---:B----4-:R-:W-:Y:S01]  /*4010*/  HMMA.16816.F32 R52, R4.reuse, R72, R8 ;  /* 0x000000480434723c */ /* 0x050fe20000001808 */
[----:B------:R-:W4:Y:S07]  /*4020*/  LDSM.16.M88.4 R8, [R166+0x8000] ;  /* 0x00800000a608783b */ /* 0x000f2e0000000200 */
[C---:B-----5:R-:W-:Y:S08]  /*4030*/  HMMA.16816.F32 R48, R4.reuse, R66, R20 ;  /* 0x000000420430723c */ /* 0x060ff00000001814 */
[----:B------:R-:W-:Y:S01]  /*4040*/  HMMA.16816.F32 R20, R4, R74, R16 ;  /* 0x0000004a0414723c */ /* 0x000fe20000001810 */
[----:B------:R-:W-:Y:S01]  /*4050*/  LDSM.16.M88.4 R72, [R3+0x4000] ;  /* 0x004000000348783b */ /* 0x000fe20000000200 */
[----:B--2---:R-:W-:-:S05]  /*4060*/  IMAD.IADD R0, R96, 0x1, -R220 ;  /* 0x0000000160007824 */ /* 0x004fca00078e0adc */
[C---:B------:R-:W-:Y:S01]  /*4070*/  ISETP.GT.AND P0, PT, R0.reuse, RZ, PT ;  /* 0x000000ff0000720c */ /* 0x040fe20003f04270 */
[----:B------:R-:W-:Y:S01]  /*4080*/  HMMA.16816.F32 R44, R4, R64, R44 ;  /* 0x00000040042c723c */ /* 0x000fe2000000182c */
[----:B------:R-:W2:Y:S01]  /*4090*/  LDSM.16.M88.4 R64, [R2+0x5800] ;  /* 0x005800000240783b */ /* 0x000ea20000000200 */
[C---:B------:R-:W-:Y:S02]  /*40a0*/  ISETP.GT.AND P1, PT, R0.reuse, 0x1, PT ;  /* 0x000000010000780c */ /* 0x040fe40003f24270 */
[----:B------:R-:W-:Y:S01]  /*40b0*/  ISETP.GT.AND P2, PT, R0, 0x11, PT ;  /* 0x000000110000780c */ /* 0x000fe20003f44270 */
[----:B------:R-:W5:Y:S03]  /*40c0*/  LDSM.16.M88.4 R4, [R165+0x8000] ;  /* 0x00800000a504783b */ /* 0x000f660000000200 */
[C---:B-1----:R-:W-:Y:S08]  /*40d0*/  HMMA.16816.F32 R16, R12.reuse, R68, R24 ;  /* 0x000000440c10723c */ /* 0x042ff00000001818 */
[C---:B------:R-:W-:Y:S01]  /*40e0*/  HMMA.16816.F32 R28, R12.reuse, R70, R28 ;  /* 0x000000460c1c723c */ /* 0x040fe2000000181c */
[----:B------:R-:W-:Y:S07]  /*40f0*/  LDSM.16.M88.4 R68, [R3+0x5000] ;  /* 0x005000000344783b */ /* 0x000fee0000000200 */
[C---:B------:R-:W-:Y:S08]  /*4100*/  HMMA.16816.F32 R32, R12.reuse, R76, R32 ;  /* 0x0000004c0c20723c */ /* 0x040ff00000001820 */
[C---:B---3--:R-:W-:Y:S08]  /*4110*/  HMMA.16816.F32 R52, R12.reuse, R60, R52 ;  /* 0x0000003c0c34723c */ /* 0x048ff00000001834 */
[C---:B------:R-:W-:Y:S01]  /*4120*/  HMMA.16816.F32 R24, R12.reuse, R62, R20 ;  /* 0x0000003e0c18723c */ /* 0x040fe20000001814 */
[----:B------:R-:W1:Y:S07]  /*4130*/  LDSM.16.M88.4 R60, [R3+0x4800] ;  /* 0x00480000033c783b */ /* 0x000e6e0000000200 */
[C---:B------:R-:W-:Y:S01]  /*4140*/  HMMA.16816.F32 R40, R12.reuse, R78, R40 ;  /* 0x0000004e0c28723c */ /* 0x040fe20000001828 */
[----:B------:R3:W1:Y:S07]  /*4150*/  LDSM.16.M88.4 R76, [R3+0x5800] ;  /* 0x00580000034c783b */ /* 0x00066e0000000200 */
[C---:B------:R-:W-:Y:S08]  /*4160*/  HMMA.16816.F32 R44, R12.reuse, R84, R44 ;  /* 0x000000540c2c723c */ /* 0x040ff0000000182c */
[----:B------:R-:W-:Y:S08]  /*4170*/  HMMA.16816.F32 R48, R12, R86, R48 ;  /* 0x000000560c30723c */ /* 0x000ff00000001830 */
[C---:B----4-:R-:W-:Y:S08]  /*4180*/  HMMA.16816.F32 R16, R8.reuse, R80, R16 ;  /* 0x000000500810723c */ /* 0x050ff00000001810 */
[C---:B------:R-:W-:Y:S08]  /*4190*/  HMMA.16816.F32 R12, R8.reuse, R82, R28 ;  /* 0x00000052080c723c */ /* 0x040ff0000000181c */
[C---:B------:R-:W-:Y:S08]  /*41a0*/  HMMA.16816.F32 R20, R8.reuse, R36, R32 ;  /* 0x000000240814723c */ /* 0x040ff00000001820 */
[C---:B------:R-:W-:Y:S08]  /*41b0*/  HMMA.16816.F32 R28, R8.reuse, R38, R40 ;  /* 0x00000026081c723c */ /* 0x040ff00000001828 */
[C---:B------:R-:W-:Y:S08]  /*41c0*/  HMMA.16816.F32 R36, R8.reuse, R56, R44 ;  /* 0x000000380824723c */ /* 0x040ff0000000182c */
[C---:B------:R-:W-:Y:S08]  /*41d0*/  HMMA.16816.F32 R40, R8.reuse, R58, R48 ;  /* 0x0000003a0828723c */ /* 0x040ff00000001830 */
[C---:B--2---:R-:W-:Y:S08]  /*41e0*/  HMMA.16816.F32 R44, R8.reuse, R64, R52 ;  /* 0x00000040082c723c */ /* 0x044ff00000001834 */
[----:B------:R-:W-:Y:S08]  /*41f0*/  HMMA.16816.F32 R32, R8, R66, R24 ;  /* 0x000000420820723c */ /* 0x000ff00000001818 */
[C---:B-----5:R-:W-:Y:S08]  /*4200*/  HMMA.16816.F32 R24, R4.reuse, R72, R16 ;  /* 0x000000480418723c */ /* 0x060ff00000001810 */
[C---:B------:R-:W-:Y:S08]  /*4210*/  HMMA.16816.F32 R12, R4.reuse, R74, R12 ;  /* 0x0000004a040c723c */ /* 0x040ff0000000180c */
[C---:B-1----:R-:W-:Y:S08]  /*4220*/  HMMA.16816.F32 R8, R4.reuse, R60, R20 ;  /* 0x0000003c0408723c */ /* 0x042ff00000001814 */
[----:B------:R-:W-:Y:S01]  /*4230*/  HMMA.16816.F32 R16, R4, R62, R28 ;  /* 0x0000003e0410723c */ /* 0x000fe2000000181c */
[----:B------:R-:W-:-:S02]  /*4240*/  FSEL R26, R26, -INF , P0 ;  /* 0xff8000001a1a7808 */ /* 0x000fc40000000000 */
[----:B------:R-:W-:-:S04]  /*4250*/  FSEL R27, R27, -INF , P1 ;  /* 0xff8000001b1b7808 */ /* 0x000fc80000800000 */
[----:B---3--:R-:W-:Y:S01]  /*4260*/  FMNMX.FTZ R3, R26, R27, !PT ;  /* 0x0000001b1a037209 */ /* 0x008fe20007810000 */
[C---:B------:R-:W-:Y:S08]  /*4270*/  HMMA.16816.F32 R20, R4.reuse, R68, R36 ;  /* 0x000000440414723c */ /* 0x040ff00000001824 */
[----:B------:R-:W-:Y:S01]  /*4280*/  HMMA.16816.F32 R28, R4, R70, R40 ;  /* 0x00000046041c723c */ /* 0x000fe20000001828 */
[----:B------:R-:W-:-:S06]  /*4290*/  FSEL R9, R9, -INF , P2 ;  /* 0xff80000009097808 */ /* 0x000fcc0001000000 */
[----:B------:R-:W-:Y:S01]  /*42a0*/  FSEL R41, R11, -INF , P2 ;  /* 0xff8000000b297808 */ /* 0x000fe20001000000 */
[C---:B------:R-:W-:Y:S08]  /*42b0*/  HMMA.16816.F32 R44, R4.reuse, R76, R44 ;  /* 0x0000004c042c723c */ /* 0x040ff0000000182c */
[----:B------:R-:W-:Y:S07]  /*42c0*/  HMMA.16816.F32 R32, R4, R78, R32 ;  /* 0x0000004e0420723c */ /* 0x000fee0000001820 */
[----:B------:R-:W-:-:S02]  /*42d0*/  FSEL R7, R24, -INF , P0 ;  /* 0xff80000018077808 */ /* 0x000fc40000000000 */
[C---:B------:R-:W-:Y:S02]  /*42e0*/  ISETP.GT.AND P0, PT, R0.reuse, 0x8, PT ;  /* 0x000000080000780c */ /* 0x040fe40003f04270 */
[----:B------:R-:W-:Y:S02]  /*42f0*/  FSEL R6, R25, -INF , P1 ;  /* 0xff80000019067808 */ /* 0x000fe40000800000 */
[----:B------:R-:W-:Y:S02]  /*4300*/  ISETP.GT.AND P1, PT, R0, 0x9, PT ;  /* 0x000000090000780c */ /* 0x000fe40003f24270 */
[----:B------:R-:W-:Y:S02]  /*4310*/  FSEL R12, R12, -INF , P0 ;  /* 0xff8000000c0c7808 */ /* 0x000fe40000000000 */
[----:B------:R-:W-:Y:S02]  /*4320*/  FMNMX.FTZ R2, R7, R6, !PT ;  /* 0x0000000607027209 */ /* 0x000fe40007810000 */
[----:B------:R-:W-:-:S02]  /*4330*/  FSEL R24, R14, -INF , P0 ;  /* 0xff8000000e187808 */ /* 0x000fc40000000000 */
[----:B------:R-:W-:Y:S02]  /*4340*/  ISETP.GT.AND P0, PT, R0, 0x10, PT ;  /* 0x000000100000780c */ /* 0x000fe40003f04270 */
[----:B------:R-:W-:Y:S02]  /*4350*/  FSEL R13, R13, -INF , P1 ;  /* 0xff8000000d0d7808 */ /* 0x000fe40000800000 */
[----:B------:R-:W-:Y:S02]  /*4360*/  FMNMX.FTZ R2, R12, R2, !PT ;  /* 0x000000020c027209 */ /* 0x000fe40007810000 */
[----:B------:R-:W-:Y:S02]  /*4370*/  FSEL R25, R15, -INF , P1 ;  /* 0xff8000000f197808 */ /* 0x000fe40000800000 */
[----:B------:R-:W-:Y:S02]  /*4380*/  FMNMX.FTZ R3, R24, R3, !PT ;  /* 0x0000000318037209 */ /* 0x000fe40007810000 */
[----:B------:R-:W-:-:S02]  /*4390*/  FSEL R8, R8, -INF , P0 ;  /* 0xff80000008087808 */ /* 0x000fc40000000000 */
[----:B------:R-:W-:Y:S02]  /*43a0*/  FMNMX.FTZ R2, R13, R2, !PT ;  /* 0x000000020d027209 */ /* 0x000fe40007810000 */
[----:B------:R-:W-:Y:S02]  /*43b0*/  FSEL R40, R10, -INF , P0 ;  /* 0xff8000000a287808 */ /* 0x000fe40000000000 */
[----:B------:R-:W-:Y:S02]  /*43c0*/  FMNMX.FTZ R3, R25, R3, !PT ;  /* 0x0000000319037209 */ /* 0x000fe40007810000 */
[----:B------:R-:W-:Y:S02]  /*43d0*/  ISETP.GT.AND P1, PT, R0, 0x18, PT ;  /* 0x000000180000780c */ /* 0x000fe40003f24270 */
[----:B------:R-:W-:Y:S02]  /*43e0*/  FMNMX.FTZ R2, R8, R2, !PT ;  /* 0x0000000208027209 */ /* 0x000fe40007810000 */
[----:B------:R-:W-:-:S02]  /*43f0*/  FMNMX.FTZ R3, R40, R3, !PT ;  /* 0x0000000328037209 */ /* 0x000fc40007810000 */
[----:B------:R-:W-:Y:S02]  /*4400*/  ISETP.GT.AND P0, PT, R0, 0x19, PT ;  /* 0x000000190000780c */ /* 0x000fe40003f04270 */
[----:B------:R-:W-:Y:S02]  /*4410*/  FSEL R16, R16, -INF , P1 ;  /* 0xff80000010107808 */ /* 0x000fe40000800000 */
[----:B------:R-:W-:Y:S02]  /*4420*/  FMNMX.FTZ R2, R9, R2, !PT ;  /* 0x0000000209027209 */ /* 0x000fe40007810000 */
[----:B------:R-:W-:Y:S02]  /*4430*/  FSEL R18, R18, -INF , P1 ;  /* 0xff80000012127808 */ /* 0x000fe40000800000 */
[----:B------:R-:W-:Y:S02]  /*4440*/  FMNMX.FTZ R3, R41, R3, !PT ;  /* 0x0000000329037209 */ /* 0x000fe40007810000 */
[----:B------:R-:W-:-:S02]  /*4450*/  FSEL R17, R17, -INF , P0 ;  /* 0xff80000011117808 */ /* 0x000fc40000000000 */
[----:B------:R-:W-:Y:S02]  /*4460*/  ISETP.GT.AND P1, PT, R0, 0x20, PT ;  /* 0x000000200000780c */ /* 0x000fe40003f24270 */
[----:B------:R-:W-:Y:S02]  /*4470*/  FMNMX.FTZ R2, R16, R2, !PT ;  /* 0x0000000210027209 */ /* 0x000fe40007810000 */
[----:B------:R-:W-:Y:S02]  /*4480*/  FSEL R19, R19, -INF , P0 ;  /* 0xff80000013137808 */ /* 0x000fe40000000000 */
[----:B------:R-:W-:Y:S02]  /*4490*/  FMNMX.FTZ R3, R18, R3, !PT ;  /* 0x0000000312037209 */ /* 0x000fe40007810000 */
[----:B------:R-:W-:Y:S02]  /*44a0*/  ISETP.GT.AND P0, PT, R0, 0x21, PT ;  /* 0x000000210000780c */ /* 0x000fe40003f04270 */
[----:B------:R-:W-:-:S02]  /*44b0*/  FSEL R72, R20, -INF , P1 ;  /* 0xff80000014487808 */ /* 0x000fc40000800000 */
[----:B------:R-:W-:Y:S02]  /*44c0*/  FMNMX.FTZ R2, R17, R2, !PT ;  /* 0x0000000211027209 */ /* 0x000fe40007810000 */
[----:B------:R-:W-:Y:S02]  /*44d0*/  FSEL R75, R22, -INF , P1 ;  /* 0xff800000164b7808 */ /* 0x000fe40000800000 */
[----:B------:R-:W-:Y:S02]  /*44e0*/  FMNMX.FTZ R3, R19, R3, !PT ;  /* 0x0000000313037209 */ /* 0x000fe40007810000 */
[----:B------:R-:W-:Y:S02]  /*44f0*/  FSEL R70, R21, -INF , P0 ;  /* 0xff80000015467808 */ /* 0x000fe40000000000 */
[----:B------:R-:W-:Y:S02]  /*4500*/  ISETP.GT.AND P1, PT, R0, 0x28, PT ;  /* 0x000000280000780c */ /* 0x000fe40003f24270 */
        /* <DEDUP_REMOVED lines=8> */
[----:B------:R-:W-:Y:S02]  /*4590*/  FSEL R66, R29, -INF , P0 ;  /* 0xff8000001d427808 */ /* 0x000fe40000000000 */
[----:B------:R-:W-:Y:S02]  /*45a0*/  ISETP.GT.AND P1, PT, R0, 0x30, PT ;  /* 0x000000300000780c */ /* 0x000fe40003f24270 */
[----:B------:R-:W-:Y:S02]  /*45b0*/  FMNMX.FTZ R2, R68, R2, !PT ;  /* 0x0000000244027209 */ /* 0x000fe40007810000 */
[----:B------:R-:W-:Y:S02]  /*45c0*/  FSEL R71, R31, -INF , P0 ;  /* 0xff8000001f477808 */ /* 0x000fe40000000000 */
[----:B------:R-:W-:-:S02]  /*45d0*/  FMNMX.FTZ R3, R73, R3, !PT ;  /* 0x0000000349037209 */ /* 0x000fc40007810000 */
[----:B------:R-:W-:Y:S02]  /*45e0*/  ISETP.GT.AND P0, PT, R0, 0x31, PT ;  /* 0x000000310000780c */ /* 0x000fe40003f04270 */
[----:B------:R-:W-:Y:S02]  /*45f0*/  FSEL R69, R44, -INF , P1 ;  /* 0xff8000002c457808 */ /* 0x000fe40000800000 */
[----:B------:R-:W-:Y:S02]  /*4600*/  FMNMX.FTZ R2, R66, R2, !PT ;  /* 0x0000000242027209 */ /* 0x000fe40007810000 */
[----:B------:R-:W-:Y:S02]  /*4610*/  FSEL R153, R46, -INF , P1 ;  /* 0xff8000002e997808 */ /* 0x000fe40000800000 */
[----:B------:R-:W-:Y:S02]  /*4620*/  FMNMX.FTZ R3, R71, R3, !PT ;  /* 0x0000000347037209 */ /* 0x000fe40007810000 */
[----:B------:R-:W-:-:S02]  /*4630*/  FSEL R152, R47, -INF , P0 ;  /* 0xff8000002f987808 */ /* 0x000fc40000000000 */
[----:B------:R-:W-:Y:S02]  /*4640*/  FSEL R67, R45, -INF , P0 ;  /* 0xff8000002d437808 */ /* 0x000fe40000000000 */
[C---:B------:R-:W-:Y:S02]  /*4650*/  ISETP.GT.AND P1, PT, R0.reuse, 0x38, PT ;  /* 0x000000380000780c */ /* 0x040fe40003f24270 */
[----:B------:R-:W-:Y:S02]  /*4660*/  ISETP.GT.AND P0, PT, R0, 0x39, PT ;  /* 0x000000390000780c */ /* 0x000fe40003f04270 */
[----:B------:R-:W-:Y:S02]  /*4670*/  FMNMX.FTZ R0, R69, R2, !PT ;  /* 0x0000000245007209 */ /* 0x000fe40007810000 */
[----:B------:R-:W-:Y:S02]  /*4680*/  FMNMX.FTZ R2, R153, R3, !PT ;  /* 0x0000000399027209 */ /* 0x000fe40007810000 */
[----:B------:R-:W-:-:S02]  /*4690*/  FSEL R103, R34, -INF , P1 ;  /* 0xff80000022677808 */ /* 0x000fc40000800000 */
[----:B------:R-:W-:Y:S02]  /*46a0*/  FSEL R65, R32, -INF , P1 ;  /* 0xff80000020417808 */ /* 0x000fe40000800000 */
[----:B------:R-:W-:Y:S02]  /*46b0*/  FMNMX.FTZ R0, R67, R0, !PT ;  /* 0x0000000043007209 */ /* 0x000fe40007810000 */
[----:B------:R-:W-:Y:S02]  /*46c0*/  FMNMX.FTZ R2, R152, R2, !PT ;  /* 0x0000000298027209 */ /* 0x000fe40007810000 */
[----:B------:R-:W-:Y:S02]  /*46d0*/  FSEL R102, R35, -INF , P0 ;  /* 0xff80000023667808 */ /* 0x000fe40000000000 */
[----:B------:R-:W-:Y:S02]  /*46e0*/  FSEL R64, R33, -INF , P0 ;  /* 0xff80000021407808 */ /* 0x000fe40000000000 */
[----:B------:R-:W-:-:S02]  /*46f0*/  FMNMX.FTZ R0, R65, R0, !PT ;  /* 0x0000000041007209 */ /* 0x000fc40007810000 */
[----:B------:R-:W-:Y:S02]  /*4700*/  FMNMX.FTZ R2, R103, R2, !PT ;  /* 0x0000000267027209 */ /* 0x000fe40007810000 */
[----:B------:R-:W-:Y:S02]  /*4710*/  FMNMX.FTZ R0, R64, R0, !PT ;  /* 0x0000000040007209 */ /* 0x000fe40007810000 */
[----:B------:R-:W-:Y:S01]  /*4720*/  FMNMX.FTZ R4, R102, R2, !PT ;  /* 0x0000000266047209 */ /* 0x000fe20007810000 */
[----:B------:R-:W-:Y:S05]  /*4730*/  @!PT BRA `(.L_x_1566) ;  /* 0x000099600000f947 */ /* 0x000fea0003800000 */
[----:B------:R1:W2:Y:S02]  /*4740*/  SHFL.BFLY PT, R2, R0, 0x2, 0x1f ;  /* 0x0c401f0000027f89 */ /* 0x0002a400000e0000 */
.L_x_1656:
[----:B------:R-:W3:Y:S01]  /*4750*/  LDL R158, [R1] ;  /* 0x00000000019e7983 */ /* 0x000ee20000100800 */
[----:B-12---:R-:W-:Y:S01]  /*4760*/  FMNMX.FTZ R0, R0, R2, !PT ;  /* 0x0000000200007209 */ /* 0x006fe20007810000 */
[----:B------:R-:W-:-:S04]  /*4770*/  DEPBAR.LE SB0, 0x2 ;  /* 0x000080800000791a */ /* 0x000fc80000000000 */
[----:B------:R-:W1:Y:S01]  /*4780*/  SHFL.BFLY PT, R5, R4, 0x2, 0x1f ;  /* 0x0c401f0004057f89 */ /* 0x000e6200000e0000 */
[----:B------:R-:W-:Y:S03]  /*4790*/  BSSY B0, `(.L_x_1567) ;  /* 0x0000161000007945 */ /* 0x000fe60003800000 */
[----:B------:R-:W2:Y:S04]  /*47a0*/  SHFL.BFLY PT, R3, R0, 0x1, 0x1f ;  /* 0x0c201f0000037f89 */ /* 0x000ea800000e0000 */
[----:B------:R-:W-:Y:S01]  /*47b0*/  BAR.SYNC.DEFER_BLOCKING 0x0 ;  /* 0x0000000000007b1d */ /* 0x000fe20000010000 */
[----:B-1----:R-:W-:Y:S02]  /*47c0*/  FMNMX.FTZ R2, R4, R5, !PT ;  /* 0x0000000504027209 */ /* 0x002fe40007810000 */
[----:B--2---:R-:W-:-:S03]  /*47d0*/  FMNMX.FTZ R101, R0, R3, !PT ;  /* 0x0000000300657209 */ /* 0x004fc60007810000 */
[----:B------:R-:W1:Y:S01]  /*47e0*/  SHFL.BFLY PT, R4, R2, 0x1, 0x1f ;  /* 0x0c201f0002047f89 */ /* 0x000e6200000e0000 */
[C---:B------:R-:W-:Y:S01]  /*47f0*/  FSETP.NEU.FTZ.AND P0, PT, R101.reuse, -INF , PT ;  /* 0xff8000006500780b */ /* 0x040fe20003f1d000 */
[----:B------:R-:W-:Y:S02]  /*4800*/  FMUL.FTZ R0, R101, c[0x0][0x2d0] ;  /* 0x0000b40065007a20 */ /* 0x000fe40000410000 */
[----:B------:R-:W-:Y:S03]  /*4810*/  LDSM.16.MT88.4 R36, [R171] ;  /* 0x00000000ab24783b */ /* 0x000fe60000004200 */
[----:B------:R-:W-:Y:S01]  /*4820*/  FSEL R0, R0, RZ, P0 ;  /* 0x000000ff00007208 */ /* 0x000fe20000000000 */
[----:B------:R-:W-:Y:S04]  /*4830*/  LDSM.16.MT88.4 R28, [R208+0x800] ;  /* 0x00080000d01c783b */ /* 0x000fe80000004200 */
[----:B------:R-:W-:Y:S01]  /*4840*/  FFMA.FTZ R3, R7, c[0x0][0x2d0], -R0 ;  /* 0x0000b40007037a23 */ /* 0x000fe20000010800 */
[----:B------:R-:W-:Y:S03]  /*4850*/  LDSM.16.MT88.4 R32, [R170+0x800] ;  /* 0x00080000aa20783b */ /* 0x000fe60000004200 */
[----:B------:R2:W-:Y:S01]  /*4860*/  MUFU.EX2 R156, R3 ;  /* 0x00000003009c7308 */ /* 0x0005e20000000800 */
[----:B------:R-:W-:Y:S04]  /*4870*/  LDSM.16.MT88.4 R60, [R170+0x2000] ;  /* 0x00200000aa3c783b */ /* 0x000fe80000004200 */
[----:B------:R-:W-:Y:S01]  /*4880*/  LDSM.16.MT88.4 R56, [R211+0x2000] ;  /* 0x00200000d338783b */ /* 0x000fe20000004200 */
[----:B-1----:R-:W-:-:S04]  /*4890*/  FMNMX.FTZ R100, R2, R4, !PT ;  /* 0x0000000402647209 */ /* 0x002fc80007810000 */
[C---:B------:R-:W-:Y:S01]  /*48a0*/  FSETP.NEU.FTZ.AND P0, PT, R100.reuse, -INF , PT ;  /* 0xff8000006400780b */ /* 0x040fe20003f1d000 */
[----:B------:R-:W-:Y:S02]  /*48b0*/  FMUL.FTZ R2, R100, c[0x0][0x2d0] ;  /* 0x0000b40064027a20 */ /* 0x000fe40000410000 */
[----:B--2---:R-:W-:-:S03]  /*48c0*/  FFMA.FTZ R3, R6, c[0x0][0x2d0], -R0 ;  /* 0x0000b40006037a23 */ /* 0x004fc60000010800 */
[----:B------:R-:W-:Y:S01]  /*48d0*/  FSEL R2, R2, RZ, P0 ;  /* 0x000000ff02027208 */ /* 0x000fe20000000000 */
[----:B------:R-:W1:Y:S01]  /*48e0*/  LDSM.16.MT88.4 R4, [R208] ;  /* 0x00000000d004783b */ /* 0x000e620000004200 */
[----:B------:R2:W-:Y:S02]  /*48f0*/  MUFU.EX2 R150, R3 ;  /* 0x0000000300967308 */ /* 0x0005e40000000800 */
[----:B--2---:R-:W-:-:S06]  /*4900*/  FFMA.FTZ R3, R12, c[0x0][0x2d0], -R0 ;  /* 0x0000b4000c037a23 */ /* 0x004fcc0000010800 */
[----:B------:R2:W-:Y:S02]  /*4910*/  MUFU.EX2 R149, R3 ;  /* 0x0000000300957308 */ /* 0x0005e40000000800 */
[----:B--2---:R-:W-:Y:S02]  /*4920*/  FFMA.FTZ R3, R13, c[0x0][0x2d0], -R0 ;  /* 0x0000b4000d037a23 */ /* 0x004fe40000010800 */
[----:B------:R-:W2:Y:S04]  /*4930*/  LDSM.16.MT88.4 R12, [R170] ;  /* 0x00000000aa0c783b */ /* 0x000ea80000004200 */
[----:B------:R4:W5:Y:S02]  /*4940*/  MUFU.EX2 R157, R3 ;  /* 0x00000003009d7308 */ /* 0x0009640000000800 */
[----:B----4-:R-:W-:Y:S01]  /*4950*/  FFMA.FTZ R3, R26, c[0x0][0x2d0], -R2 ;  /* 0x0000b4001a037a23 */ /* 0x010fe20000010802 */
[----:B-----5:R-:W-:-:S05]  /*4960*/  F2FP.PACK_AB R10, R157, R149 ;  /* 0x000000959d0a723e */ /* 0x020fca00000000ff */
[----:B------:R4:W-:Y:S02]  /*4970*/  MUFU.EX2 R151, R3 ;  /* 0x0000000300977308 */ /* 0x0009e40000000800 */
[----:B----4-:R-:W-:-:S06]  /*4980*/  FFMA.FTZ R3, R27, c[0x0][0x2d0], -R2 ;  /* 0x0000b4001b037a23 */ /* 0x010fcc0000010802 */
[----:B------:R4:W-:Y:S02]  /*4990*/  MUFU.EX2 R148, R3 ;  /* 0x0000000300947308 */ /* 0x0009e40000000800 */
[----:B----4-:R-:W-:-:S06]  /*49a0*/  FFMA.FTZ R3, R24, c[0x0][0x2d0], -R2 ;  /* 0x0000b40018037a23 */ /* 0x010fcc0000010802 */
[----:B------:R4:W-:Y:S02]  /*49b0*/  MUFU.EX2 R155, R3 ;  /* 0x00000003009b7308 */ /* 0x0009e40000000800 */
[----:B----4-:R-:W-:-:S06]  /*49c0*/  FFMA.FTZ R3, R25, c[0x0][0x2d0], -R2 ;  /* 0x0000b40019037a23 */ /* 0x010fcc0000010802 */
[----:B------:R4:W5:Y:S02]  /*49d0*/  MUFU.EX2 R182, R3 ;  /* 0x0000000300b67308 */ /* 0x0009640000000800 */
[----:B----4-:R-:W-:Y:S01]  /*49e0*/  FFMA.FTZ R3, R8, c[0x0][0x2d0], -R0 ;  /* 0x0000b40008037a23 */ /* 0x010fe20000010800 */
[----:B------:R-:W-:Y:S02]  /*49f0*/  F2FP.PACK_AB R8, R150, R156 ;  /* 0x0000009c9608723e */ /* 0x000fe400000000ff */
[----:B-----5:R-:W-:-:S03]  /*4a00*/  F2FP.PACK_AB R11, R182, R155 ;  /* 0x0000009bb60b723e */ /* 0x020fc600000000ff */
[----:B------:R4:W-:Y:S02]  /*4a10*/  MUFU.EX2 R183, R3 ;  /* 0x0000000300b77308 */ /* 0x0009e40000000800 */
[----:B----4-:R-:W-:Y:S01]  /*4a20*/  FFMA.FTZ R3, R9, c[0x0][0x2d0], -R0 ;  /* 0x0000b40009037a23 */ /* 0x010fe20000010800 */
[----:B------:R-:W-:-:S05]  /*4a30*/  F2FP.PACK_AB R9, R148, R151 ;  /* 0x000000979409723e */ /* 0x000fca00000000ff */
[----:B------:R4:W5:Y:S02]  /*4a40*/  MUFU.EX2 R214, R3 ;  /* 0x0000000300d67308 */ /* 0x0009640000000800 */
[C---:B-1----:R-:W-:Y:S08]  /*4a50*/  HMMA.16816.F32 R24, R8.reuse, R4, RZ ;  /* 0x000000040818723c */ /* 0x042ff000000018ff */
[----:B------:R-:W-:Y:S01]  /*4a60*/  HMMA.16816.F32 R20, R8, R6, RZ ;  /* 0x000000060814723c */ /* 0x000fe200000018ff */
[----:B----4-:R-:W-:Y:S01]  /*4a70*/  FFMA.FTZ R3, R16, c[0x0][0x2d0], -R0 ;  /* 0x0000b40010037a23 */ /* 0x010fe20000010800 */
[----:B-----5:R-:W-:-:S03]  /*4a80*/  F2FP.PACK_AB R4, R214, R183 ;  /* 0x000000b7d604723e */ /* 0x020fc600000000ff */
[----:B------:R1:W-:Y:S03]  /*4a90*/  MUFU.EX2 R213, R3 ;  /* 0x0000000300d57308 */ /* 0x0003e60000000800 */
[C---:B--2---:R-:W-:Y:S08]  /*4aa0*/  HMMA.16816.F32 R52, R8.reuse, R12, RZ ;  /* 0x0000000c0834723c */ /* 0x044ff000000018ff */
[----:B------:R-:W-:Y:S01]  /*4ab0*/  HMMA.16816.F32 R44, R8, R14, RZ ;  /* 0x0000000e082c723c */ /* 0x000fe200000018ff */
[----:B-1----:R-:W-:-:S07]  /*4ac0*/  FFMA.FTZ R3, R17, c[0x0][0x2d0], -R0 ;  /* 0x0000b40011037a23 */ /* 0x002fce0000010800 */
[----:B------:R-:W-:Y:S01]  /*4ad0*/  HMMA.16816.F32 R12, R8, R38, RZ ;  /* 0x00000026080c723c */ /* 0x000fe200000018ff */
[----:B------:R1:W2:Y:S02]  /*4ae0*/  MUFU.EX2 R217, R3 ;  /* 0x0000000300d97308 */ /* 0x0002a40000000800 */
[----:B-1----:R-:W-:Y:S01]  /*4af0*/  FFMA.FTZ R3, R40, c[0x0][0x2d0], -R2 ;  /* 0x0000b40028037a23 */ /* 0x002fe20000010802 */
[----:B--2---:R-:W-:-:S05]  /*4b00*/  F2FP.PACK_AB R6, R217, R213 ;  /* 0x000000d5d906723e */ /* 0x004fca00000000ff */
[----:B------:R1:W-:Y:S01]  /*4b10*/  MUFU.EX2 R180, R3 ;  /* 0x0000000300b47308 */ /* 0x0003e20000000800 */
[----:B---3--:R-:W-:Y:S01]  /*4b20*/  LDSM.16.MT88.4 R48, [R158] ;  /* 0x000000009e30783b */ /* 0x008fe20000004200 */
[----:B-1----:R-:W-:-:S03]  /*4b30*/  FFMA.FTZ R3, R41, c[0x0][0x2d0], -R2 ;  /* 0x0000b40029037a23 */ /* 0x002fc60000010802 */
[----:B------:R-:W1:Y:S03]  /*4b40*/  LDSM.16.MT88.4 R40, [R171+0x800] ;  /* 0x00080000ab28783b */ /* 0x000e660000004200 */
[----:B------:R2:W3:Y:S02]  /*4b50*/  MUFU.EX2 R212, R3 ;  /* 0x0000000300d47308 */ /* 0x0004e40000000800 */
[----:B--2---:R-:W-:Y:S01]  /*4b60*/  FFMA.FTZ R3, R18, c[0x0][0x2d0], -R2 ;  /* 0x0000b40012037a23 */ /* 0x004fe20000010802 */
[----:B---3--:R-:W-:-:S05]  /*4b70*/  F2FP.PACK_AB R5, R212, R180 ;  /* 0x000000b4d405723e */ /* 0x008fca00000000ff */
[----:B------:R2:W-:Y:S02]  /*4b80*/  MUFU.EX2 R181, R3 ;  /* 0x0000000300b57308 */ /* 0x0005e40000000800 */
[----:B--2---:R-:W-:Y:S02]  /*4b90*/  FFMA.FTZ R3, R19, c[0x0][0x2d0], -R2 ;  /* 0x0000b40013037a23 */ /* 0x004fe40000010802 */
[----:B------:R-:W-:Y:S01]  /*4ba0*/  HMMA.16816.F32 R16, R8, R36, RZ ;  /* 0x000000240810723c */ /* 0x000fe200000018ff */
[----:B------:R-:W-:Y:S03]  /*4bb0*/  LDSM.16.MT88.4 R36, [R208+0x2800] ;  /* 0x00280000d024783b */ /* 0x000fe60000004200 */
        /* <DEDUP_REMOVED lines=12> */
[C---:B-1----:R-:W-:Y:S08]  /*4c80*/  HMMA.16816.F32 R140, R4.reuse, R40, R16 ;  /* 0x00000028048c723c */ /* 0x042ff00000001810 */
[----:B------:R-:W-:Y:S01]  /*4c90*/  HMMA.16816.F32 R136, R4, R42, R12 ;  /* 0x0000002a0488723c */ /* 0x000fe2000000180c */
[----:B------:R-:W1:Y:S01]  /*4ca0*/  LDSM.16.MT88.4 R40, [R170+0x2800] ;  /* 0x00280000aa28783b */ /* 0x000e620000004200 */
[----:B--2---:R-:W-:-:S04]  /*4cb0*/  FFMA.FTZ R3, R68, c[0x0][0x2d0], -R0 ;  /* 0x0000b40044037a23 */ /* 0x004fc80000010800 */
[----:B------:R2:W-:Y:S02]  /*4cc0*/  MUFU.EX2 R175, R3 ;  /* 0x0000000300af7308 */ /* 0x0005e40000000800 */
[----:B------:R-:W-:Y:S08]  /*4cd0*/  HMMA.16816.F32 R16, R8, R48, RZ ;  /* 0x000000300810723c */ /* 0x000ff000000018ff */
[----:B------:R-:W-:Y:S01]  /*4ce0*/  HMMA.16816.F32 R124, R4, R34, R44 ;  /* 0x00000022047c723c */ /* 0x000fe2000000182c */
[----:B------:R-:W-:Y:S01]  /*4cf0*/  LDSM.16.MT88.4 R44, [R211+0x2800] ;  /* 0x00280000d32c783b */ /* 0x000fe20000004200 */
[----:B--2---:R-:W-:-:S06]  /*4d00*/  FFMA.FTZ R3, R66, c[0x0][0x2d0], -R0 ;  /* 0x0000b40042037a23 */ /* 0x004fcc0000010800 */
[C---:B------:R-:W-:Y:S01]  /*4d10*/  HMMA.16816.F32 R12, R8.reuse, R50, RZ ;  /* 0x00000032080c723c */ /* 0x040fe200000018ff */
[----:B------:R-:W2:Y:S01]  /*4d20*/  LDSM.16.MT88.4 R48, [R171+0x2800] ;  /* 0x00280000ab30783b */ /* 0x000ea20000004200 */
[----:B------:R5:W1:Y:S06]  /*4d30*/  MUFU.EX2 R178, R3 ;  /* 0x0000000300b27308 */ /* 0x000a6c0000000800 */
[----:B------:R-:W-:Y:S08]  /*4d40*/  HMMA.16816.F32 R32, R8, R60, RZ ;  /* 0x0000003c0820723c */ /* 0x000ff000000018ff */
[----:B---3--:R-:W-:Y:S01]  /*4d50*/  HMMA.16816.F32 R108, R4, R24, R16 ;  /* 0x00000018046c723c */ /* 0x008fe20000001810 */
[----:B-----5:R-:W-:-:S04]  /*4d60*/  FFMA.FTZ R3, R75, c[0x0][0x2d0], -R2 ;  /* 0x0000b4004b037a23 */ /* 0x020fc80000010802 */
[----:B------:R3:W-:Y:S03]  /*4d70*/  MUFU.EX2 R159, R3 ;  /* 0x00000003009f7308 */ /* 0x0007e60000000800 */
[C---:B------:R-:W-:Y:S01]  /*4d80*/  HMMA.16816.F32 R28, R8.reuse, R62, RZ ;  /* 0x0000003e081c723c */ /* 0x040fe200000018ff */
[----:B------:R-:W5:Y:S07]  /*4d90*/  LDSM.16.MT88.4 R60, [R170+0x4000] ;  /* 0x00400000aa3c783b */ /* 0x000f6e0000004200 */
[----:B----4-:R-:W-:Y:S01]  /*4da0*/  HMMA.16816.F32 R16, R8, R20, RZ ;  /* 0x000000140810723c */ /* 0x010fe200000018ff */
[----:B---3--:R-:W-:-:S07]  /*4db0*/  FFMA.FTZ R3, R74, c[0x0][0x2d0], -R2 ;  /* 0x0000b4004a037a23 */ /* 0x008fce0000010802 */
[C---:B------:R-:W-:Y:S08]  /*4dc0*/  HMMA.16816.F32 R128, R4.reuse, R26, R12 ;  /* 0x0000001a0480723c */ /* 0x040ff0000000180c */
[----:B-1----:R-:W-:Y:S01]  /*4dd0*/  HMMA.16816.F32 R120, R4, R40, R32 ;  /* 0x000000280478723c */ /* 0x002fe20000001820 */
[----:B------:R-:W1:Y:S07]  /*4de0*/  LDSM.16.MT88.4 R32, [R208+0x4000] ;  /* 0x00400000d020783b */ /* 0x000e6e0000004200 */
[C---:B------:R-:W-:Y:S08]  /*4df0*/  HMMA.16816.F32 R24, R8.reuse, R54, RZ ;  /* 0x000000360818723c */ /* 0x040ff000000018ff */
[----:B------:R-:W-:Y:S08]  /*4e00*/  HMMA.16816.F32 R12, R8, R22, RZ ;  /* 0x00000016080c723c */ /* 0x000ff000000018ff */
[C---:B------:R-:W-:Y:S01]  /*4e10*/  HMMA.16816.F32 R104, R4.reuse, R42, R28 ;  /* 0x0000002a0468723c */ /* 0x040fe2000000181c */
[----:B------:R-:W3:Y:S07]  /*4e20*/  LDSM.16.MT88.4 R40, [R170+0x4800] ;  /* 0x00480000aa28783b */ /* 0x000eee0000004200 */
[----:B------:R-:W-:Y:S08]  /*4e30*/  HMMA.16816.F32 R112, R4, R36, R16 ;  /* 0x000000240470723c */ /* 0x000ff00000001810 */
[C---:B------:R-:W-:Y:S08]  /*4e40*/  HMMA.16816.F32 R16, R8.reuse, R58, RZ ;  /* 0x0000003a0810723c */ /* 0x040ff000000018ff */
[----:B------:R-:W-:Y:S08]  /*4e50*/  HMMA.16816.F32 R28, R8, R52, RZ ;  /* 0x00000034081c723c */ /* 0x000ff000000018ff */
[C---:B--2---:R-:W-:Y:S01]  /*4e60*/  HMMA.16816.F32 R88, R4.reuse, R50, R24 ;  /* 0x000000320458723c */ /* 0x044fe20000001818 */
[----:B------:R-:W2:Y:S07]  /*4e70*/  LDSM.16.MT88.4 R24, [R208+0x4800] ;  /* 0x00480000d018783b */ /* 0x000eae0000004200 */
[----:B------:R-:W-:Y:S08]  /*4e80*/  HMMA.16816.F32 R96, R4, R38, R12 ;  /* 0x000000260460723c */ /* 0x000ff0000000180c */
[----:B-----5:R-:W-:Y:S08]  /*4e90*/  HMMA.16816.F32 R12, R8, R60, RZ ;  /* 0x0000003c080c723c */ /* 0x020ff000000018ff */
[C---:B------:R-:W-:Y:S08]  /*4ea0*/  HMMA.16816.F32 R80, R4.reuse, R46, R16 ;  /* 0x0000002e0450723c */ /* 0x040ff00000001810 */
[----:B------:R-:W-:Y:S01]  /*4eb0*/  HMMA.16816.F32 R92, R4, R48, R28 ;  /* 0x00000030045c723c */ /* 0x000fe2000000181c */
[----:B------:R-:W4:Y:S07]  /*4ec0*/  LDSM.16.MT88.4 R28, [R171+0x4000] ;  /* 0x00400000ab1c783b */ /* 0x000f2e0000004200 */
[C---:B-1----:R-:W-:Y:S08]  /*4ed0*/  HMMA.16816.F32 R16, R8.reuse, R32, RZ ;  /* 0x000000200810723c */ /* 0x042ff000000018ff */
[----:B------:R-:W-:Y:S08]  /*4ee0*/  HMMA.16816.F32 R20, R8, R56, RZ ;  /* 0x000000380814723c */ /* 0x000ff000000018ff */
[----:B---3--:R-:W-:Y:S08]  /*4ef0*/  HMMA.16816.F32 R76, R4, R40, R12 ;  /* 0x00000028044c723c */ /* 0x008ff0000000180c */
[----:B------:R-:W-:Y:S08]  /*4f00*/  HMMA.16816.F32 R12, R8, R34, RZ ;  /* 0x00000022080c723c */ /* 0x000ff000000018ff */
[C---:B--2---:R-:W-:Y:S01]  /*4f10*/  HMMA.16816.F32 R48, R4.reuse, R24, R16 ;  /* 0x000000180430723c */ /* 0x044fe20000001810 */
[----:B------:R-:W1:Y:S07]  /*4f20*/  LDSM.16.MT88.4 R16, [R171+0x4800] ;  /* 0x00480000ab10783b */ /* 0x000e6e0000004200 */
[----:B------:R-:W-:Y:S08]  /*4f30*/  HMMA.16816.F32 R84, R4, R44, R20 ;  /* 0x0000002c0454723c */ /* 0x000ff00000001814 */
[----:B------:R-:W-:Y:S08]  /*4f40*/  HMMA.16816.F32 R20, R8, R62, RZ ;  /* 0x0000003e0814723c */ /* 0x000ff000000018ff */
[----:B------:R-:W-:Y:S08]  /*4f50*/  HMMA.16816.F32 R44, R4, R26, R12 ;  /* 0x0000001a042c723c */ /* 0x000ff0000000180c */
[----:B----4-:R-:W-:Y:S08]  /*4f60*/  HMMA.16816.F32 R12, R8, R28, RZ ;  /* 0x0000001c080c723c */ /* 0x010ff000000018ff */
[C---:B------:R-:W-:Y:S11]  /*4f70*/  HMMA.16816.F32 R60, R4.reuse, R42, R20 ;  /* 0x0000002a043c723c */ /* 0x040ff60000001814 */
[----:B------:R-:W-:Y:S05]  /*4f80*/  @!UPT UIADD3 URZ, URZ, URZ, URZ ;  /* 0x0000003f3f3ff290 */ /* 0x000fea000fffe03f */
[----:B-1----:R-:W-:Y:S08]  /*4f90*/  HMMA.16816.F32 R40, R4, R16, R12 ;  /* 0x000000100428723c */ /* 0x002ff0000000180c */
[----:B------:R-:W-:Y:S11]  /*4fa0*/  HMMA.16816.F32 R12, R8, R30, RZ ;  /* 0x0000001e080c723c */ /* 0x000ff600000018ff */
[----:B------:R-:W-:Y:S11]  /*4fb0*/  @!UPT UIADD3 URZ, URZ, URZ, URZ ;  /* 0x0000003f3f3ff290 */ /* 0x000ff6000fffe03f */
[----:B------:R-:W-:Y:S02]  /*4fc0*/  @!UPT UIADD3 URZ, URZ, URZ, URZ ;  /* 0x0000003f3f3ff290 */ /* 0x000fe4000fffe03f */
[----:B------:R-:W-:Y:S01]  /*4fd0*/  HMMA.16816.F32 R32, R4, R18, R12 ;  /* 0x000000120420723c */ /* 0x000fe2000000180c */
[----:B------:R1:W2:Y:S02]  /*4fe0*/  LDSM.16.MT88.4 R12, [R158+0x4000] ;  /* 0x004000009e0c783b */ /* 0x0002a40000004200 */
[----:B-1----:R1:W3:Y:S02]  /*4ff0*/  MUFU.EX2 R158, R3 ;  /* 0x00000003009e7308 */ /* 0x0022e40000000800 */
[----:B-1----:R-:W-:-:S03]  /*5000*/  FFMA.FTZ R3, R73, c[0x0][0x2d0], -R2 ;  /* 0x0000b40049037a23 */ /* 0x002fc60000010802 */
[C---:B--2---:R-:W-:Y:S08]  /*5010*/  HMMA.16816.F32 R16, R8.reuse, R12, RZ ;  /* 0x0000000c0810723c */ /* 0x044ff000000018ff */
[----:B------:R-:W-:Y:S01]  /*5020*/  HMMA.16816.F32 R8, R8, R14, RZ ;  /* 0x0000000e0808723c */ /* 0x000fe200000018ff */
[----:B------:R-:W1:Y:S11]  /*5030*/  LDSM.16.MT88.4 R12, [R211+0x4800] ;  /* 0x00480000d30c783b */ /* 0x000e760000004200 */
[----:B------:R-:W-:Y:S04]  /*5040*/  @!UPT UIADD3 URZ, URZ, URZ, URZ ;  /* 0x0000003f3f3ff290 */ /* 0x000fe8000fffe03f */
[C---:B-1----:R-:W-:Y:S07]  /*5050*/  HMMA.16816.F32 R20, R4.reuse, R12, R16 ;  /* 0x0000000c0414723c */ /* 0x042fee0000001810 */
[--C-:B------:R-:W-:Y:S01]  /*5060*/  FFMA.FTZ R13, R67, c[0x0][0x2d0], -R0.reuse ;  /* 0x0000b400430d7a23 */ /* 0x100fe20000010800 */
[----:B------:R-:W-:Y:S01]  /*5070*/  HMMA.16816.F32 R16, R4, R14, R8 ;  /* 0x0000000e0410723c */ /* 0x000fe20000001808 */
[----:B------:R-:W1:Y:S01]  /*5080*/  LDSM.16.MT88.4 R8, [R170+0x1000] ;  /* 0x00100000aa08783b */ /* 0x000e620000004200 */
[----:B------:R-:W-:-:S03]  /*5090*/  FFMA.FTZ R12, R65, c[0x0][0x2d0], -R0 ;  /* 0x0000b400410c7a23 */ /* 0x000fc60000010800 */
[----:B------:R-:W-:Y:S02]  /*50a0*/  MUFU.EX2 R13, R13 ;  /* 0x0000000d000d7308 */ /* 0x000fe40000000800 */
[----:B------:R-:W-:Y:S01]  /*50b0*/  FADD.FTZ R4, R156, R150 ;  /* 0x000000969c047221 */ /* 0x000fe20000010000 */
[----:B------:R-:W-:Y:S01]  /*50c0*/  F2FP.PACK_AB R6, R178, R175 ;  /* 0x000000afb206723e */ /* 0x000fe200000000ff */
[----:B------:R-:W-:Y:S01]  /*50d0*/  FFMA.FTZ R14, R69, c[0x0][0x2d0], -R0 ;  /* 0x0000b400450e7a23 */ /* 0x000fe20000010800 */
[----:B---3--:R-:W-:Y:S01]  /*50e0*/  F2FP.PACK_AB R5, R158, R159 ;  /* 0x0000009f9e05723e */ /* 0x008fe200000000ff */
[----:B------:R-:W-:Y:S02]  /*50f0*/  FADD.FTZ R4, R149, R4 ;  /* 0x0000000495047221 */ /* 0x000fe40000010000 */
[----:B------:R2:W-:Y:S01]  /*5100*/  MUFU.EX2 R156, R3 ;  /* 0x00000003009c7308 */ /* 0x0005e20000000800 */
[----:B------:R-:W-:Y:S02]  /*5110*/  FFMA.FTZ R0, R64, c[0x0][0x2d0], -R0 ;  /* 0x0000b40040007a23 */ /* 0x000fe40000010800 */
[----:B------:R-:W-:Y:S01]  /*5120*/  FADD.FTZ R15, R157, R4 ;  /* 0x000000049d0f7221 */ /* 0x000fe20000010000 */
[----:B------:R-:W-:-:S04]  /*5130*/  F2FP.PACK_AB R4, R176, R161 ;  /* 0x000000a1b004723e */ /* 0x000fc800000000ff */
[----:B------:R3:W-:Y:S01]  /*5140*/  MUFU.EX2 R179, R0 ;  /* 0x0000000000b37308 */ /* 0x0007e20000000800 */
[----:B--2---:R-:W-:-:S07]  /*5150*/  FFMA.FTZ R3, R71, c[0x0][0x2d0], -R2 ;  /* 0x0000b40047037a23 */ /* 0x004fce0000010802 */
[----:B------:R-:W-:Y:S01]  /*5160*/  MUFU.EX2 R14, R14 ;  /* 0x0000000e000e7308 */ /* 0x000fe20000000800 */
[----:B---3--:R-:W-:-:S07]  /*5170*/  FFMA.FTZ R0, R153, c[0x0][0x2d0], -R2 ;  /* 0x0000b40099007a23 */ /* 0x008fce0000010802 */
[----:B------:R-:W2:Y:S08]  /*5180*/  MUFU.EX2 R160, R3 ;  /* 0x0000000300a07308 */ /* 0x000eb00000000800 */
[----:B------:R-:W3:Y:S01]  /*5190*/  MUFU.EX2 R12, R12 ;  /* 0x0000000c000c7308 */ /* 0x000ee20000000800 */
[----:B--2---:R-:W-:Y:S01]  /*51a0*/  F2FP.PACK_AB R7, R160, R156 ;  /* 0x0000009ca007723e */ /* 0x004fe200000000ff */
[----:B------:R-:W-:-:S04]  /*51b0*/  FADD.FTZ R3, R151, R148 ;  /* 0x0000009497037221 */ /* 0x000fc80000010000 */
[----:B------:R-:W-:Y:S02]  /*51c0*/  FADD.FTZ R3, R155, R3 ;  /* 0x000000039b037221 */ /* 0x000fe40000010000 */
        /* <DEDUP_REMOVED lines=18> */
[C---:B-1----:R-:W-:Y:S01]  /*52f0*/  HMMA.16816.F32 R68, R4.reuse, R8, R112 ;  /* 0x000000080444723c */ /* 0x042fe20000001870 */
[----:B------:R-:W-:Y:S07]  /*5300*/  LDSM.16.MT88.4 R112, [R171+0x1800] ;  /* 0x00180000ab70783b */ /* 0x000fee0000004200 */
[----:B------:R-:W-:Y:S01]  /*5310*/  HMMA.16816.F32 R72, R4, R10, R96 ;  /* 0x0000000a0448723c */ /* 0x000fe20000001860 */
[----:B------:R-:W1:Y:S06]  /*5320*/  LDSM.16.MT88.4 R8, [R171+0x3000] ;  /* 0x00300000ab08783b */ /* 0x000e6c0000004200 */
[----:B------:R-:W-:-:S02]  /*5330*/  F2FP.PACK_AB R96, R13, R14 ;  /* 0x0000000e0d60723e */ /* 0x000fc400000000ff */
[----:B---3--:R-:W-:Y:S01]  /*5340*/  F2FP.PACK_AB R98, R179, R12 ;  /* 0x0000000cb362723e */ /* 0x008fe200000000ff */
        /* <DEDUP_REMOVED lines=13> */
[C---:B-1----:R-:W-:Y:S01]  /*5420*/  HMMA.16816.F32 R92, R4.reuse, R8, R40 ;  /* 0x00000008045c723c */ /* 0x042fe20000001828 */
[----:B------:R-:W-:Y:S07]  /*5430*/  LDSM.16.MT88.4 R40, [R170+0x3800] ;  /* 0x00380000aa28783b */ /* 0x000fee0000004200 */
[C---:B------:R-:W-:Y:S01]  /*5440*/  HMMA.16816.F32 R32, R4.reuse, R10, R32 ;  /* 0x0000000a0420723c */ /* 0x040fe20000001820 */
[----:B------:R-:W1:Y:S07]  /*5450*/  LDSM.16.MT88.4 R8, [R211+0x5000] ;  /* 0x00500000d308783b */ /* 0x000e6e0000004200 */
[C---:B-1----:R-:W-:Y:S01]  /*5460*/  HMMA.16816.F32 R20, R4.reuse, R8, R20 ;  /* 0x000000080414723c */ /* 0x042fe20000001814 */
[----:B------:R1:W-:Y:S07]  /*5470*/  MUFU.EX2 R9, R0 ;  /* 0x0000000000097308 */ /* 0x0003ee0000000800 */
[----:B------:R-:W-:Y:S07]  /*5480*/  HMMA.16816.F32 R16, R4, R10, R16 ;  /* 0x0000000a0410723c */ /* 0x000fee0000001810 */
[----:B------:R-:W-:-:S02]  /*5490*/  FADD.FTZ R4, R182, R3 ;  /* 0x00000003b6047221 */ /* 0x000fc40000010000 */
[--C-:B-1----:R-:W-:Y:S02]  /*54a0*/  FFMA.FTZ R0, R152, c[0x0][0x2d0], -R2.reuse ;  /* 0x0000b40098007a23 */ /* 0x102fe40000010802 */
[--C-:B------:R-:W-:Y:S02]  /*54b0*/  FFMA.FTZ R3, R103, c[0x0][0x2d0], -R2.reuse ;  /* 0x0000b40067037a23 */ /* 0x100fe40000010802 */
[----:B------:R-:W-:Y:S01]  /*54c0*/  FFMA.FTZ R2, R102, c[0x0][0x2d0], -R2 ;  /* 0x0000b40066027a23 */ /* 0x000fe20000010802 */
[----:B------:R-:W1:Y:S01]  /*54d0*/  MUFU.EX2 R10, R0 ;  /* 0x00000000000a7308 */ /* 0x000e620000000800 */
[----:B------:R-:W-:-:S07]  /*54e0*/  FADD.FTZ R4, R180, R4 ;  /* 0x00000004b4047221 */ /* 0x000fce0000010000 */
[----:B------:R-:W-:Y:S08]  /*54f0*/  MUFU.EX2 R8, R3 ;  /* 0x0000000300087308 */ /* 0x000ff00000000800 */
[----:B------:R-:W2:Y:S01]  /*5500*/  MUFU.EX2 R184, R2 ;  /* 0x0000000200b87308 */ /* 0x000ea20000000800 */
[----:B-1----:R-:W-:Y:S01]  /*5510*/  F2FP.PACK_AB R97, R10, R9 ;  /* 0x000000090a61723e */ /* 0x002fe200000000ff */
[----:B------:R-:W-:Y:S01]  /*5520*/  FADD.FTZ R0, R183, R15 ;  /* 0x0000000fb7007221 */ /* 0x000fe20000010000 */
[----:B--2---:R-:W-:-:S03]  /*5530*/  F2FP.PACK_AB R99, R184, R8 ;  /* 0x00000008b863723e */ /* 0x004fc600000000ff */
[----:B------:R-:W-:Y:S02]  /*5540*/  FADD.FTZ R2, R214, R0 ;  /* 0x00000000d6027221 */ /* 0x000fe40000010000 */
[----:B------:R-:W-:Y:S02]  /*5550*/  FADD.FTZ R0, R212, R4 ;  /* 0x00000004d4007221 */ /* 0x000fe40000010000 */
[----:B------:R-:W-:Y:S01]  /*5560*/  LDSM.16.MT88.4 R4, [R211+0x5800] ;  /* 0x00580000d304783b */ /* 0x000fe20000004200 */
[----:B------:R-:W-:Y:S01]  /*5570*/  FADD.FTZ R2, R213, R2 ;  /* 0x00000002d5027221 */ /* 0x000fe20000010000 */
[----:B------:R-:W-:Y:S01]  /*5580*/  HMMA.16816.F32 R116, R96, R112, R116 ;  /* 0x000000706074723c */ /* 0x000fe20000001874 */
[----:B------:R-:W-:Y:S02]  /*5590*/  FADD.FTZ R0, R181, R0 ;  /* 0x00000000b5007221 */ /* 0x000fe40000010000 */
[----:B------:R-:W-:Y:S02]  /*55a0*/  FADD.FTZ R2, R217, R2 ;  /* 0x00000002d9027221 */ /* 0x000fe40000010000 */
[----:B------:R-:W-:-:S02]  /*55b0*/  FADD.FTZ R0, R216, R0 ;  /* 0x00000000d8007221 */ /* 0x000fc40000010000 */
[----:B------:R-:W-:Y:S01]  /*55c0*/  FADD.FTZ R2, R161, R2 ;  /* 0x00000002a1027221 */ /* 0x000fe20000010000 */
[C---:B------:R-:W-:Y:S01]  /*55d0*/  HMMA.16816.F32 R112, R96.reuse, R114, R36 ;  /* 0x000000726070723c */ /* 0x040fe20000001824 */
[----:B------:R-:W-:Y:S02]  /*55e0*/  FADD.FTZ R0, R159, R0 ;  /* 0x000000009f007221 */ /* 0x000fe40000010000 */
[----:B------:R-:W-:Y:S02]  /*55f0*/  FADD.FTZ R2, R176, R2 ;  /* 0x00000002b0027221 */ /* 0x000fe40000010000 */
[----:B------:R-:W-:Y:S02]  /*5600*/  FADD.FTZ R0, R158, R0 ;  /* 0x000000009e007221 */ /* 0x000fe40000010000 */
[----:B------:R-:W-:Y:S01]  /*5610*/  FADD.FTZ R3, R175, R2 ;  /* 0x00000002af037221 */ /* 0x000fe20000010000 */
[----:B------:R-:W-:Y:S01]  /*5620*/  HMMA.16816.F32 R36, R96, R40, R56 ;  /* 0x000000286024723c */ /* 0x000fe20000001838 */
[----:B------:R-:W-:Y:S01]  /*5630*/  LDSM.16.MT88.4 R56, [R171+0x3800] ;  /* 0x00380000ab38783b */ /* 0x000fe20000004200 */
[----:B------:R-:W-:-:S02]  /*5640*/  FADD.FTZ R2, R156, R0 ;  /* 0x000000009c027221 */ /* 0x000fc40000010000 */
[----:B------:R-:W-:Y:S01]  /*5650*/  FADD.FTZ R0, R178, R3 ;  /* 0x00000003b2007221 */ /* 0x000fe20000010000 */
[----:B------:R-:W-:Y:S01]  /*5660*/  IADD3 R3, R154, -0x3, RZ ;  /* 0xfffffffd9a037810 */ /* 0x000fe20007ffe0ff */
[----:B------:R-:W-:Y:S02]  /*5670*/  FADD.FTZ R2, R160, R2 ;  /* 0x00000002a0027221 */ /* 0x000fe40000010000 */
[----:B------:R-:W-:Y:S01]  /*5680*/  HMMA.16816.F32 R44, R96, R48, R68 ;  /* 0x00000030602c723c */ /* 0x000fe20000001844 */
[----:B------:R-:W-:Y:S01]  /*5690*/  ISETP.GE.AND P0, PT, R3, R187, PT ;  /* 0x000000bb0300720c */ /* 0x000fe20003f06270 */
[----:B------:R-:W-:Y:S02]  /*56a0*/  FADD.FTZ R0, R14, R0 ;  /* 0x000000000e007221 */ /* 0x000fe40000010000 */
[----:B------:R-:W-:Y:S02]  /*56b0*/  FADD.FTZ R2, R9, R2 ;  /* 0x0000000209027221 */ /* 0x000fe40000010000 */
[----:B------:R-:W-:-:S02]  /*56c0*/  FADD.FTZ R0, R13, R0 ;  /* 0x000000000d007221 */ /* 0x000fc40000010000 */
[C---:B------:R-:W-:Y:S01]  /*56d0*/  HMMA.16816.F32 R40, R96.reuse, R42, R64 ;  /* 0x0000002a6028723c */ /* 0x040fe20000001840 */
[----:B------:R-:W1:Y:S01]  /*56e0*/  LDSM.16.MT88.4 R64, [R211+0x3800] ;  /* 0x00380000d340783b */ /* 0x000e620000004200 */
[----:B------:R-:W-:Y:S02]  /*56f0*/  FADD.FTZ R2, R10, R2 ;  /* 0x000000020a027221 */ /* 0x000fe40000010000 */
[----:B------:R-:W-:Y:S02]  /*5700*/  FADD.FTZ R0, R12, R0 ;  /* 0x000000000c007221 */ /* 0x000fe40000010000 */
[----:B------:R-:W-:Y:S02]  /*5710*/  FADD.FTZ R2, R8, R2 ;  /* 0x0000000208027221 */ /* 0x000fe40000010000 */
[----:B------:R-:W-:Y:S01]  /*5720*/  HMMA.16816.F32 R48, R96, R50, R72 ;  /* 0x000000326030723c */ /* 0x000fe20000001848 */
[----:B------:R-:W2:Y:S01]  /*5730*/  LDSM.16.MT88.4 R72, [R170+0x5800] ;  /* 0x00580000aa48783b */ /* 0x000ea20000004200 */
[----:B------:R-:W-:-:S02]  /*5740*/  FADD.FTZ R179, R179, R0 ;  /* 0x00000000b3b37221 */ /* 0x000fc40000010000 */
[----:B------:R-:W-:-:S04]  /*5750*/  FADD.FTZ R184, R184, R2 ;  /* 0x00000002b8b87221 */ /* 0x000fc80000010000 */
[C---:B------:R-:W-:Y:S08]  /*5760*/  HMMA.16816.F32 R108, R96.reuse, R104, R108 ;  /* 0x00000068606c723c */ /* 0x040ff0000000186c */
[C---:B------:R-:W-:Y:S08]  /*5770*/  HMMA.16816.F32 R104, R96.reuse, R106, R52 ;  /* 0x0000006a6068723c */ /* 0x040ff00000001834 */
        /* <DEDUP_REMOVED lines=8> */
[C---:B------:R-:W-:Y:S08]  /*5800*/  HMMA.16816.F32 R52, R96.reuse, R56, R148 ;  /* 0x000000386034723c */ /* 0x040ff00000001894 */
[C---:B------:R-:W-:Y:S08]  /*5810*/  HMMA.16816.F32 R128, R96.reuse, R130, R24 ;  /* 0x000000826080723c */ /* 0x040ff00000001818 */
[C---:B-1----:R-:W-:Y:S08]  /*5820*/  HMMA.16816.F32 R84, R96.reuse, R88, R92 ;  /* 0x000000586054723c */ /* 0x042ff0000000185c */
[C---:B--2---:R-:W-:Y:S08]  /*5830*/  HMMA.16816.F32 R76, R96.reuse, R80, R144 ;  /* 0x00000050604c723c */ /* 0x044ff00000001890 */
[C---:B------:R-:W-:Y:S08]  /*5840*/  HMMA.16816.F32 R120, R96.reuse, R122, R28 ;  /* 0x0000007a6078723c */ /* 0x040ff0000000181c */
[C---:B------:R-:W-:Y:S08]  /*5850*/  HMMA.16816.F32 R56, R96.reuse, R58, R140 ;  /* 0x0000003a6038723c */ /* 0x040ff0000000188c */
[C---:B------:R-:W-:Y:S08]  /*5860*/  HMMA.16816.F32 R80, R96.reuse, R82, R136 ;  /* 0x000000526050723c */ /* 0x040ff00000001888 */
[C---:B------:R-:W-:Y:S08]  /*5870*/  HMMA.16816.F32 R88, R96.reuse, R90, R32 ;  /* 0x0000005a6058723c */ /* 0x040ff00000001820 */
[C---:B------:R-:W-:Y:S08]  /*5880*/  HMMA.16816.F32 R92, R96.reuse, R4, R20 ;  /* 0x00000004605c723c */ /* 0x040ff00000001814 */
[----:B------:R-:W-:Y:S01]  /*5890*/  HMMA.16816.F32 R96, R96, R6, R16 ;  /* 0x000000066060723c */ /* 0x000fe20000001810 */
[----:B------:R-:W-:Y:S07]  /*58a0*/  @!UPT UIADD3 URZ, URZ, URZ, URZ ;  /* 0x0000003f3f3ff290 */ /* 0x000fee000fffe03f */
[----:B------:R-:W-:Y:S11]  /*58b0*/  @!P0 BRA `(.L_x_1568) ;  /* 0x000004e000008947 */ /* 0x000ff60003800000 */
[----:B------:R-:W-:Y:S01]  /*58c0*/  IMAD.MOV.U32 R157, RZ, RZ, c[0x0][0x2b8] ;  /* 0x0000ae00ff9d7624 */ /* 0x000fe200078e00ff */
[----:B------:R-:W-:Y:S01]  /*58d0*/  IADD3 R0, R154, -0x1, RZ ;  /* 0xffffffff9a007810 */ /* 0x000fe20007ffe0ff */
[----:B------:R-:W-:-:S03]  /*58e0*/  IMAD.MOV.U32 R173, RZ, RZ, RZ ;  /* 0x000000ffffad7224 */ /* 0x000fc600078e00ff */
[----:B------:R-:W-:Y:S01]  /*58f0*/  ISETP.NE.AND P1, PT, R157, 0x1, PT ;  /* 0x000000019d00780c */ /* 0x000fe20003f25270 */
[----:B------:R-:W-:-:S05]  /*5900*/  IMAD R0, R0, 0x40, R194 ;  /* 0x0000004000007824 */ /* 0x000fca00078e02c2 */
        /* <DEDUP_REMOVED lines=10> */
[----:B------:R-:W-:Y:S01]  /*59b0*/  SHF.R.S32.HI R157, RZ, 0x1f, R186 ;  /* 0x0000001fff9d7819 */ /* 0x000fe200000114ba */
[----:B------:R-:W-:Y:S01]  /*59c0*/  IMAD.SHL.U32 R18, R186, 0x2, RZ ;  /* 0x00000002ba127824 */ /* 0x000fe200078e00ff */
[----:B------:R-:W-:Y:S01]  /*59d0*/  SHF.R.S32.HI R7, RZ, 0x1f, R185 ;  /* 0x0000001fff077819 */ /* 0x000fe200000114b9 */
[----:B------:R-:W-:Y:S01]  /*59e0*/  IMAD R174, R0, c[0x0][0x2b8], R2 ;  /* 0x0000ae0000ae7a24 */ /* 0x000fe200078e0202 */
[----:B------:R-:W-:Y:S01]  /*59f0*/  SHF.R.S32.HI R6, RZ, 0x1f, R177 ;  /* 0x0000001fff067819 */ /* 0x000fe200000114b1 */
[----:B------:R-:W-:Y:S01]  /*5a00*/  IMAD.SHL.U32 R17, R185, 0x2, RZ ;  /* 0x00000002b9117824 */ /* 0x000fe200078e00ff */
[----:B------:R-:W-:Y:S01]  /*5a10*/  SHF.L.U64.HI R15, R186, 0x1, R157 ;  /* 0x00000001ba0f7819 */ /* 0x000fe2000001029d */
[----:B------:R-:W-:Y:S01]  /*5a20*/  IMAD.WIDE.U32 R2, R174, c[0x0][0x1e0], RZ ;  /* 0x00007800ae027a25 */ /* 0x000fe200078e00ff */
[----:B------:R-:W-:-:S02]  /*5a30*/  SHF.R.S32.HI R0, RZ, 0x1f, R174 ;  /* 0x0000001fff007819 */ /* 0x000fc400000114ae */
[----:B------:R-:W-:Y:S01]  /*5a40*/  SHF.L.U64.HI R14, R185, 0x1, R7 ;  /* 0x00000001b90e7819 */ /* 0x000fe20000010207 */
[C---:B------:R-:W-:Y:S01]  /*5a50*/  IMAD.SHL.U32 R16, R177.reuse, 0x2, RZ ;  /* 0x00000002b1107824 */ /* 0x040fe200078e00ff */
[----:B------:R-:W-:Y:S01]  /*5a60*/  SHF.L.U64.HI R13, R177, 0x1, R6 ;  /* 0x00000001b10d7819 */ /* 0x000fe20000010206 */
        /* <DEDUP_REMOVED lines=13> */
.L_x_1657:
[----:B------:R-:W-:Y:S05]  /*5b40*/  BRA.DIV ~URZ, `(.L_x_1570) ;  /* 0x000086227f007947 */ /* 0x000fea000b800000 */
[----:B------:R-:W3:Y:S01]  /*5b50*/  SHFL.IDX PT, R0, R12, RZ, 0x181f ;  /* 0x00181fff0c007589 */ /* 0x000ee200000e0000 */
[----:B------:R-:W-:Y:S01]  /*5b60*/  IMAD.MOV.U32 R5, RZ, RZ, R252 ;  /* 0x000000ffff057224 */ /* 0x000fe200078e00fc */
[----:B------:R-:W-:Y:S02]  /*5b70*/  SEL R11, RZ, 0x10, P5 ;  /* 0x00000010ff0b7807 */ /* 0x000fe40002800000 */
[C---:B---3--:R-:W-:Y:S02]  /*5b80*/  IADD3 R2, P0, R0.reuse, R16, RZ ;  /* 0x0000001000027210 */ /* 0x048fe40007f1e0ff */
[----:B------:R-:W-:-:S03]  /*5b90*/  IADD3 R8, P1, R0, R17, RZ ;  /* 0x0000001100087210 */ /* 0x000fc60007f3e0ff */
[----:B--2---:R-:W-:Y:S01]  /*5ba0*/  IMAD.X R3, R4, 0x1, R13, P0 ;  /* 0x0000000104037824 */ /* 0x004fe200000e060d */
[----:B------:R-:W-:Y:S01]  /*5bb0*/  IADD3 R6, P0, R0, R18, RZ ;  /* 0x0000001200067210 */ /* 0x000fe20007f1e0ff */
[C---:B------:R-:W-:Y:S01]  /*5bc0*/  IMAD.X R9, R4.reuse, 0x1, R14, P1 ;  /* 0x0000000104097824 */ /* 0x040fe200008e060e */
[----:B------:R-:W2:Y:S03]  /*5bd0*/  SHFL.IDX PT, R0, R12, 0x1, 0x181f ;  /* 0x00381f000c007f89 */ /* 0x000ea600000e0000 */
[----:B------:R-:W-:Y:S01]  /*5be0*/  IMAD.X R7, R4, 0x1, R15, P0 ;  /* 0x0000000104077824 */ /* 0x000fe200000e060f */
[----:B------:R-:W-:Y:S01]  /*5bf0*/  @!PT LDS RZ, [RZ] ;  /* 0x00000000fffff984 */ /* 0x000fe20000000800 */
[----:B------:R3:W-:Y:S04]  /*5c00*/  LDGSTS.E.BYPASS.LTC128B.128 [R188+0xc100], [R2.64], !P5 ;  /* 0x0c10000002bc7fae */ /* 0x0007e8000e901d46 */
[----:B------:R3:W-:Y:S04]  /*5c10*/  LDGSTS.E.BYPASS.LTC128B.128 [R188+0xe100], [R8.64], !P4 ;  /* 0x0e10000008bc7fae */ /* 0x0007e8000e101d46 */
[----:B------:R3:W-:Y:S04]  /*5c20*/  LDGSTS.E.BYPASS.LTC128B.128 [R188+0x10100], [R6.64], !P6 ;  /* 0x1010000006bc7fae */ /* 0x0007e8000f101d46 */
[----:B------:R4:W1:Y:S02]  /*5c30*/  SHFL.IDX PT, R4, R10, 0x1, 0x181f ;  /* 0x00381f000a047f89 */ /* 0x00086400000e0000 */
[----:B-1--4-:R-:W-:-:S02]  /*5c40*/  SEL R10, RZ, 0x10, P4 ;  /* 0x00000010ff0a7807 */ /* 0x012fc40002000000 */
.L_x_1658:
[----:B--23--:R-:W-:Y:S02]  /*5c50*/  IADD3 R2, -R11, 0x10, RZ ;  /* 0x000000100b027810 */ /* 0x00cfe40007ffe1ff */
[----:B------:R-:W-:-:S02]  /*5c60*/  IADD3 R3, -R10, 0x10, RZ ;  /* 0x000000100a037810 */ /* 0x000fc40007ffe1ff */
[----:B------:R-:W-:-:S04]  /*5c70*/  LOP3.LUT R2, R2, 0xf, RZ, 0xc0, !PT ;  /* 0x0000000f02027812 */ /* 0x000fc800078ec0ff */
[----:B------:R-:W-:Y:S02]  /*5c80*/  IADD3 R8, P1, P0, R2, R0, R16 ;  /* 0x0000000002087210 */ /* 0x000fe4000783e010 */
[----:B------:R-:W-:Y:S02]  /*5c90*/  LOP3.LUT R2, R3, 0xf, RZ, 0xc0, !PT ;  /* 0x0000000f03027812 */ /* 0x000fe400078ec0ff */
[----:B------:R-:W-:Y:S02]  /*5ca0*/  IADD3 R3, -R5, 0x10, RZ ;  /* 0x0000001005037810 */ /* 0x000fe40007ffe1ff */
[----:B------:R-:W-:Y:S02]  /*5cb0*/  IADD3.X R9, RZ, R4, R13, P1, P0 ;  /* 0x00000004ff097210 */ /* 0x000fe40000fe040d */
[----:B------:R-:W-:Y:S02]  /*5cc0*/  IADD3 R6, P1, P0, R2, R0, R17 ;  /* 0x0000000002067210 */ /* 0x000fe4000783e011 */
[----:B------:R-:W-:-:S02]  /*5cd0*/  LOP3.LUT R2, R3, 0xf, RZ, 0xc0, !PT ;  /* 0x0000000f03027812 */ /* 0x000fc400078ec0ff */
        /* <DEDUP_REMOVED lines=12> */
.L_x_1568:
[----:B------:R-:W-:Y:S05]  /*5da0*/  BSYNC B0 ;  /* 0x0000000000007941 */ /* 0x000fea0003800000 */
.L_x_1567:
[----:B------:R-:W-:Y:S01]  /*5db0*/  IADD3 R0, R154, -0x2, RZ ;  /* 0xfffffffe9a007810 */ /* 0x000fe20007ffe0ff */
[----:B------:R-:W0:Y:S03]  /*5dc0*/  LDGDEPBAR ;  /* 0x00000000000079af */ /* 0x000e260000000000 */
[----:B------:R-:W-:-:S13]  /*5dd0*/  ISETP.GE.AND P0, PT, R0, R187, PT ;  /* 0x000000bb0000720c */ /* 0x000fda0003f06270 */
[----:B------:R-:W-:Y:S05]  /*5de0*/  @!P0 BRA `(.L_x_1571) ;  /* 0x00002ed000008947 */ /* 0x000fea0003800000 */
[----:B------:R-:W-:Y:S01]  /*5df0*/  MOV R175, R0 ;  /* 0x0000000000af7202 */ /* 0x000fe20000000f00 */
[----:B------:R-:W-:Y:S01]  /*5e00*/  IMAD.MOV.U32 R0, RZ, RZ, R101 ;  /* 0x000000ffff007224 */ /* 0x000fe200078e0065 */
[----:B------:R-:W-:Y:S01]  /*5e10*/  MOV R102, R100 ;  /* 0x0000006400667202 */ /* 0x000fe20000000f00 */
[----:B------:R-:W-:Y:S01]  /*5e20*/  IMAD.MOV.U32 R161, RZ, RZ, 0x1 ;  /* 0x00000001ffa17424 */ /* 0x000fe200078e00ff */
[----:B------:R-:W-:Y:S02]  /*5e30*/  MOV R176, RZ ;  /* 0x000000ff00b07202 */ /* 0x000fe40000000f00 */
.L_x_1581:
[----:B------:R-:W-:Y:S04]  /*5e40*/  DEPBAR.LE SB0, 0x2 ;  /* 0x000080800000791a */ /* 0x000fe80000000000 */
[----:B------:R-:W-:Y:S01]  /*5e50*/  WARPSYNC 0xffffffff ;  /* 0xffffffff00007948 */ /* 0x000fe20003800000 */
[----:B------:R-:W-:Y:S01]  /*5e60*/  BAR.SYNC.DEFER_BLOCKING 0x0 ;  /* 0x0000000000007b1d */ /* 0x000fe20000010000 */
[----:B------:R-:W-:Y:S01]  /*5e70*/  IMAD R160, R161, 0x6000, RZ ;  /* 0x00006000a1a07824 */ /* 0x000fe200078e02ff */
[----:B------:R-:W-:Y:S04]  /*5e80*/  ISETP.GE.AND P0, PT, R187, R175, PT ;  /* 0x000000afbb00720c */ /* 0x000fe80003f06270 */
[----:B------:R-:W-:Y:S04]  /*5e90*/  IADD3 R100, R169, R160, RZ ;  /* 0x000000a0a9647210 */ /* 0x000fe80007ffe0ff */
[----:B------:R-:W-:Y:S01]  /*5ea0*/  IADD3 R103, R167, R100, RZ ;  /* 0x00000064a7677210 */ /* 0x000fe20007ffe0ff */
[----:B------:R2:W3:Y:S01]  /*5eb0*/  LDSM.16.M88.4 R32, [R163] ;  /* 0x00000000a320783b */ /* 0x0004e20000000200 */
[----:B------:R-:W-:Y:S03]  /*5ec0*/  BSSY B0, `(.L_x_1572) ;  /* 0x000004b000007945 */ /* 0x000fe60003800000 */
[----:B-1----:R2:W1:Y:S04]  /*5ed0*/  LDSM.16.M88.4 R8, [R100] ;  /* 0x000000006408783b */ /* 0x0024680000000200 */
        /* <DEDUP_REMOVED lines=9> */
[----:B------:R-:W-:Y:S01]  /*5f70*/  IMAD.SHL.U32 R29, R186, 0x2, RZ ;  /* 0x00000002ba1d7824 */ /* 0x000fe200078e00ff */
        /* <DEDUP_REMOVED lines=8> */
[----:B------:R-:W-:Y:S02]  /*6000*/  SHF.L.U64.HI R22, R186, 0x1, R6 ;  /* 0x00000001ba167819 */ /* 0x000fe40000010206 */
[----:B------:R-:W-:Y:S01]  /*6010*/  SHF.R.S32.HI R6, RZ, 0x1f, R177 ;  /* 0x0000001fff067819 */ /* 0x000fe200000114b1 */
[----:B------:R-:W-:Y:S01]  /*6020*/  IMAD R4, R174, c[0x0][0x20c], R4 ;  /* 0x00008300ae047a24 */ /* 0x000fe200078e0204 */
[----:B------:R-:W-:Y:S02]  /*6030*/  SHF.L.U64.HI R21, R185, 0x1, R7 ;  /* 0x00000001b9157819 */ /* 0x000fe40000010207 */
[----:B------:R-:W-:Y:S01]  /*6040*/  SHF.L.U64.HI R20, R177, 0x1, R6 ;  /* 0x00000001b1147819 */ /* 0x000fe20000010206 */
[----:B------:R-:W-:Y:S02]  /*6050*/  IMAD.IADD R3, R3, 0x1, R4 ;  /* 0x0000000103037824 */ /* 0x000fe400078e0204 */
[----:B------:R-:W-:Y:S02]  /*6060*/  IMAD R4, R5, c[0x0][0x218], RZ ;  /* 0x0000860005047a24 */ /* 0x000fe400078e02ff */
[C---:B------:R-:W-:Y:S04]  /*6070*/  IMAD.WIDE.U32 R2, R173.reuse, c[0x0][0x218], R2 ;  /* 0x00008600ad027a25 */ /* 0x040fe800078e0002 */
[----:B------:R-:W-:Y:S01]  /*6080*/  IMAD R4, R173, c[0x0][0x21c], R4 ;  /* 0x00008700ad047a24 */ /* 0x000fe200078e0204 */
[----:B------:R-:W-:Y:S04]  /*6090*/  IADD3 R2, P0, R196, R2, RZ ;  /* 0x00000002c4027210 */ /* 0x000fe80007f1e0ff */
[----:B------:R-:W-:Y:S02]  /*60a0*/  IADD3.X R3, R199, R3, R4, P0, !PT ;  /* 0x00000003c7037210 */ /* 0x000fe400007fe404 */
[C---:B------:R-:W-:Y:S04]  /*60b0*/  LEA R13, P0, R2.reuse, c[0x0][0x1f8], 0x1 ;  /* 0x00007e00020d7a11 */ /* 0x040fe800078008ff */
[----:B------:R-:W-:Y:S01]  /*60c0*/  LEA.HI.X R12, R2, c[0x0][0x1fc], R3, 0x1, P0 ;  /* 0x00007f00020c7a11 */ /* 0x000fe200000f0c03 */
[----:B------:R-:W-:-:S06]  /*60d0*/  BRA.DIV ~URZ, `(.L_x_1574) ;  /* 0x000082a27f007947 */ /* 0x000fcc000b800000 */
[----:B------:R2:W4:Y:S02]  /*60e0*/  SHFL.IDX PT, R5, R12, RZ, 0x181f ;  /* 0x00181fff0c057589 */ /* 0x00052400000e0000 */
.L_x_1659:
[----:B------:R-:W-:-:S05]  /*60f0*/  BRA.DIV ~URZ, `(.L_x_1575) ;  /* 0x000082f27f007947 */ /* 0x000fca000b800000 */
[----:B------:R-:W5:Y:S01]  /*6100*/  SHFL.IDX PT, R2, R13, RZ, 0x181f ;  /* 0x00181fff0d027589 */ /* 0x000f6200000e0000 */
[----:B------:R-:W-:Y:S01]  /*6110*/  IMAD R4, R176, 0x6000, R204 ;  /* 0x00006000b0047824 */ /* 0x000fe200078e02cc */
[----:B------:R-:W-:Y:S02]  /*6120*/  SEL R15, RZ, 0x10, P4 ;  /* 0x00000010ff0f7807 */ /* 0x000fe40002000000 */
[----:B------:R-:W-:Y:S02]  /*6130*/  SEL R14, RZ, 0x10, P6 ;  /* 0x00000010ff0e7807 */ /* 0x000fe40003000000 */
[C---:B-----5:R-:W-:Y:S05]  /*6140*/  IADD3 R6, P0, R2.reuse, R23, RZ ;  /* 0x0000001702067210 */ /* 0x060fea0007f1e0ff */
[C---:B----4-:R-:W-:Y:S05]  /*6150*/  IMAD.X R7, R5.reuse, 0x1, R20, P0 ;  /* 0x0000000105077824 */ /* 0x050fea00000e0614 */
[----:B------:R-:W-:Y:S01]  /*6160*/  @!PT LDS RZ, [RZ] ;  /* 0x00000000fffff984 */ /* 0x000fe20000000800 */
[----:B------:R-:W-:Y:S01]  /*6170*/  @!PT LDS RZ, [RZ] ;  /* 0x00000000fffff984 */ /* 0x000fe20000000800 */
[----:B------:R4:W-:Y:S02]  /*6180*/  LDGSTS.E.BYPASS.LTC128B.128 [R4], [R6.64], !P5 ;  /* 0x0000000006047fae */ /* 0x0009e4000e901d46 */
[C---:B----4-:R-:W-:Y:S05]  /*6190*/  IADD3 R6, P0, R2.reuse, R28, RZ ;  /* 0x0000001c02067210 */ /* 0x050fea0007f1e0ff */
[C---:B------:R-:W-:Y:S01]  /*61a0*/  IMAD.X R7, R5.reuse, 0x1, R21, P0 ;  /* 0x0000000105077824 */ /* 0x040fe200000e0615 */
[----:B------:R-:W-:Y:S04]  /*61b0*/  IADD3 R2, P0, R2, R29, RZ ;  /* 0x0000001d02027210 */ /* 0x000fe80007f1e0ff */
[----:B------:R4:W-:Y:S01]  /*61c0*/  LDGSTS.E.BYPASS.LTC128B.128 [R4+0x2000], [R6.64], !P4 ;  /* 0x0200000006047fae */ /* 0x0009e2000e101d46 */
[----:B------:R-:W-:Y:S03]  /*61d0*/  IMAD.X R3, R5, 0x1, R22, P0 ;  /* 0x0000000105037824 */ /* 0x000fe600000e0616 */
[----:B------:R2:W3:Y:S04]  /*61e0*/  SHFL.IDX PT, R5, R12, 0x1, 0x181f ;  /* 0x00381f000c057f89 */ /* 0x0004e800000e0000 */
[----:B------:R5:W-:Y:S01]  /*61f0*/  LDGSTS.E.BYPASS.LTC128B.128 [R4+0x4000], [R2.64], !P6 ;  /* 0x0400000002047fae */ /* 0x000be2000f101d46 */
[----:B----4-:R-:W-:Y:S03]  /*6200*/  SEL R6, RZ, 0x10, P5 ;  /* 0x00000010ff067807 */ /* 0x010fe60002800000 */
[----:B-----5:R2:W4:Y:S04]  /*6210*/  SHFL.IDX PT, R2, R13, 0x1, 0x181f ;  /* 0x00381f000d027f89 */ /* 0x02052800000e0000 */
.L_x_1660:
[C---:B---3--:R-:W-:Y:S02]  /*6220*/  IADD3 R3, -R6.reuse, 0x10, RZ ;  /* 0x0000001006037810 */ /* 0x048fe40007ffe1ff */
[----:B------:R-:W-:Y:S02]  /*6230*/  ISETP.NE.U32.AND P2, PT, R6, RZ, PT ;  /* 0x000000ff0600720c */ /* 0x000fe40003f45070 */
[----:B------:R-:W-:Y:S04]  /*6240*/  LOP3.LUT R3, R3, 0xf, RZ, 0xc0, !PT ;  /* 0x0000000f03037812 */ /* 0x000fe800078ec0ff */
[-C--:B--2-4-:R-:W-:Y:S02]  /*6250*/  IADD3 R12, P1, P0, R3, R2.reuse, R23 ;  /* 0x00000002030c7210 */ /* 0x094fe4000783e017 */
[----:B------:R-:W-:Y:S02]  /*6260*/  IADD3 R3, -R15, 0x10, RZ ;  /* 0x000000100f037810 */ /* 0x000fe40007ffe1ff */
[-C--:B------:R-:W-:Y:S02]  /*6270*/  IADD3.X R13, RZ, R5.reuse, R20, P1, P0 ;  /* 0x00000005ff0d7210 */ /* 0x080fe40000fe0414 */
[----:B------:R-:W-:Y:S03]  /*6280*/  LOP3.LUT R3, R3, 0xf, RZ, 0xc0, !PT ;  /* 0x0000000f03037812 */ /* 0x000fe600078ec0ff */
[----:B------:R-:W-:Y:S01]  /*6290*/  @!PT LDS RZ, [RZ] ;  /* 0x00000000fffff984 */ /* 0x000fe20000000800 */
[----:B------:R-:W-:Y:S01]  /*62a0*/  @!PT LDS RZ, [RZ] ;  /* 0x00000000fffff984 */ /* 0x000fe20000000800 */
[----:B------:R-:W-:Y:S01]  /*62b0*/  @!PT LDS RZ, [RZ] ;  /* 0x00000000fffff984 */ /* 0x000fe20000000800 */
[----:B------:R2:W-:Y:S01]  /*62c0*/  LDGSTS.E.BYPASS.LTC128B.128.ZFILL [R4+0x1000], [R12.64], P2 ;  /* 0x010000000c047fae */ /* 0x0005e20009141d46 */
[-C--:B------:R-:W-:Y:S02]  /*62d0*/  IADD3 R6, P1, P0, R3, R2.reuse, R28 ;  /* 0x0000000203067210 */ /* 0x080fe4000783e01c */
[C---:B------:R-:W-:Y:S02]  /*62e0*/  IADD3 R3, -R14.reuse, 0x10, RZ ;  /* 0x000000100e037810 */ /* 0x040fe40007ffe1ff */
[-C--:B------:R-:W-:Y:S02]  /*62f0*/  IADD3.X R7, RZ, R5.reuse, R21, P1, P0 ;  /* 0x00000005ff077210 */ /* 0x080fe40000fe0415 */
[----:B------:R-:W-:Y:S04]  /*6300*/  LOP3.LUT R3, R3, 0xf, RZ, 0xc0, !PT ;  /* 0x0000000f03037812 */ /* 0x000fe800078ec0ff */
[----:B------:R-:W-:Y:S04]  /*6310*/  IADD3 R2, P1, P0, R3, R2, R29 ;  /* 0x0000000203027210 */ /* 0x000fe8000783e01d */
[----:B------:R-:W-:Y:S02]  /*6320*/  IADD3.X R3, RZ, R5, R22, P1, P0 ;  /* 0x00000005ff037210 */ /* 0x000fe40000fe0416 */
[----:B------:R-:W-:Y:S02]  /*6330*/  ISETP.NE.U32.AND P1, PT, R15, RZ, PT ;  /* 0x000000ff0f00720c */ /* 0x000fe40003f25070 */
[----:B------:R-:W-:Y:S11]  /*6340*/  ISETP.NE.U32.AND P0, PT, R14, RZ, PT ;  /* 0x000000ff0e00720c */ /* 0x000ff60003f05070 */
[----:B------:R2:W-:Y:S04]  /*6350*/  LDGSTS.E.BYPASS.LTC128B.128.ZFILL [R4+0x3000], [R6.64], P1 ;  /* 0x0300000006047fae */ /* 0x0005e80008941d46 */
[----:B------:R2:W-:Y:S02]  /*6360*/  LDGSTS.E.BYPASS.LTC128B.128.ZFILL [R4+0x5000], [R2.64], P0 ;  /* 0x0500000002047fae */ /* 0x0005e40008141d46 */
.L_x_1573:
[----:B------:R-:W-:Y:S05]  /*6370*/  BSYNC B0 ;  /* 0x0000000000007941 */ /* 0x000fea0003800000 */
.L_x_1572:
[----:B------:R-:W0:Y:S01]  /*6380*/  LDGDEPBAR ;  /* 0x00000000000079af */ /* 0x000e220000000000 */
[----:B------:R-:W-:Y:S01]  /*6390*/  WARPSYNC 0xffffffff ;  /* 0xffffffff00007948 */ /* 0x000fe20003800000 */
[C---:B-123--:R-:W-:Y:S01]  /*63a0*/  HMMA.16816.F32 R4, R32.reuse, R8, RZ ;  /* 0x000000082004723c */ /* 0x04efe200000018ff */
[----:B------:R-:W-:Y:S02]  /*63b0*/  IMAD.MOV.U32 R2, RZ, RZ, 0x40 ;  /* 0x00000040ff027424 */ /* 0x000fe400078e00ff */
[----:B------:R-:W-:Y:S01]  /*63c0*/  LOP3.LUT P0, RZ, R162, 0x4, RZ, 0xc0, !PT ;  /* 0x00000004a2ff7812 */ /* 0x000fe2000780c0ff */
[C-C-:B------:R-:W-:Y:S03]  /*63d0*/  IMAD.IADD R3, R167.reuse, 0x1, R100.reuse ;  /* 0x00000001a7037824 */ /* 0x140fe600078e0264 */
[----:B------:R-:W-:Y:S01]  /*63e0*/  SEL R2, R2, 0xffffffc0, !P0 ;  /* 0xffffffc002027807 */ /* 0x000fe20004000000 */
[C---:B------:R-:W-:Y:S01]  /*63f0*/  HMMA.16816.F32 R8, R32.reuse, R10, RZ ;  /* 0x0000000a2008723c */ /* 0x040fe200000018ff */
[----:B------:R-:W-:Y:S03]  /*6400*/  ISETP.GE.AND P0, PT, R176, 0x1, PT ;  /* 0x00000001b000780c */ /* 0x000fe60003f06270 */
[C---:B------:R-:W-:Y:S04]  /*6410*/  IMAD.IADD R101, R2.reuse, 0x1, R100 ;  /* 0x0000000102657824 */ /* 0x040fe800078e0264 */
        /* <DEDUP_REMOVED lines=12> */
[----:B------:R-:W-:Y:S07]  /*64e0*/  LDSM.16.M88.4 R148, [R101+0x1000] ;  /* 0x001000006594783b */ /* 0x000fee0000000200 */
[C---:B------:R-:W-:Y:S08]  /*64f0*/  HMMA.16816.F32 R20, R140.reuse, R152, R20 ;  /* 0x000000988c14723c */ /* 0x040ff00000001814 */
[C---:B------:R-:W-:Y:S01]  /*6500*/  HMMA.16816.F32 R24, R140.reuse, R154, R24 ;  /* 0x0000009a8c18723c */ /* 0x040fe20000001818 */
[----:B------:R-:W-:Y:S07]  /*6510*/  LDSM.16.M88.4 R152, [R3+0x5800] ;  /* 0x005800000398783b */ /* 0x000fee0000000200 */
[C---:B------:R-:W-:Y:S07]  /*6520*/  HMMA.16816.F32 R28, R140.reuse, R156, R28 ;  /* 0x0000009c8c1c723c */ /* 0x040fee000000181c */
[----:B------:R-:W-:Y:S01]  /*6530*/  IMAD.IADD R156, R2, 0x1, R103 ;  /* 0x00000001029c7824 */ /* 0x000fe200078e0267 */
[----:B------:R-:W-:Y:S01]  /*6540*/  HMMA.16816.F32 R32, R140, R158, R32 ;  /* 0x0000009e8c20723c */ /* 0x000fe20000001820 */
[----:B------:R-:W2:Y:S03]  /*6550*/  LDSM.16.M88.4 R140, [R101+0x800] ;  /* 0x00080000658c783b */ /* 0x000ea60000000200 */
[----:B------:R-:W-:Y:S04]  /*6560*/  IADD3 R2, R167, R100, R2 ;  /* 0x00000064a7027210 */ /* 0x000fe80007ffe002 */
[C---:B-1----:R-:W-:Y:S08]  /*6570*/  HMMA.16816.F32 R4, R136.reuse, R144, R4 ;  /* 0x000000908804723c */ /* 0x042ff00000001804 */
[C---:B------:R-:W-:Y:S01]  /*6580*/  HMMA.16816.F32 R8, R136.reuse, R146, R8 ;  /* 0x000000928808723c */ /* 0x040fe20000001808 */
[----:B------:R-:W1:Y:S07]  /*6590*/  LDSM.16.M88.4 R144, [R101+0x1800] ;  /* 0x001800006590783b */ /* 0x000e6e0000000200 */
[C---:B--2---:R-:W-:Y:S08]  /*65a0*/  HMMA.16816.F32 R12, R136.reuse, R140, R12 ;  /* 0x0000008c880c723c */ /* 0x044ff0000000180c */
[C---:B------:R-:W-:Y:S01]  /*65b0*/  HMMA.16816.F32 R16, R136.reuse, R142, R16 ;  /* 0x0000008e8810723c */ /* 0x040fe20000001810 */
[----:B------:R-:W-:Y:S07]  /*65c0*/  LDSM.16.M88.4 R140, [R165] ;  /* 0x00000000a58c783b */ /* 0x000fee0000000200 */
[C---:B------:R-:W-:Y:S08]  /*65d0*/  HMMA.16816.F32 R20, R136.reuse, R148, R20 ;  /* 0x000000948814723c */ /* 0x040ff00000001814 */
[C---:B------:R-:W-:Y:S01]  /*65e0*/  HMMA.16816.F32 R24, R136.reuse, R150, R24 ;  /* 0x000000968818723c */ /* 0x040fe20000001818 */
[----:B------:R-:W2:Y:S07]  /*65f0*/  LDSM.16.M88.4 R148, [R156] ;  /* 0x000000009c94783b */ /* 0x000eae0000000200 */
[C---:B-1----:R-:W-:Y:S08]  /*6600*/  HMMA.16816.F32 R28, R136.reuse, R144, R28 ;  /* 0x00000090881c723c */ /* 0x042ff0000000181c */
[----:B------:R-:W-:Y:S01]  /*6610*/  HMMA.16816.F32 R32, R136, R146, R32 ;  /* 0x000000928820723c */ /* 0x000fe20000001820 */
[----:B------:R-:W1:Y:S07]  /*6620*/  LDSM.16.M88.4 R136, [R156+0x800] ;  /* 0x000800009c88783b */ /* 0x000e6e0000000200 */
[----:B------:R-:W3:Y:S01]  /*6630*/  LDSM.16.M88.4 R144, [R156+0x1000] ;  /* 0x001000009c90783b */ /* 0x000ee20000000200 */
[C---:B--2---:R-:W-:Y:S08]  /*6640*/  HMMA.16816.F32 R4, R140.reuse, R148, R4 ;  /* 0x000000948c04723c */ /* 0x044ff00000001804 */
        /* <DEDUP_REMOVED lines=8> */
[C---:B-1----:R-:W-:Y:S08]  /*66d0*/  HMMA.16816.F32 R28, R140.reuse, R136, R28 ;  /* 0x000000888c1c723c */ /* 0x042ff0000000181c */
[----:B------:R-:W-:Y:S01]  /*66e0*/  HMMA.16816.F32 R32, R140, R138, R32 ;  /* 0x0000008a8c20723c */ /* 0x000fe20000001820 */
[----:B------:R-:W1:Y:S07]  /*66f0*/  LDSM.16.M88.4 R136, [R100+0x2800] ;  /* 0x002800006488783b */ /* 0x000e6e0000000200 */
[C---:B--2---:R-:W-:Y:S01]  /*6700*/  HMMA.16816.F32 R4, R148.reuse, R144, R4 ;  /* 0x000000909404723c */ /* 0x044fe20000001804 */
[----:B------:R-:W2:Y:S07]  /*6710*/  LDSM.16.M88.4 R140, [R100+0x3000] ;  /* 0x00300000648c783b */ /* 0x000eae0000000200 */
[C---:B------:R-:W-:Y:S01]  /*6720*/  HMMA.16816.F32 R8, R148.reuse, R146, R8 ;  /* 0x000000929408723c */ /* 0x040fe20000001808 */
[----:B------:R-:W3:Y:S07]  /*6730*/  LDSM.16.M88.4 R144, [R100+0x3800] ;  /* 0x003800006490783b */ /* 0x000eee0000000200 */
[C---:B-1----:R-:W-:Y:S08]  /*6740*/  HMMA.16816.F32 R12, R148.reuse, R136, R12 ;  /* 0x00000088940c723c */ /* 0x042ff0000000180c */
[C---:B------:R-:W-:Y:S01]  /*6750*/  HMMA.16816.F32 R16, R148.reuse, R138, R16 ;  /* 0x0000008a9410723c */ /* 0x040fe20000001810 */
[----:B------:R-:W-:Y:S07]  /*6760*/  LDSM.16.M88.4 R136, [R164+0x4000] ;  /* 0x00400000a488783b */ /* 0x000fee0000000200 */
[C---:B--2---:R-:W-:Y:S08]  /*6770*/  HMMA.16816.F32 R20, R148.reuse, R140, R20 ;  /* 0x0000008c9414723c */ /* 0x044ff00000001814 */
[C---:B------:R-:W-:Y:S01]  /*6780*/  HMMA.16816.F32 R24, R148.reuse, R142, R24 ;  /* 0x0000008e9418723c */ /* 0x040fe20000001818 */
[----:B------:R-:W1:Y:S07]  /*6790*/  LDSM.16.M88.4 R140, [R103+0x2000] ;  /* 0x00200000678c783b */ /* 0x000e6e0000000200 */
[C---:B---3--:R-:W-:Y:S08]  /*67a0*/  HMMA.16816.F32 R28, R148.reuse, R144, R28 ;  /* 0x00000090941c723c */ /* 0x048ff0000000181c */
[----:B------:R-:W-:Y:S01]  /*67b0*/  HMMA.16816.F32 R32, R148, R146, R32 ;  /* 0x000000929420723c */ /* 0x000fe20000001820 */
[----:B------:R-:W2:Y:S07]  /*67c0*/  LDSM.16.M88.4 R144, [R3+0x2800] ;  /* 0x002800000390783b */ /* 0x000eae0000000200 */
[----:B------:R-:W-:Y:S01]  /*67d0*/  LDSM.16.M88.4 R148, [R3+0x3800] ;  /* 0x003800000394783b */ /* 0x000fe20000000200 */
[C---:B-1----:R-:W-:Y:S08]  /*67e0*/  HMMA.16816.F32 R4, R136.reuse, R140, R4 ;  /* 0x0000008c8804723c */ /* 0x042ff00000001804 */
[C---:B------:R-:W-:Y:S01]  /*67f0*/  HMMA.16816.F32 R8, R136.reuse, R142, R8 ;  /* 0x0000008e8808723c */ /* 0x040fe20000001808 */
[----:B------:R-:W1:Y:S07]  /*6800*/  LDSM.16.M88.4 R140, [R3+0x3000] ;  /* 0x00300000038c783b */ /* 0x000e6e0000000200 */
[C---:B--2---:R-:W-:Y:S08]  /*6810*/  HMMA.16816.F32 R12, R136.reuse, R144, R12 ;  /* 0x00000090880c723c */ /* 0x044ff0000000180c */
[C---:B------:R-:W-:Y:S01]  /*6820*/  HMMA.16816.F32 R16, R136.reuse, R146, R16 ;  /* 0x000000928810723c */ /* 0x040fe20000001810 */
[----:B------:R-:W-:Y:S07]  /*6830*/  LDSM.16.M88.4 R144, [R101+0x2000] ;  /* 0x002000006590783b */ /* 0x000fee0000000200 */
[C---:B-1----:R-:W-:Y:S08]  /*6840*/  HMMA.16816.F32 R20, R136.reuse, R140, R20 ;  /* 0x0000008c8814723c */ /* 0x042ff00000001814 */
[C---:B------:R-:W-:Y:S01]  /*6850*/  HMMA.16816.F32 R24, R136.reuse, R142, R24 ;  /* 0x0000008e8818723c */ /* 0x040fe20000001818 */
[----:B------:R-:W1:Y:S07]  /*6860*/  LDSM.16.M88.4 R140, [R166+0x4000] ;  /* 0x00400000a68c783b */ /* 0x000e6e0000000200 */
[C---:B------:R-:W-:Y:S08]  /*6870*/  HMMA.16816.F32 R28, R136.reuse, R148, R28 ;  /* 0x00000094881c723c */ /* 0x040ff0000000181c */
        /* <DEDUP_REMOVED lines=28> */
[----:B------:R-:W3:Y:S01]  /*6a40*/  LDSM.16.M88.4 R148, [R100+0x5000] ;  /* 0x005000006494783b */ /* 0x000ee20000000200 */
[C---:B-1----:R-:W-:Y:S08]  /*6a50*/  HMMA.16816.F32 R4, R140.reuse, R144, R4 ;  /* 0x000000908c04723c */ /* 0x042ff00000001804 */
[C---:B------:R-:W-:Y:S01]  /*6a60*/  HMMA.16816.F32 R8, R140.reuse, R146, R8 ;  /* 0x000000928c08723c */ /* 0x040fe20000001808 */
[----:B------:R-:W1:Y:S07]  /*6a70*/  LDSM.16.M88.4 R144, [R100+0x5800] ;  /* 0x005800006490783b */ /* 0x000e6e0000000200 */
[C---:B--2---:R-:W-:Y:S08]  /*6a80*/  HMMA.16816.F32 R12, R140.reuse, R136, R12 ;  /* 0x000000888c0c723c */ /* 0x044ff0000000180c */
[C---:B------:R-:W-:Y:S01]  /*6a90*/  HMMA.16816.F32 R16, R140.reuse, R138, R16 ;  /* 0x0000008a8c10723c */ /* 0x040fe20000001810 */
[----:B------:R-:W-:Y:S07]  /*6aa0*/  LDSM.16.M88.4 R136, [R164+0x8000] ;  /* 0x00800000a488783b */ /* 0x000fee0000000200 */
[C---:B---3--:R-:W-:Y:S08]  /*6ab0*/  HMMA.16816.F32 R20, R140.reuse, R148, R20 ;  /* 0x000000948c14723c */ /* 0x048ff00000001814 */
[C---:B------:R-:W-:Y:S01]  /*6ac0*/  HMMA.16816.F32 R24, R140.reuse, R150, R24 ;  /* 0x000000968c18723c */ /* 0x040fe20000001818 */
[----:B------:R-:W2:Y:S07]  /*6ad0*/  LDSM.16.M88.4 R148, [R103+0x4000] ;  /* 0x004000006794783b */ /* 0x000eae0000000200 */
        /* <DEDUP_REMOVED lines=16> */
[----:B------:R-:W-:Y:S01]  /*6be0*/  LDSM.16.M88.4 R152, [R156+0x4000] ;  /* 0x004000009c98783b */ /* 0x000fe20000000200 */
[C---:B-1----:R-:W-:Y:S08]  /*6bf0*/  HMMA.16816.F32 R4, R140.reuse, R148, R4 ;  /* 0x000000948c04723c */ /* 0x042ff00000001804 */
[C---:B------:R-:W-:Y:S01]  /*6c00*/  HMMA.16816.F32 R8, R140.reuse, R150, R8 ;  /* 0x000000968c08723c */ /* 0x040fe20000001808 */
[----:B------:R-:W1:Y:S07]  /*6c10*/  LDSM.16.M88.4 R148, [R101+0x5800] ;  /* 0x005800006594783b */ /* 0x000e6e0000000200 */
[C---:B--2---:R-:W-:Y:S08]  /*6c20*/  HMMA.16816.F32 R12, R140.reuse, R144, R12 ;  /* 0x000000908c0c723c */ /* 0x044ff0000000180c */
[C---:B------:R-:W-:Y:S01]  /*6c30*/  HMMA.16816.F32 R16, R140.reuse, R146, R16 ;  /* 0x000000928c10723c */ /* 0x040fe20000001810 */
[----:B------:R-:W2:Y:S07]  /*6c40*/  LDSM.16.M88.4 R144, [R165+0x8000] ;  /* 0x00800000a590783b */ /* 0x000eae0000000200 */
[C---:B---3--:R-:W-:Y:S08]  /*6c50*/  HMMA.16816.F32 R20, R140.reuse, R136, R20 ;  /* 0x000000888c14723c */ /* 0x048ff00000001814 */
[C---:B------:R-:W-:Y:S01]  /*6c60*/  HMMA.16816.F32 R24, R140.reuse, R138, R24 ;  /* 0x0000008a8c18723c */ /* 0x040fe20000001818 */
[----:B------:R-:W3:Y:S07]  /*6c70*/  LDSM.16.M88.4 R136, [R2+0x4800] ;  /* 0x004800000288783b */ /* 0x000eee0000000200 */
[C---:B-1----:R-:W-:Y:S08]  /*6c80*/  HMMA.16816.F32 R28, R140.reuse, R148, R28 ;  /* 0x000000948c1c723c */ /* 0x042ff0000000181c */
[----:B------:R-:W-:Y:S01]  /*6c90*/  HMMA.16816.F32 R32, R140, R150, R32 ;  /* 0x000000968c20723c */ /* 0x000fe20000001820 */
[----:B------:R-:W1:Y:S07]  /*6ca0*/  LDSM.16.M88.4 R140, [R2+0x5000] ;  /* 0x00500000028c783b */ /* 0x000e6e0000000200 */
[C---:B--2---:R-:W-:Y:S01]  /*6cb0*/  HMMA.16816.F32 R4, R144.reuse, R152, R4 ;  /* 0x000000989004723c */ /* 0x044fe20000001804 */
[----:B------:R2:W4:Y:S07]  /*6cc0*/  LDSM.16.M88.4 R148, [R2+0x5800] ;  /* 0x005800000294783b */ /* 0x00052e0000000200 */
[C---:B------:R-:W-:Y:S08]  /*6cd0*/  HMMA.16816.F32 R8, R144.reuse, R154, R8 ;  /* 0x0000009a9008723c */ /* 0x040ff00000001808 */
[C---:B---3--:R-:W-:Y:S08]  /*6ce0*/  HMMA.16816.F32 R12, R144.reuse, R136, R12 ;  /* 0x00000088900c723c */ /* 0x048ff0000000180c */
[----:B------:R-:W-:Y:S01]  /*6cf0*/  FMNMX.FTZ R3, R4, R0, !PT ;  /* 0x0000000004037209 */ /* 0x000fe20007810000 */
[C---:B------:R-:W-:Y:S03]  /*6d00*/  HMMA.16816.F32 R16, R144.reuse, R138, R16 ;  /* 0x0000008a9010723c */ /* 0x040fe60000001810 */
[----:B--2---:R-:W-:Y:S02]  /*6d10*/  FMNMX.FTZ R2, R6, R102, !PT ;  /* 0x0000006606027209 */ /* 0x004fe40007810000 */
[----:B------:R-:W-:Y:S02]  /*6d20*/  FMNMX.FTZ R3, R5, R3, !PT ;  /* 0x0000000305037209 */ /* 0x000fe40007810000 */
[----:B------:R-:W-:Y:S01]  /*6d30*/  FMNMX.FTZ R2, R7, R2, !PT ;  /* 0x0000000207027209 */ /* 0x000fe20007810000 */
[C---:B-1----:R-:W-:Y:S04]  /*6d40*/  HMMA.16816.F32 R20, R144.reuse, R140, R20 ;  /* 0x0000008c9014723c */ /* 0x042fe80000001814 */
[----:B------:R-:W-:Y:S02]  /*6d50*/  FMNMX.FTZ R3, R8, R3, !PT ;  /* 0x0000000308037209 */ /* 0x000fe40007810000 */
[----:B------:R-:W-:Y:S02]  /*6d60*/  FMNMX.FTZ R2, R10, R2, !PT ;  /* 0x000000020a027209 */ /* 0x000fe40007810000 */
[----:B------:R-:W-:Y:S01]  /*6d70*/  FMNMX.FTZ R3, R9, R3, !PT ;  /* 0x0000000309037209 */ /* 0x000fe20007810000 */
[C---:B------:R-:W-:Y:S03]  /*6d80*/  HMMA.16816.F32 R24, R144.reuse, R142, R24 ;  /* 0x0000008e9018723c */ /* 0x040fe60000001818 */
[----:B------:R-:W-:Y:S02]  /*6d90*/  FMNMX.FTZ R2, R11, R2, !PT ;  /* 0x000000020b027209 */ /* 0x000fe40007810000 */
[----:B------:R-:W-:Y:S02]  /*6da0*/  FMNMX.FTZ R3, R12, R3, !PT ;  /* 0x000000030c037209 */ /* 0x000fe40007810000 */
[----:B------:R-:W-:Y:S01]  /*6db0*/  FMNMX.FTZ R2, R14, R2, !PT ;  /* 0x000000020e027209 */ /* 0x000fe20007810000 */
[C---:B----4-:R-:W-:Y:S04]  /*6dc0*/  HMMA.16816.F32 R28, R144.reuse, R148, R28 ;  /* 0x00000094901c723c */ /* 0x050fe8000000181c */
[----:B------:R-:W-:Y:S02]  /*6dd0*/  FMNMX.FTZ R3, R13, R3, !PT ;  /* 0x000000030d037209 */ /* 0x000fe40007810000 */
[----:B------:R-:W-:Y:S02]  /*6de0*/  FMNMX.FTZ R2, R15, R2, !PT ;  /* 0x000000020f027209 */ /* 0x000fe40007810000 */
[----:B------:R-:W-:Y:S01]  /*6df0*/  FMNMX.FTZ R3, R16, R3, !PT ;  /* 0x0000000310037209 */ /* 0x000fe20007810000 */
[----:B------:R-:W-:Y:S03]  /*6e00*/  HMMA.16816.F32 R32, R144, R150, R32 ;  /* 0x000000969020723c */ /* 0x000fe60000001820 */
[----:B------:R-:W-:Y:S02]  /*6e10*/  FMNMX.FTZ R2, R18, R2, !PT ;  /* 0x0000000212027209 */ /* 0x000fe40007810000 */
[----:B------:R-:W-:Y:S02]  /*6e20*/  FMNMX.FTZ R100, R17, R3, !PT ;  /* 0x0000000311647209 */ /* 0x000fe40007810000 */
[----:B------:R-:W-:Y:S02]  /*6e30*/  FMNMX.FTZ R3, R19, R2, !PT ;  /* 0x0000000213037209 */ /* 0x000fe40007810000 */
[----:B------:R-:W-:Y:S03]  /*6e40*/  FMNMX.FTZ R2, R20, R100, !PT ;  /* 0x0000006414027209 */ /* 0x000fe60007810000 */
        /* <DEDUP_REMOVED lines=11> */
[----:B------:R-:W-:Y:S02]  /*6f00*/  IADD3 R100, R176, 0x1, RZ ;  /* 0x00000001b0647810 */ /* 0x000fe40007ffe0ff */
[----:B------:R-:W-:Y:S02]  /*6f10*/  FMNMX.FTZ R2, R32, R2, !PT ;  /* 0x0000000220027209 */ /* 0x000fe40007810000 */
[----:B------:R-:W-:Y:S02]  /*6f20*/  FMNMX.FTZ R3, R34, R3, !PT ;  /* 0x0000000322037209 */ /* 0x000fe40007810000 */
[----:B------:R-:W-:Y:S02]  /*6f30*/  SEL R176, R100, RZ, !P0 ;  /* 0x000000ff64b07207 */ /* 0x000fe40004000000 */
[----:B------:R-:W-:Y:S02]  /*6f40*/  FMNMX.FTZ R100, R33, R2, !PT ;  /* 0x0000000221647209 */ /* 0x000fe40007810000 */
[----:B------:R-:W-:Y:S01]  /*6f50*/  FMNMX.FTZ R103, R35, R3, !PT ;  /* 0x0000000323677209 */ /* 0x000fe20007810000 */
[----:B------:R-:W-:-:S05]  /*6f60*/  BRA.DIV ~URZ, `(.L_x_1576) ;  /* 0x000076a27f007947 */ /* 0x000fca000b800000 */
[----:B------:R1:W2:Y:S02]  /*6f70*/  SHFL.BFLY PT, R2, R100, 0x2, 0x1f ;  /* 0x0c401f0064027f89 */ /* 0x0002a400000e0000 */
.L_x_1661:
[----:B--2---:R-:W-:Y:S01]  /*6f80*/  FMNMX.FTZ R2, R100, R2, !PT ;  /* 0x0000000264027209 */ /* 0x004fe20007810000 */
[----:B------:R-:W-:Y:S04]  /*6f90*/  DEPBAR.LE SB0, 0x2 ;  /* 0x000080800000791a */ /* 0x000fe80000000000 */
[----:B------:R-:W2:Y:S01]  /*6fa0*/  SHFL.BFLY PT, R3, R2, 0x1, 0x1f ;  /* 0x0c201f0002037f89 */ /* 0x000ea200000e0000 */
[----:B------:R-:W-:Y:S07]  /*6fb0*/  BSSY B0, `(.L_x_1577) ;  /* 0x00001c6000007945 */ /* 0x000fee0003800000 */
[----:B------:R-:W-:Y:S01]  /*6fc0*/  BAR.SYNC.DEFER_BLOCKING 0x0 ;  /* 0x0000000000007b1d */ /* 0x000fe20000010000 */
[----:B--2---:R-:W-:Y:S05]  /*6fd0*/  FMNMX.FTZ R101, R2, R3, !PT ;  /* 0x0000000302657209 */ /* 0x004fea0007810000 */
[C---:B------:R-:W-:Y:S02]  /*6fe0*/  FMUL.FTZ R3, R101.reuse, c[0x0][0x2d0] ;  /* 0x0000b40065037a20 */ /* 0x040fe40000410000 */
[----:B------:R-:W-:Y:S02]  /*6ff0*/  FADD.FTZ R0, -R101, R0 ;  /* 0x0000000065007221 */ /* 0x000fe40000010100 */
[--C-:B------:R-:W-:Y:S02]  /*7000*/  FFMA.FTZ R4, R4, c[0x0][0x2d0], -R3.reuse ;  /* 0x0000b40004047a23 */ /* 0x100fe40000010803 */
[----:B------:R-:W-:Y:S02]  /*7010*/  FMUL.FTZ R0, R0, c[0x0][0x2d0] ;  /* 0x0000b40000007a20 */ /* 0x000fe40000410000 */
[--C-:B------:R-:W-:Y:S02]  /*7020*/  FFMA.FTZ R137, R8, c[0x0][0x2d0], -R3.reuse ;  /* 0x0000b40008897a23 */ /* 0x100fe40000010803 */
[--C-:B------:R-:W-:Y:S01]  /*7030*/  FFMA.FTZ R8, R12, c[0x0][0x2d0], -R3.reuse ;  /* 0x0000b4000c087a23 */ /* 0x100fe20000010803 */
[----:B------:R-:W2:Y:S01]  /*7040*/  MUFU.EX2 R2, R0 ;  /* 0x0000000000027308 */ /* 0x000ea20000000800 */
[--C-:B------:R-:W-:Y:S02]  /*7050*/  FFMA.FTZ R5, R5, c[0x0][0x2d0], -R3.reuse ;  /* 0x0000b40005057a23 */ /* 0x100fe40000010803 */
[--C-:B------:R-:W-:Y:S02]  /*7060*/  FFMA.FTZ R157, R20, c[0x0][0x2d0], -R3.reuse ;  /* 0x0000b400149d7a23 */ /* 0x100fe40000010803 */
[--C-:B------:R-:W-:Y:S02]  /*7070*/  FFMA.FTZ R156, R21, c[0x0][0x2d0], -R3.reuse ;  /* 0x0000b400159c7a23 */ /* 0x100fe40000010803 */
[--C-:B------:R-:W-:Y:S02]  /*7080*/  FFMA.FTZ R182, R32, c[0x0][0x2d0], -R3.reuse ;  /* 0x0000b40020b67a23 */ /* 0x100fe40000010803 */
[--C-:B------:R-:W-:Y:S01]  /*7090*/  FFMA.FTZ R181, R33, c[0x0][0x2d0], -R3.reuse ;  /* 0x0000b40021b57a23 */ /* 0x100fe20000010803 */
[----:B------:R-:W3:Y:S01]  /*70a0*/  MUFU.EX2 R12, R4 ;  /* 0x00000004000c7308 */ /* 0x000ee20000000800 */
[--C-:B-1----:R-:W-:Y:S02]  /*70b0*/  FFMA.FTZ R100, R9, c[0x0][0x2d0], -R3.reuse ;  /* 0x0000b40009647a23 */ /* 0x102fe40000010803 */
[--C-:B------:R-:W-:Y:S02]  /*70c0*/  FFMA.FTZ R9, R13, c[0x0][0x2d0], -R3.reuse ;  /* 0x0000b4000d097a23 */ /* 0x100fe40000010803 */
[--C-:B------:R-:W-:Y:S02]  /*70d0*/  FFMA.FTZ R149, R16, c[0x0][0x2d0], -R3.reuse ;  /* 0x0000b40010957a23 */ /* 0x100fe40000010803 */
[--C-:B------:R-:W-:Y:S02]  /*70e0*/  FFMA.FTZ R148, R17, c[0x0][0x2d0], -R3.reuse ;  /* 0x0000b40011947a23 */ /* 0x100fe40000010803 */
[--C-:B------:R-:W-:Y:S02]  /*70f0*/  FFMA.FTZ R155, R24, c[0x0][0x2d0], -R3.reuse ;  /* 0x0000b400189b7a23 */ /* 0x100fe40000010803 */
[--C-:B------:R-:W-:Y:S02]  /*7100*/  FFMA.FTZ R154, R25, c[0x0][0x2d0], -R3.reuse ;  /* 0x0000b400199a7a23 */ /* 0x100fe40000010803 */
[--C-:B------:R-:W-:Y:S02]  /*7110*/  FFMA.FTZ R178, R28, c[0x0][0x2d0], -R3.reuse ;  /* 0x0000b4001cb27a23 */ /* 0x100fe40000010803 */
[----:B------:R-:W-:Y:S02]  /*7120*/  FFMA.FTZ R180, R29, c[0x0][0x2d0], -R3 ;  /* 0x0000b4001db47a23 */ /* 0x000fe40000010803 */
[----:B------:R-:W1:Y:S01]  /*7130*/  MUFU.EX2 R3, R5 ;  /* 0x0000000500037308 */ /* 0x000e620000000800 */
[C---:B--2---:R-:W-:Y:S02]  /*7140*/  FMUL.FTZ R32, R2.reuse, R104 ;  /* 0x0000006802207220 */ /* 0x044fe40000410000 */
[C---:B------:R-:W-:Y:S02]  /*7150*/  FMUL.FTZ R33, R2.reuse, R105 ;  /* 0x0000006902217220 */ /* 0x040fe40000410000 */
[C---:B------:R-:W-:Y:S02]  /*7160*/  FMUL.FTZ R13, R2.reuse, R125 ;  /* 0x0000007d020d7220 */ /* 0x040fe40000410000 */
[C---:B---3--:R-:W-:Y:S02]  /*7170*/  FFMA.FTZ R0, R2.reuse, R179, R12 ;  /* 0x000000b302007223 */ /* 0x048fe4000001000c */
        /* <DEDUP_REMOVED lines=10> */
[C---:B-1----:R-:W-:Y:S01]  /*7220*/  F2FP.PACK_AB R136, R3.reuse, R12 ;  /* 0x0000000c0388723e */ /* 0x042fe200000000ff */
[----:B------:R-:W-:Y:S02]  /*7230*/  FADD.FTZ R4, R3, R0 ;  /* 0x0000000003047221 */ /* 0x000fe40000010000 */
[----:B------:R-:W1:Y:S01]  /*7240*/  SHFL.BFLY PT, R0, R103, 0x2, 0x1f ;  /* 0x0c401f0067007f89 */ /* 0x000e6200000e0000 */
[C---:B------:R-:W-:Y:S02]  /*7250*/  FMUL.FTZ R36, R2.reuse, R36 ;  /* 0x0000002402247220 */ /* 0x040fe40000410000 */
[----:B------:R-:W2:Y:S01]  /*7260*/  MUFU.EX2 R12, R137 ;  /* 0x00000089000c7308 */ /* 0x000ea20000000800 */
        /* <DEDUP_REMOVED lines=8> */
[C---:B------:R-:W-:Y:S02]  /*72f0*/  FMUL.FTZ R52, R2.reuse, R52 ;  /* 0x0000003402347220 */ /* 0x040fe40000410000 */
[C---:B------:R-:W-:Y:S02]  /*7300*/  FMUL.FTZ R53, R2.reuse, R53 ;  /* 0x0000003502357220 */ /* 0x040fe40000410000 */
[C---:B------:R-:W-:Y:S01]  /*7310*/  FMUL.FTZ R56, R2.reuse, R56 ;  /* 0x0000003802387220 */ /* 0x040fe20000410000 */
[----:B------:R-:W-:Y:S01]  /*7320*/  MUFU.EX2 R109, R149 ;  /* 0x00000095006d7308 */ /* 0x000fe20000000800 */
[----:B-1----:R-:W-:Y:S01]  /*7330*/  FMNMX.FTZ R0, R103, R0, !PT ;  /* 0x0000000067007209 */ /* 0x002fe20007810000 */
[C---:B------:R-:W-:Y:S01]  /*7340*/  FMUL.FTZ R57, R2.reuse, R57 ;  /* 0x0000003902397220 */ /* 0x040fe20000410000 */
[----:B--2---:R-:W-:Y:S01]  /*7350*/  F2FP.PACK_AB R138, R5, R12 ;  /* 0x0000000c058a723e */ /* 0x004fe200000000ff */
[C---:B------:R-:W-:Y:S02]  /*7360*/  FMUL.FTZ R60, R2.reuse, R60 ;  /* 0x0000003c023c7220 */ /* 0x040fe40000410000 */
[----:B------:R-:W1:Y:S01]  /*7370*/  SHFL.BFLY PT, R3, R0, 0x1, 0x1f ;  /* 0x0c201f0000037f89 */ /* 0x000e6200000e0000 */
[C---:B------:R-:W-:Y:S02]  /*7380*/  FMUL.FTZ R61, R2.reuse, R61 ;  /* 0x0000003d023d7220 */ /* 0x040fe40000410000 */
[C---:B------:R-:W-:Y:S01]  /*7390*/  FMUL.FTZ R64, R2.reuse, R64 ;  /* 0x0000004002407220 */ /* 0x040fe20000410000 */
[----:B------:R-:W2:Y:S01]  /*73a0*/  MUFU.EX2 R103, R9 ;  /* 0x0000000900677308 */ /* 0x000ea20000000800 */
[C---:B------:R-:W-:Y:S02]  /*73b0*/  FMUL.FTZ R65, R2.reuse, R65 ;  /* 0x0000004102417220 */ /* 0x040fe40000410000 */
[C---:B------:R-:W-:Y:S02]  /*73c0*/  FMUL.FTZ R68, R2.reuse, R68 ;  /* 0x0000004402447220 */ /* 0x040fe40000410000 */
[C---:B---3--:R-:W-:Y:S02]  /*73d0*/  FMUL.FTZ R8, R2.reuse, R128 ;  /* 0x0000008002087220 */ /* 0x048fe40000410000 */
        /* <DEDUP_REMOVED lines=8> */
[----:B-1----:R-:W-:Y:S01]  /*7460*/  FMNMX.FTZ R100, R0, R3, !PT ;  /* 0x0000000300647209 */ /* 0x002fe20007810000 */
[C---:B------:R-:W-:Y:S01]  /*7470*/  FMUL.FTZ R84, R2.reuse, R84 ;  /* 0x0000005402547220 */ /* 0x040fe20000410000 */
[----:B------:R-:W-:Y:S01]  /*7480*/  MUFU.EX2 R116, R154 ;  /* 0x0000009a00747308 */ /* 0x000fe20000000800 */
[----:B------:R-:W-:Y:S01]  /*7490*/  FMUL.FTZ R85, R2, R85 ;  /* 0x0000005502557220 */ /* 0x000fe20000410000 */
[----:B--2---:R-:W-:Y:S01]  /*74a0*/  F2FP.PACK_AB R108, R103, R137 ;  /* 0x00000089676c723e */ /* 0x004fe200000000ff */
[C---:B------:R-:W-:Y:S02]  /*74b0*/  FADD.FTZ R0, -R100.reuse, R102 ;  /* 0x0000006664007221 */ /* 0x040fe40000010100 */
[----:B------:R-:W-:Y:S02]  /*74c0*/  FMUL.FTZ R3, R100, c[0x0][0x2d0] ;  /* 0x0000b40064037a20 */ /* 0x000fe40000410000 */
[----:B------:R-:W-:Y:S02]  /*74d0*/  FMUL.FTZ R0, R0, c[0x0][0x2d0] ;  /* 0x0000b40000007a20 */ /* 0x000fe40000410000 */
[--C-:B------:R-:W-:Y:S02]  /*74e0*/  FFMA.FTZ R10, R10, c[0x0][0x2d0], -R3.reuse ;  /* 0x0000b4000a0a7a23 */ /* 0x100fe40000010803 */
[--C-:B------:R-:W-:Y:S02]  /*74f0*/  FFMA.FTZ R11, R11, c[0x0][0x2d0], -R3.reuse ;  /* 0x0000b4000b0b7a23 */ /* 0x100fe40000010803 */
[----:B------:R-:W1:Y:S01]  /*7500*/  MUFU.EX2 R0, R0 ;  /* 0x0000000000007308 */ /* 0x000e620000000800 */
        /* <DEDUP_REMOVED lines=15> */
[----:B------:R-:W-:Y:S02]  /*7600*/  FFMA.FTZ R7, R7, c[0x0][0x2d0], -R3 ;  /* 0x0000b40007077a23 */ /* 0x000fe40000010803 */
[----:B------:R-:W-:Y:S01]  /*7610*/  FADD.FTZ R3, R12, R4 ;  /* 0x000000040c037221 */ /* 0x000fe20000010000 */
[----:B------:R-:W2:Y:S01]  /*7620*/  MUFU.EX2 R125, R10 ;  /* 0x0000000a007d7308 */ /* 0x000ea20000000800 */
        /* <DEDUP_REMOVED lines=10> */
[----:B------:R-:W-:Y:S01]  /*76d0*/  FADD.FTZ R3, R5, R3 ;  /* 0x0000000305037221 */ /* 0x000fe20000010000 */
[----:B------:R-:W-:Y:S01]  /*76e0*/  MUFU.EX2 R121, R145 ;  /* 0x0000009100797308 */ /* 0x000fe20000000800 */
[----:B------:R-:W-:Y:S01]  /*76f0*/  FMUL.FTZ R5, R2, R133 ;  /* 0x0000008502057220 */ /* 0x000fe20000410000 */
[----:B------:R-:W-:Y:S01]  /*7700*/  IADD3 R2, R170, R160, RZ ;  /* 0x000000a0aa027210 */ /* 0x000fe20007ffe0ff */
[----:B-1----:R-:W-:Y:S01]  /*7710*/  FMUL.FTZ R34, R0, R106 ;  /* 0x0000006a00227220 */ /* 0x002fe20000410000 */
[----:B--2---:R-:W-:Y:S01]  /*7720*/  F2FP.PACK_AB R139, R128, R125 ;  /* 0x0000007d808b723e */ /* 0x004fe200000000ff */
[----:B------:R-:W-:Y:S01]  /*7730*/  FMUL.FTZ R35, R0, R107 ;  /* 0x0000006b00237220 */ /* 0x000fe20000410000 */
[----:B------:R-:W-:Y:S01]  /*7740*/  IADD3 R102, R168, R2, RZ ;  /* 0x00000002a8667210 */ /* 0x000fe20007ffe0ff */
[----:B------:R-:W1:Y:S01]  /*7750*/  LDSM.16.MT88.4 R140, [R2] ;  /* 0x00000000028c783b */ /* 0x000e620000004200 */
[C---:B------:R-:W-:Y:S02]  /*7760*/  FFMA.FTZ R6, R0.reuse, R184, R14 ;  /* 0x000000b800067223 */ /* 0x040fe4000001000e */
[----:B------:R-:W-:Y:S01]  /*7770*/  FADD.FTZ R3, R137, R3 ;  /* 0x0000000389037221 */ /* 0x000fe20000010000 */
[----:B------:R-:W-:Y:S01]  /*7780*/  MUFU.EX2 R124, R146 ;  /* 0x00000092007c7308 */ /* 0x000fe20000000800 */
[C---:B------:R-:W-:Y:S02]  /*7790*/  FMUL.FTZ R10, R0.reuse, R130 ;  /* 0x00000082000a7220 */ /* 0x040fe40000410000 */
[C---:B---3--:R-:W-:Y:S01]  /*77a0*/  FADD.FTZ R120, R7.reuse, R6 ;  /* 0x0000000607787221 */ /* 0x048fe20000010000 */
[----:B------:R-:W2:Y:S01]  /*77b0*/  LDSM.16.MT88.4 R104, [R102] ;  /* 0x000000006668783b */ /* 0x000ea20000004200 */
[----:B------:R-:W-:Y:S01]  /*77c0*/  F2FP.PACK_AB R137, R7, R14 ;  /* 0x0000000e0789723e */ /* 0x000fe200000000ff */
        /* <DEDUP_REMOVED lines=18> */
[C---:B-1----:R-:W-:Y:S05]  /*78f0*/  HMMA.16816.F32 R4, R136.reuse, R140, R4 ;  /* 0x0000008c8804723c */ /* 0x042fea0000001804 */
[C---:B------:R-:W-:Y:S01]  /*7900*/  FMUL.FTZ R39, R0.reuse, R39 ;  /* 0x0000002700277220 */ /* 0x040fe20000410000 */
[----:B------:R-:W-:Y:S01]  /*7910*/  MUFU.EX2 R110, R148 ;  /* 0x00000094006e7308 */ /* 0x000fe20000000800 */
[C---:B------:R-:W-:Y:S01]  /*7920*/  FMUL.FTZ R42, R0.reuse, R42 ;  /* 0x0000002a002a7220 */ /* 0x040fe20000410000 */
[C---:B------:R-:W-:Y:S04]  /*7930*/  HMMA.16816.F32 R8, R136.reuse, R142, R8 ;  /* 0x0000008e8808723c */ /* 0x040fe80000001808 */
[C---:B------:R-:W-:Y:S02]  /*7940*/  FMUL.FTZ R43, R0.reuse, R43 ;  /* 0x0000002b002b7220 */ /* 0x040fe40000410000 */
[C---:B------:R-:W-:Y:S02]  /*7950*/  FMUL.FTZ R46, R0.reuse, R46 ;  /* 0x0000002e002e7220 */ /* 0x040fe40000410000 */
[C---:B--2---:R-:W-:Y:S01]  /*7960*/  HMMA.16816.F32 R12, R136.reuse, R104, R12 ;  /* 0x00000068880c723c */ /* 0x044fe2000000180c */
[----:B------:R-:W1:Y:S03]  /*7970*/  MUFU.EX2 R148, R147 ;  /* 0x0000009300947308 */ /* 0x000e660000000800 */
[C---:B------:R-:W-:Y:S02]  /*7980*/  FMUL.FTZ R47, R0.reuse, R47 ;  /* 0x0000002f002f7220 */ /* 0x040fe40000410000 */
[C---:B------:R-:W-:Y:S02]  /*7990*/  FMUL.FTZ R50, R0.reuse, R50 ;  /* 0x0000003200327220 */ /* 0x040fe40000410000 */
[C---:B------:R-:W-:Y:S03]  /*79a0*/  HMMA.16816.F32 R16, R136.reuse, R106, R16 ;  /* 0x0000006a8810723c */ /* 0x040fe60000001810 */
[----:B------:R-:W-:Y:S01]  /*79b0*/  MUFU.EX2 R147, R150 ;  /* 0x0000009600937308 */ /* 0x000fe20000000800 */
[C---:B------:R-:W-:Y:S02]  /*79c0*/  FMUL.FTZ R51, R0.reuse, R51 ;  /* 0x0000003300337220 */ /* 0x040fe40000410000 */
[C---:B------:R-:W-:Y:S02]  /*79d0*/  FMUL.FTZ R54, R0.reuse, R54 ;  /* 0x0000003600367220 */ /* 0x040fe40000410000 */
[C---:B------:R-:W-:Y:S04]  /*79e0*/  FMUL.FTZ R55, R0.reuse, R55 ;  /* 0x0000003700377220 */ /* 0x040fe80000410000 */
[C---:B------:R-:W-:Y:S01]  /*79f0*/  FMUL.FTZ R58, R0.reuse, R58 ;  /* 0x0000003a003a7220 */ /* 0x040fe20000410000 */
[----:B------:R-:W-:Y:S01]  /*7a00*/  MUFU.EX2 R144, R152 ;  /* 0x0000009800907308 */ /* 0x000fe20000000800 */
        /* <DEDUP_REMOVED lines=26> */
[----:B------:R-:W-:Y:S01]  /*7bb0*/  IADD3 R0, R171, R160, RZ ;  /* 0x000000a0ab007210 */ /* 0x000fe20007ffe0ff */
[----:B------:R-:W-:Y:S03]  /*7bc0*/  FADD.FTZ R112, R103, R3 ;  /* 0x0000000367707221 */ /* 0x000fe60000010000 */
[----:B------:R-:W-:Y:S01]  /*7bd0*/  IADD3 R3, R168, R0, RZ ;  /* 0x00000000a8037210 */ /* 0x000fe20007ffe0ff */
[----:B------:R-:W1:Y:S01]  /*7be0*/  LDSM.16.MT88.4 R104, [R0] ;  /* 0x000000000068783b */ /* 0x000e620000004200 */
[----:B------:R-:W-:Y:S02]  /*7bf0*/  FADD.FTZ R103, R109, R112 ;  /* 0x000000706d677221 */ /* 0x000fe40000010000 */
[----:B------:R-:W2:Y:S02]  /*7c00*/  MUFU.EX2 R112, R156 ;  /* 0x0000009c00707308 */ /* 0x000ea40000000800 */
[C---:B------:R-:W-:Y:S01]  /*7c10*/  FADD.FTZ R103, R110.reuse, R103 ;  /* 0x000000676e677221 */ /* 0x040fe20000010000 */
[----:B------:R-:W-:Y:S02]  /*7c20*/  F2FP.PACK_AB R110, R110, R109 ;  /* 0x0000006d6e6e723e */ /* 0x000fe400000000ff */
[----:B------:R-:W-:Y:S01]  /*7c30*/  F2FP.PACK_AB R109, R122, R121 ;  /* 0x000000797a6d723e */ /* 0x000fe200000000ff */
[----:B------:R-:W-:Y:S04]  /*7c40*/  FADD.FTZ R103, R113, R103 ;  /* 0x0000006771677221 */ /* 0x000fe80000010000 */
[----:B------:R-:W3:Y:S10]  /*7c50*/  MUFU.EX2 R142, R159 ;  /* 0x0000009f008e7308 */ /* 0x000ef40000000800 */
[----:B------:R-:W4:Y:S01]  /*7c60*/  MUFU.EX2 R140, R183 ;  /* 0x000000b7008c7308 */ /* 0x000f220000000800 */
[----:B--2---:R-:W-:Y:S04]  /*7c70*/  FADD.FTZ R103, R112, R103 ;  /* 0x0000006770677221 */ /* 0x004fe80000010000 */
[----:B------:R-:W-:Y:S04]  /*7c80*/  FADD.FTZ R103, R117, R103 ;  /* 0x0000006775677221 */ /* 0x000fe80000010000 */
[----:B------:R-:W-:Y:S04]  /*7c90*/  FADD.FTZ R103, R116, R103 ;  /* 0x0000006774677221 */ /* 0x000fe80000010000 */
[----:B------:R-:W-:Y:S01]  /*7ca0*/  FADD.FTZ R103, R119, R103 ;  /* 0x0000006777677221 */ /* 0x000fe20000010000 */
        /* <DEDUP_REMOVED lines=29> */
[----:B------:R-:W1:Y:S06]  /*7e80*/  LDSM.16.MT88.4 R104, [R2+0x800] ;  /* 0x000800000268783b */ /* 0x000e6c0000004200 */
[----:B---3--:R-:W-:Y:S02]  /*7e90*/  F2FP.PACK_AB R137, R142, R143 ;  /* 0x0000008f8e89723e */ /* 0x008fe400000000ff */
[----:B----4-:R-:W-:Y:S01]  /*7ea0*/  F2FP.PACK_AB R139, R140, R141 ;  /* 0x0000008d8c8b723e */ /* 0x010fe200000000ff */
        /* <DEDUP_REMOVED lines=36> */
[----:B------:R-:W1:Y:S03]  /*80f0*/  LDSM.16.MT88.4 R108, [R2+0x1000] ;  /* 0x00100000026c783b */ /* 0x000e660000004200 */
[----:B------:R-:W-:Y:S03]  /*8100*/  F2FP.PACK_AB R105, R147, R146 ;  /* 0x000000929369723e */ /* 0x000fe600000000ff */
[----:B------:R-:W-:Y:S02]  /*8110*/  F2FP.PACK_AB R106, R116, R117 ;  /* 0x00000075746a723e */ /* 0x000fe400000000ff */
[----:B------:R-:W2:Y:S01]  /*8120*/  LDSM.16.MT88.4 R112, [R102+0x1000] ;  /* 0x001000006670783b */ /* 0x000ea20000004200 */
[----:B------:R-:W3:Y:S02]  /*8130*/  MUFU.EX2 R116, R180 ;  /* 0x000000b400747308 */ /* 0x000ee40000000800 */
[----:B------:R-:W-:Y:S08]  /*8140*/  F2FP.PACK_AB R107, R145, R144 ;  /* 0x00000090916b723e */ /* 0x000ff000000000ff */
[----:B------:R-:W4:Y:S01]  /*8150*/  MUFU.EX2 R117, R181 ;  /* 0x000000b500757308 */ /* 0x000f220000000800 */
[C---:B---3--:R-:W-:Y:S01]  /*8160*/  FADD.FTZ R103, R116.reuse, R103 ;  /* 0x0000006774677221 */ /* 0x048fe20000010000 */
[----:B------:R-:W-:Y:S03]  /*8170*/  F2FP.PACK_AB R136, R116, R119 ;  /* 0x000000777488723e */ /* 0x000fe600000000ff */
[----:B------:R-:W-:Y:S01]  /*8180*/  FADD.FTZ R103, R118, R103 ;  /* 0x0000006776677221 */ /* 0x000fe20000010000 */
[C---:B-1----:R-:W-:Y:S05]  /*8190*/  HMMA.16816.F32 R4, R104.reuse, R108, R4 ;  /* 0x0000006c6804723c */ /* 0x042fea0000001804 */
[C---:B----4-:R-:W-:Y:S01]  /*81a0*/  FADD.FTZ R179, R117.reuse, R103 ;  /* 0x0000006775b37221 */ /* 0x050fe20000010000 */
[----:B------:R-:W-:Y:S02]  /*81b0*/  F2FP.PACK_AB R138, R117, R118 ;  /* 0x00000076758a723e */ /* 0x000fe400000000ff */
        /* <DEDUP_REMOVED lines=29> */
[C---:B-1----:R-:W-:Y:S07]  /*8390*/  HMMA.16816.F32 R84, R104.reuse, R108, R84 ;  /* 0x0000006c6854723c */ /* 0x042fee0000001854 */
[----:B------:R-:W-:Y:S01]  /*83a0*/  FADD.FTZ R108, R128, R120 ;  /* 0x00000078806c7221 */ /* 0x000fe20000010000 */
[C---:B------:R-:W-:Y:S01]  /*83b0*/  HMMA.16816.F32 R88, R104.reuse, R110, R88 ;  /* 0x0000006e6858723c */ /* 0x040fe20000001858 */
[----:B------:R-:W1:Y:S03]  /*83c0*/  LDSM.16.MT88.4 R128, [R2+0x1800] ;  /* 0x001800000280783b */ /* 0x000e660000004200 */
[----:B------:R-:W-:Y:S04]  /*83d0*/  FADD.FTZ R108, R121, R108 ;  /* 0x0000006c796c7221 */ /* 0x000fe80000010000 */
[C---:B--2---:R-:W-:Y:S04]  /*83e0*/  HMMA.16816.F32 R92, R104.reuse, R112, R92 ;  /* 0x00000070685c723c */ /* 0x044fe8000000185c */
[----:B------:R-:W-:Y:S02]  /*83f0*/  FADD.FTZ R108, R122, R108 ;  /* 0x0000006c7a6c7221 */ /* 0x000fe40000010000 */
[----:B------:R-:W2:Y:S02]  /*8400*/  LDSM.16.MT88.4 R120, [R102+0x1800] ;  /* 0x001800006678783b */ /* 0x000ea40000004200 */
[----:B------:R-:W-:Y:S04]  /*8410*/  HMMA.16816.F32 R96, R104, R114, R96 ;  /* 0x000000726860723c */ /* 0x000fe80000001860 */
[----:B------:R-:W-:Y:S02]  /*8420*/  FADD.FTZ R103, R124, R108 ;  /* 0x0000006c7c677221 */ /* 0x000fe40000010000 */
[----:B------:R-:W3:Y:S08]  /*8430*/  LDSM.16.MT88.4 R108, [R0+0x1800] ;  /* 0x00180000006c783b */ /* 0x000ef00000004200 */
[----:B------:R-:W4:Y:S01]  /*8440*/  LDSM.16.MT88.4 R104, [R3+0x1800] ;  /* 0x001800000368783b */ /* 0x000f220000004200 */
[C---:B-1----:R-:W-:Y:S07]  /*8450*/  HMMA.16816.F32 R132, R136.reuse, R128, R4 ;  /* 0x000000808884723c */ /* 0x042fee0000001804 */
[----:B------:R-:W1:Y:S01]  /*8460*/  LDSM.16.MT88.4 R4, [R2+0x3800] ;  /* 0x003800000204783b */ /* 0x000e620000004200 */
[C---:B------:R-:W-:Y:S07]  /*8470*/  HMMA.16816.F32 R128, R136.reuse, R130, R8 ;  /* 0x000000828880723c */ /* 0x040fee0000001808 */
[----:B------:R-:W5:Y:S01]  /*8480*/  LDSM.16.MT88.4 R8, [R102+0x3800] ;  /* 0x003800006608783b */ /* 0x000f620000004200 */
[C---:B--2---:R-:W-:Y:S07]  /*8490*/  HMMA.16816.F32 R124, R136.reuse, R120, R12 ;  /* 0x00000078887c723c */ /* 0x044fee000000180c */
[----:B------:R-:W2:Y:S01]  /*84a0*/  LDSM.16.MT88.4 R12, [R0+0x3800] ;  /* 0x00380000000c783b */ /* 0x000ea20000004200 */
[C---:B------:R-:W-:Y:S07]  /*84b0*/  HMMA.16816.F32 R120, R136.reuse, R122, R16 ;  /* 0x0000007a8878723c */ /* 0x040fee0000001810 */
[----:B------:R-:W-:Y:S01]  /*84c0*/  LDSM.16.MT88.4 R16, [R102+0x5800] ;  /* 0x005800006610783b */ /* 0x000fe20000004200 */
[C---:B---3--:R-:W-:Y:S07]  /*84d0*/  HMMA.16816.F32 R116, R136.reuse, R108, R20 ;  /* 0x0000006c8874723c */ /* 0x048fee0000001814 */
[----:B------:R3:W-:Y:S01]  /*84e0*/  LDSM.16.MT88.4 R20, [R0+0x5800] ;  /* 0x005800000014783b */ /* 0x0007e20000004200 */
[C---:B------:R-:W-:Y:S08]  /*84f0*/  HMMA.16816.F32 R112, R136.reuse, R110, R24 ;  /* 0x0000006e8870723c */ /* 0x040ff00000001818 */
[C---:B----4-:R-:W-:Y:S08]  /*8500*/  HMMA.16816.F32 R108, R136.reuse, R104, R28 ;  /* 0x00000068886c723c */ /* 0x050ff0000000181c */
[C---:B------:R-:W-:Y:S04]  /*8510*/  HMMA.16816.F32 R104, R136.reuse, R106, R32 ;  /* 0x0000006a8868723c */ /* 0x040fe80000001820 */
[----:B---3--:R-:W-:Y:S04]  /*8520*/  FADD.FTZ R0, R148, R103 ;  /* 0x0000006794007221 */ /* 0x008fe80000010000 */
[C---:B-1----:R-:W-:Y:S04]  /*8530*/  HMMA.16816.F32 R36, R136.reuse, R4, R36 ;  /* 0x000000048824723c */ /* 0x042fe80000001824 */
[----:B------:R-:W-:Y:S04]  /*8540*/  FADD.FTZ R0, R146, R0 ;  /* 0x0000000092007221 */ /* 0x000fe80000010000 */
[C---:B------:R-:W-:Y:S01]  /*8550*/  HMMA.16816.F32 R40, R136.reuse, R6, R40 ;  /* 0x000000068828723c */ /* 0x040fe20000001828 */
[----:B------:R-:W1:Y:S03]  /*8560*/  LDSM.16.MT88.4 R4, [R3+0x3800] ;  /* 0x003800000304783b */ /* 0x000e660000004200 */
[----:B------:R-:W-:Y:S04]  /*8570*/  FADD.FTZ R0, R147, R0 ;  /* 0x0000000093007221 */ /* 0x000fe80000010000 */
[C---:B-----5:R-:W-:Y:S04]  /*8580*/  HMMA.16816.F32 R44, R136.reuse, R8, R44 ;  /* 0x00000008882c723c */ /* 0x060fe8000000182c */
[----:B------:R-:W-:Y:S04]  /*8590*/  FADD.FTZ R0, R144, R0 ;  /* 0x0000000090007221 */ /* 0x000fe80000010000 */
[C---:B------:R-:W-:Y:S01]  /*85a0*/  HMMA.16816.F32 R48, R136.reuse, R10, R48 ;  /* 0x0000000a8830723c */ /* 0x040fe20000001830 */
[----:B------:R3:W4:Y:S03]  /*85b0*/  LDSM.16.MT88.4 R8, [R2+0x5800] ;  /* 0x005800000208783b */ /* 0x0007260000004200 */
[----:B------:R-:W-:Y:S04]  /*85c0*/  FADD.FTZ R0, R145, R0 ;  /* 0x0000000091007221 */ /* 0x000fe80000010000 */
[C---:B--2---:R-:W-:Y:S04]  /*85d0*/  HMMA.16816.F32 R52, R136.reuse, R12, R52 ;  /* 0x0000000c8834723c */ /* 0x044fe80000001834 */
[----:B------:R-:W-:Y:S04]  /*85e0*/  FADD.FTZ R0, R143, R0 ;  /* 0x000000008f007221 */ /* 0x000fe80000010000 */
[C---:B------:R-:W-:Y:S01]  /*85f0*/  HMMA.16816.F32 R56, R136.reuse, R14, R56 ;  /* 0x0000000e8838723c */ /* 0x040fe20000001838 */
[----:B------:R-:W2:Y:S03]  /*8600*/  LDSM.16.MT88.4 R12, [R3+0x5800] ;  /* 0x00580000030c783b */ /* 0x000ea60000004200 */
[----:B------:R-:W-:Y:S01]  /*8610*/  FADD.FTZ R0, R142, R0 ;  /* 0x000000008e007221 */ /* 0x000fe20000010000 */
[----:B---3--:R-:W-:Y:S03]  /*8620*/  IADD3 R2, R175, -0x2, RZ ;  /* 0xfffffffeaf027810 */ /* 0x008fe60007ffe0ff */
[C---:B-1----:R-:W-:Y:S03]  /*8630*/  HMMA.16816.F32 R60, R136.reuse, R4, R60 ;  /* 0x00000004883c723c */ /* 0x042fe6000000183c */
[----:B------:R-:W-:Y:S01]  /*8640*/  ISETP.GE.AND P0, PT, R2, R187, PT ;  /* 0x000000bb0200720c */ /* 0x000fe20003f06270 */
[----:B------:R-:W-:Y:S04]  /*8650*/  FADD.FTZ R0, R141, R0 ;  /* 0x000000008d007221 */ /* 0x000fe80000010000 */
[C---:B------:R-:W-:Y:S04]  /*8660*/  HMMA.16816.F32 R64, R136.reuse, R6, R64 ;  /* 0x000000068840723c */ /* 0x040fe80000001840 */
[----:B------:R-:W-:Y:S04]  /*8670*/  FADD.FTZ R184, R140, R0 ;  /* 0x000000008cb87221 */ /* 0x000fe80000010000 */
[C---:B----4-:R-:W-:Y:S08]  /*8680*/  HMMA.16816.F32 R68, R136.reuse, R8, R68 ;  /* 0x000000088844723c */ /* 0x050ff00000001844 */
[C---:B------:R-:W-:Y:S08]  /*8690*/  HMMA.16816.F32 R72, R136.reuse, R10, R72 ;  /* 0x0000000a8848723c */ /* 0x040ff00000001848 */
[C---:B------:R-:W-:Y:S08]  /*86a0*/  HMMA.16816.F32 R76, R136.reuse, R16, R76 ;  /* 0x00000010884c723c */ /* 0x040ff0000000184c */
[C---:B------:R-:W-:Y:S08]  /*86b0*/  HMMA.16816.F32 R80, R136.reuse, R18, R80 ;  /* 0x000000128850723c */ /* 0x040ff00000001850 */
[C---:B------:R-:W-:Y:S08]  /*86c0*/  HMMA.16816.F32 R84, R136.reuse, R20, R84 ;  /* 0x000000148854723c */ /* 0x040ff00000001854 */
[C---:B------:R-:W-:Y:S08]  /*86d0*/  HMMA.16816.F32 R88, R136.reuse, R22, R88 ;  /* 0x000000168858723c */ /* 0x040ff00000001858 */
[C---:B--2---:R-:W-:Y:S08]  /*86e0*/  HMMA.16816.F32 R92, R136.reuse, R12, R92 ;  /* 0x0000000c885c723c */ /* 0x044ff0000000185c */
[----:B------:R-:W-:Y:S01]  /*86f0*/  HMMA.16816.F32 R96, R136, R14, R96 ;  /* 0x0000000e8860723c */ /* 0x000fe20000001860 */
[----:B------:R-:W-:Y:S07]  /*8700*/  @!UPT UIADD3 URZ, URZ, URZ, URZ ;  /* 0x0000003f3f3ff290 */ /* 0x000fee000fffe03f */
[----:B------:R-:W-:-:S11]  /*8710*/  @!P0 BRA `(.L_x_1578) ;  /* 0x000004f000008947 */ /* 0x000fd60003800000 */
[----:B------:R-:W-:Y:S01]  /*8720*/  IMAD.MOV.U32 R212, RZ, RZ, c[0x0][0x2b8] ;  /* 0x0000ae00ffd47624 */ /* 0x000fe200078e00ff */
[----:B------:R-:W-:Y:S01]  /*8730*/  SHF.R.S32.HI R7, RZ, 0x1f, R185 ;  /* 0x0000001fff077819 */ /* 0x000fe200000114b9 */
[----:B------:R-:W-:Y:S01]  /*8740*/  IMAD R2, R175, 0x40, R194 ;  /* 0x00000040af027824 */ /* 0x000fe200078e02c2 */
[----:B------:R-:W-:Y:S01]  /*8750*/  SHF.R.S32.HI R6, RZ, 0x1f, R177 ;  /* 0x0000001fff067819 */ /* 0x000fe200000114b1 */
[----:B------:R-:W-:Y:S01]  /*8760*/  IMAD.MOV.U32 R173, RZ, RZ, RZ ;  /* 0x000000ffffad7224 */ /* 0x000fe200078e00ff */
[----:B------:R-:W-:Y:S01]  /*8770*/  ISETP.NE.AND P1, PT, R212, 0x1, PT ;  /* 0x00000001d400780c */ /* 0x000fe20003f25270 */
[----:B------:R-:W-:Y:S01]  /*8780*/  IMAD.SHL.U32 R18, R186, 0x2, RZ ;  /* 0x00000002ba127824 */ /* 0x000fe200078e00ff */
[----:B------:R-:W-:Y:S01]  /*8790*/  IADD3 R2, R2, -0x80, R189 ;  /* 0xffffff8002027810 */ /* 0x000fe20007ffe0bd */
[----:B------:R-:W-:Y:S01]  /*87a0*/  IMAD.SHL.U32 R17, R185, 0x2, RZ ;  /* 0x00000002b9117824 */ /* 0x000fe200078e00ff */
[----:B------:R-:W-:Y:S01]  /*87b0*/  SHF.R.S32.HI R212, RZ, 0x1f, R186 ;  /* 0x0000001fffd47819 */ /* 0x000fe200000114ba */
[----:B------:R-:W-:Y:S01]  /*87c0*/  IMAD.SHL.U32 R16, R177, 0x2, RZ ;  /* 0x00000002b1107824 */ /* 0x000fe200078e00ff */
[----:B------:R-:W-:Y:S01]  /*87d0*/  SHF.L.U64.HI R14, R185, 0x1, R7 ;  /* 0x00000001b90e7819 */ /* 0x000fe20000010207 */
[----:B------:R-:W-:Y:S01]  /*87e0*/  IMAD.MOV.U32 R0, RZ, RZ, R2 ;  /* 0x000000ffff007224 */ /* 0x000fe200078e0002 */
[----:B------:R-:W-:Y:S02]  /*87f0*/  SHF.L.U64.HI R15, R186, 0x1, R212 ;  /* 0x00000001ba0f7819 */ /* 0x000fe400000102d4 */
[----:B------:R-:W-:Y:S03]  /*8800*/  SHF.L.U64.HI R13, R177, 0x1, R6 ;  /* 0x00000001b10d7819 */ /* 0x000fe60000010206 */
        /* <DEDUP_REMOVED lines=24> */
.L_x_1662:
[----:B------:R-:W-:-:S05]  /*8990*/  BRA.DIV ~URZ, `(.L_x_1580) ;  /* 0x00005d427f007947 */ /* 0x000fca000b800000 */
[----:B------:R-:W3:Y:S01]  /*89a0*/  SHFL.IDX PT, R0, R12, RZ, 0x181f ;  /* 0x00181fff0c007589 */ /* 0x000ee200000e0000 */
[----:B------:R-:W-:Y:S02]  /*89b0*/  SEL R11, RZ, 0x10, P5 ;  /* 0x00000010ff0b7807 */ /* 0x000fe40002800000 */
[----:B------:R-:W-:Y:S02]  /*89c0*/  SEL R10, RZ, 0x10, P4 ;  /* 0x00000010ff0a7807 */ /* 0x000fe40002000000 */
[C---:B---3--:R-:W-:Y:S02]  /*89d0*/  IADD3 R2, P0, R0.reuse, R16, RZ ;  /* 0x0000001000027210 */ /* 0x048fe40007f1e0ff */
[----:B------:R-:W-:Y:S03]  /*89e0*/  IADD3 R8, P1, R0, R17, RZ ;  /* 0x0000001100087210 */ /* 0x000fe60007f3e0ff */
[----:B--2---:R-:W-:Y:S01]  /*89f0*/  IMAD.X R3, R4, 0x1, R13, P0 ;  /* 0x0000000104037824 */ /* 0x004fe200000e060d */
[----:B------:R-:W-:Y:S01]  /*8a00*/  IADD3 R6, P0, R0, R18, RZ ;  /* 0x0000001200067210 */ /* 0x000fe20007f1e0ff */
[----:B------:R-:W-:Y:S02]  /*8a10*/  IMAD R0, R176, 0x6000, R205 ;  /* 0x00006000b0007824 */ /* 0x000fe400078e02cd */
[C---:B------:R-:W-:Y:S02]  /*8a20*/  IMAD.X R9, R4.reuse, 0x1, R14, P1 ;  /* 0x0000000104097824 */ /* 0x040fe400008e060e */
[----:B------:R-:W-:Y:S01]  /*8a30*/  IMAD.X R7, R4, 0x1, R15, P0 ;  /* 0x0000000104077824 */ /* 0x000fe200000e060f */
[----:B------:R-:W-:Y:S01]  /*8a40*/  @!PT LDS RZ, [RZ] ;  /* 0x00000000fffff984 */ /* 0x000fe20000000800 */
[----:B------:R-:W-:Y:S01]  /*8a50*/  @!PT LDS RZ, [RZ] ;  /* 0x00000000fffff984 */ /* 0x000fe20000000800 */
[----:B------:R2:W-:Y:S04]  /*8a60*/  LDGSTS.E.BYPASS.LTC128B.128 [R0], [R2.64], !P5 ;  /* 0x0000000002007fae */ /* 0x0005e8000e901d46 */
[----:B------:R3:W-:Y:S04]  /*8a70*/  LDGSTS.E.BYPASS.LTC128B.128 [R0+0x2000], [R8.64], !P4 ;  /* 0x0200000008007fae */ /* 0x0007e8000e101d46 */
[----:B------:R4:W1:Y:S04]  /*8a80*/  SHFL.IDX PT, R4, R5, 0x1, 0x181f ;  /* 0x00381f0005047f89 */ /* 0x00086800000e0000 */
[----:B------:R3:W-:Y:S04]  /*8a90*/  LDGSTS.E.BYPASS.LTC128B.128 [R0+0x4000], [R6.64], !P6 ;  /* 0x0400000006007fae */ /* 0x0007e8000f101d46 */
[----:B--2---:R3:W2:Y:S01]  /*8aa0*/  SHFL.IDX PT, R2, R12, 0x1, 0x181f ;  /* 0x00381f000c027f89 */ /* 0x0046a200000e0000 */
[----:B-1--4-:R-:W-:Y:S03]  /*8ab0*/  SEL R5, RZ, 0x10, P6 ;  /* 0x00000010ff057807 */ /* 0x012fe60003000000 */
.L_x_1663:
[----:B------:R-:W-:Y:S02]  /*8ac0*/  IADD3 R3, -R11, 0x10, RZ ;  /* 0x000000100b037810 */ /* 0x000fe40007ffe1ff */
[----:B---3--:R-:W-:Y:S02]  /*8ad0*/  IADD3 R6, -R10, 0x10, RZ ;  /* 0x000000100a067810 */ /* 0x008fe40007ffe1ff */
[----:B------:R-:W-:Y:S02]  /*8ae0*/  LOP3.LUT R3, R3, 0xf, RZ, 0xc0, !PT ;  /* 0x0000000f03037812 */ /* 0x000fe400078ec0ff */
[----:B------:R-:W-:Y:S02]  /*8af0*/  IADD3 R7, -R5, 0x10, RZ ;  /* 0x0000001005077810 */ /* 0x000fe40007ffe1ff */
[----:B--2---:R-:W-:Y:S02]  /*8b00*/  IADD3 R8, P1, P0, R3, R2, R16 ;  /* 0x0000000203087210 */ /* 0x004fe4000783e010 */
[----:B------:R-:W-:Y:S02]  /*8b10*/  LOP3.LUT R3, R6, 0xf, RZ, 0xc0, !PT ;  /* 0x0000000f06037812 */ /* 0x000fe400078ec0ff */
[----:B------:R-:W-:Y:S02]  /*8b20*/  IADD3.X R9, RZ, R4, R13, P1, P0 ;  /* 0x00000004ff097210 */ /* 0x000fe40000fe040d */
[----:B------:R-:W-:Y:S02]  /*8b30*/  IADD3 R6, P1, P0, R3, R2, R17 ;  /* 0x0000000203067210 */ /* 0x000fe4000783e011 */
[----:B------:R-:W-:Y:S02]  /*8b40*/  LOP3.LUT R3, R7, 0xf, RZ, 0xc0, !PT ;  /* 0x0000000f07037812 */ /* 0x000fe400078ec0ff */
[----:B------:R-:W-:Y:S02]  /*8b50*/  IADD3.X R7, RZ, R4, R14, P1, P0 ;  /* 0x00000004ff077210 */ /* 0x000fe40000fe040e */
[----:B------:R-:W-:Y:S04]  /*8b60*/  IADD3 R2, P1, P0, R3, R2, R18 ;  /* 0x0000000203027210 */ /* 0x000fe8000783e012 */
[----:B------:R-:W-:Y:S02]  /*8b70*/  IADD3.X R3, RZ, R4, R15, P1, P0 ;  /* 0x00000004ff037210 */ /* 0x000fe40000fe040f */
[----:B------:R-:W-:Y:S02]  /*8b80*/  ISETP.NE.U32.AND P0, PT, R11, RZ, PT ;  /* 0x000000ff0b00720c */ /* 0x000fe40003f05070 */
[----:B------:R-:W-:Y:S11]  /*8b90*/  ISETP.NE.U32.AND P1, PT, R10, RZ, PT ;  /* 0x000000ff0a00720c */ /* 0x000ff60003f25070 */
[----:B------:R-:W-:Y:S01]  /*8ba0*/  @!PT LDS RZ, [RZ] ;  /* 0x00000000fffff984 */ /* 0x000fe20000000800 */
[----:B------:R-:W-:Y:S01]  /*8bb0*/  @!PT LDS RZ, [RZ] ;  /* 0x00000000fffff984 */ /* 0x000fe20000000800 */
[----:B------:R-:W-:Y:S01]  /*8bc0*/  @!PT LDS RZ, [RZ] ;  /* 0x00000000fffff984 */ /* 0x000fe20000000800 */
[----:B------:R1:W-:Y:S01]  /*8bd0*/  LDGSTS.E.BYPASS.LTC128B.128.ZFILL [R0+0x1000], [R8.64], P0 ;  /* 0x0100000008007fae */ /* 0x0003e20008141d46 */
[----:B------:R-:W-:Y:S03]  /*8be0*/  ISETP.NE.U32.AND P0, PT, R5, RZ, PT ;  /* 0x000000ff0500720c */ /* 0x000fe60003f05070 */
[----:B------:R1:W-:Y:S10]  /*8bf0*/  LDGSTS.E.BYPASS.LTC128B.128.ZFILL [R0+0x3000], [R6.64], P1 ;  /* 0x0300000006007fae */ /* 0x0003f40008941d46 */
[----:B------:R1:W-:Y:S02]  /*8c00*/  LDGSTS.E.BYPASS.LTC128B.128.ZFILL [R0+0x5000], [R2.64], P0 ;  /* 0x0500000002007fae */ /* 0x0003e40008141d46 */
.L_x_1578:
[----:B------:R-:W-:Y:S05]  /*8c10*/  BSYNC B0 ;  /* 0x0000000000007941 */ /* 0x000fea0003800000 */
.L_x_1577:
[----:B------:R-:W-:Y:S01]  /*8c20*/  ISETP.GE.AND P0, PT, R187, R175, PT ;  /* 0x000000afbb00720c */ /* 0x000fe20003f06270 */
[----:B------:R-:W0:Y:S01]  /*8c30*/  LDGDEPBAR ;  /* 0x00000000000079af */ /* 0x000e220000000000 */
[----:B-1----:R-:W-:Y:S01]  /*8c40*/  IADD3 R3, R175, -0x1, RZ ;  /* 0xffffffffaf037810 */ /* 0x002fe20007ffe0ff */
[----:B------:R-:W-:Y:S01]  /*8c50*/  IMAD.MOV.U32 R102, RZ, RZ, R100 ;  /* 0x000000ffff667224 */ /* 0x000fe200078e0064 */
[C---:B------:R-:W-:Y:S01]  /*8c60*/  ISETP.GE.AND P1, PT, R161.reuse, 0x1, PT ;  /* 0x00000001a100780c */ /* 0x040fe20003f26270 */
[----:B------:R-:W-:Y:S01]  /*8c70*/  IMAD.MOV.U32 R0, RZ, RZ, R101 ;  /* 0x000000ffff007224 */ /* 0x000fe200078e0065 */
[----:B------:R-:W-:Y:S01]  /*8c80*/  IADD3 R2, R161, 0x1, RZ ;  /* 0x00000001a1027810 */ /* 0x000fe20007ffe0ff */
[----:B------:R-:W-:Y:S03]  /*8c90*/  IMAD.MOV.U32 R175, RZ, RZ, R3 ;  /* 0x000000ffffaf7224 */ /* 0x000fe600078e0003 */
[----:B------:R-:W-:Y:S03]  /*8ca0*/  SEL R161, R2, RZ, !P1 ;  /* 0x000000ff02a17207 */ /* 0x000fe60004800000 */
[----:B------:R-:W-:-:S05]  /*8cb0*/  @!P0 BRA `(.L_x_1581) ;  /* 0xffffd18000008947 */ /* 0x000fca000383ffff */
.L_x_1571:
[----:B------:R-:W-:Y:S05]  /*8cc0*/  BRA.DIV ~URZ, `(.L_x_1582) ;  /* 0x00005c327f007947 */ /* 0x000fea000b800000 */
[----:B------:R2:W3:Y:S02]  /*8cd0*/  SHFL.BFLY PT, R0, R179, 0x2, 0x1f ;  /* 0x0c401f00b3007f89 */ /* 0x0004e400000e0000 */
.L_x_1664:
[----:B---3--:R-:W-:Y:S01]  /*8ce0*/  FADD.FTZ R0, R0, R179 ;  /* 0x000000b300007221 */ /* 0x008fe20000010000 */
[----:B------:R-:W-:Y:S05]  /*8cf0*/  BRA.DIV ~URZ, `(.L_x_1583) ;  /* 0x00005c627f007947 */ /* 0x000fea000b800000 */
[----:B-1----:R-:W1:Y:S04]  /*8d00*/  SHFL.BFLY PT, R2, R184, 0x2, 0x1f ;  /* 0x0c401f00b8027f89 */ /* 0x002e6800000e0000 */
[----:B------:R-:W3:Y:S01]  /*8d10*/  SHFL.BFLY PT, R5, R0, 0x1, 0x1f ;  /* 0x0c201f0000057f89 */ /* 0x000ee200000e0000 */
[----:B-1----:R-:W-:-:S02]  /*8d20*/  FADD.FTZ R4, R2, R184 ;  /* 0x000000b802047221 */ /* 0x002fc40000010000 */
[----:B---3--:R-:W-:-:S03]  /*8d30*/  FADD.FTZ R0, R0, R5 ;  /* 0x0000000500007221 */ /* 0x008fc60000010000 */
[----:B------:R1:W3:Y:S04]  /*8d40*/  SHFL.BFLY PT, R3, R4, 0x1, 0x1f ;  /* 0x0c201f0004037f89 */ /* 0x0002e800000e0000 */
.L_x_1665:
[----:B------:R-:W-:Y:S01]  /*8d50*/  FSETP.NE.FTZ.AND P1, PT, R0, RZ, PT ;  /* 0x000000ff0000720b */ /* 0x000fe20003f35000 */
[----:B---3--:R-:W-:Y:S01]  /*8d60*/  FADD.FTZ R3, R3, R4 ;  /* 0x0000000403037221 */ /* 0x008fe20000010000 */
[----:B------:R-:W-:Y:S02]  /*8d70*/  MOV R2, RZ ;  /* 0x000000ff00027202 */ /* 0x000fe40000000f00 */
[----:B------:R-:W-:Y:S02]  /*8d80*/  MOV R23, 0xff800000 ;  /* 0xff80000000177802 */ /* 0x000fe40000000f00 */
[----:B------:R-:W-:Y:S02]  /*8d90*/  FSETP.NE.FTZ.AND P0, PT, R3, RZ, PT ;  /* 0x000000ff0300720b */ /* 0x000fe40003f15000 */
[----:B------:R-:W-:-:S05]  /*8da0*/  MOV R22, 0xff800000 ;  /* 0xff80000000167802 */ /* 0x000fca0000000f00 */
[----:B------:R-:W3:Y:S01]  /*8db0*/  @P1 MUFU.RCP R2, R0 ;  /* 0x0000000000021308 */ /* 0x000ee20000001000 */
[----:B-1----:R-:W-:-:S05]  /*8dc0*/  @P1 MOV R4, 0x3f317218 ;  /* 0x3f31721800041802 */ /* 0x002fca0000000f00 */
[----:B------:R-:W-:Y:S02]  /*8dd0*/  @P1 FMUL.FTZ R4, R4, c[0x0][0x2d0] ;  /* 0x0000b40004041a20 */ /* 0x000fe40000410000 */
[----:B------:R1:W4:Y:S01]  /*8de0*/  @P1 MUFU.LG2 R5, R0 ;  /* 0x0000000000051308 */ /* 0x0003220000000c00 */
[C---:B---3--:R-:W-:Y:S02]  /*8df0*/  FMUL.FTZ R102, R2.reuse, R112 ;  /* 0x0000007002667220 */ /* 0x048fe40000410000 */
[C---:B------:R-:W-:Y:S02]  /*8e00*/  FMUL.FTZ R103, R2.reuse, R113 ;  /* 0x0000007102677220 */ /* 0x040fe40000410000 */
[C---:B------:R-:W-:Y:S02]  /*8e10*/  FMUL.FTZ R112, R2.reuse, R68 ;  /* 0x0000004402707220 */ /* 0x040fe40000410000 */
[C---:B------:R-:W-:Y:S01]  /*8e20*/  FMUL.FTZ R113, R2.reuse, R69 ;  /* 0x0000004502717220 */ /* 0x040fe20000410000 */
[----:B-1----:R-:W-:Y:S01]  /*8e30*/  MOV R0, RZ ;  /* 0x000000ff00007202 */ /* 0x002fe20000000f00 */
[----:B------:R-:W-:-:S02]  /*8e40*/  FMUL.FTZ R68, R2, R72 ;  /* 0x0000004802447220 */ /* 0x000fc40000410000 */
[C---:B------:R-:W-:Y:S02]  /*8e50*/  FMUL.FTZ R69, R2.reuse, R73 ;  /* 0x0000004902457220 */ /* 0x040fe40000410000 */
[C---:B------:R-:W-:Y:S01]  /*8e60*/  FMUL.FTZ R72, R2.reuse, R76 ;  /* 0x0000004c02487220 */ /* 0x040fe20000410000 */
[----:B------:R-:W1:Y:S01]  /*8e70*/  @P0 MUFU.RCP R0, R3 ;  /* 0x0000000300000308 */ /* 0x000e620000001000 */
        /* <DEDUP_REMOVED lines=41> */
[----:B------:R3:W5:Y:S01]  /*9110*/  @P0 MUFU.LG2 R2, R3 ;  /* 0x0000000300020308 */ /* 0x0007620000000c00 */
[----:B----4-:R-:W-:Y:S02]  /*9120*/  @P1 FMUL.FTZ R5, R5, 0.69314718246459960938 ;  /* 0x3f31721805051820 */ /* 0x010fe40000410000 */
[----:B-1----:R-:W-:Y:S02]  /*9130*/  FMUL.FTZ R124, R0, R38 ;  /* 0x00000026007c7220 */ /* 0x002fe40000410000 */
[----:B------:R-:W-:Y:S01]  /*9140*/  @P1 FFMA.FTZ R23, R4, R101, R5 ;  /* 0x0000006504171223 */ /* 0x000fe20000010005 */
[----:B------:R-:W-:Y:S01]  /*9150*/  MOV R4, 0x1 ;  /* 0x0000000100047802 */ /* 0x000fe20000000f00 */
[C---:B------:R-:W-:Y:S02]  /*9160*/  FMUL.FTZ R125, R0.reuse, R39 ;  /* 0x00000027007d7220 */ /* 0x040fe40000410000 */
[----:B------:R-:W-:-:S02]  /*9170*/  FMUL.FTZ R84, R0, R130 ;  /* 0x0000008200547220 */ /* 0x000fc40000410000 */
[C---:B------:R-:W-:Y:S02]  /*9180*/  FMUL.FTZ R85, R0.reuse, R131 ;  /* 0x0000008300557220 */ /* 0x040fe40000410000 */
[C---:B------:R-:W-:Y:S02]  /*9190*/  FMUL.FTZ R38, R0.reuse, R46 ;  /* 0x0000002e00267220 */ /* 0x040fe40000410000 */
[----:B------:R-:W-:Y:S01]  /*91a0*/  FMUL.FTZ R39, R0, R47 ;  /* 0x0000002f00277220 */ /* 0x000fe20000410000 */
[----:B---3--:R-:W-:Y:S01]  /*91b0*/  @P0 MOV R3, 0x3f317218 ;  /* 0x3f31721800030802 */ /* 0x008fe20000000f00 */
        /* <DEDUP_REMOVED lines=46> */
.L_x_1545:
[----:B------:R-:W-:Y:S01]  /*94a0*/  LOP3.LUT P0, RZ, R172, 0xff, RZ, 0xc0, !PT ;  /* 0x000000ffacff7812 */ /* 0x000fe2000780c0ff */
[----:B------:R-:W-:-:S12]  /*94b0*/  BSSY B0, `(.L_x_1584) ;  /* 0x000000f000007945 */ /* 0x000fd80003800000 */
        /* <DEDUP_REMOVED lines=14> */
.L_x_1585:
[----:B------:R-:W-:Y:S05]  /*95a0*/  BSYNC B0 ;  /* 0x0000000000007941 */ /* 0x000fea0003800000 */
.L_x_1584:
[----:B------:R-:W-:Y:S01]  /*95b0*/  PRMT R0, R0, 0x9910, RZ ;  /* 0x0000991000007816 */ /* 0x000fe200000000ff */
[----:B------:R-:W-:Y:S01]  /*95c0*/  BSSY B1, `(.L_x_1586) ;  /* 0x0000336000017945 */ /* 0x000fe20003800000 */
[----:B------:R-:W-:Y:S02]  /*95d0*/  IMAD.MOV.U32 R82, RZ, RZ, R200 ;  /* 0x000000ffff527224 */ /* 0x000fe400078e00c8 */
[----:B------:R-:W-:-:S13]  /*95e0*/  ISETP.NE.AND P0, PT, R0, RZ, PT ;  /* 0x000000ff0000720c */ /* 0x000fda0003f05270 */
[----:B------:R-:W-:Y:S05]  /*95f0*/  @!P0 BRA `(.L_x_1587) ;  /* 0x000026b000008947 */ /* 0x000fea0003800000 */
[----:B------:R-:W-:Y:S01]  /*9600*/  WARPSYNC 0xffffffff ;  /* 0xffffffff00007948 */ /* 0x000fe20003800000 */
[----:B------:R-:W-:Y:S01]  /*9610*/  BAR.SYNC.DEFER_BLOCKING 0x1, 0x100 ;  /* 0x0044000000007b1d */ /* 0x000fe20000010000 */
[----:B------:R-:W-:Y:S01]  /*9620*/  F2FP.PACK_AB R0, R133, R132 ;  /* 0x000000848500723e */ /* 0x000fe200000000ff */
[----:B------:R-:W-:Y:S01]  /*9630*/  IMAD.MOV.U32 R14, RZ, RZ, c[0x0][0x388] ;  /* 0x0000e200ff0e7624 */ /* 0x000fe200078e00ff */
        /* <DEDUP_REMOVED lines=10> */
[----:B-1----:R-:W-:-:S02]  /*96e0*/  F2FP.PACK_AB R0, R85, R84 ;  /* 0x000000545500723e */ /* 0x002fc400000000ff */
[----:B---3--:R-:W-:-:S03]  /*96f0*/  F2FP.PACK_AB R2, R29, R28 ;  /* 0x0000001c1d02723e */ /* 0x008fc600000000ff */
[----:B------:R1:W-:Y:S01]  /*9700*/  STS [R222+0x400], R0 ;  /* 0x00040000de007388 */ /* 0x0003e20000000800 */
[----:B----4-:R-:W-:-:S03]  /*9710*/  F2FP.PACK_AB R3, R127, R126 ;  /* 0x0000007e7f03723e */ /* 0x010fc600000000ff */
[----:B------:R3:W-:Y:S04]  /*9720*/  STS [R224], R2 ;  /* 0x00000002e0007388 */ /* 0x0007e80000000800 */
[----:B------:R4:W-:Y:S01]  /*9730*/  STS [R224+0x400], R3 ;  /* 0x00040003e0007388 */ /* 0x0009e20000000800 */
[----:B-1----:R-:W-:Y:S02]  /*9740*/  F2FP.PACK_AB R0, R33, R32 ;  /* 0x000000202100723e */ /* 0x002fe400000000ff */
[----:B---3--:R-:W-:-:S03]  /*9750*/  F2FP.PACK_AB R2, R123, R122 ;  /* 0x0000007a7b02723e */ /* 0x008fc600000000ff */
[----:B------:R1:W-:Y:S01]  /*9760*/  STS [R223], R0 ;  /* 0x00000000df007388 */ /* 0x0003e20000000800 */
[----:B----4-:R-:W-:-:S03]  /*9770*/  F2FP.PACK_AB R3, R35, R34 ;  /* 0x000000222303723e */ /* 0x010fc600000000ff */
[----:B------:R3:W-:Y:S04]  /*9780*/  STS [R223+0x400], R2 ;  /* 0x00040002df007388 */ /* 0x0007e80000000800 */
[----:B------:R4:W-:Y:S01]  /*9790*/  STS [R251], R3 ;  /* 0x00000003fb007388 */ /* 0x0009e20000000800 */
[----:B-1----:R-:W-:Y:S02]  /*97a0*/  F2FP.PACK_AB R0, R89, R88 ;  /* 0x000000585900723e */ /* 0x002fe400000000ff */
        /* <DEDUP_REMOVED lines=15> */
[----:B------:R3:W-:Y:S04]  /*98a0*/  STS [R221+0x4000], R2 ;  /* 0x00400002dd007388 */ /* 0x0007e80000000800 */
[----:B------:R4:W-:Y:S01]  /*98b0*/  STS [R221+0x4400], R3 ;  /* 0x00440003dd007388 */ /* 0x0009e20000000800 */
        /* <DEDUP_REMOVED lines=23> */
[----:B------:R4:W-:Y:S04]  /*9a30*/  STS [R250+0x4400], R4 ;  /* 0x00440004fa007388 */ /* 0x0009e80000000800 */
[----:B------:R2:W-:Y:S01]  /*9a40*/  STS [R248+0x4000], R2 ;  /* 0x00400002f8007388 */ /* 0x0005e20000000800 */
[----:B-1----:R-:W-:Y:S02]  /*9a50*/  F2FP.PACK_AB R0, R67, R66 ;  /* 0x000000424300723e */ /* 0x002fe400000000ff */
[----:B---3--:R-:W-:-:S03]  /*9a60*/  F2FP.PACK_AB R3, R51, R50 ;  /* 0x000000323303723e */ /* 0x008fc600000000ff */
[----:B------:R1:W-:Y:S01]  /*9a70*/  STS [R248+0x4400], R0 ;  /* 0x00440000f8007388 */ /* 0x0003e20000000800 */
[----:B----4-:R-:W-:-:S03]  /*9a80*/  F2FP.PACK_AB R4, R113, R112 ;  /* 0x000000707104723e */ /* 0x010fc600000000ff */
[----:B------:R3:W-:Y:S01]  /*9a90*/  STS [R221+0x8400], R3 ;  /* 0x00840003dd007388 */ /* 0x0007e20000000800 */
[----:B--2---:R-:W-:-:S03]  /*9aa0*/  F2FP.PACK_AB R2, R69, R68 ;  /* 0x000000444502723e */ /* 0x004fc600000000ff */
[----:B------:R2:W-:Y:S04]  /*9ab0*/  STS [R221+0x8000], R4 ;  /* 0x00800004dd007388 */ /* 0x0005e80000000800 */
[----:B------:R4:W-:Y:S01]  /*9ac0*/  STS [R222+0x8000], R2 ;  /* 0x00800002de007388 */ /* 0x0009e20000000800 */
[----:B-1----:R-:W-:Y:S02]  /*9ad0*/  F2FP.PACK_AB R0, R59, R58 ;  /* 0x0000003a3b00723e */ /* 0x002fe400000000ff */
[----:B---3--:R-:W-:-:S03]  /*9ae0*/  F2FP.PACK_AB R3, R63, R62 ;  /* 0x0000003e3f03723e */ /* 0x008fc600000000ff */
[----:B------:R1:W-:Y:S01]  /*9af0*/  STS [R222+0x8400], R0 ;  /* 0x00840000de007388 */ /* 0x0003e20000000800 */
[----:B--2---:R-:W-:-:S03]  /*9b00*/  F2FP.PACK_AB R4, R73, R72 ;  /* 0x000000484904723e */ /* 0x004fc600000000ff */
        /* <DEDUP_REMOVED lines=9> */
[----:B------:R2:W-:Y:S01]  /*9ba0*/  STS [R251+0x8400], R4 ;  /* 0x00840004fb007388 */ /* 0x0005e20000000800 */
[----:B-1----:R-:W-:-:S05]  /*9bb0*/  F2FP.PACK_AB R0, R121, R120 ;  /* 0x000000787900723e */ /* 0x002fca00000000ff */
[----:B------:R1:W-:Y:S01]  /*9bc0*/  STS [R251+0x8000], R0 ;  /* 0x00800000fb007388 */ /* 0x0003e20000000800 */
[----:B--2---:R-:W-:-:S03]  /*9bd0*/  @P2 IADD3 R4, P0, R209, c[0x0][0x508], RZ ;  /* 0x00014200d1042a10 */ /* 0x004fc60007f1e0ff */
[----:B------:R2:W-:Y:S01]  /*9be0*/  STS [R249+0x8000], R3 ;  /* 0x00800003f9007388 */ /* 0x0005e20000000800 */
[----:B------:R-:W-:-:S03]  /*9bf0*/  @P2 IADD3.X R5, R210, c[0x0][0x50c], RZ, P0, !PT ;  /* 0x00014300d2052a10 */ /* 0x000fc600007fe4ff */
[----:B------:R3:W-:Y:S01]  /*9c00*/  STS [R249+0x8400], R2 ;  /* 0x00840002f9007388 */ /* 0x0007e20000000800 */
[----:B-1----:R-:W-:Y:S02]  /*9c10*/  F2FP.PACK_AB R0, R81, R80 ;  /* 0x000000505100723e */ /* 0x002fe400000000ff */
[----:B--2---:R-:W-:-:S03]  /*9c20*/  F2FP.PACK_AB R3, R43, R42 ;  /* 0x0000002a2b03723e */ /* 0x004fc600000000ff */
[----:B------:R1:W-:Y:S01]  /*9c30*/  STS [R250+0x8000], R0 ;  /* 0x00800000fa007388 */ /* 0x0003e20000000800 */
[----:B---3--:R-:W-:-:S05]  /*9c40*/  F2FP.PACK_AB R2, R55, R54 ;  /* 0x000000363702723e */ /* 0x008fca00000000ff */
        /* <DEDUP_REMOVED lines=17> */
.L_x_1588:
[----:B--2---:R-:W2:Y:S01]  /*9d60*/  LDL R3, [R1+0xc] ;  /* 0x00000c0001037983 */ /* 0x004ea20000100800 */
[----:B------:R-:W-:Y:S01]  /*9d70*/  IMAD.MOV.U32 R2, RZ, RZ, 0x368 ;  /* 0x00000368ff027424 */ /* 0x000fe200078e00ff */
[----:B------:R-:W-:-:S02]  /*9d80*/  ISETP.GT.AND P2, PT, R5, 0x1, PT ;  /* 0x000000010500780c */ /* 0x000fc40003f44270 */
[----:B------:R-:W3:Y:S01]  /*9d90*/  LDL R31, [R1+0x8] ;  /* 0x00000800011f7983 */ /* 0x000ee20000100800 */
[----:B------:R-:W-:Y:S02]  /*9da0*/  ISETP.NE.U32.AND P0, PT, RZ, c[0x0][0x500], PT ;  /* 0x00014000ff007a0c */ /* 0x000fe40003f05070 */
[----:B------:R-:W-:Y:S02]  /*9db0*/  SEL R2, R2, 0x328, P2 ;  /* 0x0000032802027807 */ /* 0x000fe40001000000 */
[----:B------:R-:W-:Y:S02]  /*9dc0*/  ISETP.NE.AND.EX P0, PT, RZ, c[0x0][0x504], PT, P0 ;  /* 0x00014100ff007a0c */ /* 0x000fe40003f05300 */
[----:B------:R1:W4:Y:S02]  /*9dd0*/  LDC.64 R4, c[0x0][R2+0x170] ;  /* 0x00005c0002047b82 */ /* 0x0003240000000a00 */
[----:B------:R-:W-:-:S06]  /*9de0*/  SEL R8, R207, RZ, !P0 ;  /* 0x000000ffcf087207 */ /* 0x000fcc0004000000 */
[----:B------:R1:W4:Y:S08]  /*9df0*/  LDC.64 R16, c[0x0][R2+0x168] ;  /* 0x00005a0002107b82 */ /* 0x0003300000000a00 */
[----:B------:R1:W2:Y:S08]  /*9e00*/  LDC.64 R18, c[0x0][R2+0x178] ;  /* 0x00005e0002127b82 */ /* 0x0002b00000000a00 */
[----:B------:R1:W2:Y:S01]  /*9e10*/  LDC.64 R20, c[0x0][R2+0x160] ;  /* 0x0000580002147b82 */ /* 0x0002a20000000a00 */
[----:B------:R-:W-:Y:S01]  /*9e20*/  LOP3.LUT R9, R202, 0xffff, RZ, 0xc0, !PT ;  /* 0x0000ffffca097812 */ /* 0x000fe200078ec0ff */
[----:B-1----:R-:W-:-:S05]  /*9e30*/  IMAD.MOV.U32 R2, RZ, RZ, c[0x0][0x4e8] ;  /* 0x00013a00ff027624 */ /* 0x002fca00078e00ff */
[----:B------:R-:W-:Y:S01]  /*9e40*/  ISETP.NE.AND P3, PT, R2, 0x1, PT ;  /* 0x000000010200780c */ /* 0x000fe20003f65270 */
[----:B----4-:R-:W-:Y:S02]  /*9e50*/  IMAD R2, R5, R8, RZ ;  /* 0x0000000805027224 */ /* 0x010fe400078e02ff */
[----:B------:R-:W-:-:S04]  /*9e60*/  IMAD.WIDE.U32 R6, R16, R9, RZ ;  /* 0x0000000910067225 */ /* 0x000fc800078e00ff */
        /* <DEDUP_REMOVED lines=53> */
[----:B------:R-:W-:Y:S01]  /*a1c0*/  IMAD R11, R11, c[0x0][0x3a0], RZ ;  /* 0x0000e8000b0b7a24 */ /* 0x000fe200078e02ff */
[----:B-1----:R-:W-:Y:S01]  /*a1d0*/  LEA R4, R201, R189, 0x7 ;  /* 0x000000bdc9047211 */ /* 0x002fe200078e38ff */
[C---:B------:R-:W-:Y:S01]  /*a1e0*/  IMAD.WIDE.U32 R2, R0.reuse, c[0x0][0x3a0], RZ ;  /* 0x0000e80000027a25 */ /* 0x040fe200078e00ff */
[----:B------:R-:W-:Y:S01]  /*a1f0*/  SHF.R.S32.HI R5, RZ, 0x1f, R8 ;  /* 0x0000001fff057819 */ /* 0x000fe20000011408 */
[----:B------:R1:W2:Y:S02]  /*a200*/  LDS.128 R24, [R188+0x80] ;  /* 0x00008000bc187984 */ /* 0x0002a40000000c00 */
[----:B------:R-:W-:-:S02]  /*a210*/  IMAD R0, R0, c[0x0][0x3a4], R11 ;  /* 0x0000e90000007a24 */ /* 0x000fc400078e020b */
[----:B------:R-:W-:Y:S01]  /*a220*/  @P3 IMAD.HI.U32 R6, R4, c[0x0][0x4ec], RZ ;  /* 0x00013b0004063a27 */ /* 0x000fe200078e00ff */
[----:B------:R1:W3:Y:S02]  /*a230*/  LDS.128 R40, [R188+0x1080] ;  /* 0x00108000bc287984 */ /* 0x0002e40000000c00 */
[----:B------:R-:W-:Y:S01]  /*a240*/  IADD3 R3, R3, R0, RZ ;  /* 0x0000000003037210 */ /* 0x000fe20007ffe0ff */
[----:B------:R-:W-:Y:S01]  /*a250*/  IMAD R5, R5, c[0x0][0x3f0], RZ ;  /* 0x0000fc0005057a24 */ /* 0x000fe200078e02ff */
[----:B------:R1:W4:Y:S01]  /*a260*/  LDS.128 R52, [R188+0x2080] ;  /* 0x00208000bc347984 */ /* 0x0003220000000c00 */
[----:B------:R-:W-:Y:S02]  /*a270*/  MOV R0, R4 ;  /* 0x0000000400007202 */ /* 0x000fe40000000f00 */
[----:B------:R-:W-:Y:S01]  /*a280*/  IMAD.WIDE.U32 R2, R9, c[0x0][0x3e8], R2 ;  /* 0x0000fa0009027a25 */ /* 0x000fe200078e0002 */
[----:B------:R1:W1:Y:S01]  /*a290*/  LDS.128 R60, [R188+0x3080] ;  /* 0x00308000bc3c7984 */ /* 0x0002620000000c00 */
[----:B------:R-:W-:-:S02]  /*a2a0*/  @P3 SHF.R.U32.HI R0, RZ, c[0x0][0x4f0], R6 ;  /* 0x00013c00ff003a19 */ /* 0x000fc40000011606 */
[----:B------:R-:W-:Y:S01]  /*a2b0*/  IMAD R3, R9, c[0x0][0x3ec], R3 ;  /* 0x0000fb0009037a24 */ /* 0x000fe200078e0203 */
[----:B------:R1:W1:Y:S01]  /*a2c0*/  LDS.128 R20, [R188+0x4080] ;  /* 0x00408000bc147984 */ /* 0x0002620000000c00 */
[C---:B------:R-:W-:Y:S01]  /*a2d0*/  IMAD R7, R8.reuse, c[0x0][0x3f4], R5 ;  /* 0x0000fd0008077a24 */ /* 0x040fe200078e0205 */
[----:B------:R-:W-:Y:S01]  /*a2e0*/  SHF.R.S32.HI R6, RZ, 0x1f, R0 ;  /* 0x0000001fff067819 */ /* 0x000fe20000011400 */
[----:B------:R-:W-:Y:S01]  /*a2f0*/  IMAD.WIDE.U32 R2, R8, c[0x0][0x3f0], R2 ;  /* 0x0000fc0008027a25 */ /* 0x000fe200078e0002 */
[----:B------:R1:W1:Y:S01]  /*a300*/  LDS.128 R36, [R188+0x5080] ;  /* 0x00508000bc247984 */ /* 0x0002620000000c00 */
[----:B------:R-:W-:Y:S02]  /*a310*/  IADD3 R5, -R0, RZ, RZ ;  /* 0x000000ff00057210 */ /* 0x000fe40007ffe1ff */
[----:B------:R-:W-:Y:S01]  /*a320*/  IMAD R6, R6, c[0x0][0x3e0], RZ ;  /* 0x0000f80006067a24 */ /* 0x000fe200078e02ff */
[----:B------:R1:W1:Y:S01]  /*a330*/  LDS.128 R48, [R188+0x6080] ;  /* 0x00608000bc307984 */ /* 0x0002620000000c00 */
[----:B------:R-:W-:Y:S01]  /*a340*/  IADD3 R3, R3, R7, RZ ;  /* 0x0000000703037210 */ /* 0x000fe20007ffe0ff */
[----:B------:R-:W-:-:S02]  /*a350*/  IMAD R4, R5, c[0x0][0x4e8], R4 ;  /* 0x00013a0005047a24 */ /* 0x000fc400078e0204 */
        /* <DEDUP_REMOVED lines=17> */
.L_x_1666:
[----:B------:R-:W-:Y:S05]  /*a470*/  BRA.DIV ~URZ, `(.L_x_1591) ;  /* 0x000046527f007947 */ /* 0x000fea000b800000 */
[----:B------:R4:W2:Y:S02]  /*a480*/  SHFL.IDX PT, R0, R11, RZ, 0x181f ;  /* 0x00181fff0b007589 */ /* 0x0008a400000e0000 */
.L_x_1667:
        /* <DEDUP_REMOVED lines=19> */
.L_x_1593:
[----:B------:R-:W-:Y:S05]  /*a5c0*/  BSYNC B0 ;  /* 0x0000000000007941 */ /* 0x000fea0003800000 */
.L_x_1592:
[----:B------:R-:W-:Y:S05]  /*a5d0*/  BRA.DIV ~URZ, `(.L_x_1594) ;  /* 0x000045627f007947 */ /* 0x000fea000b800000 */
[----:B---3--:R3:W4:Y:S04]  /*a5e0*/  SHFL.IDX PT, R4, R5, 0x1, 0x181f ;  /* 0x00381f0005047f89 */ /* 0x00872800000e0000 */
[----:B--2---:R3:W2:Y:S02]  /*a5f0*/  SHFL.IDX PT, R0, R11, 0x1, 0x181f ;  /* 0x00381f000b007f89 */ /* 0x0046a400000e0000 */
.L_x_1668:
        /* <DEDUP_REMOVED lines=19> */
.L_x_1596:
[----:B------:R-:W-:Y:S05]  /*a730*/  BSYNC B0 ;  /* 0x0000000000007941 */ /* 0x000fea0003800000 */
.L_x_1595:
[----:B------:R-:W-:Y:S05]  /*a740*/  BRA.DIV ~URZ, `(.L_x_1597) ;  /* 0x000044c27f007947 */ /* 0x000fea000b800000 */
[----:B----4-:R4:W3:Y:S02]  /*a750*/  SHFL.IDX PT, R4, R5, 0x2, 0x181f ;  /* 0x00581f0005047f89 */ /* 0x0108e400000e0000 */
.L_x_1669:
[----:B------:R-:W-:Y:S05]  /*a760*/  BRA.DIV ~URZ, `(.L_x_1598) ;  /* 0x000045127f007947 */ /* 0x000fea000b800000 */
[----:B--2---:R2:W4:Y:S02]  /*a770*/  SHFL.IDX PT, R0, R11, 0x2, 0x181f ;  /* 0x00581f000b007f89 */ /* 0x00452400000e0000 */
.L_x_1670:
        /* <DEDUP_REMOVED lines=19> */
.L_x_1600:
[----:B------:R-:W-:Y:S05]  /*a8b0*/  BSYNC B0 ;  /* 0x0000000000007941 */ /* 0x000fea0003800000 */
.L_x_1599:
[----:B------:R-:W-:Y:S05]  /*a8c0*/  BRA.DIV ~URZ, `(.L_x_1601) ;  /* 0x000044227f007947 */ /* 0x000fea000b800000 */
[----:B---3--:R3:W2:Y:S04]  /*a8d0*/  SHFL.IDX PT, R6, R5, 0x3, 0x181f ;  /* 0x00781f0005067f89 */ /* 0x0086a800000e0000 */
[----:B----4-:R3:W4:Y:S02]  /*a8e0*/  SHFL.IDX PT, R0, R11, 0x3, 0x181f ;  /* 0x00781f000b007f89 */ /* 0x01072400000e0000 */
.L_x_1671:
        /* <DEDUP_REMOVED lines=9> */
[-C--:B--23--:R-:W-:Y:S02]  /*a980*/  @!P1 LEA.HI.X R5, R177, R6.reuse, R8, 0x1, P3 ;  /* 0x00000006b1059211 */ /* 0x08cfe400018f0c08 */
        /* <DEDUP_REMOVED lines=10> */
.L_x_1589:
        /* <DEDUP_REMOVED lines=32> */
.L_x_1672:
[----:B------:R-:W-:Y:S05]  /*ac30*/  BRA.DIV ~URZ, `(.L_x_1604) ;  /* 0x000041f27f007947 */ /* 0x000fea000b800000 */
[----:B------:R3:W4:Y:S02]  /*ac40*/  SHFL.IDX PT, R0, R12, RZ, 0x1c1f ;  /* 0x001c1fff0c007589 */ /* 0x00072400000e0000 */
.L_x_1673:
[----:B------:R-:W-:Y:S01]  /*ac50*/  BSSY B0, `(.L_x_1605) ;  /* 0x000007a000007945 */ /* 0x000fe20003800000 */
[----:B------:R-:W-:Y:S05]  /*ac60*/  @P0 BRA `(.L_x_1606) ;  /* 0x0000078000000947 */ /* 0x000fea0003800000 */
[----:B------:R-:W-:Y:S02]  /*ac70*/  ISETP.GE.AND P1, PT, R220, c[0x0][0x3c8], PT ;  /* 0x0000f200dc007a0c */ /* 0x000fe40003f26270 */
[----:B------:R-:W-:Y:S02]  /*ac80*/  ISETP.GE.AND P0, PT, R247, c[0x0][0x3c8], PT ;  /* 0x0000f200f7007a0c */ /* 0x000fe40003f06270 */
[----:B------:R-:W-:Y:S02]  /*ac90*/  ISETP.GE.AND P3, PT, R246, c[0x0][0x3c8], PT ;  /* 0x0000f200f6007a0c */ /* 0x000fe40003f66270 */
[----:B------:R-:W-:Y:S02]  /*aca0*/  ISETP.GE.AND P4, PT, R245, c[0x0][0x3c8], PT ;  /* 0x0000f200f5007a0c */ /* 0x000fe40003f86270 */
[----:B------:R-:W-:-:S02]  /*acb0*/  SHF.R.S32.HI R8, RZ, 0x1f, R247 ;  /* 0x0000001fff087819 */ /* 0x000fc400000114f7 */
[----:B------:R-:W-:Y:S02]  /*acc0*/  SHF.R.S32.HI R9, RZ, 0x1f, R246 ;  /* 0x0000001fff097819 */ /* 0x000fe400000114f6 */
[----:B------:R-:W-:Y:S01]  /*acd0*/  ISETP.GE.AND P6, PT, R230, c[0x0][0x3c8], PT ;  /* 0x0000f200e6007a0c */ /* 0x000fe20003fc6270 */
[----:B----4-:R-:W-:Y:S01]  /*ace0*/  @!P1 IMAD.MOV.U32 R6, RZ, RZ, R0 ;  /* 0x000000ffff069224 */ /* 0x010fe200078e0000 */
[----:B------:R-:W-:Y:S01]  /*acf0*/  SHF.R.S32.HI R10, RZ, 0x1f, R232 ;  /* 0x0000001fff0a7819 */ /* 0x000fe200000114e8 */
[----:B--2---:R-:W-:Y:S01]  /*ad00*/  @!P1 IMAD.MOV.U32 R7, RZ, RZ, R4 ;  /* 0x000000ffff079224 */ /* 0x004fe200078e0004 */
[C---:B------:R-:W-:Y:S02]  /*ad10*/  @!P0 LEA R2, P2, R247.reuse, R0, 0x2 ;  /* 0x00000000f7028211 */ /* 0x040fe400078410ff */
[----:B------:R-:W-:Y:S01]  /*ad20*/  SHF.R.S32.HI R11, RZ, 0x1f, R231 ;  /* 0x0000001fff0b7819 */ /* 0x000fe200000114e7 */
[----:B------:R-:W-:Y:S01]  /*ad30*/  @!P1 IMAD.WIDE R6, R220, 0x4, R6 ;  /* 0x00000004dc069825 */ /* 0x000fe200078e0206 */
[----:B------:R-:W-:-:S02]  /*ad40*/  @!P0 LEA.HI.X R3, R247, R4, R8, 0x2, P2 ;  /* 0x00000004f7038211 */ /* 0x000fc400010f1408 */
[----:B------:R-:W-:Y:S02]  /*ad50*/  ISETP.GE.AND P2, PT, R244, c[0x0][0x3c8], PT ;  /* 0x0000f200f4007a0c */ /* 0x000fe40003f46270 */
[----:B------:R2:W-:Y:S01]  /*ad60*/  @!P1 ST.E.64 [R6.64], R132 ;  /* 0x0000008406009985 */ /* 0x0005e2000c101b06 */
[----:B------:R-:W-:Y:S02]  /*ad70*/  ISETP.GE.AND P1, PT, R243, c[0x0][0x3c8], PT ;  /* 0x0000f200f3007a0c */ /* 0x000fe40003f26270 */
[----:B------:R-:W-:Y:S01]  /*ad80*/  SHF.R.S32.HI R8, RZ, 0x1f, R245 ;  /* 0x0000001fff087819 */ /* 0x000fe200000114f5 */
[----:B------:R4:W-:Y:S01]  /*ad90*/  @!P0 ST.E.64 [R2.64], R26 ;  /* 0x0000001a02008985 */ /* 0x0009e2000c101b06 */
[----:B------:R-:W-:Y:S02]  /*ada0*/  SHF.R.S32.HI R14, RZ, 0x1f, R228 ;  /* 0x0000001fff0e7819 */ /* 0x000fe400000114e4 */
[----:B------:R-:W-:Y:S02]  /*adb0*/  SHF.R.S32.HI R16, RZ, 0x1f, R227 ;  /* 0x0000001fff107819 */ /* 0x000fe400000114e3 */
[----:B------:R-:W-:-:S02]  /*adc0*/  SHF.R.S32.HI R15, RZ, 0x1f, R226 ;  /* 0x0000001fff0f7819 */ /* 0x000fc400000114e2 */
        /* <DEDUP_REMOVED lines=64> */
[----:B------:R-:W-:Y:S01]  /*b1d0*/  @!P2 LEA R8, P0, R232, R0, 0x2 ;  /* 0x00000000e808a211 */ /* 0x000fe200078010ff */
[----:B------:R2:W-:Y:S01]  /*b1e0*/  @!P3 ST.E.64 [R6.64], R60 ;  /* 0x0000003c0600b985 */ /* 0x0005e2000c101b06 */
[----:B------:R-:W-:-:S02]  /*b1f0*/  ISETP.GE.AND P5, PT, R229, c[0x0][0x3c8], PT ;  /* 0x0000f200e5007a0c */ /* 0x000fc40003fa6270 */
[----:B------:R-:W-:Y:S01]  /*b200*/  @!P2 LEA.HI.X R9, R232, R4, R10, 0x2, P0 ;  /* 0x00000004e809a211 */ /* 0x000fe200000f140a */
[----:B------:R4:W-:Y:S01]  /*b210*/  @!P4 ST.E.64 [R2.64], R64 ;  /* 0x000000400200c985 */ /* 0x0009e2000c101b06 */
[----:B------:R-:W-:Y:S02]  /*b220*/  SHF.R.S32.HI R10, RZ, 0x1f, R230 ;  /* 0x0000001fff0a7819 */ /* 0x000fe400000114e6 */
[----:B------:R-:W-:Y:S01]  /*b230*/  ISETP.GE.AND P4, PT, R228, c[0x0][0x3c8], PT ;  /* 0x0000f200e4007a0c */ /* 0x000fe20003f86270 */
[----:B------:R-:W-:Y:S01]  /*b240*/  @!P2 ST.E.64 [R8.64], R112 ;  /* 0x000000700800a985 */ /* 0x000fe2000c101b06 */
[----:B------:R-:W-:Y:S02]  /*b250*/  ISETP.GE.AND P2, PT, R227, c[0x0][0x3c8], PT ;  /* 0x0000f200e3007a0c */ /* 0x000fe40003f46270 */
[-C--:B--2---:R-:W-:Y:S02]  /*b260*/  @!P6 LEA R6, P0, R230, R0.reuse, 0x2 ;  /* 0x00000000e606e211 */ /* 0x084fe400078010ff */
[----:B----4-:R-:W-:-:S02]  /*b270*/  @!P1 LEA R2, P3, R231, R0, 0x2 ;  /* 0x00000000e7029211 */ /* 0x010fc400078610ff */
[-C--:B------:R-:W-:Y:S02]  /*b280*/  @!P6 LEA.HI.X R7, R230, R4.reuse, R10, 0x2, P0 ;  /* 0x00000004e607e211 */ /* 0x080fe400000f140a */
[----:B------:R-:W-:Y:S02]  /*b290*/  @!P1 LEA.HI.X R3, R231, R4, R11, 0x2, P3 ;  /* 0x00000004e7039211 */ /* 0x000fe400018f140b */
[----:B------:R-:W-:Y:S02]  /*b2a0*/  ISETP.GE.AND P0, PT, R225, c[0x0][0x3c8], PT ;  /* 0x0000f200e1007a0c */ /* 0x000fe40003f06270 */
[----:B------:R-:W-:Y:S01]  /*b2b0*/  SHF.R.S32.HI R10, RZ, 0x1f, R229 ;  /* 0x0000001fff0a7819 */ /* 0x000fe200000114e5 */
        /* <DEDUP_REMOVED lines=19> */
.L_x_1606:
[----:B------:R-:W-:Y:S05]  /*b3f0*/  BSYNC B0 ;  /* 0x0000000000007941 */ /* 0x000fea0003800000 */
.L_x_1605:
[----:B------:R-:W-:Y:S05]  /*b400*/  BRA.DIV ~URZ, `(.L_x_1607) ;  /* 0x00003a927f007947 */ /* 0x000fea000b800000 */
[----:B--2---:R2:W1:Y:S04]  /*b410*/  SHFL.IDX PT, R4, R5, 0x1, 0x1c1f ;  /* 0x003c1f0005047f89 */ /* 0x00446800000e0000 */
[----:B----4-:R2:W4:Y:S02]  /*b420*/  SHFL.IDX PT, R0, R12, 0x1, 0x1c1f ;  /* 0x003c1f000c007f89 */ /* 0x01052400000e0000 */
.L_x_1674:
[----:B------:R-:W-:-:S13]  /*b430*/  ISETP.NE.AND P0, PT, R13, RZ, PT ;  /* 0x000000ff0d00720c */ /* 0x000fda0003f05270 */
[----:B------:R-:W-:Y:S05]  /*b440*/  @P0 BRA `(.L_x_1602) ;  /* 0x000014d000000947 */ /* 0x000fea0003800000 */
[----:B------:R-:W-:Y:S02]  /*b450*/  ISETP.GE.AND P4, PT, R220, c[0x0][0x3c8], PT ;  /* 0x0000f200dc007a0c */ /* 0x000fe40003f86270 */
[----:B------:R-:W-:Y:S02]  /*b460*/  ISETP.GE.AND P1, PT, R245, c[0x0][0x3c8], PT ;  /* 0x0000f200f5007a0c */ /* 0x000fe40003f26270 */
[----:B------:R-:W-:Y:S02]  /*b470*/  ISETP.GE.AND P3, PT, R247, c[0x0][0x3c8], PT ;  /* 0x0000f200f7007a0c */ /* 0x000fe40003f66270 */
[----:B------:R-:W-:Y:S02]  /*b480*/  ISETP.GE.AND P2, PT, R246, c[0x0][0x3c8], PT ;  /* 0x0000f200f6007a0c */ /* 0x000fe40003f46270 */
[----:B-12---:R-:W-:Y:S02]  /*b490*/  SHF.R.S32.HI R5, RZ, 0x1f, R247 ;  /* 0x0000001fff057819 */ /* 0x006fe400000114f7 */
[----:B------:R-:W-:-:S02]  /*b4a0*/  ISETP.GE.AND P0, PT, R244, c[0x0][0x3c8], PT ;  /* 0x0000f200f4007a0c */ /* 0x000fc40003f06270 */
[----:B------:R-:W-:Y:S01]  /*b4b0*/  SHF.R.S32.HI R10, RZ, 0x1f, R245 ;  /* 0x0000001fff0a7819 */ /* 0x000fe200000114f5 */
[----:B----4-:R-:W-:Y:S01]  /*b4c0*/  @!P4 IMAD.MOV.U32 R6, RZ, RZ, R0 ;  /* 0x000000ffff06c224 */ /* 0x010fe200078e0000 */
[----:B------:R-:W-:Y:S01]  /*b4d0*/  SHF.R.S32.HI R13, RZ, 0x1f, R228 ;  /* 0x0000001fff0d7819 */ /* 0x000fe200000114e4 */
[----:B------:R-:W-:Y:S01]  /*b4e0*/  @!P4 IMAD.MOV.U32 R7, RZ, RZ, R4 ;  /* 0x000000ffff07c224 */ /* 0x000fe200078e0004 */
[----:B---3--:R-:W-:Y:S02]  /*b4f0*/  SHF.R.S32.HI R12, RZ, 0x1f, R227 ;  /* 0x0000001fff0c7819 */ /* 0x008fe400000114e3 */
[----:B------:R-:W-:Y:S01]  /*b500*/  @!P3 LEA R2, P5, R247, R0, 0x2 ;  /* 0x00000000f702b211 */ /* 0x000fe200078a10ff */
[----:B------:R-:W-:-:S03]  /*b510*/  @!P4 IMAD.WIDE R6, R220, 0x4, R6 ;  /* 0x00000004dc06c825 */ /* 0x000fc600078e0206 */
[----:B------:R-:W-:Y:S02]  /*b520*/  @!P3 LEA.HI.X R3, R247, R4, R5, 0x2, P5 ;  /* 0x00000004f703b211 */ /* 0x000fe400028f1405 */
[----:B------:R1:W-:Y:S01]  /*b530*/  @!P4 ST.E.64 [R6.64], R92 ;  /* 0x0000005c0600c985 */ /* 0x0003e2000c101b06 */
[----:B------:R-:W-:Y:S02]  /*b540*/  SHF.R.S32.HI R5, RZ, 0x1f, R246 ;  /* 0x0000001fff057819 */ /* 0x000fe400000114f6 */
[----:B------:R-:W-:Y:S01]  /*b550*/  ISETP.GE.AND P5, PT, R243, c[0x0][0x3c8], PT ;  /* 0x0000f200f3007a0c */ /* 0x000fe20003fa6270 */
[----:B------:R2:W-:Y:S01]  /*b560*/  @!P3 ST.E.64 [R2.64], R84 ;  /* 0x000000540200b985 */ /* 0x0005e2000c101b06 */
[----:B------:R-:W-:Y:S02]  /*b570*/  @!P2 LEA R8, P3, R246, R0, 0x2 ;  /* 0x00000000f608a211 */ /* 0x000fe400078610ff */
[----:B------:R-:W-:Y:S02]  /*b580*/  ISETP.GE.AND P4, PT, R242, c[0x0][0x3c8], PT ;  /* 0x0000f200f2007a0c */ /* 0x000fe40003f86270 */
[----:B------:R-:W-:-:S02]  /*b590*/  @!P2 LEA.HI.X R9, R246, R4, R5, 0x2, P3 ;  /* 0x00000004f609a211 */ /* 0x000fc400018f1405 */
[----:B------:R-:W-:-:S03]  /*b5a0*/  SHF.R.S32.HI R5, RZ, 0x1f, R244 ;  /* 0x0000001fff057819 */ /* 0x000fc600000114f4 */
[----:B------:R3:W-:Y:S01]  /*b5b0*/  @!P2 ST.E.64 [R8.64], R126 ;  /* 0x0000007e0800a985 */ /* 0x0007e2000c101b06 */
[----:B------:R-:W-:Y:S02]  /*b5c0*/  ISETP.GE.AND P2, PT, R240, c[0x0][0x3c8], PT ;  /* 0x0000f200f0007a0c */ /* 0x000fe40003f46270 */
        /* <DEDUP_REMOVED lines=11> */
[----:B---3--:R-:W-:-:S04]  /*b680*/  @!P5 LEA R8, P0, R243, R0, 0x2 ;  /* 0x00000000f308d211 */ /* 0x008fc800078010ff */
        /* <DEDUP_REMOVED lines=98> */
.L_x_1587:
        /* <DEDUP_REMOVED lines=16> */
[----:B------:R3:W4:Y:S04]  /*bdb0*/  LDG.E R0, [R2.64] ;  /* 0x0000000602007981 */ /* 0x000728000c1e1900 */
[----:B-1-3--:R-:W4:Y:S02]  /*bdc0*/  LDG.E R2, [R2.64+0x4] ;  /* 0x0000040602027981 */ /* 0x00af24000c1e1900 */
[----:B----45:R-:W-:Y:S02]  /*bdd0*/  IADD3 R20, -R0, R2, RZ ;  /* 0x0000000200147210 */ /* 0x030fe40007ffe1ff */
.L_x_1608:
[----:B------:R-:W-:Y:S01]  /*bde0*/  ISETP.GT.AND P0, PT, R172, 0x7f, PT ;  /* 0x0000007fac00780c */ /* 0x000fe20003f04270 */
[----:B------:R-:W-:Y:S01]  /*bdf0*/  BSSY B0, `(.L_x_1609) ;  /* 0x0000035000007945 */ /* 0x000fe20003800000 */
[----:B------:R-:W-:Y:S02]  /*be00*/  LOP3.LUT R14, R202, 0xffff, RZ, 0xc0, !PT ;  /* 0x0000ffffca0e7812 */ /* 0x000fe400078ec0ff */
[----:B------:R-:W-:-:S02]  /*be10*/  SEL R15, R207, RZ, !P3 ;  /* 0x000000ffcf0f7207 */ /* 0x000fc40005800000 */
[----:B------:R-:W-:Y:S02]  /*be20*/  SEL R21, R218, RZ, !P3 ;  /* 0x000000ffda157207 */ /* 0x000fe40005800000 */
[----:B-----5:R-:W-:-:S05]  /*be30*/  SHF.R.S32.HI R18, RZ, 0x1f, R8 ;  /* 0x0000001fff127819 */ /* 0x020fca0000011408 */
        /* <DEDUP_REMOVED lines=8> */
[----:B------:R3:W4:Y:S08]  /*bec0*/  LDC.64 R6, c[0x0][R0+0x170] ;  /* 0x00005c0000067b82 */ /* 0x0007300000000a00 */
[----:B-1----:R3:W1:Y:S08]  /*bed0*/  LDC.64 R4, c[0x0][R0+0x168] ;  /* 0x00005a0000047b82 */ /* 0x0026700000000a00 */
[----:B------:R3:W5:Y:S08]  /*bee0*/  LDC.64 R12, c[0x0][R0+0x178] ;  /* 0x00005e00000c7b82 */ /* 0x0007700000000a00 */
[----:B------:R3:W2:Y:S02]  /*bef0*/  LDC.64 R10, c[0x0][R0+0x160] ;  /* 0x00005800000a7b82 */ /* 0x0006a40000000a00 */
[----:B---3--:R-:W-:-:S02]  /*bf00*/  IMAD.MOV.U32 R0, RZ, RZ, c[0x0][0x4e8] ;  /* 0x00013a00ff007624 */ /* 0x008fc400078e00ff */
[-C--:B----4-:R-:W-:Y:S02]  /*bf10*/  IMAD R7, R7, R15.reuse, RZ ;  /* 0x0000000f07077224 */ /* 0x090fe400078e02ff */
[----:B------:R-:W-:Y:S01]  /*bf20*/  IMAD.WIDE.U32 R2, R6, R15, RZ ;  /* 0x0000000f06027225 */ /* 0x000fe200078e00ff */
[----:B------:R-:W-:Y:S02]  /*bf30*/  ISETP.NE.AND P0, PT, R0, 0x1, PT ;  /* 0x000000010000780c */ /* 0x000fe40003f05270 */
[----:B------:R-:W-:Y:S01]  /*bf40*/  MOV R0, R9 ;  /* 0x0000000900007202 */ /* 0x000fe20000000f00 */
[----:B------:R-:W-:Y:S01]  /*bf50*/  IMAD R7, R6, R21, R7 ;  /* 0x0000001506077224 */ /* 0x000fe200078e0207 */
[----:B------:R-:W-:Y:S01]  /*bf60*/  SEL R6, R219, RZ, P2 ;  /* 0x000000ffdb067207 */ /* 0x000fe20001000000 */
[-C--:B-1----:R-:W-:Y:S02]  /*bf70*/  IMAD R16, R5, R14.reuse, RZ ;  /* 0x0000000e05107224 */ /* 0x082fe400078e02ff */
        /* <DEDUP_REMOVED lines=15> */
[----:B--2---:R-:W-:Y:S01]  /*c070*/  IMAD R0, R11, R2, RZ ;  /* 0x000000020b007224 */ /* 0x004fe200078e02ff */
        /* <DEDUP_REMOVED lines=12> */
.L_x_1610:
[----:B------:R-:W-:Y:S05]  /*c140*/  BSYNC B0 ;  /* 0x0000000000007941 */ /* 0x000fea0003800000 */
.L_x_1609:
[----:B------:R-:W-:-:S13]  /*c150*/  ISETP.GT.AND P0, PT, R19, 0x1, PT ;  /* 0x000000011300780c */ /* 0x000fda0003f04270 */
[----:B------:R-:W-:Y:S05]  /*c160*/  @P0 BRA `(.L_x_1602) ;  /* 0x000007b000000947 */ /* 0x000fea0003800000 */
[----:B-1----:R-:W-:Y:S01]  /*c170*/  MOV R2, c[0x0][0x4e8] ;  /* 0x00013a0000027a02 */ /* 0x002fe20000000f00 */
[----:B------:R-:W-:Y:S01]  /*c180*/  IMAD R0, R18, c[0x0][0x3a0], RZ ;  /* 0x0000e80012007a24 */ /* 0x000fe200078e02ff */
[----:B------:R-:W-:Y:S01]  /*c190*/  LEA R4, R201, R189, 0x7 ;  /* 0x000000bdc9047211 */ /* 0x000fe200078e38ff */
[----:B------:R-:W-:Y:S01]  /*c1a0*/  IMAD R5, R21, c[0x0][0x3f0], RZ ;  /* 0x0000fc0015057a24 */ /* 0x000fe200078e02ff */
[----:B------:R-:W-:Y:S01]  /*c1b0*/  ISETP.NE.AND P0, PT, R2, 0x1, PT ;  /* 0x000000010200780c */ /* 0x000fe20003f05270 */
[----:B------:R-:W-:-:S04]  /*c1c0*/  IMAD.WIDE.U32 R2, R8, c[0x0][0x3a0], RZ ;  /* 0x0000e80008027a25 */ /* 0x000fc800078e00ff */
[----:B------:R-:W-:Y:S01]  /*c1d0*/  IMAD R8, R8, c[0x0][0x3a4], R0 ;  /* 0x0000e90008087a24 */ /* 0x000fe200078e0200 */
[----:B------:R-:W-:Y:S01]  /*c1e0*/  MOV R0, R4 ;  /* 0x0000000400007202 */ /* 0x000fe20000000f00 */
[----:B------:R-:W-:-:S03]  /*c1f0*/  IMAD R7, R15, c[0x0][0x3f4], R5 ;  /* 0x0000fd000f077a24 */ /* 0x000fc600078e0205 */
[----:B------:R-:W-:-:S03]  /*c200*/  IADD3 R3, R3, R8, RZ ;  /* 0x0000000803037210 */ /* 0x000fc60007ffe0ff */
        /* <DEDUP_REMOVED lines=21> */
[----:B------:R1:W3:Y:S02]  /*c360*/  SHFL.IDX PT, R4, R5, RZ, 0x181f ;  /* 0x00181fff05047589 */ /* 0x0002e400000e0000 */
.L_x_1675:
[----:B------:R-:W-:Y:S05]  /*c370*/  BRA.DIV ~URZ, `(.L_x_1612) ;  /* 0x00002c627f007947 */ /* 0x000fea000b800000 */
[----:B------:R4:W1:Y:S02]  /*c380*/  SHFL.IDX PT, R0, R12, RZ, 0x181f ;  /* 0x00181fff0c007589 */ /* 0x00086400000e0000 */
.L_x_1676:
        /* <DEDUP_REMOVED lines=20> */
.L_x_1614:
[----:B------:R-:W-:Y:S05]  /*c4d0*/  BSYNC B0 ;  /* 0x0000000000007941 */ /* 0x000fea0003800000 */
.L_x_1613:
[----:B------:R-:W-:Y:S05]  /*c4e0*/  BRA.DIV ~URZ, `(.L_x_1615) ;  /* 0x00002b627f007947 */ /* 0x000fea000b800000 */
[----:B---3--:R3:W2:Y:S04]  /*c4f0*/  SHFL.IDX PT, R4, R5, 0x1, 0x181f ;  /* 0x00381f0005047f89 */ /* 0x0086a800000e0000 */
[----:B-1----:R3:W1:Y:S02]  /*c500*/  SHFL.IDX PT, R0, R12, 0x1, 0x181f ;  /* 0x00381f000c007f89 */ /* 0x00266400000e0000 */
.L_x_1677:
        /* <DEDUP_REMOVED lines=19> */
.L_x_1617:
[----:B------:R-:W-:Y:S05]  /*c640*/  BSYNC B0 ;  /* 0x0000000000007941 */ /* 0x000fea0003800000 */
.L_x_1616:
[----:B------:R-:W-:Y:S05]  /*c650*/  BRA.DIV ~URZ, `(.L_x_1618) ;  /* 0x00002ac27f007947 */ /* 0x000fea000b800000 */
[----:B--2---:R2:W3:Y:S02]  /*c660*/  SHFL.IDX PT, R4, R5, 0x2, 0x181f ;  /* 0x00581f0005047f89 */ /* 0x0044e400000e0000 */
.L_x_1678:
[----:B------:R-:W-:Y:S05]  /*c670*/  BRA.DIV ~URZ, `(.L_x_1619) ;  /* 0x00002b127f007947 */ /* 0x000fea000b800000 */
[----:B-1----:R1:W2:Y:S02]  /*c680*/  SHFL.IDX PT, R0, R12, 0x2, 0x181f ;  /* 0x00581f000c007f89 */ /* 0x0022a400000e0000 */
.L_x_1679:
        /* <DEDUP_REMOVED lines=19> */
.L_x_1621:
[----:B------:R-:W-:Y:S05]  /*c7c0*/  BSYNC B0 ;  /* 0x0000000000007941 */ /* 0x000fea0003800000 */
.L_x_1620:
[----:B------:R-:W-:Y:S05]  /*c7d0*/  BRA.DIV ~URZ, `(.L_x_1622) ;  /* 0x00002a227f007947 */ /* 0x000fea000b800000 */
[----:B---3--:R3:W1:Y:S04]  /*c7e0*/  SHFL.IDX PT, R4, R5, 0x3, 0x181f ;  /* 0x00781f0005047f89 */ /* 0x00866800000e0000 */
[----:B--2---:R3:W2:Y:S02]  /*c7f0*/  SHFL.IDX PT, R0, R12, 0x3, 0x181f ;  /* 0x00781f000c007f89 */ /* 0x0046a400000e0000 */
.L_x_1680:
[----:B------:R-:W-:-:S04]  /*c800*/  IADD3 R2, R10, 0x60, RZ ;  /* 0x000000600a027810 */ /* 0x000fc80007ffe0ff */
[----:B------:R-:W-:-:S13]  /*c810*/  ISETP.GE.AND P0, PT, R2, R11, PT ;  /* 0x0000000b0200720c */ /* 0x000fda0003f06270 */
[----:B------:R-:W-:Y:S05]  /*c820*/  @P0 BRA `(.L_x_1602) ;  /* 0x000000f000000947 */ /* 0x000fea0003800000 */
[----:B------:R-:W-:Y:S02]  /*c830*/  ISETP.GE.AND P2, PT, R177, c[0x0][0x3c8], PT ;  /* 0x0000f200b1007a0c */ /* 0x000fe40003f46270 */
[----:B------:R-:W-:Y:S02]  /*c840*/  ISETP.GE.AND P1, PT, R185, c[0x0][0x3c8], PT ;  /* 0x0000f200b9007a0c */ /* 0x000fe40003f26270 */
[----:B------:R-:W-:Y:S02]  /*c850*/  ISETP.GE.AND P0, PT, R186, c[0x0][0x3c8], PT ;  /* 0x0000f200ba007a0c */ /* 0x000fe40003f06270 */
[----:B------:R-:W-:Y:S02]  /*c860*/  SHF.R.S32.HI R13, RZ, 0x1f, R177 ;  /* 0x0000001fff0d7819 */ /* 0x000fe400000114b1 */
[----:B-1-34-:R-:W-:Y:S02]  /*c870*/  SHF.R.S32.HI R12, RZ, 0x1f, R185 ;  /* 0x0000001fff0c7819 */ /* 0x01afe400000114b9 */
[----:B------:R-:W-:-:S03]  /*c880*/  SHF.R.S32.HI R5, RZ, 0x1f, R186 ;  /* 0x0000001fff057819 */ /* 0x000fc600000114ba */
[-C--:B--2---:R-:W-:Y:S02]  /*c890*/  @!P2 LEA R8, P5, R177, R0.reuse, 0x1 ;  /* 0x00000000b108a211 */ /* 0x084fe400078a08ff */
        /* <DEDUP_REMOVED lines=8> */
.L_x_1602:
[----:B------:R-:W-:Y:S05]  /*c920*/  BSYNC B1 ;  /* 0x0000000000017941 */ /* 0x000fea0003800000 */
.L_x_1586:
[----:B-12-4-:R-:W2:Y:S02]  /*c930*/  LDL R0, [R1+0x4] ;  /* 0x0000040001007983 */ /* 0x016ea40000100800 */
[----:B--2---:R-:W-:-:S13]  /*c940*/  ISETP.NE.AND P0, PT, R0, RZ, PT ;  /* 0x000000ff0000720c */ /* 0x004fda0003f05270 */
[----:B------:R-:W-:Y:S01]  /*c950*/  @P0 WARPSYNC 0xffffffff ;  /* 0xffffffff00000948 */ /* 0x000fe20003800000 */
[----:B------:R-:W-:Y:S06]  /*c960*/  @P0 BAR.SYNC.DEFER_BLOCKING 0x5, 0x100 ;  /* 0x0144000000000b1d */ /* 0x000fec0000010000 */
[----:B------:R-:W1:Y:S04]  /*c970*/  @P0 LDS.128 R200, [0x24100] ;  /* 0x02410000ffc80984 */ /* 0x000e680000000c00 */
[----:B------:R-:W-:Y:S06]  /*c980*/  @P0 BAR.ARV 0x4, 0x100 ;  /* 0x0104000000000b1d */ /* 0x000fec0000002000 */
[----:B------:R-:W-:Y:S05]  /*c990*/  @P0 BRA `(.L_x_1623) ;  /* 0x00000ac000000947 */ /* 0x000fea0003800000 */
[----:B------:R-:W-:Y:S01]  /*c9a0*/  LOP3.LUT R13, R172, 0x1f, RZ, 0xc0, !PT ;  /* 0x0000001fac0d7812 */ /* 0x000fe200078ec0ff */
[----:B------:R-:W-:-:S03]  /*c9b0*/  IMAD.MOV.U32 R7, RZ, RZ, RZ ;  /* 0x000000ffff077224 */ /* 0x000fc600078e00ff */
[----:B------:R-:W-:Y:S01]  /*c9c0*/  ISETP.NE.AND P6, PT, R13, 0x1f, PT ;  /* 0x0000001f0d00780c */ /* 0x000fe20003fc5270 */
[----:B------:R-:W-:Y:S10]  /*c9d0*/  BRA.DIV ~URZ, `(.L_x_1624) ;  /* 0x000028f27f007947 */ /* 0x000ff4000b800000 */
[----:B------:R2:W4:Y:S02]  /*c9e0*/  SHFL.IDX PT, R9, R82, RZ, 0x1f ;  /* 0x00001fff52097589 */ /* 0x00052400000e0000 */
.L_x_1681:
[----:B------:R-:W-:Y:S05]  /*c9f0*/  BRA.DIV ~URZ, `(.L_x_1625) ;  /* 0x000029427f007947 */ /* 0x000fea000b800000 */
[----:B------:R2:W3:Y:S02]  /*ca00*/  SHFL.IDX PT, R8, R82, 0x1, 0x1f ;  /* 0x00201f0052087f89 */ /* 0x0004e400000e0000 */
.L_x_1682:
[----:B-1----:R-:W-:Y:S02]  /*ca10*/  IMAD.IADD R0, R203, 0x1, R13 ;  /* 0x00000001cb007824 */ /* 0x002fe400078e020d */
[----:B------:R-:W-:-:S03]  /*ca20*/  IMAD.MOV.U32 R6, RZ, RZ, RZ ;  /* 0x000000ffff067224 */ /* 0x000fc600078e00ff */
[----:B------:R-:W-:-:S13]  /*ca30*/  ISETP.GE.OR P0, PT, R0, c[0x0][0x53c], !P6 ;  /* 0x00014f0000007a0c */ /* 0x000fda0007706670 */
[----:B------:R-:W-:Y:S01]  /*ca40*/  @!P0 IMAD.MOV.U32 R2, RZ, RZ, 0x4 ;  /* 0x00000004ff028424 */ /* 0x000fe200078e00ff */
[----:B------:R-:W-:-:S03]  /*ca50*/  @!P0 MOV R3, 0x4 ;  /* 0x0000000400038802 */ /* 0x000fc60000000f00 */
[----:B---3--:R-:W-:-:S04]  /*ca60*/  @!P0 IMAD.WIDE R4, R0, R2, c[0x0][0x580] ;  /* 0x0001600000048625 */ /* 0x008fc800078e0202 */
[----:B------:R-:W-:Y:S01]  /*ca70*/  @!P0 IMAD.WIDE R2, R0, R3, c[0x0][0x578] ;  /* 0x00015e0000028625 */ /* 0x000fe200078e0203 */
[----:B------:R-:W3:Y:S04]  /*ca80*/  @!P0 LDG.E R6, [R4.64] ;  /* 0x0000000604068981 */ /* 0x000ee8000c1e1900 */
[----:B------:R-:W3:Y:S01]  /*ca90*/  @!P0 LDG.E R7, [R2.64] ;  /* 0x0000000602078981 */ /* 0x000ee2000c1e1900 */
[C---:B------:R-:W-:Y:S02]  /*caa0*/  ISETP.GE.U32.AND P4, PT, R13.reuse, 0x10, PT ;  /* 0x000000100d00780c */ /* 0x040fe40003f86070 */
[C---:B------:R-:W-:Y:S02]  /*cab0*/  ISETP.GE.U32.AND P3, PT, R13.reuse, 0x8, PT ;  /* 0x000000080d00780c */ /* 0x040fe40003f66070 */
[----:B------:R-:W-:-:S02]  /*cac0*/  ISETP.GE.U32.AND P2, PT, R13, 0x4, PT ;  /* 0x000000040d00780c */ /* 0x000fc40003f46070 */
[C---:B------:R-:W-:Y:S02]  /*cad0*/  ISETP.GE.U32.AND P1, PT, R13.reuse, 0x2, PT ;  /* 0x000000020d00780c */ /* 0x040fe40003f26070 */
[----:B------:R-:W-:Y:S02]  /*cae0*/  ISETP.NE.AND P5, PT, R13, RZ, PT ;  /* 0x000000ff0d00720c */ /* 0x000fe40003fa5270 */
[----:B------:R-:W-:Y:S01]  /*caf0*/  MOV R10, RZ ;  /* 0x000000ff000a7202 */ /* 0x000fe20000000f00 */
[----:B---3--:R-:W-:Y:S01]  /*cb00*/  IMAD R0, R7, R6, RZ ;  /* 0x0000000607007224 */ /* 0x008fe200078e02ff */
[----:B------:R-:W-:Y:S07]  /*cb10*/  BRA.DIV ~URZ, `(.L_x_1626) ;  /* 0x000028927f007947 */ /* 0x000fee000b800000 */
[----:B------:R1:W3:Y:S02]  /*cb20*/  SHFL.UP PT, R4, R0, 0x1, RZ ;  /* 0x0420000000047989 */ /* 0x0002e400000e00ff */
.L_x_1683:
        /* <DEDUP_REMOVED lines=16> */
.L_x_1684:
[----:B---3--:R-:W-:Y:S01]  /*cc30*/  IMAD R0, R0, c[0x0][0x538], RZ ;  /* 0x00014e0000007a24 */ /* 0x008fe200078e02ff */
[----:B------:R-:W-:Y:S04]  /*cc40*/  BSSY B1, `(.L_x_1628) ;  /* 0x000007c000017945 */ /* 0x000fe80003800000 */
[----:B------:R-:W-:-:S04]  /*cc50*/  IADD3 R8, R0, R8, RZ ;  /* 0x0000000800087210 */ /* 0x000fc80007ffe0ff */
[----:B----4-:R-:W-:-:S13]  /*cc60*/  ISETP.GT.AND P0, PT, R8, R9, PT ;  /* 0x000000090800720c */ /* 0x010fda0003f04270 */
[----:B------:R-:W-:Y:S05]  /*cc70*/  @P0 BRA `(.L_x_1629) ;  /* 0x0000024000000947 */ /* 0x000fea0003800000 */
.L_x_1633:
        /* <DEDUP_REMOVED lines=11> */
[----:B------:R-:W3:Y:S04]  /*cd30*/  @!P0 LDG.E R6, [R4.64] ;  /* 0x0000000604068981 */ /* 0x000ee8000c1e1900 */
[----:B------:R-:W3:Y:S02]  /*cd40*/  @!P0 LDG.E R7, [R2.64] ;  /* 0x0000000602078981 */ /* 0x000ee4000c1e1900 */
[----:B---3--:R-:W-:Y:S01]  /*cd50*/  IMAD R0, R7, R6, RZ ;  /* 0x0000000607007224 */ /* 0x008fe200078e02ff */
[----:B------:R-:W-:Y:S05]  /*cd60*/  BRA.DIV ~URZ, `(.L_x_1631) ;  /* 0x000028327f007947 */ /* 0x000fea000b800000 */
[----:B------:R1:W3:Y:S02]  /*cd70*/  SHFL.UP PT, R2, R0, 0x1, RZ ;  /* 0x0420000000027989 */ /* 0x0002e400000e00ff */
.L_x_1685:
        /* <DEDUP_REMOVED lines=16> */
.L_x_1686:
[----:B---3--:R-:W-:-:S05]  /*ce80*/  IMAD R0, R0, c[0x0][0x538], RZ ;  /* 0x00014e0000007a24 */ /* 0x008fca00078e02ff */
[----:B------:R-:W-:-:S04]  /*ce90*/  IADD3 R8, R0, R8, RZ ;  /* 0x0000000800087210 */ /* 0x000fc80007ffe0ff */
[----:B------:R-:W-:-:S13]  /*cea0*/  ISETP.GT.AND P0, PT, R8, R9, PT ;  /* 0x000000090800720c */ /* 0x000fda0003f04270 */
[----:B-12---:R-:W-:Y:S05]  /*ceb0*/  @!P0 BRA `(.L_x_1633) ;  /* 0xfffffdc000008947 */ /* 0x006fea000383ffff */
.L_x_1629:
[----:B------:R-:W-:-:S05]  /*cec0*/  IADD3 R8, -R0, R8, RZ ;  /* 0x0000000800087210 */ /* 0x000fca0007ffe1ff */
[----:B------:R-:W-:-:S05]  /*ced0*/  IMAD R0, R4, c[0x0][0x538], R8 ;  /* 0x00014e0004007a24 */ /* 0x000fca00078e0208 */
[----:B------:R-:W-:Y:S01]  /*cee0*/  ISETP.GT.AND P0, PT, R0, R9, PT ;  /* 0x000000090000720c */ /* 0x000fe20003f04270 */
[----:B------:R-:W-:-:S12]  /*cef0*/  BRA.DIV ~URZ, `(.L_x_1634) ;  /* 0x000028a27f007947 */ /* 0x000fd8000b800000 */
[----:B------:R-:W-:-:S04]  /*cf00*/  VOTE.ANY R0, PT, !P0 ;  /* 0x0000000000007806 */ /* 0x000fc800040e0100 */
.L_x_1687:
[----:B------:R3:W4:Y:S01]  /*cf10*/  POPC R11, R0 ;  /* 0x00000000000b7309 */ /* 0x0007220000000000 */
[----:B------:R-:W-:Y:S05]  /*cf20*/  BRA.DIV ~URZ, `(.L_x_1635) ;  /* 0x000028b27f007947 */ /* 0x000fea000b800000 */
[----:B----4-:R4:W1:Y:S04]  /*cf30*/  SHFL.IDX PT, R6, R6, R11, 0x1f ;  /* 0x00001f0b06067589 */ /* 0x01086800000e0000 */
[----:B------:R4:W2:Y:S02]  /*cf40*/  SHFL.IDX PT, R7, R7, R11, 0x1f ;  /* 0x00001f0b07077589 */ /* 0x0008a400000e0000 */
.L_x_1688:
[----:B------:R-:W-:Y:S01]  /*cf50*/  ISETP.NE.AND P0, PT, R0, RZ, PT ;  /* 0x000000ff0000720c */ /* 0x000fe20003f05270 */
[----:B------:R-:W-:-:S12]  /*cf60*/  BSSY B0, `(.L_x_1636) ;  /* 0x0000005000007945 */ /* 0x000fd80003800000 */
[----:B------:R-:W-:Y:S05]  /*cf70*/  @!P0 BRA `(.L_x_1637) ;  /* 0x0000003000008947 */ /* 0x000fea0003800000 */
[----:B---3--:R-:W-:Y:S01]  /*cf80*/  IADD3 R0, R11, -0x1, RZ ;  /* 0xffffffff0b007810 */ /* 0x008fe20007ffe0ff */
[----:B------:R-:W-:Y:S05]  /*cf90*/  BRA.DIV ~URZ, `(.L_x_1638) ;  /* 0x000029127f007947 */ /* 0x000fea000b800000 */
[----:B------:R3:W4:Y:S02]  /*cfa0*/  SHFL.IDX PT, R10, R4, R0, 0x1f ;  /* 0x00001f00040a7589 */ /* 0x00072400000e0000 */
.L_x_1637:
[----:B------:R-:W-:Y:S05]  /*cfb0*/  BSYNC B0 ;  /* 0x0000000000007941 */ /* 0x000fea0003800000 */
.L_x_1636:
[-C--:B-1-3--:R-:W-:Y:S01]  /*cfc0*/  IABS R4, R6.reuse ;  /* 0x0000000600047213 */ /* 0x08afe20000000000 */
[----:B----4-:R-:W-:Y:S01]  /*cfd0*/  IMAD R200, R10, c[0x0][0x538], R8 ;  /* 0x00014e000ac87a24 */ /* 0x010fe200078e0208 */
[----:B--2---:R-:W-:Y:S01]  /*cfe0*/  IABS R0, R7 ;  /* 0x0000000700007213 */ /* 0x004fe20000000000 */
        /* <DEDUP_REMOVED lines=61> */
.L_x_1630:
[----:B------:R-:W-:Y:S01]  /*d3c0*/  IMAD.MOV.U32 R200, RZ, RZ, R9 ;  /* 0x000000ffffc87224 */ /* 0x000fe200078e0009 */
[----:B------:R-:W-:Y:S01]  /*d3d0*/  MOV R202, RZ ;  /* 0x000000ff00ca7202 */ /* 0x000fe20000000f00 */
[----:B------:R-:W-:Y:S01]  /*d3e0*/  IMAD.MOV.U32 R201, RZ, RZ, RZ ;  /* 0x000000ffffc97224 */ /* 0x000fe200078e00ff */
[----:B------:R-:W-:Y:S02]  /*d3f0*/  MOV R203, c[0x0][0x53c] ;  /* 0x00014f0000cb7a02 */ /* 0x000fe40000000f00 */
.L_x_1639:
[----:B------:R-:W-:Y:S05]  /*d400*/  BSYNC B1 ;  /* 0x0000000000017941 */ /* 0x000fea0003800000 */
.L_x_1628:
[----:B------:R-:W-:Y:S01]  /*d410*/  WARPSYNC 0xffffffff ;  /* 0xffffffff00007948 */ /* 0x000fe20003800000 */
[----:B------:R-:W-:Y:S01]  /*d420*/  BAR.SYNC.DEFER_BLOCKING 0x4, 0x100 ;  /* 0x0104000000007b1d */ /* 0x000fe20000010000 */
[----:B------:R-:W-:-:S13]  /*d430*/  ISETP.NE.AND P0, PT, R13, RZ, PT ;  /* 0x000000ff0d00720c */ /* 0x000fda0003f05270 */
[----:B------:R3:W-:Y:S04]  /*d440*/  @!P0 STS.128 [0x24100], R200 ;  /* 0x024100c8ff008388 */ /* 0x0007e80000000c00 */
[----:B------:R-:W-:Y:S06]  /*d450*/  BAR.ARV 0x5, 0x100 ;  /* 0x0144000000007b1d */ /* 0x000fec0000002000 */
.L_x_1623:
[----:B-1----:R-:W-:-:S13]  /*d460*/  ISETP.GE.AND P0, PT, R203, c[0x0][0x53c], PT ;  /* 0x00014f00cb007a0c */ /* 0x002fda0003f06270 */
[----:B--23--:R-:W-:Y:S01]  /*d470*/  @P0 CALL.REL.NOINC `(.L_x_1640) ;  /* 0x0000001000000944 */ /* 0x00cfe20003c00000 */
[----:B------:R-:W-:Y:S05]  /*d480*/  BRA `(.L_x_1641) ;  /* 0xffff411000007947 */ /* 0x000fea000383ffff */
.L_x_1640:
[----:B------:R-:W-:Y:S05]  /*d490*/  EXIT ;  /* 0x000000000000794d */ /* 0x000fea0003800000 */
.L_x_1531:
[----:B------:R-:W-:Y:S01]  /*d4a0*/  IMAD.MOV.U32 R0, RZ, RZ, R5 ;  /* 0x000000ffff007224 */ /* 0x000fe200078e0005 */
[----:B------:R-:W-:Y:S02]  /*d4b0*/  MOV R2, 0x1 ;  /* 0x0000000100027802 */ /* 0x000fe40000000f00 */
[----:B------:R-:W-:Y:S02]  /*d4c0*/  MOV R3, 0xd4e0 ;  /* 0x0000d4e000037802 */ /* 0x000fe40000000f00 */
[----:B--2---:R-:W-:Y:S05]  /*d4d0*/  CALL.REL.NOINC `($__internal_28_$__cuda_sm70_shflsync_up_p) ;  /* 0x0000250000007944 */ /* 0x004fea0003c00000 */
[----:B------:R-:W-:Y:S01]  /*d4e0*/  MOV R0, R4 ;  /* 0x0000000400007202 */ /* 0x000fe20000000f00 */
[----:B------:R-:W-:Y:S05]  /*d4f0*/  BRA `(.L_x_1642) ;  /* 0xffff2f5000007947 */ /* 0x000fea000383ffff */
.L_x_1532:
[----:B------:R-:W-:Y:S01]  /*d500*/  IMAD.MOV.U32 R0, RZ, RZ, R5 ;  /* 0x000000ffff007224 */ /* 0x000fe200078e0005 */
[----:B------:R-:W-:Y:S02]  /*d510*/  MOV R2, 0x2 ;  /* 0x0000000200027802 */ /* 0x000fe40000000f00 */
[----:B------:R-:W-:Y:S02]  /*d520*/  MOV R3, 0xd540 ;  /* 0x0000d54000037802 */ /* 0x000fe40000000f00 */
[----:B--2---:R-:W-:Y:S05]  /*d530*/  CALL.REL.NOINC `($__internal_28_$__cuda_sm70_shflsync_up_p) ;  /* 0x000024a000007944 */ /* 0x004fea0003c00000 */
[----:B------:R-:W-:Y:S01]  /*d540*/  SEL R0, R4, RZ, P4 ;  /* 0x000000ff04007207 */ /* 0x000fe20002000000 */
[----:B------:R-:W-:Y:S01]  /*d550*/  IMAD.MOV.U32 R2, RZ, RZ, 0x4 ;  /* 0x00000004ff027424 */ /* 0x000fe200078e00ff */
[----:B------:R-:W-:-:S03]  /*d560*/  MOV R3, 0xd590 ;  /* 0x0000d59000037802 */ /* 0x000fc60000000f00 */
[----:B------:R-:W-:Y:S02]  /*d570*/  IMAD.IADD R0, R5, 0x1, R0 ;  /* 0x0000000105007824 */ /* 0x000fe400078e0200 */
[----:B------:R-:W-:Y:S05]  /*d580*/  CALL.REL.NOINC `($__internal_28_$__cuda_sm70_shflsync_up_p) ;  /* 0x0000245000007944 */ /* 0x000fea0003c00000 */
        /* <DEDUP_REMOVED lines=12> */
[----:B------:R-:W-:Y:S02]  /*d650*/  MOV R3, 0x1f ;  /* 0x0000001f00037802 */ /* 0x000fe40000000f00 */
[----:B------:R-:W-:Y:S01]  /*d660*/  MOV R2, 0xd6a0 ;  /* 0x0000d6a000027802 */ /* 0x000fe20000000f00 */
[----:B------:R-:W-:-:S04]  /*d670*/  IMAD.IADD R4, R0, 0x1, R4 ;  /* 0x0000000100047824 */ /* 0x000fc800078e0204 */
[----:B------:R-:W-:Y:S02]  /*d680*/  IMAD.MOV.U32 R31, RZ, RZ, R4 ;  /* 0x000000ffff1f7224 */ /* 0x000fe400078e0004 */
[----:B------:R-:W-:Y:S05]  /*d690*/  CALL.REL.NOINC `($__internal_27_$__cuda_sm70_shflsync_idx_p) ;  /* 0x000022f000007944 */ /* 0x000fea0003c00000 */
[----:B------:R-:W-:Y:S01]  /*d6a0*/  MOV R0, R30 ;  /* 0x0000001e00007202 */ /* 0x000fe20000000f00 */
[----:B------:R-:W-:Y:S05]  /*d6b0*/  BRA `(.L_x_1643) ;  /* 0xffff2e9000007947 */ /* 0x000fea000383ffff */
.L_x_1534:
[----:B------:R-:W-:Y:S02]  /*d6c0*/  SEL R0, RZ, 0x1, P0 ;  /* 0x00000001ff007807 */ /* 0x000fe40000000000 */
[----:B------:R-:W-:Y:S02]  /*d6d0*/  MOV R2, 0xd6f0 ;  /* 0x0000d6f000027802 */ /* 0x000fe40000000f00 */
[----:B------:R-:W-:Y:S05]  /*d6e0*/  CALL.REL.NOINC `($__internal_29_$__cuda_sm70_votesync_ballot) ;  /* 0x0000236000007944 */ /* 0x000fea0003c00000 */
[----:B------:R-:W-:Y:S05]  /*d6f0*/  BRA `(.L_x_1644) ;  /* 0xffff2ee000007947 */ /* 0x000fea000383ffff */
.L_x_1535:
[----:B------:R-:W-:Y:S01]  /*d700*/  IMAD.MOV.U32 R31, RZ, RZ, R8 ;  /* 0x000000ffff1f7224 */ /* 0x000fe200078e0008 */
[----:B--2---:R-:W-:Y:S01]  /*d710*/  MOV R30, R203 ;  /* 0x000000cb001e7202 */ /* 0x004fe20000000f00 */
[----:B------:R-:W-:Y:S01]  /*d720*/  IMAD.MOV.U32 R3, RZ, RZ, 0x1f ;  /* 0x0000001fff037424 */ /* 0x000fe200078e00ff */
[----:B------:R-:W-:Y:S02]  /*d730*/  MOV R2, 0xd750 ;  /* 0x0000d75000027802 */ /* 0x000fe40000000f00 */
[----:B-1----:R-:W-:Y:S05]  /*d740*/  CALL.REL.NOINC `($__internal_27_$__cuda_sm70_shflsync_idx_p) ;  /* 0x0000224000007944 */ /* 0x002fea0003c00000 */
[----:B------:R-:W-:Y:S01]  /*d750*/  IMAD.MOV.U32 R11, RZ, RZ, R30 ;  /* 0x000000ffff0b7224 */ /* 0x000fe200078e001e */
[----:B------:R-:W-:Y:S01]  /*d760*/  MOV R31, R7 ;  /* 0x00000007001f7202 */ /* 0x000fe20000000f00 */
[----:B------:R-:W-:Y:S01]  /*d770*/  IMAD.MOV.U32 R5, RZ, RZ, RZ ;  /* 0x000000ffff057224 */ /* 0x000fe200078e00ff */
[----:B------:R-:W-:Y:S01]  /*d780*/  MOV R30, R203 ;  /* 0x000000cb001e7202 */ /* 0x000fe20000000f00 */
[----:B------:R-:W-:Y:S01]  /*d790*/  IMAD.MOV.U32 R3, RZ, RZ, 0x1f ;  /* 0x0000001fff037424 */ /* 0x000fe200078e00ff */
[----:B------:R-:W-:-:S02]  /*d7a0*/  MOV R2, 0xd7c0 ;  /* 0x0000d7c000027802 */ /* 0x000fc40000000f00 */
[----:B------:R-:W-:Y:S05]  /*d7b0*/  CALL.REL.NOINC `($__internal_27_$__cuda_sm70_shflsync_idx_p) ;  /* 0x000021d000007944 */ /* 0x000fea0003c00000 */
[----:B------:R-:W-:Y:S01]  /*d7c0*/  MOV R10, R30 ;  /* 0x0000001e000a7202 */ /* 0x000fe20000000f00 */
[----:B------:R-:W-:Y:S05]  /*d7d0*/  BRA `(.L_x_1645) ;  /* 0xffff2e5000007947 */ /* 0x000fea000383ffff */
.L_x_1538:
[----:B------:R-:W-:Y:S01]  /*d7e0*/  IMAD.MOV.U32 R31, RZ, RZ, R4 ;  /* 0x000000ffff1f7224 */ /* 0x000fe200078e0004 */
[----:B------:R-:W-:-:S02]  /*d7f0*/  MOV R3, 0x1f ;  /* 0x0000001f00037802 */ /* 0x000fc40000000f00 */
[----:B------:R-:W-:Y:S02]  /*d800*/  MOV R2, 0xd820 ;  /* 0x0000d82000027802 */ /* 0x000fe40000000f00 */
[----:B-1234-:R-:W-:Y:S05]  /*d810*/  CALL.REL.NOINC `($__internal_27_$__cuda_sm70_shflsync_idx_p) ;  /* 0x0000217000007944 */ /* 0x01efea0003c00000 */
[----:B------:R-:W-:Y:S01]  /*d820*/  MOV R5, R30 ;  /* 0x0000001e00057202 */ /* 0x000fe20000000f00 */
[----:B------:R-:W-:Y:S05]  /*d830*/  BRA `(.L_x_1537) ;  /* 0xffff2e5000007947 */ /* 0x000fea000383ffff */
.L_x_1546:
[----:B------:R-:W-:Y:S01]  /*d840*/  IMAD.MOV.U32 R31, RZ, RZ, R5 ;  /* 0x000000ffff1f7224 */ /* 0x000fe200078e0005 */
[----:B------:R-:W-:Y:S01]  /*d850*/  MOV R30, RZ ;  /* 0x000000ff001e7202 */ /* 0x000fe20000000f00 */
[----:B------:R-:W-:Y:S01]  /*d860*/  IMAD.MOV.U32 R3, RZ, RZ, 0x181f ;  /* 0x0000181fff037424 */ /* 0x000fe200078e00ff */
[----:B------:R-:W-:Y:S02]  /*d870*/  MOV R2, 0xd890 ;  /* 0x0000d89000027802 */ /* 0x000fe40000000f00 */
[----:B-----5:R-:W-:Y:S05]  /*d880*/  CALL.REL.NOINC `($__internal_27_$__cuda_sm70_shflsync_idx_p) ;  /* 0x0000210000007944 */ /* 0x020fea0003c00000 */
[----:B------:R-:W-:Y:S01]  /*d890*/  MOV R4, R30 ;  /* 0x0000001e00047202 */ /* 0x000fe20000000f00 */
[----:B------:R-:W-:Y:S05]  /*d8a0*/  BRA `(.L_x_1646) ;  /* 0xffff48f000007947 */ /* 0x000fea000383ffff */
.L_x_1547:
[----:B------:R-:W-:Y:S01]  /*d8b0*/  IMAD.MOV.U32 R31, RZ, RZ, R12 ;  /* 0x000000ffff1f7224 */ /* 0x000fe200078e000c */
[----:B------:R-:W-:Y:S01]  /*d8c0*/  MOV R30, RZ ;  /* 0x000000ff001e7202 */ /* 0x000fe20000000f00 */
[----:B------:R-:W-:Y:S01]  /*d8d0*/  IMAD.MOV.U32 R3, RZ, RZ, 0x181f ;  /* 0x0000181fff037424 */ /* 0x000fe200078e00ff */
[----:B------:R-:W-:Y:S02]  /*d8e0*/  MOV R2, 0xd900 ;  /* 0x0000d90000027802 */ /* 0x000fe40000000f00 */
[----:B-12--5:R-:W-:Y:S05]  /*d8f0*/  CALL.REL.NOINC `($__internal_27_$__cuda_sm70_shflsync_idx_p) ;  /* 0x0000209000007944 */ /* 0x026fea0003c00000 */
[----:B------:R-:W-:Y:S01]  /*d900*/  MOV R0, R30 ;  /* 0x0000001e00007202 */ /* 0x000fe20000000f00 */
[----:B------:R-:W-:Y:S05]  /*d910*/  BRA `(.L_x_1647) ;  /* 0xffff48a000007947 */ /* 0x000fea000383ffff */
.L_x_1550:
[----:B------:R-:W-:Y:S01]  /*d920*/  IMAD.MOV.U32 R31, RZ, RZ, R5 ;  /* 0x000000ffff1f7224 */ /* 0x000fe200078e0005 */
[----:B------:R-:W-:Y:S01]  /*d930*/  MOV R30, 0x1 ;  /* 0x00000001001e7802 */ /* 0x000fe20000000f00 */
[----:B--2---:R-:W-:Y:S01]  /*d940*/  IMAD.MOV.U32 R3, RZ, RZ, 0x181f ;  /* 0x0000181fff037424 */ /* 0x004fe200078e00ff */
[----:B------:R-:W-:-:S02]  /*d950*/  MOV R2, 0xd970 ;  /* 0x0000d97000027802 */ /* 0x000fc40000000f00 */
[----:B-1-345:R-:W-:Y:S05]  /*d960*/  CALL.REL.NOINC `($__internal_27_$__cuda_sm70_shflsync_idx_p) ;  /* 0x0000202000007944 */ /* 0x03afea0003c00000 */
[----:B------:R-:W-:Y:S01]  /*d970*/  IMAD.MOV.U32 R4, RZ, RZ, R30 ;  /* 0x000000ffff047224 */ /* 0x000fe200078e001e */
[----:B------:R-:W-:Y:S01]  /*d980*/  MOV R30, 0x1 ;  /* 0x00000001001e7802 */ /* 0x000fe20000000f00 */
[----:B------:R-:W-:Y:S01]  /*d990*/  IMAD.MOV.U32 R31, RZ, RZ, R12 ;  /* 0x000000ffff1f7224 */ /* 0x000fe200078e000c */
[----:B------:R-:W-:-:S02]  /*d9a0*/  MOV R3, 0x181f ;  /* 0x0000181f00037802 */ /* 0x000fc40000000f00 */
[----:B------:R-:W-:Y:S02]  /*d9b0*/  MOV R2, 0xd9d0 ;  /* 0x0000d9d000027802 */ /* 0x000fe40000000f00 */
[----:B------:R-:W-:Y:S05]  /*d9c0*/  CALL.REL.NOINC `($__internal_27_$__cuda_sm70_shflsync_idx_p) ;  /* 0x00001fc000007944 */ /* 0x000fea0003c00000 */
[----:B------:R-:W-:Y:S01]  /*d9d0*/  MOV R0, R30 ;  /* 0x0000001e00007202 */ /* 0x000fe20000000f00 */
[----:B------:R-:W-:Y:S05]  /*d9e0*/  BRA `(.L_x_1648) ;  /* 0xffff495000007947 */ /* 0x000fea000383ffff */
.L_x_1553:
[----:B------:R-:W-:Y:S01]  /*d9f0*/  IMAD.MOV.U32 R31, RZ, RZ, R5 ;  /* 0x000000ffff1f7224 */ /* 0x000fe200078e0005 */
[----:B------:R-:W-:Y:S01]  /*da00*/  MOV R30, 0x2 ;  /* 0x00000002001e7802 */ /* 0x000fe20000000f00 */
[----:B-1----:R-:W-:Y:S01]  /*da10*/  IMAD.MOV.U32 R3, RZ, RZ, 0x181f ;  /* 0x0000181fff037424 */ /* 0x002fe200078e00ff */
[----:B------:R-:W-:Y:S02]  /*da20*/  MOV R2, 0xda40 ;  /* 0x0000da4000027802 */ /* 0x000fe40000000f00 */
[----:B--2345:R-:W-:Y:S05]  /*da30*/  CALL.REL.NOINC `($__internal_27_$__cuda_sm70_shflsync_idx_p) ;  /* 0x00001f5000007944 */ /* 0x03cfea0003c00000 */
[----:B------:R-:W-:Y:S01]  /*da40*/  MOV R4, R30 ;  /* 0x0000001e00047202 */ /* 0x000fe20000000f00 */
[----:B------:R-:W-:Y:S05]  /*da50*/  BRA `(.L_x_1649) ;  /* 0xffff4a4000007947 */ /* 0x000fea000383ffff */
.L_x_1554:
[----:B------:R-:W-:Y:S01]  /*da60*/  IMAD.MOV.U32 R31, RZ, RZ, R12 ;  /* 0x000000ffff1f7224 */ /* 0x000fe200078e000c */
[----:B------:R-:W-:Y:S01]  /*da70*/  MOV R30, 0x2 ;  /* 0x00000002001e7802 */ /* 0x000fe20000000f00 */
[----:B------:R-:W-:Y:S01]  /*da80*/  IMAD.MOV.U32 R3, RZ, RZ, 0x181f ;  /* 0x0000181fff037424 */ /* 0x000fe200078e00ff */
[----:B------:R-:W-:Y:S02]  /*da90*/  MOV R2, 0xdab0 ;  /* 0x0000dab000027802 */ /* 0x000fe40000000f00 */
[----:B-12345:R-:W-:Y:S05]  /*daa0*/  CALL.REL.NOINC `($__internal_27_$__cuda_sm70_shflsync_idx_p) ;  /* 0x00001ee000007944 */ /* 0x03efea0003c00000 */
[----:B------:R-:W-:Y:S01]  /*dab0*/  MOV R0, R30 ;  /* 0x0000001e00007202 */ /* 0x000fe20000000f00 */
[----:B------:R-:W-:Y:S05]  /*dac0*/  BRA `(.L_x_1650) ;  /* 0xffff49f000007947 */ /* 0x000fea000383ffff */
.L_x_1557:
[----:B------:R-:W-:Y:S01]  /*dad0*/  IMAD.MOV.U32 R31, RZ, RZ, R5 ;  /* 0x000000ffff1f7224 */ /* 0x000fe200078e0005 */
[----:B------:R-:W-:Y:S01]  /*dae0*/  MOV R30, 0x3 ;  /* 0x00000003001e7802 */ /* 0x000fe20000000f00 */
[----:B-1----:R-:W-:Y:S01]  /*daf0*/  IMAD.MOV.U32 R3, RZ, RZ, 0x181f ;  /* 0x0000181fff037424 */ /* 0x002fe200078e00ff */
[----:B------:R-:W-:-:S02]  /*db00*/  MOV R2, 0xdb20 ;  /* 0x0000db2000027802 */ /* 0x000fc40000000f00 */
[----:B--2345:R-:W-:Y:S05]  /*db10*/  CALL.REL.NOINC `($__internal_27_$__cuda_sm70_shflsync_idx_p) ;  /* 0x00001e7000007944 */ /* 0x03cfea0003c00000 */
        /* <DEDUP_REMOVED lines=8> */
.L_x_1560:
[----:B------:R-:W-:Y:S01]  /*dba0*/  IMAD.MOV.U32 R31, RZ, RZ, R5 ;  /* 0x000000ffff1f7224 */ /* 0x000fe200078e0005 */
[----:B------:R-:W-:Y:S01]  /*dbb0*/  MOV R30, RZ ;  /* 0x000000ff001e7202 */ /* 0x000fe20000000f00 */
[----:B------:R-:W-:Y:S01]  /*dbc0*/  IMAD.MOV.U32 R3, RZ, RZ, 0x181f ;  /* 0x0000181fff037424 */ /* 0x000fe200078e00ff */
[----:B------:R-:W-:Y:S02]  /*dbd0*/  MOV R2, 0xdbf0 ;  /* 0x0000dbf000027802 */ /* 0x000fe40000000f00 */
[----:B------:R-:W-:Y:S05]  /*dbe0*/  CALL.REL.NOINC `($__internal_27_$__cuda_sm70_shflsync_idx_p) ;  /* 0x00001da000007944 */ /* 0x000fea0003c00000 */
[----:B------:R-:W-:Y:S01]  /*dbf0*/  MOV R4, R30 ;  /* 0x0000001e00047202 */ /* 0x000fe20000000f00 */
[----:B------:R-:W-:Y:S05]  /*dc00*/  BRA `(.L_x_1652) ;  /* 0xffff54e000007947 */ /* 0x000fea000383ffff */
.L_x_1561:
[----:B------:R-:W-:Y:S01]  /*dc10*/  IMAD.MOV.U32 R31, RZ, RZ, R10 ;  /* 0x000000ffff1f7224 */ /* 0x000fe200078e000a */
[----:B------:R-:W-:Y:S01]  /*dc20*/  MOV R30, RZ ;  /* 0x000000ff001e7202 */ /* 0x000fe20000000f00 */
[----:B------:R-:W-:Y:S01]  /*dc30*/  IMAD.MOV.U32 R3, RZ, RZ, 0x181f ;  /* 0x0000181fff037424 */ /* 0x000fe200078e00ff */
[----:B------:R-:W-:Y:S02]  /*dc40*/  MOV R2, 0xdc60 ;  /* 0x0000dc6000027802 */ /* 0x000fe40000000f00 */
[----:B-12---:R-:W-:Y:S05]  /*dc50*/  CALL.REL.NOINC `($__internal_27_$__cuda_sm70_shflsync_idx_p) ;  /* 0x00001d3000007944 */ /* 0x006fea0003c00000 */
[----:B------:R-:W-:Y:S02]  /*dc60*/  IADD3 R8, P0, R30, R20, RZ ;  /* 0x000000141e087210 */ /* 0x000fe40007f1e0ff */
[----:B------:R-:W-:-:S02]  /*dc70*/  MOV R31, R5 ;  /* 0x00000005001f7202 */ /* 0x000fc40000000f00 */
[----:B------:R-:W-:Y:S01]  /*dc80*/  SEL R12, RZ, 0x10, P5 ;  /* 0x00000010ff0c7807 */ /* 0x000fe20002800000 */
[----:B------:R-:W-:Y:S01]  /*dc90*/  IMAD.X R9, R4, 0x1, R16, P0 ;  /* 0x0000000104097824 */ /* 0x000fe200000e0610 */
[----:B------:R-:W-:Y:S02]  /*dca0*/  IADD3 R6, P0, R30, R19, RZ ;  /* 0x000000131e067210 */ /* 0x000fe40007f1e0ff */
[----:B------:R-:W-:Y:S02]  /*dcb0*/  SEL R11, RZ, 0x10, P4 ;  /* 0x00000010ff0b7807 */ /* 0x000fe40002000000 */
[----:B------:R-:W-:Y:S01]  /*dcc0*/  @!PT LDS RZ, [RZ] ;  /* 0x00000000fffff984 */ /* 0x000fe20000000800 */
[----:B------:R-:W-:Y:S01]  /*dcd0*/  @!PT LDS RZ, [RZ] ;  /* 0x00000000fffff984 */ /* 0x000fe20000000800 */
[----:B------:R-:W-:Y:S01]  /*dce0*/  @!PT LDS RZ, [RZ] ;  /* 0x00000000fffff984 */ /* 0x000fe20000000800 */
[----:B------:R1:W-:Y:S01]  /*dcf0*/  LDGSTS.E.BYPASS.LTC128B.128 [R188+0x12100], [R8.64], !P5 ;  /* 0x1210000008bc7fae */ /* 0x0003e2000e901d46 */
[----:B------:R-:W-:Y:S01]  /*dd00*/  IMAD.X R7, R4, 0x1, R13, P0 ;  /* 0x0000000104077824 */ /* 0x000fe200000e060d */
[----:B------:R-:W-:Y:S01]  /*dd10*/  IADD3 R2, P0, R30, R17, RZ ;  /* 0x000000111e027210 */ /* 0x000fe20007f1e0ff */
[----:B------:R-:W-:-:S03]  /*dd20*/  IMAD.MOV.U32 R30, RZ, RZ, 0x1 ;  /* 0x00000001ff1e7424 */ /* 0x000fc600078e00ff */
[----:B------:R2:W-:Y:S01]  /*dd30*/  LDGSTS.E.BYPASS.LTC128B.128 [R188+0x14100], [R6.64], !P4 ;  /* 0x1410000006bc7fae */ /* 0x0005e2000e101d46 */
[----:B------:R-:W-:-:S05]  /*dd40*/  IMAD.X R3, R4, 0x1, R15, P0 ;  /* 0x0000000104037824 */ /* 0x000fca00000e060f */
[----:B------:R3:W-:Y:S01]  /*dd50*/  LDGSTS.E.BYPASS.LTC128B.128 [R188+0x16100], [R2.64], !P6 ;  /* 0x1610000002bc7fae */ /* 0x0007e2000f101d46 */
[----:B-1----:R-:W-:Y:S01]  /*dd60*/  IMAD.MOV.U32 R9, RZ, RZ, R252 ;  /* 0x000000ffff097224 */ /* 0x002fe200078e00fc */
[----:B---3--:R-:W-:Y:S02]  /*dd70*/  MOV R3, 0x181f ;  /* 0x0000181f00037802 */ /* 0x008fe40000000f00 */
[----:B------:R-:W-:Y:S02]  /*dd80*/  MOV R2, 0xdda0 ;  /* 0x0000dda000027802 */ /* 0x000fe40000000f00 */
[----:B--2---:R-:W-:Y:S05]  /*dd90*/  CALL.REL.NOINC `($__internal_27_$__cuda_sm70_shflsync_idx_p) ;  /* 0x00001bf000007944 */ /* 0x004fea0003c00000 */
[----:B------:R-:W-:Y:S01]  /*dda0*/  IMAD.MOV.U32 R8, RZ, RZ, R30 ;  /* 0x000000ffff087224 */ /* 0x000fe200078e001e */
[----:B------:R-:W-:Y:S01]  /*ddb0*/  MOV R30, 0x1 ;  /* 0x00000001001e7802 */ /* 0x000fe20000000f00 */
[----:B------:R-:W-:Y:S01]  /*ddc0*/  IMAD.MOV.U32 R31, RZ, RZ, R10 ;  /* 0x000000ffff1f7224 */ /* 0x000fe200078e000a */
[----:B------:R-:W-:Y:S02]  /*ddd0*/  MOV R3, 0x181f ;  /* 0x0000181f00037802 */ /* 0x000fe40000000f00 */
[----:B------:R-:W-:Y:S02]  /*dde0*/  MOV R2, 0xde00 ;  /* 0x0000de0000027802 */ /* 0x000fe40000000f00 */
[----:B------:R-:W-:Y:S05]  /*ddf0*/  CALL.REL.NOINC `($__internal_27_$__cuda_sm70_shflsync_idx_p) ;  /* 0x00001b9000007944 */ /* 0x000fea0003c00000 */
[----:B------:R-:W-:Y:S01]  /*de00*/  MOV R0, R30 ;  /* 0x0000001e00007202 */ /* 0x000fe20000000f00 */
[----:B------:R-:W-:Y:S05]  /*de10*/  BRA `(.L_x_1653) ;  /* 0xffff53f000007947 */ /* 0x000fea000383ffff */
.L_x_1564:
[----:B------:R-:W-:Y:S01]  /*de20*/  IMAD.MOV.U32 R31, RZ, RZ, R13 ;  /* 0x000000ffff1f7224 */ /* 0x000fe200078e000d */
[----:B------:R-:W-:Y:S01]  /*de30*/  MOV R30, RZ ;  /* 0x000000ff001e7202 */ /* 0x000fe20000000f00 */
[----:B------:R-:W-:Y:S01]  /*de40*/  IMAD.MOV.U32 R3, RZ, RZ, 0x181f ;  /* 0x0000181fff037424 */ /* 0x000fe200078e00ff */
[----:B------:R-:W-:-:S02]  /*de50*/  MOV R2, 0xde70 ;  /* 0x0000de7000027802 */ /* 0x000fc40000000f00 */
[----:B-1234-:R-:W-:Y:S05]  /*de60*/  CALL.REL.NOINC `($__internal_27_$__cuda_sm70_shflsync_idx_p) ;  /* 0x00001b2000007944 */ /* 0x01efea0003c00000 */
[----:B------:R-:W-:Y:S01]  /*de70*/  MOV R12, R30 ;  /* 0x0000001e000c7202 */ /* 0x000fe20000000f00 */
[----:B------:R-:W-:Y:S05]  /*de80*/  BRA `(.L_x_1654) ;  /* 0xffff57b000007947 */ /* 0x000fea000383ffff */
.L_x_1565:
[----:B------:R-:W-:Y:S01]  /*de90*/  IMAD.MOV.U32 R31, RZ, RZ, R20 ;  /* 0x000000ffff1f7224 */ /* 0x000fe200078e0014 */
[----:B------:R-:W-:Y:S01]  /*dea0*/  MOV R30, RZ ;  /* 0x000000ff001e7202 */ /* 0x000fe20000000f00 */
[----:B------:R-:W-:Y:S01]  /*deb0*/  IMAD.MOV.U32 R3, RZ, RZ, 0x181f ;  /* 0x0000181fff037424 */ /* 0x000fe200078e00ff */
[----:B------:R-:W-:-:S02]  /*dec0*/  MOV R2, 0xdee0 ;  /* 0x0000dee000027802 */ /* 0x000fc40000000f00 */
[----:B-1234-:R-:W-:Y:S05]  /*ded0*/  CALL.REL.NOINC `($__internal_27_$__cuda_sm70_shflsync_idx_p) ;  /* 0x00001ab000007944 */ /* 0x01efea0003c00000 */
[C---:B------:R-:W-:Y:S02]  /*dee0*/  IADD3 R16, P0, R30.reuse, R28, RZ ;  /* 0x0000001c1e107210 */ /* 0x040fe40007f1e0ff */
[----:B------:R-:W-:-:S02]  /*def0*/  IADD3 R14, P1, R30, R29, RZ ;  /* 0x0000001d1e0e7210 */ /* 0x000fc40007f3e0ff */
[----:B------:R-:W-:Y:S01]  /*df00*/  MOV R31, R13 ;  /* 0x0000000d001f7202 */ /* 0x000fe20000000f00 */
[----:B------:R-:W-:Y:S01]  /*df10*/  IMAD.X R17, R12, 0x1, R21, P0 ;  /* 0x000000010c117824 */ /* 0x000fe200000e0615 */
[----:B------:R-:W-:Y:S01]  /*df20*/  IADD3 R2, P0, R30, R40, RZ ;  /* 0x000000281e027210 */ /* 0x000fe20007f1e0ff */
[C---:B------:R-:W-:Y:S01]  /*df30*/  IMAD.X R15, R12.reuse, 0x1, R22, P1 ;  /* 0x000000010c0f7824 */ /* 0x040fe200008e0616 */
[----:B------:R-:W-:Y:S01]  /*df40*/  SEL R19, RZ, 0x10, P5 ;  /* 0x00000010ff137807 */ /* 0x000fe20002800000 */
[----:B------:R-:W-:Y:S01]  /*df50*/  IMAD.MOV.U32 R30, RZ, RZ, 0x1 ;  /* 0x00000001ff1e7424 */ /* 0x000fe200078e00ff */
[----:B------:R-:W-:Y:S01]  /*df60*/  @!PT LDS RZ, [RZ] ;  /* 0x00000000fffff984 */ /* 0x000fe20000000800 */
[----:B------:R-:W-:Y:S01]  /*df70*/  @!PT LDS RZ, [RZ] ;  /* 0x00000000fffff984 */ /* 0x000fe20000000800 */
[----:B------:R-:W-:Y:S01]  /*df80*/  @!PT LDS RZ, [RZ] ;  /* 0x00000000fffff984 */ /* 0x000fe20000000800 */
[----:B------:R1:W-:Y:S01]  /*df90*/  LDGSTS.E.BYPASS.LTC128B.128 [R188+0x6100], [R16.64], !P5 ;  /* 0x0610000010bc7fae */ /* 0x0003e2000e901d46 */
[----:B------:R-:W-:-:S03]  /*dfa0*/  IMAD.X R3, R12, 0x1, R23, P0 ;  /* 0x000000010c037824 */ /* 0x000fc600000e0617 */
[----:B------:R2:W-:Y:S04]  /*dfb0*/  LDGSTS.E.BYPASS.LTC128B.128 [R188+0x8100], [R14.64], !P4 ;  /* 0x081000000ebc7fae */ /* 0x0005e8000e101d46 */
[----:B------:R3:W-:Y:S01]  /*dfc0*/  LDGSTS.E.BYPASS.LTC128B.128 [R188+0xa100], [R2.64], !P6 ;  /* 0x0a10000002bc7fae */ /* 0x0007e2000f101d46 */
[----:B-1----:R-:W-:Y:S01]  /*dfd0*/  SEL R17, RZ, 0x10, P4 ;  /* 0x00000010ff117807 */ /* 0x002fe20002000000 */
[----:B------:R-:W-:Y:S01]  /*dfe0*/  IMAD.MOV.U32 R16, RZ, RZ, R252 ;  /* 0x000000ffff107224 */ /* 0x000fe200078e00fc */
[----:B---3--:R-:W-:Y:S02]  /*dff0*/  MOV R3, 0x181f ;  /* 0x0000181f00037802 */ /* 0x008fe40000000f00 */
[----:B------:R-:W-:Y:S02]  /*e000*/  MOV R2, 0xe020 ;  /* 0x0000e02000027802 */ /* 0x000fe40000000f00 */
[----:B--2---:R-:W-:Y:S05]  /*e010*/  CALL.REL.NOINC `($__internal_27_$__cuda_sm70_shflsync_idx_p) ;  /* 0x0000197000007944 */ /* 0x004fea0003c00000 */
        /* <DEDUP_REMOVED lines=8> */
.L_x_1566:
[----:B------:R-:W-:Y:S01]  /*e0a0*/  IMAD.MOV.U32 R2, RZ, RZ, R0 ;  /* 0x000000ffff027224 */ /* 0x000fe200078e0000 */
[----:B------:R-:W-:Y:S02]  /*e0b0*/  MOV R136, 0x2 ;  /* 0x0000000200887802 */ /* 0x000fe40000000f00 */
[----:B------:R-:W-:Y:S02]  /*e0c0*/  MOV R3, 0xe0e0 ;  /* 0x0000e0e000037802 */ /* 0x000fe40000000f00 */
[----:B------:R-:W-:Y:S05]  /*e0d0*/  CALL.REL.NOINC `($__internal_26_$__cuda_sm70_shflsync_bfly_p) ;  /* 0x0000184000007944 */ /* 0x000fea0003c00000 */
[----:B------:R-:W-:Y:S01]  /*e0e0*/  MOV R2, R136 ;  /* 0x0000008800027202 */ /* 0x000fe20000000f00 */
[----:B------:R-:W-:Y:S05]  /*e0f0*/  BRA `(.L_x_1656) ;  /* 0xffff665000007947 */ /* 0x000fea000383ffff */
.L_x_1569:
[----:B------:R-:W-:Y:S01]  /*e100*/  IMAD.MOV.U32 R31, RZ, RZ, R10 ;  /* 0x000000ffff1f7224 */ /* 0x000fe200078e000a */
[----:B------:R-:W-:Y:S01]  /*e110*/  MOV R30, RZ ;  /* 0x000000ff001e7202 */ /* 0x000fe20000000f00 */
[----:B------:R-:W-:Y:S01]  /*e120*/  IMAD.MOV.U32 R3, RZ, RZ, 0x181f ;  /* 0x0000181fff037424 */ /* 0x000fe200078e00ff */
[----:B------:R-:W-:Y:S02]  /*e130*/  MOV R2, 0xe150 ;  /* 0x0000e15000027802 */ /* 0x000fe40000000f00 */
[----:B------:R-:W-:Y:S05]  /*e140*/  CALL.REL.NOINC `($__internal_27_$__cuda_sm70_shflsync_idx_p) ;  /* 0x0000184000007944 */ /* 0x000fea0003c00000 */
[----:B------:R-:W-:Y:S01]  /*e150*/  MOV R4, R30 ;  /* 0x0000001e00047202 */ /* 0x000fe20000000f00 */
[----:B------:R-:W-:Y:S05]  /*e160*/  BRA `(.L_x_1657) ;  /* 0xffff79d000007947 */ /* 0x000fea000383ffff */
.L_x_1570:
[----:B------:R-:W-:Y:S01]  /*e170*/  IMAD.MOV.U32 R31, RZ, RZ, R12 ;  /* 0x000000ffff1f7224 */ /* 0x000fe200078e000c */
[----:B------:R-:W-:Y:S01]  /*e180*/  MOV R30, RZ ;  /* 0x000000ff001e7202 */ /* 0x000fe20000000f00 */
[----:B------:R-:W-:Y:S01]  /*e190*/  IMAD.MOV.U32 R3, RZ, RZ, 0x181f ;  /* 0x0000181fff037424 */ /* 0x000fe200078e00ff */
[----:B------:R-:W-:-:S02]  /*e1a0*/  MOV R2, 0xe1c0 ;  /* 0x0000e1c000027802 */ /* 0x000fc40000000f00 */
[----:B-12---:R-:W-:Y:S05]  /*e1b0*/  CALL.REL.NOINC `($__internal_27_$__cuda_sm70_shflsync_idx_p) ;  /* 0x000017d000007944 */ /* 0x006fea0003c00000 */
[----:B------:R-:W-:Y:S01]  /*e1c0*/  IADD3 R6, P0, R30, R16, RZ ;  /* 0x000000101e067210 */ /* 0x000fe20007f1e0ff */
[----:B------:R-:W-:Y:S01]  /*e1d0*/  IMAD.MOV.U32 R31, RZ, RZ, R10 ;  /* 0x000000ffff1f7224 */ /* 0x000fe200078e000a */
        /* <DEDUP_REMOVED lines=9> */
[----:B------:R-:W-:-:S05]  /*e270*/  IMAD.X R3, R4, 0x1, R14, P0 ;  /* 0x0000000104037824 */ /* 0x000fca00000e060e */
[----:B------:R2:W-:Y:S02]  /*e280*/  LDGSTS.E.BYPASS.LTC128B.128 [R188+0xe100], [R2.64], !P4 ;  /* 0x0e10000002bc7fae */ /* 0x0005e4000e101d46 */
[----:B--2---:R-:W-:Y:S01]  /*e290*/  IADD3 R2, P0, R30, R18, RZ ;  /* 0x000000121e027210 */ /* 0x004fe20007f1e0ff */
[----:B------:R-:W-:-:S04]  /*e2a0*/  IMAD.MOV.U32 R30, RZ, RZ, 0x1 ;  /* 0x00000001ff1e7424 */ /* 0x000fc800078e00ff */
[----:B------:R-:W-:-:S05]  /*e2b0*/  IMAD.X R3, R4, 0x1, R15, P0 ;  /* 0x0000000104037824 */ /* 0x000fca00000e060f */
[----:B------:R2:W-:Y:S02]  /*e2c0*/  LDGSTS.E.BYPASS.LTC128B.128 [R188+0x10100], [R2.64], !P6 ;  /* 0x1010000002bc7fae */ /* 0x0005e4000f101d46 */
[----:B--2---:R-:W-:Y:S02]  /*e2d0*/  MOV R3, 0x181f ;  /* 0x0000181f00037802 */ /* 0x004fe40000000f00 */
[----:B------:R-:W-:Y:S02]  /*e2e0*/  MOV R2, 0xe300 ;  /* 0x0000e30000027802 */ /* 0x000fe40000000f00 */
[----:B-1----:R-:W-:Y:S05]  /*e2f0*/  CALL.REL.NOINC `($__internal_27_$__cuda_sm70_shflsync_idx_p) ;  /* 0x0000169000007944 */ /* 0x002fea0003c00000 */
        /* <DEDUP_REMOVED lines=8> */
.L_x_1574:
[----:B------:R-:W-:Y:S01]  /*e380*/  MOV R30, RZ ;  /* 0x000000ff001e7202 */ /* 0x000fe20000000f00 */
[----:B------:R-:W-:Y:S01]  /*e390*/  IMAD.MOV.U32 R31, RZ, RZ, R12 ;  /* 0x000000ffff1f7224 */ /* 0x000fe200078e000c */
[----:B------:R-:W-:Y:S01]  /*e3a0*/  MOV R2, 0xe3d0 ;  /* 0x0000e3d000027802 */ /* 0x000fe20000000f00 */
[----:B------:R-:W-:Y:S02]  /*e3b0*/  IMAD.MOV.U32 R3, RZ, RZ, 0x181f ;  /* 0x0000181fff037424 */ /* 0x000fe400078e00ff */
[----:B-1234-:R-:W-:Y:S05]  /*e3c0*/  CALL.REL.NOINC `($__internal_27_$__cuda_sm70_shflsync_idx_p) ;  /* 0x000015c000007944 */ /* 0x01efea0003c00000 */
[----:B------:R-:W-:Y:S01]  /*e3d0*/  MOV R5, R30 ;  /* 0x0000001e00057202 */ /* 0x000fe20000000f00 */
[----:B------:R-:W-:-:S05]  /*e3e0*/  BRA `(.L_x_1659) ;  /* 0xffff7d0000007947 */ /* 0x000fca000383ffff */
.L_x_1575:
[----:B------:R-:W-:Y:S01]  /*e3f0*/  MOV R30, RZ ;  /* 0x000000ff001e7202 */ /* 0x000fe20000000f00 */
[----:B------:R-:W-:Y:S01]  /*e400*/  IMAD.MOV.U32 R31, RZ, RZ, R13 ;  /* 0x000000ffff1f7224 */ /* 0x000fe200078e000d */
[----:B------:R-:W-:Y:S01]  /*e410*/  MOV R2, 0xe440 ;  /* 0x0000e44000027802 */ /* 0x000fe20000000f00 */
[----:B------:R-:W-:Y:S02]  /*e420*/  IMAD.MOV.U32 R3, RZ, RZ, 0x181f ;  /* 0x0000181fff037424 */ /* 0x000fe400078e00ff */
[----:B-1234-:R-:W-:Y:S05]  /*e430*/  CALL.REL.NOINC `($__internal_27_$__cuda_sm70_shflsync_idx_p) ;  /* 0x0000155000007944 */ /* 0x01efea0003c00000 */
[----:B------:R-:W-:Y:S01]  /*e440*/  IMAD R4, R176, 0x6000, R204 ;  /* 0x00006000b0047824 */ /* 0x000fe200078e02cc */
[C---:B------:R-:W-:Y:S01]  /*e450*/  IADD3 R2, P0, R30.reuse, R23, RZ ;  /* 0x000000171e027210 */ /* 0x040fe20007f1e0ff */
[----:B------:R-:W-:Y:S01]  /*e460*/  IMAD.MOV.U32 R31, RZ, RZ, R12 ;  /* 0x000000ffff1f7224 */ /* 0x000fe200078e000c */
[----:B------:R-:W-:Y:S02]  /*e470*/  SEL R15, RZ, 0x10, P4 ;  /* 0x00000010ff0f7807 */ /* 0x000fe40002000000 */
[----:B------:R-:W-:Y:S01]  /*e480*/  SEL R14, RZ, 0x10, P6 ;  /* 0x00000010ff0e7807 */ /* 0x000fe20003000000 */
[C---:B------:R-:W-:Y:S01]  /*e490*/  IMAD.X R3, R5.reuse, 0x1, R20, P0 ;  /* 0x0000000105037824 */ /* 0x040fe200000e0614 */
[C---:B------:R-:W-:Y:S04]  /*e4a0*/  IADD3 R6, P0, R30.reuse, R28, RZ ;  /* 0x0000001c1e067210 */ /* 0x040fe80007f1e0ff */
[----:B------:R-:W-:Y:S01]  /*e4b0*/  @!PT LDS RZ, [RZ] ;  /* 0x00000000fffff984 */ /* 0x000fe20000000800 */
[----:B------:R-:W-:Y:S01]  /*e4c0*/  @!PT LDS RZ, [RZ] ;  /* 0x00000000fffff984 */ /* 0x000fe20000000800 */
[----:B------:R-:W-:Y:S01]  /*e4d0*/  @!PT LDS RZ, [RZ] ;  /* 0x00000000fffff984 */ /* 0x000fe20000000800 */
[----:B------:R1:W-:Y:S01]  /*e4e0*/  LDGSTS.E.BYPASS.LTC128B.128 [R4], [R2.64], !P5 ;  /* 0x0000000002047fae */ /* 0x0003e2000e901d46 */
[C---:B------:R-:W-:Y:S05]  /*e4f0*/  IMAD.X R7, R5.reuse, 0x1, R21, P0 ;  /* 0x0000000105077824 */ /* 0x040fea00000e0615 */
[----:B------:R2:W-:Y:S01]  /*e500*/  LDGSTS.E.BYPASS.LTC128B.128 [R4+0x2000], [R6.64], !P4 ;  /* 0x0200000006047fae */ /* 0x0005e2000e101d46 */
[----:B-1----:R-:W-:Y:S01]  /*e510*/  IADD3 R2, P0, R30, R29, RZ ;  /* 0x0000001d1e027210 */ /* 0x002fe20007f1e0ff */
[----:B------:R-:W-:Y:S04]  /*e520*/  IMAD.MOV.U32 R30, RZ, RZ, 0x1 ;  /* 0x00000001ff1e7424 */ /* 0x000fe800078e00ff */
[----:B------:R-:W-:Y:S01]  /*e530*/  IMAD.X R3, R5, 0x1, R22, P0 ;  /* 0x0000000105037824 */ /* 0x000fe200000e0616 */
[----:B--2---:R-:W-:Y:S04]  /*e540*/  SEL R6, RZ, 0x10, P5 ;  /* 0x00000010ff067807 */ /* 0x004fe80002800000 */
[----:B------:R1:W-:Y:S02]  /*e550*/  LDGSTS.E.BYPASS.LTC128B.128 [R4+0x4000], [R2.64], !P6 ;  /* 0x0400000002047fae */ /* 0x0003e4000f101d46 */
[----:B-1----:R-:W-:Y:S01]  /*e560*/  MOV R2, 0xe590 ;  /* 0x0000e59000027802 */ /* 0x002fe20000000f00 */
[----:B------:R-:W-:Y:S02]  /*e570*/  IMAD.MOV.U32 R3, RZ, RZ, 0x181f ;  /* 0x0000181fff037424 */ /* 0x000fe400078e00ff */
[----:B------:R-:W-:Y:S05]  /*e580*/  CALL.REL.NOINC `($__internal_27_$__cuda_sm70_shflsync_idx_p) ;  /* 0x0000140000007944 */ /* 0x000fea0003c00000 */
[----:B------:R-:W-:Y:S01]  /*e590*/  MOV R3, 0x181f ;  /* 0x0000181f00037802 */ /* 0x000fe20000000f00 */
[----:B------:R-:W-:Y:S01]  /*e5a0*/  IMAD.MOV.U32 R5, RZ, RZ, R30 ;  /* 0x000000ffff057224 */ /* 0x000fe200078e001e */
[----:B------:R-:W-:Y:S01]  /*e5b0*/  MOV R30, 0x1 ;  /* 0x00000001001e7802 */ /* 0x000fe20000000f00 */
[----:B------:R-:W-:Y:S01]  /*e5c0*/  IMAD.MOV.U32 R31, RZ, RZ, R13 ;  /* 0x000000ffff1f7224 */ /* 0x000fe200078e000d */
[----:B------:R-:W-:Y:S02]  /*e5d0*/  MOV R2, 0xe5f0 ;  /* 0x0000e5f000027802 */ /* 0x000fe40000000f00 */
[----:B------:R-:W-:Y:S05]  /*e5e0*/  CALL.REL.NOINC `($__internal_27_$__cuda_sm70_shflsync_idx_p) ;  /* 0x000013a000007944 */ /* 0x000fea0003c00000 */
[----:B------:R-:W-:Y:S01]  /*e5f0*/  MOV R2, R30 ;  /* 0x0000001e00027202 */ /* 0x000fe20000000f00 */
[----:B------:R-:W-:-:S05]  /*e600*/  BRA `(.L_x_1660) ;  /* 0xffff7c1000007947 */ /* 0x000fca000383ffff */
.L_x_1576:
[----:B------:R-:W-:Y:S01]  /*e610*/  MOV R136, 0x2 ;  /* 0x0000000200887802 */ /* 0x000fe20000000f00 */
[----:B------:R-:W-:Y:S01]  /*e620*/  IMAD.MOV.U32 R2, RZ, RZ, R100 ;  /* 0x000000ffff027224 */ /* 0x000fe200078e0064 */
[----:B------:R-:W-:Y:S02]  /*e630*/  MOV R3, 0xe650 ;  /* 0x0000e65000037802 */ /* 0x000fe40000000f00 */
[----:B------:R-:W-:Y:S05]  /*e640*/  CALL.REL.NOINC `($__internal_26_$__cuda_sm70_shflsync_bfly_p) ;  /* 0x000012d000007944 */ /* 0x000fea0003c00000 */
[----:B------:R-:W-:Y:S01]  /*e650*/  MOV R2, R136 ;  /* 0x0000008800027202 */ /* 0x000fe20000000f00 */
[----:B------:R-:W-:-:S05]  /*e660*/  BRA `(.L_x_1661) ;  /* 0xffff891000007947 */ /* 0x000fca000383ffff */
.L_x_1579:
[----:B------:R-:W-:Y:S01]  /*e670*/  MOV R30, RZ ;  /* 0x000000ff001e7202 */ /* 0x000fe20000000f00 */
[----:B------:R-:W-:Y:S01]  /*e680*/  IMAD.MOV.U32 R31, RZ, RZ, R5 ;  /* 0x000000ffff1f7224 */ /* 0x000fe200078e0005 */
[----:B------:R-:W-:Y:S01]  /*e690*/  MOV R2, 0xe6c0 ;  /* 0x0000e6c000027802 */ /* 0x000fe20000000f00 */
[----:B------:R-:W-:Y:S02]  /*e6a0*/  IMAD.MOV.U32 R3, RZ, RZ, 0x181f ;  /* 0x0000181fff037424 */ /* 0x000fe400078e00ff */
[----:B------:R-:W-:Y:S05]  /*e6b0*/  CALL.REL.NOINC `($__internal_27_$__cuda_sm70_shflsync_idx_p) ;  /* 0x000012d000007944 */ /* 0x000fea0003c00000 */
[----:B------:R-:W-:Y:S01]  /*e6c0*/  MOV R4, R30 ;  /* 0x0000001e00047202 */ /* 0x000fe20000000f00 */
[----:B------:R-:W-:-:S05]  /*e6d0*/  BRA `(.L_x_1662) ;  /* 0xffffa2b000007947 */ /* 0x000fca000383ffff */
.L_x_1580:
[----:B------:R-:W-:Y:S01]  /*e6e0*/  MOV R30, RZ ;  /* 0x000000ff001e7202 */ /* 0x000fe20000000f00 */
[----:B------:R-:W-:Y:S01]  /*e6f0*/  IMAD.MOV.U32 R31, RZ, RZ, R12 ;  /* 0x000000ffff1f7224 */ /* 0x000fe200078e000c */
[----:B------:R-:W-:Y:S01]  /*e700*/  MOV R2, 0xe730 ;  /* 0x0000e73000027802 */ /* 0x000fe20000000f00 */
[----:B------:R-:W-:Y:S02]  /*e710*/  IMAD.MOV.U32 R3, RZ, RZ, 0x181f ;  /* 0x0000181fff037424 */ /* 0x000fe400078e00ff */
[----:B-12---:R-:W-:Y:S05]  /*e720*/  CALL.REL.NOINC `($__internal_27_$__cuda_sm70_shflsync_idx_p) ;  /* 0x0000126000007944 */ /* 0x006fea0003c00000 */
[----:B------:R-:W-:Y:S01]  /*e730*/  IMAD R0, R176, 0x6000, R205 ;  /* 0x00006000b0007824 */ /* 0x000fe200078e02cd */
[----:B------:R-:W-:Y:S01]  /*e740*/  IADD3 R2, P0, R30, R16, RZ ;  /* 0x000000101e027210 */ /* 0x000fe20007f1e0ff */
[----:B------:R-:W-:Y:S01]  /*e750*/  IMAD.MOV.U32 R31, RZ, RZ, R5 ;  /* 0x000000ffff1f7224 */ /* 0x000fe200078e0005 */
[----:B------:R-:W-:Y:S02]  /*e760*/  SEL R11, RZ, 0x10, P5 ;  /* 0x00000010ff0b7807 */ /* 0x000fe40002800000 */
[----:B------:R-:W-:Y:S01]  /*e770*/  SEL R10, RZ, 0x10, P4 ;  /* 0x00000010ff0a7807 */ /* 0x000fe20002000000 */
[----:B------:R-:W-:Y:S01]  /*e780*/  IMAD.X R3, R4, 0x1, R13, P0 ;  /* 0x0000000104037824 */ /* 0x000fe200000e060d */
[----:B------:R-:W-:Y:S02]  /*e790*/  IADD3 R6, P0, R30, R17, RZ ;  /* 0x000000111e067210 */ /* 0x000fe40007f1e0ff */
[----:B------:R-:W-:Y:S02]  /*e7a0*/  SEL R5, RZ, 0x10, P6 ;  /* 0x00000010ff057807 */ /* 0x000fe40003000000 */
[----:B------:R-:W-:Y:S01]  /*e7b0*/  @!PT LDS RZ, [RZ] ;  /* 0x00000000fffff984 */ /* 0x000fe20000000800 */
[----:B------:R-:W-:Y:S01]  /*e7c0*/  @!PT LDS RZ, [RZ] ;  /* 0x00000000fffff984 */ /* 0x000fe20000000800 */
[----:B------:R-:W-:Y:S01]  /*e7d0*/  @!PT LDS RZ, [RZ] ;  /* 0x00000000fffff984 */ /* 0x000fe20000000800 */
[----:B------:R1:W-:Y:S01]  /*e7e0*/  LDGSTS.E.BYPASS.LTC128B.128 [R0], [R2.64], !P5 ;  /* 0x0000000002007fae */ /* 0x0003e2000e901d46 */
        /* <DEDUP_REMOVED lines=8> */
[----:B--2---:R-:W-:Y:S05]  /*e870*/  CALL.REL.NOINC `($__internal_27_$__cuda_sm70_shflsync_idx_p) ;  /* 0x0000111000007944 */ /* 0x004fea0003c00000 */
        /* <DEDUP_REMOVED lines=8> */
.L_x_1582:
[----:B-1----:R-:W-:Y:S01]  /*e900*/  IMAD.MOV.U32 R2, RZ, RZ, R179 ;  /* 0x000000ffff027224 */ /* 0x002fe200078e00b3 */
[----:B------:R-:W-:-:S02]  /*e910*/  MOV R136, 0x2 ;  /* 0x0000000200887802 */ /* 0x000fc40000000f00 */
[----:B------:R-:W-:Y:S02]  /*e920*/  MOV R3, 0xe940 ;  /* 0x0000e94000037802 */ /* 0x000fe40000000f00 */
[----:B------:R-:W-:Y:S05]  /*e930*/  CALL.REL.NOINC `($__internal_26_$__cuda_sm70_shflsync_bfly_p) ;  /* 0x00000fe000007944 */ /* 0x000fea0003c00000 */
[----:B------:R-:W-:Y:S01]  /*e940*/  MOV R0, R136 ;  /* 0x0000008800007202 */ /* 0x000fe20000000f00 */
[----:B------:R-:W-:Y:S05]  /*e950*/  BRA `(.L_x_1664) ;  /* 0xffffa38000007947 */ /* 0x000fea000383ffff */
.L_x_1583:
[----:B-1----:R-:W-:Y:S01]  /*e960*/  IMAD.MOV.U32 R2, RZ, RZ, R0 ;  /* 0x000000ffff027224 */ /* 0x002fe200078e0000 */
[----:B------:R-:W-:Y:S02]  /*e970*/  MOV R136, 0x1 ;  /* 0x0000000100887802 */ /* 0x000fe40000000f00 */
[----:B------:R-:W-:Y:S02]  /*e980*/  MOV R3, 0xe9a0 ;  /* 0x0000e9a000037802 */ /* 0x000fe40000000f00 */
[----:B--2---:R-:W-:Y:S05]  /*e990*/  CALL.REL.NOINC `($__internal_26_$__cuda_sm70_shflsync_bfly_p) ;  /* 0x00000f8000007944 */ /* 0x004fea0003c00000 */
[----:B------:R-:W-:Y:S01]  /*e9a0*/  FADD.FTZ R0, R0, R136 ;  /* 0x0000008800007221 */ /* 0x000fe20000010000 */
[----:B------:R-:W-:Y:S02]  /*e9b0*/  MOV R2, R184 ;  /* 0x000000b800027202 */ /* 0x000fe40000000f00 */
[----:B------:R-:W-:Y:S02]  /*e9c0*/  MOV R136, 0x2 ;  /* 0x0000000200887802 */ /* 0x000fe40000000f00 */
[----:B------:R-:W-:Y:S02]  /*e9d0*/  MOV R3, 0xe9f0 ;  /* 0x0000e9f000037802 */ /* 0x000fe40000000f00 */
[----:B------:R-:W-:Y:S05]  /*e9e0*/  CALL.REL.NOINC `($__internal_26_$__cuda_sm70_shflsync_bfly_p) ;  /* 0x00000f3000007944 */ /* 0x000fea0003c00000 */
[----:B------:R-:W-:Y:S01]  /*e9f0*/  FADD.FTZ R4, R184, R136 ;  /* 0x00000088b8047221 */ /* 0x000fe20000010000 */
[----:B------:R-:W-:-:S02]  /*ea00*/  MOV R136, 0x1 ;  /* 0x0000000100887802 */ /* 0x000fc40000000f00 */
[----:B------:R-:W-:Y:S02]  /*ea10*/  MOV R3, 0xea40 ;  /* 0x0000ea4000037802 */ /* 0x000fe40000000f00 */
[----:B------:R-:W-:Y:S02]  /*ea20*/  MOV R2, R4 ;  /* 0x0000000400027202 */ /* 0x000fe40000000f00 */
[----:B------:R-:W-:Y:S05]  /*ea30*/  CALL.REL.NOINC `($__internal_26_$__cuda_sm70_shflsync_bfly_p) ;  /* 0x00000ee000007944 */ /* 0x000fea0003c00000 */
[----:B------:R-:W-:Y:S01]  /*ea40*/  MOV R3, R136 ;  /* 0x0000008800037202 */ /* 0x000fe20000000f00 */
[----:B------:R-:W-:Y:S05]  /*ea50*/  BRA `(.L_x_1665) ;  /* 0xffffa2f000007947 */ /* 0x000fea000383ffff */
.L_x_1590:
[----:B--234-:R-:W-:Y:S01]  /*ea60*/  IMAD.MOV.U32 R31, RZ, RZ, R5 ;  /* 0x000000ffff1f7224 */ /* 0x01cfe200078e0005 */
[----:B------:R-:W-:Y:S01]  /*ea70*/  MOV R30, RZ ;  /* 0x000000ff001e7202 */ /* 0x000fe20000000f00 */
[----:B------:R-:W-:Y:S01]  /*ea80*/  IMAD.MOV.U32 R3, RZ, RZ, 0x181f ;  /* 0x0000181fff037424 */ /* 0x000fe200078e00ff */
[----:B------:R-:W-:Y:S02]  /*ea90*/  MOV R2, 0xeab0 ;  /* 0x0000eab000027802 */ /* 0x000fe40000000f00 */
[----:B-1----:R-:W-:Y:S05]  /*eaa0*/  CALL.REL.NOINC `($__internal_27_$__cuda_sm70_shflsync_idx_p) ;  /* 0x00000ee000007944 */ /* 0x002fea0003c00000 */
[----:B------:R-:W-:Y:S01]  /*eab0*/  MOV R4, R30 ;  /* 0x0000001e00047202 */ /* 0x000fe20000000f00 */
[----:B------:R-:W-:Y:S05]  /*eac0*/  BRA `(.L_x_1666) ;  /* 0xffffb9a000007947 */ /* 0x000fea000383ffff */
.L_x_1591:
[----:B------:R-:W-:Y:S01]  /*ead0*/  IMAD.MOV.U32 R31, RZ, RZ, R11 ;  /* 0x000000ffff1f7224 */ /* 0x000fe200078e000b */
[----:B------:R-:W-:Y:S01]  /*eae0*/  MOV R30, RZ ;  /* 0x000000ff001e7202 */ /* 0x000fe20000000f00 */
[----:B------:R-:W-:Y:S01]  /*eaf0*/  IMAD.MOV.U32 R3, RZ, RZ, 0x181f ;  /* 0x0000181fff037424 */ /* 0x000fe200078e00ff */
[----:B------:R-:W-:-:S02]  /*eb00*/  MOV R2, 0xeb20 ;  /* 0x0000eb2000027802 */ /* 0x000fc40000000f00 */
[----:B-123--:R-:W-:Y:S05]  /*eb10*/  CALL.REL.NOINC `($__internal_27_$__cuda_sm70_shflsync_idx_p) ;  /* 0x00000e7000007944 */ /* 0x00efea0003c00000 */
[----:B------:R-:W-:Y:S01]  /*eb20*/  MOV R0, R30 ;  /* 0x0000001e00007202 */ /* 0x000fe20000000f00 */
[----:B------:R-:W-:Y:S05]  /*eb30*/  BRA `(.L_x_1667) ;  /* 0xffffb95000007947 */ /* 0x000fea000383ffff */
.L_x_1594:
[----:B------:R-:W-:Y:S01]  /*eb40*/  IMAD.MOV.U32 R31, RZ, RZ, R5 ;  /* 0x000000ffff1f7224 */ /* 0x000fe200078e0005 */
[----:B------:R-:W-:Y:S01]  /*eb50*/  MOV R30, 0x1 ;  /* 0x00000001001e7802 */ /* 0x000fe20000000f00 */
[----:B--2---:R-:W-:Y:S01]  /*eb60*/  IMAD.MOV.U32 R3, RZ, RZ, 0x181f ;  /* 0x0000181fff037424 */ /* 0x004fe200078e00ff */
[----:B------:R-:W-:-:S02]  /*eb70*/  MOV R2, 0xeb90 ;  /* 0x0000eb9000027802 */ /* 0x000fc40000000f00 */
[----:B-1-34-:R-:W-:Y:S05]  /*eb80*/  CALL.REL.NOINC `($__internal_27_$__cuda_sm70_shflsync_idx_p) ;  /* 0x00000e0000007944 */ /* 0x01afea0003c00000 */
        /* <DEDUP_REMOVED lines=8> */
.L_x_1597:
[----:B------:R-:W-:Y:S01]  /*ec10*/  IMAD.MOV.U32 R31, RZ, RZ, R5 ;  /* 0x000000ffff1f7224 */ /* 0x000fe200078e0005 */
[----:B------:R-:W-:Y:S01]  /*ec20*/  MOV R30, 0x2 ;  /* 0x00000002001e7802 */ /* 0x000fe20000000f00 */
[----:B--2---:R-:W-:Y:S01]  /*ec30*/  IMAD.MOV.U32 R3, RZ, RZ, 0x181f ;  /* 0x0000181fff037424 */ /* 0x004fe200078e00ff */
[----:B------:R-:W-:Y:S02]  /*ec40*/  MOV R2, 0xec60 ;  /* 0x0000ec6000027802 */ /* 0x000fe40000000f00 */
[----:B-1-34-:R-:W-:Y:S05]  /*ec50*/  CALL.REL.NOINC `($__internal_27_$__cuda_sm70_shflsync_idx_p) ;  /* 0x00000d3000007944 */ /* 0x01afea0003c00000 */
[----:B------:R-:W-:Y:S01]  /*ec60*/  MOV R4, R30 ;  /* 0x0000001e00047202 */ /* 0x000fe20000000f00 */
[----:B------:R-:W-:Y:S05]  /*ec70*/  BRA `(.L_x_1669) ;  /* 0xffffbae000007947 */ /* 0x000fea000383ffff */
.L_x_1598:
[----:B------:R-:W-:Y:S01]  /*ec80*/  IMAD.MOV.U32 R31, RZ, RZ, R11 ;  /* 0x000000ffff1f7224 */ /* 0x000fe200078e000b */
[----:B------:R-:W-:Y:S01]  /*ec90*/  MOV R30, 0x2 ;  /* 0x00000002001e7802 */ /* 0x000fe20000000f00 */
[----:B--2---:R-:W-:Y:S01]  /*eca0*/  IMAD.MOV.U32 R3, RZ, RZ, 0x181f ;  /* 0x0000181fff037424 */ /* 0x004fe200078e00ff */
[----:B------:R-:W-:Y:S02]  /*ecb0*/  MOV R2, 0xecd0 ;  /* 0x0000ecd000027802 */ /* 0x000fe40000000f00 */
[----:B-1-34-:R-:W-:Y:S05]  /*ecc0*/  CALL.REL.NOINC `($__internal_27_$__cuda_sm70_shflsync_idx_p) ;  /* 0x00000cc000007944 */ /* 0x01afea0003c00000 */
[----:B------:R-:W-:Y:S01]  /*ecd0*/  MOV R0, R30 ;  /* 0x0000001e00007202 */ /* 0x000fe20000000f00 */
[----:B------:R-:W-:Y:S05]  /*ece0*/  BRA `(.L_x_1670) ;  /* 0xffffba9000007947 */ /* 0x000fea000383ffff */
.L_x_1601:
[----:B------:R-:W-:Y:S01]  /*ecf0*/  IMAD.MOV.U32 R31, RZ, RZ, R5 ;  /* 0x000000ffff1f7224 */ /* 0x000fe200078e0005 */
[----:B------:R-:W-:Y:S01]  /*ed00*/  MOV R30, 0x3 ;  /* 0x00000003001e7802 */ /* 0x000fe20000000f00 */
[----:B---3--:R-:W-:Y:S01]  /*ed10*/  IMAD.MOV.U32 R3, RZ, RZ, 0x181f ;  /* 0x0000181fff037424 */ /* 0x008fe200078e00ff */
        /* <DEDUP_REMOVED lines=10> */
.L_x_1603:
[----:B------:R-:W-:Y:S01]  /*edc0*/  IMAD.MOV.U32 R31, RZ, RZ, R5 ;  /* 0x000000ffff1f7224 */ /* 0x000fe200078e0005 */
[----:B------:R-:W-:Y:S01]  /*edd0*/  MOV R30, RZ ;  /* 0x000000ff001e7202 */ /* 0x000fe20000000f00 */
[----:B------:R-:W-:Y:S01]  /*ede0*/  IMAD.MOV.U32 R3, RZ, RZ, 0x1c1f ;  /* 0x00001c1fff037424 */ /* 0x000fe200078e00ff */
[----:B------:R-:W-:Y:S02]  /*edf0*/  MOV R2, 0xee10 ;  /* 0x0000ee1000027802 */ /* 0x000fe40000000f00 */
[----:B------:R-:W-:Y:S05]  /*ee00*/  CALL.REL.NOINC `($__internal_27_$__cuda_sm70_shflsync_idx_p) ;  /* 0x00000b8000007944 */ /* 0x000fea0003c00000 */
[----:B------:R-:W-:Y:S01]  /*ee10*/  MOV R4, R30 ;  /* 0x0000001e00047202 */ /* 0x000fe20000000f00 */
[----:B------:R-:W-:Y:S05]  /*ee20*/  BRA `(.L_x_1672) ;  /* 0xffffbe0000007947 */ /* 0x000fea000383ffff */
.L_x_1604:
[----:B------:R-:W-:Y:S01]  /*ee30*/  IMAD.MOV.U32 R31, RZ, RZ, R12 ;  /* 0x000000ffff1f7224 */ /* 0x000fe200078e000c */
[----:B------:R-:W-:Y:S01]  /*ee40*/  MOV R30, RZ ;  /* 0x000000ff001e7202 */ /* 0x000fe20000000f00 */
[----:B------:R-:W-:Y:S01]  /*ee50*/  IMAD.MOV.U32 R3, RZ, RZ, 0x1c1f ;  /* 0x00001c1fff037424 */ /* 0x000fe200078e00ff */
[----:B------:R-:W-:Y:S02]  /*ee60*/  MOV R2, 0xee80 ;  /* 0x0000ee8000027802 */ /* 0x000fe40000000f00 */
[----:B-12---:R-:W-:Y:S05]  /*ee70*/  CALL.REL.NOINC `($__internal_27_$__cuda_sm70_shflsync_idx_p) ;  /* 0x00000b1000007944 */ /* 0x006fea0003c00000 */
[----:B------:R-:W-:Y:S01]  /*ee80*/  MOV R0, R30 ;  /* 0x0000001e00007202 */ /* 0x000fe20000000f00 */
[----:B------:R-:W-:Y:S05]  /*ee90*/  BRA `(.L_x_1673) ;  /* 0xffffbdb000007947 */ /* 0x000fea000383ffff */
.L_x_1607:
[----:B------:R-:W-:Y:S01]  /*eea0*/  IMAD.MOV.U32 R31, RZ, RZ, R5 ;  /* 0x000000ffff1f7224 */ /* 0x000fe200078e0005 */
[----:B------:R-:W-:Y:S01]  /*eeb0*/  MOV R30, 0x1 ;  /* 0x00000001001e7802 */ /* 0x000fe20000000f00 */
[----:B----4-:R-:W-:Y:S01]  /*eec0*/  IMAD.MOV.U32 R3, RZ, RZ, 0x1c1f ;  /* 0x00001c1fff037424 */ /* 0x010fe200078e00ff */
[----:B------:R-:W-:-:S02]  /*eed0*/  MOV R2, 0xeef0 ;  /* 0x0000eef000027802 */ /* 0x000fc40000000f00 */
[----:B-123--:R-:W-:Y:S05]  /*eee0*/  CALL.REL.NOINC `($__internal_27_$__cuda_sm70_shflsync_idx_p) ;  /* 0x00000aa000007944 */ /* 0x00efea0003c00000 */
        /* <DEDUP_REMOVED lines=8> */
.L_x_1611:
[----:B------:R-:W-:Y:S01]  /*ef70*/  IMAD.MOV.U32 R31, RZ, RZ, R5 ;  /* 0x000000ffff1f7224 */ /* 0x000fe200078e0005 */
[----:B------:R-:W-:Y:S01]  /*ef80*/  MOV R30, RZ ;  /* 0x000000ff001e7202 */ /* 0x000fe20000000f00 */
[----:B------:R-:W-:Y:S01]  /*ef90*/  IMAD.MOV.U32 R3, RZ, RZ, 0x181f ;  /* 0x0000181fff037424 */ /* 0x000fe200078e00ff */
[----:B------:R-:W-:Y:S02]  /*efa0*/  MOV R2, 0xefc0 ;  /* 0x0000efc000027802 */ /* 0x000fe40000000f00 */
[----:B--2---:R-:W-:Y:S05]  /*efb0*/  CALL.REL.NOINC `($__internal_27_$__cuda_sm70_shflsync_idx_p) ;  /* 0x000009d000007944 */ /* 0x004fea0003c00000 */
[----:B------:R-:W-:Y:S01]  /*efc0*/  MOV R4, R30 ;  /* 0x0000001e00047202 */ /* 0x000fe20000000f00 */
[----:B------:R-:W-:Y:S05]  /*efd0*/  BRA `(.L_x_1675) ;  /* 0xffffd39000007947 */ /* 0x000fea000383ffff */
.L_x_1612:
[----:B------:R-:W-:Y:S01]  /*efe0*/  IMAD.MOV.U32 R31, RZ, RZ, R12 ;  /* 0x000000ffff1f7224 */ /* 0x000fe200078e000c */
[----:B------:R-:W-:Y:S01]  /*eff0*/  MOV R30, RZ ;  /* 0x000000ff001e7202 */ /* 0x000fe20000000f00 */
[----:B------:R-:W-:Y:S01]  /*f000*/  IMAD.MOV.U32 R3, RZ, RZ, 0x181f ;  /* 0x0000181fff037424 */ /* 0x000fe200078e00ff */
[----:B------:R-:W-:Y:S02]  /*f010*/  MOV R2, 0xf030 ;  /* 0x0000f03000027802 */ /* 0x000fe40000000f00 */
[----:B-123--:R-:W-:Y:S05]  /*f020*/  CALL.REL.NOINC `($__internal_27_$__cuda_sm70_shflsync_idx_p) ;  /* 0x0000096000007944 */ /* 0x00efea0003c00000 */
[----:B------:R-:W-:Y:S01]  /*f030*/  MOV R0, R30 ;  /* 0x0000001e00007202 */ /* 0x000fe20000000f00 */
[----:B------:R-:W-:Y:S05]  /*f040*/  BRA `(.L_x_1676) ;  /* 0xffffd34000007947 */ /* 0x000fea000383ffff */
.L_x_1615:
[----:B------:R-:W-:Y:S01]  /*f050*/  IMAD.MOV.U32 R31, RZ, RZ, R5 ;  /* 0x000000ffff1f7224 */ /* 0x000fe200078e0005 */
[----:B------:R-:W-:Y:S01]  /*f060*/  MOV R30, 0x1 ;  /* 0x00000001001e7802 */ /* 0x000fe20000000f00 */
[----:B-1----:R-:W-:Y:S01]  /*f070*/  IMAD.MOV.U32 R3, RZ, RZ, 0x181f ;  /* 0x0000181fff037424 */ /* 0x002fe200078e00ff */
[----:B------:R-:W-:-:S02]  /*f080*/  MOV R2, 0xf0a0 ;  /* 0x0000f0a000027802 */ /* 0x000fc40000000f00 */
[----:B--234-:R-:W-:Y:S05]  /*f090*/  CALL.REL.NOINC `($__internal_27_$__cuda_sm70_shflsync_idx_p) ;  /* 0x000008f000007944 */ /* 0x01cfea0003c00000 */
        /* <DEDUP_REMOVED lines=8> */
.L_x_1618:
[----:B------:R-:W-:Y:S01]  /*f120*/  IMAD.MOV.U32 R31, RZ, RZ, R5 ;  /* 0x000000ffff1f7224 */ /* 0x000fe200078e0005 */
[----:B------:R-:W-:Y:S01]  /*f130*/  MOV R30, 0x2 ;  /* 0x00000002001e7802 */ /* 0x000fe20000000f00 */
[----:B-1----:R-:W-:Y:S01]  /*f140*/  IMAD.MOV.U32 R3, RZ, RZ, 0x181f ;  /* 0x0000181fff037424 */ /* 0x002fe200078e00ff */
[----:B------:R-:W-:Y:S02]  /*f150*/  MOV R2, 0xf170 ;  /* 0x0000f17000027802 */ /* 0x000fe40000000f00 */
[----:B--234-:R-:W-:Y:S05]  /*f160*/  CALL.REL.NOINC `($__internal_27_$__cuda_sm70_shflsync_idx_p) ;  /* 0x0000082000007944 */ /* 0x01cfea0003c00000 */
[----:B------:R-:W-:Y:S01]  /*f170*/  MOV R4, R30 ;  /* 0x0000001e00047202 */ /* 0x000fe20000000f00 */
[----:B------:R-:W-:Y:S05]  /*f180*/  BRA `(.L_x_1678) ;  /* 0xffffd4e000007947 */ /* 0x000fea000383ffff */
.L_x_1619:
[----:B------:R-:W-:Y:S01]  /*f190*/  IMAD.MOV.U32 R31, RZ, RZ, R12 ;  /* 0x000000ffff1f7224 */ /* 0x000fe200078e000c */
[----:B------:R-:W-:Y:S01]  /*f1a0*/  MOV R30, 0x2 ;  /* 0x00000002001e7802 */ /* 0x000fe20000000f00 */
[----:B-1----:R-:W-:Y:S01]  /*f1b0*/  IMAD.MOV.U32 R3, RZ, RZ, 0x181f ;  /* 0x0000181fff037424 */ /* 0x002fe200078e00ff */
[----:B------:R-:W-:Y:S02]  /*f1c0*/  MOV R2, 0xf1e0 ;  /* 0x0000f1e000027802 */ /* 0x000fe40000000f00 */
[----:B--234-:R-:W-:Y:S05]  /*f1d0*/  CALL.REL.NOINC `($__internal_27_$__cuda_sm70_shflsync_idx_p) ;  /* 0x000007b000007944 */ /* 0x01cfea0003c00000 */
[----:B------:R-:W-:Y:S01]  /*f1e0*/  MOV R0, R30 ;  /* 0x0000001e00007202 */ /* 0x000fe20000000f00 */
[----:B------:R-:W-:Y:S05]  /*f1f0*/  BRA `(.L_x_1679) ;  /* 0xffffd49000007947 */ /* 0x000fea000383ffff */
.L_x_1622:
        /* <DEDUP_REMOVED lines=13> */
.L_x_1624:
[----:B------:R-:W-:Y:S01]  /*f2d0*/  IMAD.MOV.U32 R31, RZ, RZ, R82 ;  /* 0x000000ffff1f7224 */ /* 0x000fe200078e0052 */
[----:B------:R-:W-:Y:S01]  /*f2e0*/  MOV R30, RZ ;  /* 0x000000ff001e7202 */ /* 0x000fe20000000f00 */
[----:B------:R-:W-:Y:S01]  /*f2f0*/  IMAD.MOV.U32 R3, RZ, RZ, 0x1f ;  /* 0x0000001fff037424 */ /* 0x000fe200078e00ff */
[----:B------:R-:W-:Y:S02]  /*f300*/  MOV R2, 0xf320 ;  /* 0x0000f32000027802 */ /* 0x000fe40000000f00 */
[----:B-1-3--:R-:W-:Y:S05]  /*f310*/  CALL.REL.NOINC `($__internal_27_$__cuda_sm70_shflsync_idx_p) ;  /* 0x0000067000007944 */ /* 0x00afea0003c00000 */
[----:B------:R-:W-:Y:S01]  /*f320*/  MOV R9, R30 ;  /* 0x0000001e00097202 */ /* 0x000fe20000000f00 */
[----:B------:R-:W-:Y:S05]  /*f330*/  BRA `(.L_x_1681) ;  /* 0xffffd6b000007947 */ /* 0x000fea000383ffff */
.L_x_1625:
[----:B------:R-:W-:Y:S01]  /*f340*/  IMAD.MOV.U32 R31, RZ, RZ, R82 ;  /* 0x000000ffff1f7224 */ /* 0x000fe200078e0052 */
[----:B------:R-:W-:Y:S01]  /*f350*/  MOV R30, 0x1 ;  /* 0x00000001001e7802 */ /* 0x000fe20000000f00 */
[----:B------:R-:W-:Y:S01]  /*f360*/  IMAD.MOV.U32 R3, RZ, RZ, 0x1f ;  /* 0x0000001fff037424 */ /* 0x000fe200078e00ff */
[----:B------:R-:W-:Y:S02]  /*f370*/  MOV R2, 0xf390 ;  /* 0x0000f39000027802 */ /* 0x000fe40000000f00 */
[----:B-1234-:R-:W-:Y:S05]  /*f380*/  CALL.REL.NOINC `($__internal_27_$__cuda_sm70_shflsync_idx_p) ;  /* 0x0000060000007944 */ /* 0x01efea0003c00000 */
[----:B------:R-:W-:Y:S01]  /*f390*/  MOV R8, R30 ;  /* 0x0000001e00087202 */ /* 0x000fe20000000f00 */
[----:B------:R-:W-:Y:S05]  /*f3a0*/  BRA `(.L_x_1682) ;  /* 0xffffd66000007947 */ /* 0x000fea000383ffff */
.L_x_1626:
[----:B------:R-:W-:Y:S02]  /*f3b0*/  MOV R2, 0x1 ;  /* 0x0000000100027802 */ /* 0x000fe40000000f00 */
[----:B------:R-:W-:-:S02]  /*f3c0*/  MOV R3, 0xf3e0 ;  /* 0x0000f3e000037802 */ /* 0x000fc40000000f00 */
[----:B--2-4-:R-:W-:Y:S05]  /*f3d0*/  CALL.REL.NOINC `($__internal_28_$__cuda_sm70_shflsync_up_p) ;  /* 0x0000060000007944 */ /* 0x014fea0003c00000 */
[----:B------:R-:W-:Y:S05]  /*f3e0*/  BRA `(.L_x_1683) ;  /* 0xffffd74000007947 */ /* 0x000fea000383ffff */
.L_x_1627:
[----:B------:R-:W-:Y:S02]  /*f3f0*/  MOV R2, 0x2 ;  /* 0x0000000200027802 */ /* 0x000fe40000000f00 */
[----:B------:R-:W-:-:S02]  /*f400*/  MOV R3, 0xf420 ;  /* 0x0000f42000037802 */ /* 0x000fc40000000f00 */
[----:B--2-4-:R-:W-:Y:S05]  /*f410*/  CALL.REL.NOINC `($__internal_28_$__cuda_sm70_shflsync_up_p) ;  /* 0x000005c000007944 */ /* 0x014fea0003c00000 */
        /* <DEDUP_REMOVED lines=24> */
.L_x_1631:
[----:B------:R-:W-:Y:S02]  /*f5a0*/  MOV R2, 0x1 ;  /* 0x0000000100027802 */ /* 0x000fe40000000f00 */
[----:B------:R-:W-:Y:S02]  /*f5b0*/  MOV R3, 0xf5d0 ;  /* 0x0000f5d000037802 */ /* 0x000fe40000000f00 */
[----:B--2---:R-:W-:Y:S05]  /*f5c0*/  CALL.REL.NOINC `($__internal_28_$__cuda_sm70_shflsync_up_p) ;  /* 0x0000041000007944 */ /* 0x004fea0003c00000 */
[----:B------:R-:W-:Y:S01]  /*f5d0*/  MOV R2, R4 ;  /* 0x0000000400027202 */ /* 0x000fe20000000f00 */
[----:B------:R-:W-:Y:S05]  /*f5e0*/  BRA `(.L_x_1685) ;  /* 0xffffd79000007947 */ /* 0x000fea000383ffff */
.L_x_1632:
        /* <DEDUP_REMOVED lines=27> */
.L_x_1634:
[----:B------:R-:W-:Y:S02]  /*f7a0*/  SEL R0, RZ, 0x1, P0 ;  /* 0x00000001ff007807 */ /* 0x000fe40000000000 */
[----:B------:R-:W-:Y:S02]  /*f7b0*/  MOV R2, 0xf7d0 ;  /* 0x0000f7d000027802 */ /* 0x000fe40000000f00 */
[----:B-12---:R-:W-:Y:S05]  /*f7c0*/  CALL.REL.NOINC `($__internal_29_$__cuda_sm70_votesync_ballot) ;  /* 0x0000028000007944 */ /* 0x006fea0003c00000 */
[----:B------:R-:W-:Y:S05]  /*f7d0*/  BRA `(.L_x_1687) ;  /* 0xffffd73000007947 */ /* 0x000fea000383ffff */
.L_x_1635:
[----:B------:R-:W-:Y:S01]  /*f7e0*/  IMAD.MOV.U32 R31, RZ, RZ, R6 ;  /* 0x000000ffff1f7224 */ /* 0x000fe200078e0006 */
[----:B----4-:R-:W-:Y:S01]  /*f7f0*/  MOV R30, R11 ;  /* 0x0000000b001e7202 */ /* 0x010fe20000000f00 */
[----:B------:R-:W-:Y:S01]  /*f800*/  IMAD.MOV.U32 R3, RZ, RZ, 0x1f ;  /* 0x0000001fff037424 */ /* 0x000fe200078e00ff */
[----:B------:R-:W-:Y:S02]  /*f810*/  MOV R2, 0xf830 ;  /* 0x0000f83000027802 */ /* 0x000fe40000000f00 */
[----:B-123--:R-:W-:Y:S05]  /*f820*/  CALL.REL.NOINC `($__internal_27_$__cuda_sm70_shflsync_idx_p) ;  /* 0x0000016000007944 */ /* 0x00efea0003c00000 */
[----:B------:R-:W-:Y:S01]  /*f830*/  IMAD.MOV.U32 R6, RZ, RZ, R30 ;  /* 0x000000ffff067224 */ /* 0x000fe200078e001e */
[----:B------:R-:W-:Y:S01]  /*f840*/  MOV R30, R11 ;  /* 0x0000000b001e7202 */ /* 0x000fe20000000f00 */
[----:B------:R-:W-:Y:S01]  /*f850*/  IMAD.MOV.U32 R31, RZ, RZ, R7 ;  /* 0x000000ffff1f7224 */ /* 0x000fe200078e0007 */
[----:B------:R-:W-:Y:S02]  /*f860*/  MOV R3, 0x1f ;  /* 0x0000001f00037802 */ /* 0x000fe40000000f00 */
[----:B------:R-:W-:-:S02]  /*f870*/  MOV R2, 0xf890 ;  /* 0x0000f89000027802 */ /* 0x000fc40000000f00 */
[----:B------:R-:W-:Y:S05]  /*f880*/  CALL.REL.NOINC `($__internal_27_$__cuda_sm70_shflsync_idx_p) ;  /* 0x0000010000007944 */ /* 0x000fea0003c00000 */
[----:B------:R-:W-:Y:S01]  /*f890*/  MOV R7, R30 ;  /* 0x0000001e00077202 */ /* 0x000fe20000000f00 */
[----:B------:R-:W-:Y:S05]  /*f8a0*/  BRA `(.L_x_1688) ;  /* 0xffffd6a000007947 */ /* 0x000fea000383ffff */
.L_x_1638:
[----:B------:R-:W-:Y:S01]  /*f8b0*/  IMAD.MOV.U32 R31, RZ, RZ, R4 ;  /* 0x000000ffff1f7224 */ /* 0x000fe200078e0004 */
[----:B------:R-:W-:Y:S01]  /*f8c0*/  MOV R30, R0 ;  /* 0x00000000001e7202 */ /* 0x000fe20000000f00 */
[----:B------:R-:W-:Y:S01]  /*f8d0*/  IMAD.MOV.U32 R3, RZ, RZ, 0x1f ;  /* 0x0000001fff037424 */ /* 0x000fe200078e00ff */
[----:B------:R-:W-:-:S02]  /*f8e0*/  MOV R2, 0xf900 ;  /* 0x0000f90000027802 */ /* 0x000fc40000000f00 */
[----:B-12-4-:R-:W-:Y:S05]  /*f8f0*/  CALL.REL.NOINC `($__internal_27_$__cuda_sm70_shflsync_idx_p) ;  /* 0x0000009000007944 */ /* 0x016fea0003c00000 */
[----:B------:R-:W-:Y:S01]  /*f900*/  MOV R10, R30 ;  /* 0x0000001e000a7202 */ /* 0x000fe20000000f00 */
[----:B------:R-:W-:Y:S05]  /*f910*/  BRA `(.L_x_1637) ;  /* 0xffffd69000007947 */ /* 0x000fea000383ffff */
        .weak           $__internal_26_$__cuda_sm70_shflsync_bfly_p
        .type           $__internal_26_$__cuda_sm70_shflsync_bfly_p,@function
        .size           $__internal_26_$__cuda_sm70_shflsync_bfly_p,($__internal_27_$__cuda_sm70_shflsync_idx_p - $__internal_26_$__cuda_sm70_shflsync_bfly_p)
$__internal_26_$__cuda_sm70_shflsync_bfly_p:
[----:B------:R-:W-:Y:S02]  /*f920*/  IMAD.MOV.U32 R138, RZ, RZ, -0x1 ;  /* 0xffffffffff8a7424 */ /* 0x000fe400078e00ff */
[----:B------:R-:W-:-:S02]  /*f930*/  IMAD.MOV.U32 R137, RZ, RZ, 0x1f ;  /* 0x0000001fff897424 */ /* 0x000fc400078e00ff */
[----:B------:R-:W-:Y:S04]  /*f940*/  WARPSYNC R138 ;  /* 0x0000008a00007348 */ /* 0x000fe80003800000 */
[----:B------:R1:W2:Y:S02]  /*f950*/  SHFL.BFLY PT, R136, R2, R136, R137 ;  /* 0x0c00008802887389 */ /* 0x0002a400000e0089 */
[----:B-1----:R-:W-:Y:S02]  /*f960*/  MOV R2, R3 ;  /* 0x0000000300027202 */ /* 0x002fe40000000f00 */
[----:B------:R-:W-:-:S04]  /*f970*/  MOV R3, 0x0 ;  /* 0x0000000000037802 */ /* 0x000fc80000000f00 */
[----:B--2---:R-:W-:Y:S05]  /*f980*/  RET.REL.NODEC R2 `(_ZN7cutlass13device_kernelIN5flash19enable_sm80_to_sm89INS1_16FlashAttnFwdSm80INS1_25CollectiveMainloopFwdSm80ILi8ELi2ELb0EN4cute5tupleIJNS5_1CILi128EEENS7_ILi64EEENS7_ILi192EEEEEELi192ENS_6half_tEfNS_4arch4Sm80ELb0ELb0ELb0ELb1ELb1ELb0ELb1ELb1EEENS1_21CollectiveEpilogueFwdINS6_IJS8_SA_S9_EEENS6_IJNS7_ILi1EEESI_SI_EEESC_SE_Li256ELb1ELb1ELb1ELb0EEENS1_36VarlenDynamicPersistentTileSchedulerILi128ELi64ELi256ELi256ELb1ELb1ELb0ELb0ELb1ELb1EEEEEEEEEvNT_6ParamsE) ;  /* 0xffff067002007950 */ /* 0x004fea0003c3ffff */
        .weak           $__internal_27_$__cuda_sm70_shflsync_idx_p
        .type           $__internal_27_$__cuda_sm70_shflsync_idx_p,@function
        .size           $__internal_27_$__cuda_sm70_shflsync_idx_p,($__internal_28_$__cuda_sm70_shflsync_up_p - $__internal_27_$__cuda_sm70_shflsync_idx_p)
$__internal_27_$__cuda_sm70_shflsync_idx_p:
[----:B------:R-:W-:-:S04]  /*f990*/  MOV R178, 0xffffffff ;  /* 0xffffffff00b27802 */ /* 0x000fc80000000f00 */
[----:B------:R-:W-:Y:S04]  /*f9a0*/  WARPSYNC R178 ;  /* 0x000000b200007348 */ /* 0x000fe80003800000 */
[----:B------:R1:W2:Y:S02]  /*f9b0*/  SHFL.IDX PT, R30, R31, R30, R3 ;  /* 0x0000001e1f1e7389 */ /* 0x0002a400000e0003 */
[----:B-1----:R-:W-:-:S04]  /*f9c0*/  MOV R3, 0x0 ;  /* 0x0000000000037802 */ /* 0x002fc80000000f00 */
[----:B--2---:R-:W-:Y:S05]  /*f9d0*/  RET.REL.NODEC R2 `(_ZN7cutlass13device_kernelIN5flash19enable_sm80_to_sm89INS1_16FlashAttnFwdSm80INS1_25CollectiveMainloopFwdSm80ILi8ELi2ELb0EN4cute5tupleIJNS5_1CILi128EEENS7_ILi64EEENS7_ILi192EEEEEELi192ENS_6half_tEfNS_4arch4Sm80ELb0ELb0ELb0ELb1ELb1ELb0ELb1ELb1EEENS1_21CollectiveEpilogueFwdINS6_IJS8_SA_S9_EEENS6_IJNS7_ILi1EEESI_SI_EEESC_SE_Li256ELb1ELb1ELb1ELb0EEENS1_36VarlenDynamicPersistentTileSchedulerILi128ELi64ELi256ELi256ELb1ELb1ELb0ELb0ELb1ELb1EEEEEEEEEvNT_6ParamsE) ;  /* 0xffff062002007950 */ /* 0x004fea0003c3ffff */
        .weak           $__internal_28_$__cuda_sm70_shflsync_up_p
        .type           $__internal_28_$__cuda_sm70_shflsync_up_p,@function
        .size           $__internal_28_$__cuda_sm70_shflsync_up_p,($__internal_29_$__cuda_sm70_votesync_ballot - $__internal_28_$__cuda_sm70_shflsync_up_p)
$__internal_28_$__cuda_sm70_shflsync_up_p:
[----:B------:R-:W-:Y:S02]  /*f9e0*/  IMAD.MOV.U32 R4, RZ, RZ, RZ ;  /* 0x000000ffff047224 */ /* 0x000fe400078e00ff */
[----:B------:R-:W-:-:S04]  /*f9f0*/  IMAD.MOV.U32 R11, RZ, RZ, -0x1 ;  /* 0xffffffffff0b7424 */ /* 0x000fc800078e00ff */
[----:B------:R-:W-:Y:S04]  /*fa00*/  WARPSYNC R11 ;  /* 0x0000000b00007348 */ /* 0x000fe80003800000 */
[----:B------:R1:W2:Y:S02]  /*fa10*/  SHFL.UP PT, R4, R0, R2, R4 ;  /* 0x0400000200047389 */ /* 0x0002a400000e0004 */
[----:B-1----:R-:W-:Y:S02]  /*fa20*/  MOV R2, R3 ;  /* 0x0000000300027202 */ /* 0x002fe40000000f00 */
[----:B------:R-:W-:-:S04]  /*fa30*/  MOV R3, 0x0 ;  /* 0x0000000000037802 */ /* 0x000fc80000000f00 */
[----:B--2---:R-:W-:Y:S05]  /*fa40*/  RET.REL.NODEC R2 `(_ZN7cutlass13device_kernelIN5flash19enable_sm80_to_sm89INS1_16FlashAttnFwdSm80INS1_25CollectiveMainloopFwdSm80ILi8ELi2ELb0EN4cute5tupleIJNS5_1CILi128EEENS7_ILi64EEENS7_ILi192EEEEEELi192ENS_6half_tEfNS_4arch4Sm80ELb0ELb0ELb0ELb1ELb1ELb0ELb1ELb1EEENS1_21CollectiveEpilogueFwdINS6_IJS8_SA_S9_EEENS6_IJNS7_ILi1EEESI_SI_EEESC_SE_Li256ELb1ELb1ELb1ELb0EEENS1_36VarlenDynamicPersistentTileSchedulerILi128ELi64ELi256ELi256ELb1ELb1ELb0ELb0ELb1ELb1EEEEEEEEEvNT_6ParamsE) ;  /* 0xffff05b002007950 */ /* 0x004fea0003c3ffff */
        .weak           $__internal_29_$__cuda_sm70_votesync_ballot
        .type           $__internal_29_$__cuda_sm70_votesync_ballot,@function
        .size           $__internal_29_$__cuda_sm70_votesync_ballot,(.L_x_3121 - $__internal_29_$__cuda_sm70_votesync_ballot)
$__internal_29_$__cuda_sm70_votesync_ballot:
[----:B------:R-:W-:Y:S01]  /*fa50*/  ISETP.NE.U32.AND P0, PT, R0, 0x1, PT ;  /* 0x000000010000780c */ /* 0x000fe20003f05070 */
[----:B------:R-:W-:-:S04]  /*fa60*/  IMAD.MOV.U32 R3, RZ, RZ, -0x1 ;  /* 0xffffffffff037424 */ /* 0x000fc800078e00ff */
[----:B------:R-:W-:Y:S08]  /*fa70*/  WARPSYNC R3 ;  /* 0x0000000300007348 */ /* 0x000ff00003800000 */
[----:B------:R-:W-:-:S04]  /*fa80*/  VOTE.ANY R0, PT, !P0 ;  /* 0x0000000000007806 */ /* 0x000fc800040e0100 */
[----:B------:R-:W-:Y:S01]  /*fa90*/  LOP3.LUT R0, R0, R3, RZ, 0xc0, !PT ;  /* 0x0000000300007212 */ /* 0x000fe200078ec0ff */
[----:B------:R-:W-:-:S04]  /*faa0*/  IMAD.MOV.U32 R3, RZ, RZ, 0x0 ;  /* 0x00000000ff037424 */ /* 0x000fc800078e00ff */
[----:B------:R-:W-:Y:S05]  /*fab0*/  RET.REL.NODEC R2 `(_ZN7cutlass13device_kernelIN5flash19enable_sm80_to_sm89INS1_16FlashAttnFwdSm80INS1_25CollectiveMainloopFwdSm80ILi8ELi2ELb0EN4cute5tupleIJNS5_1CILi128EEENS7_ILi64EEENS7_ILi192EEEEEELi192ENS_6half_tEfNS_4arch4Sm80ELb0ELb0ELb0ELb1ELb1ELb0ELb1ELb1EEENS1_21CollectiveEpilogueFwdINS6_IJS8_SA_S9_EEENS6_IJNS7_ILi1EEESI_SI_EEESC_SE_Li256ELb1ELb1ELb1ELb0EEENS1_36VarlenDynamicPersistentTileSchedulerILi128ELi64ELi256ELi256ELb1ELb1ELb0ELb0ELb1ELb1EEEEEEEEEvNT_6ParamsE) ;  /* 0xffff054002007950 */ /* 0x000fea0003c3ffff */
.L_x_1689:
        /* <DEDUP_REMOVED lines=12> */
.L_x_3121:


//--------------------- .text._ZN7cutlass13device_kernelIN5flash19enable_sm80_to_sm89INS1_16FlashAttnFwdSm80INS1_25CollectiveMainloopFwdSm80ILi8ELi2ELb0EN4cute5tupleIJNS5_1CILi128EEENS7_ILi64EEENS7_ILi192EEEEEELi192ENS_6half_tEfNS_4arch4Sm80ELb0ELb0ELb0ELb1ELb1ELb1ELb1ELb1EEENS1_21CollectiveEpilogueFwdINS6_IJS8_SA_S9_EEENS6_IJNS7_ILi1EEESI_SI_EEESC_SE_Li256ELb1ELb1ELb1ELb0EEENS1_36VarlenDynamicPersistentTileSchedulerILi128ELi64ELi256ELi256ELb1ELb1ELb0ELb0ELb1ELb1EEEEEEEEEvNT_6ParamsE --------------------------
	.section	.text._ZN7cutlass13device_kernelIN5flash19enable_sm80_to_sm89INS1_16FlashAttnFwdSm80INS1_25CollectiveMainloopFwdSm80ILi8ELi2ELb0EN4cute5tupleIJNS5_1CILi128EEENS7_ILi64EEENS7_ILi192EEEEEELi192ENS_6half_tEfNS_4arch4Sm80ELb0ELb0ELb0ELb1ELb1ELb1ELb1ELb1EEENS1_21CollectiveEpilogueFwdINS6_IJS8_SA_S9_EEENS6_IJNS7_ILi1EEESI_SI_EEESC_SE_Li256ELb1ELb1ELb1ELb0EEENS1_36VarlenDynamicPersistentTileSchedulerILi128ELi64ELi256ELi256ELb1ELb1ELb0ELb0ELb1ELb1EEEEEEEEEvNT_6ParamsE,"ax",@progbits
	.sectioninfo	@"SHI_REGISTERS=255"
	.align	128
.text._ZN7cutlass13device_kernelIN5flash19enable_sm80_to_sm89INS1_16FlashAttnFwdSm80INS1_25CollectiveMainloopFwdSm80ILi8ELi2ELb0EN4cute5tupleIJNS5_1CILi128EEENS7_ILi64EEENS7_ILi192EEEEEELi192ENS_6half_tEfNS_4arch4Sm80ELb0ELb0ELb0ELb1ELb1ELb1ELb1ELb1EEENS1_21CollectiveEpilogueFwdINS6_IJS8_SA_S9_EEENS6_IJNS7_ILi1EEESI_SI_EEESC_SE_Li256ELb1ELb1ELb1ELb0EEENS1_36VarlenDynamicPersistentTileSchedulerILi128ELi64ELi256ELi256ELb1ELb1ELb0ELb0ELb1ELb1EEEEEEEEEvNT_6ParamsE:
        .type           _ZN7cutlass13device_kernelIN5flash19enable_sm80_to_sm89INS1_16FlashAttnFwdSm80INS1_25CollectiveMainloopFwdSm80ILi8ELi2ELb0EN4cute5tupleIJNS5_1CILi128EEENS7_ILi64EEENS7_ILi192EEEEEELi192ENS_6half_tEfNS_4arch4Sm80ELb0ELb0ELb0ELb1ELb1ELb1ELb1ELb1EEENS1_21CollectiveEpilogueFwdINS6_IJS8_SA_S9_EEENS6_IJNS7_ILi1EEESI_SI_EEESC_SE_Li256ELb1ELb1ELb1ELb0EEENS1_36VarlenDynamicPersistentTileSchedulerILi128ELi64ELi256ELi256ELb1ELb1ELb0ELb0ELb1ELb1EEEEEEEEEvNT_6ParamsE,@function
        .size           _ZN7cutlass13device_kernelIN5flash19enable_sm80_to_sm89INS1_16FlashAttnFwdSm80INS1_25CollectiveMainloopFwdSm80ILi8ELi2ELb0EN4cute5tupleIJNS5_1CILi128EEENS7_ILi64EEENS7_ILi192EEEEEELi192ENS_6half_tEfNS_4arch4Sm80ELb0ELb0ELb0ELb1ELb1ELb1ELb1ELb1EEENS1_21CollectiveEpilogueFwdINS6_IJS8_SA_S9_EEENS6_IJNS7_ILi1EEESI_SI_EEESC_SE_Li256ELb1ELb1ELb1ELb0EEENS1_36VarlenDynamicPersistentTileSchedulerILi128ELi64ELi256ELi256ELb1ELb1ELb0ELb0ELb1ELb1EEEEEEEEEvNT_6ParamsE,(.L_x_3126 - _ZN7cutlass13device_kernelIN5flash19enable_sm80_to_sm89INS1_16FlashAttnFwdSm80INS1_25CollectiveMainloopFwdSm80ILi8ELi2ELb0EN4cute5tupleIJNS5_1CILi128EEENS7_ILi64EEENS7_ILi192EEEEEELi192ENS_6half_tEfNS_4arch4Sm80ELb0ELb0ELb0ELb1ELb1ELb1ELb1ELb1EEENS1_21CollectiveEpilogueFwdINS6_IJS8_SA_S9_EEENS6_IJNS7_ILi1EEESI_SI_EEESC_SE_Li256ELb1ELb1ELb1ELb0EEENS1_36VarlenDynamicPersistentTileSchedulerILi128ELi64ELi256ELi256ELb1ELb1ELb0ELb0ELb1ELb1EEEEEEEEEvNT_6ParamsE)
        .other          _ZN7cutlass13device_kernelIN5flash19enable_sm80_to_sm89INS1_16FlashAttnFwdSm80INS1_25CollectiveMainloopFwdSm80ILi8ELi2ELb0EN4cute5tupleIJNS5_1CILi128EEENS7_ILi64EEENS7_ILi192EEEEEELi192ENS_6half_tEfNS_4arch4Sm80ELb0ELb0ELb0ELb1ELb1ELb1ELb1ELb1EEENS1_21CollectiveEpilogueFwdINS6_IJS8_SA_S9_EEENS6_IJNS7_ILi1EEESI_SI_EEESC_SE_Li256ELb1ELb1ELb1ELb0EEENS1_36VarlenDynamicPersistentTileSchedulerILi128ELi64ELi256ELi256ELb1ELb1ELb0ELb0ELb1ELb1EEEEEEEEEvNT_6ParamsE,@"STO_CUDA_ENTRY STV_DEFAULT"
_ZN7cutlass13device_kernelIN5flash19enable_sm80_to_sm89INS1_16FlashAttnFwdSm80INS1_25CollectiveMainloopFwdSm80ILi8ELi2ELb0EN4cute5tupleIJNS5_1CILi128EEENS7_ILi64EEENS7_ILi192EEEEEELi192ENS_6half_tEfNS_4arch4Sm80ELb0ELb0ELb0ELb1ELb1ELb1ELb1ELb1EEENS1_21CollectiveEpilogueFwdINS6_IJS8_SA_S9_EEENS6_IJNS7_ILi1EEESI_SI_EEESC_SE_Li256ELb1ELb1ELb1ELb0EEENS1_36VarlenDynamicPersistentTileSchedulerILi128ELi64ELi256ELi256ELb1ELb1ELb0ELb0ELb1ELb1EEEEEEEEEvNT_6ParamsE:
        /* <DEDUP_REMOVED lines=52> */
.L_x_1695:
        /* <DEDUP_REMOVED lines=17> */
.L_x_1875:
        /* <DEDUP_REMOVED lines=16> */
.L_x_1876:
[----:B---3--:R-:W-:-:S05]  /*0550*/  IMAD R0, R0, c[0x0][0x538], RZ ;  /* 0x00014e0000007a24 */ /* 0x008fca00078e02ff */
[----:B------:R-:W-:-:S04]  /*0560*/  IADD3 R6, R0, R6, RZ ;  /* 0x0000000600067210 */ /* 0x000fc80007ffe0ff */
[----:B------:R-:W-:-:S13]  /*0570*/  ISETP.GT.AND P0, PT, R6, UR4, PT ;  /* 0x0000000406007c0c */ /* 0x000fda000bf04270 */
[----:B-12---:R-:W-:Y:S05]  /*0580*/  @!P0 BRA `(.L_x_1695) ;  /* 0xfffffdb000008947 */ /* 0x006fea000383ffff */
.L_x_1691:
[----:B------:R-:W-:-:S05]  /*0590*/  IADD3 R6, -R0, R6, RZ ;  /* 0x0000000600067210 */ /* 0x000fca0007ffe1ff */
[----:B------:R-:W-:-:S05]  /*05a0*/  IMAD R0, R4, c[0x0][0x538], R6 ;  /* 0x00014e0004007a24 */ /* 0x000fca00078e0206 */
[----:B------:R-:W-:Y:S01]  /*05b0*/  ISETP.GT.AND P0, PT, R0, UR4, PT ;  /* 0x0000000400007c0c */ /* 0x000fe2000bf04270 */
[----:B------:R-:W-:-:S12]  /*05c0*/  BRA.DIV ~URZ, `(.L_x_1696) ;  /* 0x00018ef27f007947 */ /* 0x000fd8000b800000 */
[----:B------:R-:W-:-:S04]  /*05d0*/  VOTE.ANY R0, PT, !P0 ;  /* 0x0000000000007806 */ /* 0x000fc800040e0100 */
.L_x_1877:
[----:B------:R1:W3:Y:S01]  /*05e0*/  POPC R12, R0 ;  /* 0x00000000000c7309 */ /* 0x0002e20000000000 */
[----:B------:R-:W-:Y:S05]  /*05f0*/  BRA.DIV ~URZ, `(.L_x_1697) ;  /* 0x00018f027f007947 */ /* 0x000fea000b800000 */
[----:B---3--:R3:W4:Y:S01]  /*0600*/  SHFL.IDX PT, R11, R8, R12, 0x1f ;  /* 0x00001f0c080b7589 */ /* 0x00872200000e0000 */
[----:B------:R-:W-:-:S03]  /*0610*/  MOV R5, RZ ;  /* 0x000000ff00057202 */ /* 0x000fc60000000f00 */
[----:B------:R3:W1:Y:S04]  /*0620*/  SHFL.IDX PT, R10, R7, R12, 0x1f ;  /* 0x00001f0c070a7589 */ /* 0x00066800000e0000 */
.L_x_1878:
[----:B------:R-:W-:Y:S01]  /*0630*/  ISETP.NE.AND P0, PT, R0, RZ, PT ;  /* 0x000000ff0000720c */ /* 0x000fe20003f05270 */
[----:B------:R-:W-:-:S12]  /*0640*/  BSSY B0, `(.L_x_1698) ;  /* 0x0000005000007945 */ /* 0x000fd80003800000 */
[----:B------:R-:W-:Y:S05]  /*0650*/  @!P0 BRA `(.L_x_1699) ;  /* 0x0000003000008947 */ /* 0x000fea0003800000 */
[----:B------:R-:W-:Y:S01]  /*0660*/  IADD3 R32, R12, -0x1, RZ ;  /* 0xffffffff0c207810 */ /* 0x000fe20007ffe0ff */
[----:B------:R-:W-:Y:S05]  /*0670*/  BRA.DIV ~URZ, `(.L_x_1700) ;  /* 0x00018f627f007947 */ /* 0x000fea000b800000 */
[----:B------:R3:W4:Y:S02]  /*0680*/  SHFL.IDX PT, R5, R4, R32, 0x1f ;  /* 0x00001f2004057589 */ /* 0x00072400000e0000 */
.L_x_1699:
[----:B------:R-:W-:Y:S05]  /*0690*/  BSYNC B0 ;  /* 0x0000000000007941 */ /* 0x000fea0003800000 */
.L_x_1698:
[-C--:B---34-:R-:W-:Y:S01]  /*06a0*/  IABS R4, R11.reuse ;  /* 0x0000000b00047213 */ /* 0x098fe20000000000 */
[----:B--2---:R-:W-:Y:S01]  /*06b0*/  IMAD R236, R5, c[0x0][0x538], R6 ;  /* 0x00014e0005ec7a24 */ /* 0x004fe200078e0206 */
[----:B-1----:R-:W-:Y:S01]  /*06c0*/  IABS R0, R10 ;  /* 0x0000000a00007213 */ /* 0x002fe20000000000 */
        /* <DEDUP_REMOVED lines=62> */
.L_x_1692:
[----:B--2---:R-:W-:Y:S01]  /*0ab0*/  IMAD.MOV.U32 R237, RZ, RZ, RZ ;  /* 0x000000ffffed7224 */ /* 0x004fe200078e00ff */
[----:B------:R-:W-:Y:S01]  /*0ac0*/  MOV R238, RZ ;  /* 0x000000ff00ee7202 */ /* 0x000fe20000000f00 */
[----:B------:R-:W-:Y:S01]  /*0ad0*/  IMAD.U32 R236, RZ, RZ, UR4 ;  /* 0x00000004ffec7e24 */ /* 0x000fe2000f8e00ff */
[----:B------:R-:W-:Y:S02]  /*0ae0*/  MOV R239, c[0x0][0x53c] ;  /* 0x00014f0000ef7a02 */ /* 0x000fe40000000f00 */
.L_x_1701:
[----:B------:R-:W-:Y:S01]  /*0af0*/  ISETP.NE.AND P0, PT, R14, RZ, PT ;  /* 0x000000ff0e00720c */ /* 0x000fe20003f05270 */
[----:B------:R-:W-:-:S12]  /*0b00*/  WARPSYNC 0xffffffff ;  /* 0xffffffff00007948 */ /* 0x000fd80003800000 */
[----:B------:R1:W-:Y:S04]  /*0b10*/  @!P0 STS.128 [0x24100], R236 ;  /* 0x024100ecff008388 */ /* 0x0003e80000000c00 */
[----:B------:R-:W-:Y:S06]  /*0b20*/  BAR.ARV 0x5, 0x100 ;  /* 0x0144000000007b1d */ /* 0x000fec0000002000 */
.L_x_1690:
[----:B-12---:R-:W-:-:S13]  /*0b30*/  ISETP.GE.AND P0, PT, R239, c[0x0][0x53c], PT ;  /* 0x00014f00ef007a0c */ /* 0x006fda0003f06270 */
[----:B------:R-:W-:Y:S05]  /*0b40*/  @P0 EXIT ;  /* 0x000000000000094d */ /* 0x000fea0003800000 */
[----:B------:R-:W-:Y:S01]  /*0b50*/  SHF.R.S32.HI R12, RZ, 0x1f, R187 ;  /* 0x0000001fff0c7819 */ /* 0x000fe200000114bb */
[----:B------:R-:W-:Y:S01]  /*0b60*/  IMAD.MOV.U32 R18, RZ, RZ, 0x40 ;  /* 0x00000040ff127424 */ /* 0x000fe200078e00ff */
[----:B------:R-:W-:Y:S02]  /*0b70*/  ULDC UR4, c[0x0][0x2ac] ;  /* 0x0000ab0000047ab9 */ /* 0x000fe40000000800 */
[CC--:B------:R-:W-:Y:S01]  /*0b80*/  LEA.HI R9, R12.reuse, R187.reuse, RZ, 0x3 ;  /* 0x000000bb0c097211 */ /* 0x0c0fe200078f18ff */
[----:B------:R-:W-:Y:S01]  /*0b90*/  ULDC UR6, c[0x0][0x1d0] ;  /* 0x0000740000067ab9 */ /* 0x000fe20000000800 */
[----:B------:R-:W-:Y:S01]  /*0ba0*/  LEA.HI R3, R12, R187, RZ, 0x4 ;  /* 0x000000bb0c037211 */ /* 0x000fe200078f20ff */
[----:B------:R-:W-:Y:S01]  /*0bb0*/  UIMAD UR6, UR4, UR6, URZ ;  /* 0x00000006040672a4 */ /* 0x000fe2000f8e023f */
[----:B------:R-:W-:Y:S02]  /*0bc0*/  LOP3.LUT R0, R9, 0xfffffff8, RZ, 0xc0, !PT ;  /* 0xfffffff809007812 */ /* 0x000fe400078ec0ff */
[----:B------:R-:W-:-:S02]  /*0bd0*/  LOP3.LUT R2, R3, 0xfffffff0, RZ, 0xc0, !PT ;  /* 0xfffffff003027812 */ /* 0x000fc400078ec0ff */
[----:B------:R-:W-:Y:S01]  /*0be0*/  SHF.R.S32.HI R242, RZ, 0x3, R9 ;  /* 0x00000003fff27819 */ /* 0x000fe20000011409 */
[C---:B------:R-:W-:Y:S01]  /*0bf0*/  IMAD.IADD R182, R187.reuse, 0x1, -R0 ;  /* 0x00000001bbb67824 */ /* 0x040fe200078e0a00 */
[----:B------:R-:W-:Y:S01]  /*0c00*/  SHF.R.S32.HI R4, RZ, 0x4, R3 ;  /* 0x00000004ff047819 */ /* 0x000fe20000011403 */
[----:B------:R-:W-:Y:S02]  /*0c10*/  IMAD.IADD R0, R187, 0x1, -R2 ;  /* 0x00000001bb007824 */ /* 0x000fe400078e0a02 */
[----:B------:R-:W-:Y:S01]  /*0c20*/  IMAD.SHL.U32 R5, R242, 0x40, RZ ;  /* 0x00000040f2057824 */ /* 0x000fe200078e00ff */
[----:B------:R-:W-:Y:S01]  /*0c30*/  LEA.HI R3, R3, R4, RZ, 0x1 ;  /* 0x0000000403037211 */ /* 0x000fe200078f08ff */
[C---:B------:R-:W-:Y:S01]  /*0c40*/  IMAD.SHL.U32 R204, R182.reuse, 0x8, RZ ;  /* 0x00000008b6cc7824 */ /* 0x040fe200078e00ff */
[----:B------:R-:W-:Y:S01]  /*0c50*/  SHF.R.S32.HI R8, RZ, 0x1f, R0 ;  /* 0x0000001fff087819 */ /* 0x000fe20000011400 */
[C---:B------:R-:W-:Y:S01]  /*0c60*/  IMAD.SHL.U32 R7, R182.reuse, 0x40, RZ ;  /* 0x00000040b6077824 */ /* 0x040fe200078e00ff */
[----:B------:R-:W-:Y:S01]  /*0c70*/  LOP3.LUT R6, R3, 0xfffffffe, RZ, 0xc0, !PT ;  /* 0xfffffffe03067812 */ /* 0x000fe200078ec0ff */
[----:B------:R-:W-:Y:S01]  /*0c80*/  IMAD R217, R182, 0x20, R242 ;  /* 0x00000020b6d97824 */ /* 0x000fe200078e02f2 */
[----:B------:R-:W-:-:S02]  /*0c90*/  LOP3.LUT R2, R5, 0x1c0, RZ, 0xc0, !PT ;  /* 0x000001c005027812 */ /* 0x000fc400078ec0ff */
[----:B------:R-:W-:Y:S01]  /*0ca0*/  LEA.HI R13, R8, R0, RZ, 0x3 ;  /* 0x00000000080d7211 */ /* 0x000fe200078f18ff */
[----:B------:R-:W-:Y:S01]  /*0cb0*/  IMAD.IADD R8, R4, 0x1, -R6 ;  /* 0x0000000104087824 */ /* 0x000fe200078e0a06 */
[----:B------:R-:W-:Y:S02]  /*0cc0*/  SHF.R.U32.HI R5, RZ, 0x3, R2 ;  /* 0x00000003ff057819 */ /* 0x000fe40000011602 */
[----:B------:R-:W-:Y:S02]  /*0cd0*/  LOP3.LUT R3, R2, 0x38, R204, 0xf8, !PT ;  /* 0x0000003802037812 */ /* 0x000fe400078ef8cc */
[----:B------:R-:W-:Y:S02]  /*0ce0*/  LOP3.LUT R2, R7, 0x1c0, RZ, 0xc0, !PT ;  /* 0x000001c007027812 */ /* 0x000fe400078ec0ff */
[----:B------:R-:W-:Y:S02]  /*0cf0*/  LOP3.LUT R4, R13, 0xfffffff8, RZ, 0xc0, !PT ;  /* 0xfffffff80d047812 */ /* 0x000fe400078ec0ff */
[----:B------:R-:W-:-:S02]  /*0d00*/  LOP3.LUT R10, R3, R5, RZ, 0x3c, !PT ;  /* 0x00000005030a7212 */ /* 0x000fc400078e3cff */
[CC--:B------:R-:W-:Y:S02]  /*0d10*/  LEA.HI R6, R12.reuse, R187.reuse, RZ, 0x2 ;  /* 0x000000bb0c067211 */ /* 0x0c0fe400078f10ff */
[----:B------:R-:W-:Y:S02]  /*0d20*/  LEA.HI R5, R12, R187, RZ, 0x5 ;  /* 0x000000bb0c057211 */ /* 0x000fe400078f28ff */
[----:B------:R-:W-:Y:S01]  /*0d30*/  LOP3.LUT R3, R2, 0x8, R9, 0xf8, !PT ;  /* 0x0000000802037812 */ /* 0x000fe200078ef809 */
[----:B------:R-:W-:Y:S01]  /*0d40*/  IMAD.IADD R9, R0, 0x1, -R4 ;  /* 0x0000000100097824 */ /* 0x000fe200078e0a04 */
[----:B------:R-:W-:Y:S02]  /*0d50*/  LOP3.LUT R4, R6, 0xfffffffc, RZ, 0xc0, !PT ;  /* 0xfffffffc06047812 */ /* 0x000fe400078ec0ff */
[----:B------:R-:W-:Y:S02]  /*0d60*/  LOP3.LUT R0, R5, 0xffffffe0, RZ, 0xc0, !PT ;  /* 0xffffffe005007812 */ /* 0x000fe400078ec0ff */
[----:B------:R-:W-:Y:S01]  /*0d70*/  SHF.R.U32.HI R2, RZ, 0x3, R2 ;  /* 0x00000003ff027819 */ /* 0x000fe20000011602 */
[C---:B------:R-:W-:Y:S01]  /*0d80*/  IMAD.IADD R240, R187.reuse, 0x1, -R4 ;  /* 0x00000001bbf07824 */ /* 0x040fe200078e0a04 */
[----:B------:R-:W-:Y:S01]  /*0d90*/  SHF.R.S32.HI R207, RZ, 0x2, R6 ;  /* 0x00000002ffcf7819 */ /* 0x000fe20000011406 */
[----:B------:R-:W-:Y:S01]  /*0da0*/  IMAD.IADD R22, R187, 0x1, -R0 ;  /* 0x00000001bb167824 */ /* 0x000fe200078e0a00 */
[----:B------:R-:W-:Y:S01]  /*0db0*/  LOP3.LUT R11, R3, R2, RZ, 0x3c, !PT ;  /* 0x00000002030b7212 */ /* 0x000fe200078e3cff */
[C---:B------:R-:W-:Y:S01]  /*0dc0*/  IMAD.SHL.U32 R108, R240.reuse, 0x4, RZ ;  /* 0x00000004f06c7824 */ /* 0x040fe200078e00ff */
[--C-:B------:R-:W-:Y:S01]  /*0dd0*/  SHF.R.S32.HI R2, RZ, 0x5, R5.reuse ;  /* 0x00000005ff027819 */ /* 0x100fe20000011405 */
[----:B------:R-:W-:Y:S01]  /*0de0*/  IMAD.SHL.U32 R104, R240, 0x8, RZ ;  /* 0x00000008f0687824 */ /* 0x000fe200078e00ff */
[----:B------:R-:W-:-:S02]  /*0df0*/  SHF.R.S32.HI R3, RZ, 0x1f, R5 ;  /* 0x0000001fff037819 */ /* 0x000fc40000011405 */
[----:B------:R-:W-:Y:S01]  /*0e00*/  SHF.R.S32.HI R4, RZ, 0x1f, R22 ;  /* 0x0000001fff047819 */ /* 0x000fe20000011416 */
[----:B------:R-:W-:Y:S01]  /*0e10*/  IMAD.SHL.U32 R148, R2, 0x200, RZ ;  /* 0x0000020002947824 */ /* 0x000fe200078e00ff */
[----:B------:R-:W-:Y:S02]  /*0e20*/  LEA.HI R3, R3, R2, RZ, 0x3 ;  /* 0x0000000203037211 */ /* 0x000fe400078f18ff */
[----:B------:R-:W-:Y:S02]  /*0e30*/  LEA.HI R0, R12, R187, RZ, 0x6 ;  /* 0x000000bb0c007211 */ /* 0x000fe400078f30ff */
[----:B------:R-:W-:Y:S02]  /*0e40*/  IADD3 R111, R108, 0x20, RZ ;  /* 0x000000206c6f7810 */ /* 0x000fe40007ffe0ff */
[----:B------:R-:W-:Y:S01]  /*0e50*/  LOP3.LUT R3, R3, 0xffffff8, RZ, 0xc0, !PT ;  /* 0x0ffffff803037812 */ /* 0x000fe200078ec0ff */
[----:B------:R-:W-:Y:S01]  /*0e60*/  IMAD.SHL.U32 R7, R0, 0x8, RZ ;  /* 0x0000000800077824 */ /* 0x000fe200078e00ff */
[----:B------:R-:W-:Y:S01]  /*0e70*/  LEA.HI R12, R4, R22, RZ, 0x2 ;  /* 0x00000016040c7211 */ /* 0x000fe200078f10ff */
[----:B------:R-:W-:Y:S01]  /*0e80*/  IMAD.IADD R0, R108, 0x1, R111 ;  /* 0x000000016c007824 */ /* 0x000fe200078e026f */
[----:B------:R-:W-:Y:S01]  /*0e90*/  SHF.R.S32.HI R6, RZ, 0x1f, R6 ;  /* 0x0000001fff067819 */ /* 0x000fe20000011406 */
[C---:B------:R-:W-:Y:S01]  /*0ea0*/  IMAD.IADD R5, R2.reuse, 0x1, -R3 ;  /* 0x0000000102057824 */ /* 0x040fe200078e0a03 */
[----:B------:R-:W-:Y:S01]  /*0eb0*/  SHF.R.S32.HI R4, RZ, 0x2, R12 ;  /* 0x00000002ff047819 */ /* 0x000fe2000001140c */
[----:B------:R-:W-:Y:S01]  /*0ec0*/  IMAD.SHL.U32 R2, R2, 0x400, RZ ;  /* 0x0000040002027824 */ /* 0x000fe200078e00ff */
[----:B------:R-:W-:-:S02]  /*0ed0*/  SHF.R.S32.HI R3, RZ, 0x1f, R0 ;  /* 0x0000001fff037819 */ /* 0x000fc40000011400 */
[----:B------:R-:W-:Y:S01]  /*0ee0*/  IADD3 R14, R207, 0x40, RZ ;  /* 0x00000040cf0e7810 */ /* 0x000fe20007ffe0ff */
[----:B------:R-:W-:Y:S01]  /*0ef0*/  IMAD R21, R5, 0x10, R4 ;  /* 0x0000001005157824 */ /* 0x000fe200078e0204 */
[----:B------:R-:W-:Y:S01]  /*0f00*/  LEA.HI R4, R6, R207, RZ, 0x3 ;  /* 0x000000cf06047211 */ /* 0x000fe200078f18ff */
[----:B------:R-:W-:Y:S01]  /*0f10*/  IMAD.SHL.U32 R6, R9, 0x40, RZ ;  /* 0x0000004009067824 */ /* 0x000fe200078e00ff */
[----:B------:R-:W-:Y:S01]  /*0f20*/  LOP3.LUT R107, R10, 0x7ffffe00, R7, 0xf8, !PT ;  /* 0x7ffffe000a6b7812 */ /* 0x000fe200078ef807 */
[----:B------:R-:W-:Y:S01]  /*0f30*/  IMAD.SHL.U32 R10, R8, 0x8, RZ ;  /* 0x00000008080a7824 */ /* 0x000fe200078e00ff */
[CC--:B------:R-:W-:Y:S01]  /*0f40*/  LEA.HI R211, R3.reuse, R0.reuse, RZ, 0x3 ;  /* 0x0000000003d37211 */ /* 0x0c0fe200078f18ff */
[----:B------:R-:W-:Y:S01]  /*0f50*/  STL [R1+0x48], R21 ;  /* 0x0000481501007387 */ /* 0x000fe20000100800 */
[----:B------:R-:W-:Y:S01]  /*0f60*/  LEA.HI R7, R3, R0, RZ, 0x6 ;  /* 0x0000000003077211 */ /* 0x000fe200078f30ff */
[----:B------:R-:W-:Y:S01]  /*0f70*/  IMAD.SHL.U32 R3, R14, 0x40, RZ ;  /* 0x000000400e037824 */ /* 0x000fe200078e00ff */
[----:B------:R-:W-:Y:S01]  /*0f80*/  LOP3.LUT R0, R4, 0xfffffff8, RZ, 0xc0, !PT ;  /* 0xfffffff804007812 */ /* 0x000fe200078ec0ff */
[----:B------:R-:W-:Y:S01]  /*0f90*/  IMAD.SHL.U32 R107, R107, 0x2, RZ ;  /* 0x000000026b6b7824 */ /* 0x000fe200078e00ff */
[----:B------:R-:W-:-:S02]  /*0fa0*/  SHF.R.S32.HI R4, RZ, 0x1f, R14 ;  /* 0x0000001fff047819 */ /* 0x000fc4000001140e */
[----:B------:R-:W-:Y:S01]  /*0fb0*/  IADD3 R110, R108, 0x40, RZ ;  /* 0x000000406c6e7810 */ /* 0x000fe20007ffe0ff */
[----:B------:R-:W-:Y:S01]  /*0fc0*/  IMAD.IADD R241, R207, 0x1, -R0 ;  /* 0x00000001cff17824 */ /* 0x000fe200078e0a00 */
[----:B------:R-:W-:Y:S01]  /*0fd0*/  LEA.HI R4, R4, R14, RZ, 0x3 ;  /* 0x0000000e04047211 */ /* 0x000fe200078f18ff */
[----:B------:R-:W-:Y:S01]  /*0fe0*/  IMAD R0, R8, 0x200, R11 ;  /* 0x0000020008007824 */ /* 0x000fe200078e020b */
[----:B------:R-:W-:Y:S01]  /*0ff0*/  LOP3.LUT R23, R3, 0x1c0, RZ, 0xc0, !PT ;  /* 0x000001c003177812 */ /* 0x000fe200078ec0ff */
[----:B------:R-:W-:Y:S01]  /*1000*/  IMAD.SHL.U32 R5, R241, 0x40, RZ ;  /* 0x00000040f1057824 */ /* 0x000fe200078e00ff */
[----:B------:R-:W-:Y:S01]  /*1010*/  R2P PR, R9, 0x6 ;  /* 0x0000000609007804 */ /* 0x000fe20000000000 */
[----:B------:R-:W-:Y:S01]  /*1020*/  IMAD.SHL.U32 R4, R4, 0x40, RZ ;  /* 0x0000004004047824 */ /* 0x000fe200078e00ff */
[----:B------:R-:W-:Y:S01]  /*1030*/  SHF.R.U32.HI R20, RZ, 0x3, R23 ;  /* 0x00000003ff147819 */ /* 0x000fe20000011617 */
[----:B------:R-:W-:Y:S01]  /*1040*/  IMAD.IADD R3, R108, 0x1, R110 ;  /* 0x000000016c037824 */ /* 0x000fe200078e026e */
[----:B------:R-:W-:-:S02]  /*1050*/  LOP3.LUT R209, R5, 0x1c0, RZ, 0xc0, !PT ;  /* 0x000001c005d17812 */ /* 0x000fc400078ec0ff */
[----:B------:R-:W-:Y:S02]  /*1060*/  LOP3.LUT R19, R4, 0xfffffe00, RZ, 0xc0, !PT ;  /* 0xfffffe0004137812 */ /* 0x000fe400078ec0ff */
[----:B------:R-:W-:Y:S01]  /*1070*/  LOP3.LUT R4, R6, 0x1c0, RZ, 0xc0, !PT ;  /* 0x000001c006047812 */ /* 0x000fe200078ec0ff */
[----:B------:R-:W-:Y:S01]  /*1080*/  IMAD.SHL.U32 R6, R7, 0x80, RZ ;  /* 0x0000008007067824 */ /* 0x000fe200078e00ff */
[----:B------:R-:W-:Y:S01]  /*1090*/  SHF.R.S32.HI R5, RZ, 0x1f, R3 ;  /* 0x0000001fff057819 */ /* 0x000fe20000011403 */
[----:B------:R-:W-:Y:S01]  /*10a0*/  STL [R1], R19 ;  /* 0x0000001301007387 */ /* 0x000fe20000100800 */
[----:B------:R-:W-:Y:S02]  /*10b0*/  SHF.R.U32.HI R147, RZ, 0x3, R209 ;  /* 0x00000003ff937819 */ /* 0x000fe400000116d1 */
[--C-:B------:R-:W-:Y:S02]  /*10c0*/  LOP3.LUT R8, R209, 0x38, R211.reuse, 0xf8, !PT ;  /* 0x00000038d1087812 */ /* 0x100fe400078ef8d3 */
[----:B------:R-:W-:-:S02]  /*10d0*/  LOP3.LUT R7, R23, 0x38, R211, 0xf8, !PT ;  /* 0x0000003817077812 */ /* 0x000fc400078ef8d3 */
[CC--:B------:R-:W-:Y:S02]  /*10e0*/  LEA.HI R11, R5.reuse, R3.reuse, RZ, 0x3 ;  /* 0x00000003050b7211 */ /* 0x0c0fe400078f18ff */
[----:B------:R-:W-:Y:S02]  /*10f0*/  LOP3.LUT R10, R4, 0x8, R10, 0xf8, !PT ;  /* 0x00000008040a7812 */ /* 0x000fe400078ef80a */
[----:B------:R-:W-:Y:S02]  /*1100*/  SHF.R.U32.HI R9, RZ, 0x3, R4 ;  /* 0x00000003ff097819 */ /* 0x000fe40000011604 */
[----:B------:R-:W-:Y:S02]  /*1110*/  LOP3.LUT R4, R6, 0xffffe000, RZ, 0xc0, !PT ;  /* 0xffffe00006047812 */ /* 0x000fe400078ec0ff */
[----:B------:R-:W-:Y:S02]  /*1120*/  LEA.HI R3, R5, R3, RZ, 0x6 ;  /* 0x0000000305037211 */ /* 0x000fe400078f30ff */
[----:B------:R-:W-:-:S02]  /*1130*/  LOP3.LUT R8, R8, R147, RZ, 0x3c, !PT ;  /* 0x0000009308087212 */ /* 0x000fc400078e3cff */
[----:B------:R-:W-:Y:S01]  /*1140*/  LOP3.LUT R6, R7, R20, RZ, 0x3c, !PT ;  /* 0x0000001407067212 */ /* 0x000fe200078e3cff */
[----:B------:R-:W-:Y:S01]  /*1150*/  IMAD.SHL.U32 R3, R3, 0x80, RZ ;  /* 0x0000008003037824 */ /* 0x000fe200078e00ff */
[-C--:B------:R-:W-:Y:S01]  /*1160*/  IADD3 R17, R8, R4.reuse, R148 ;  /* 0x0000000408117210 */ /* 0x080fe20007ffe094 */
[----:B------:R-:W-:Y:S01]  /*1170*/  IMAD.SHL.U32 R8, R13, 0x40, RZ ;  /* 0x000000400d087824 */ /* 0x000fe200078e00ff */
[----:B------:R-:W-:Y:S02]  /*1180*/  IADD3 R16, R6, R4, R19 ;  /* 0x0000000406107210 */ /* 0x000fe40007ffe013 */
[--C-:B------:R-:W-:Y:S02]  /*1190*/  LOP3.LUT R4, R209, 0x38, R11.reuse, 0xf8, !PT ;  /* 0x00000038d1047812 */ /* 0x100fe400078ef80b */
[----:B------:R-:W-:Y:S02]  /*11a0*/  LOP3.LUT R6, R23, 0x38, R11, 0xf8, !PT ;  /* 0x0000003817067812 */ /* 0x000fe400078ef80b */
[----:B------:R-:W-:-:S02]  /*11b0*/  LOP3.LUT R3, R3, 0xffffe000, RZ, 0xc0, !PT ;  /* 0xffffe00003037812 */ /* 0x000fc400078ec0ff */
[----:B------:R-:W-:Y:S02]  /*11c0*/  LOP3.LUT R7, R4, R147, RZ, 0x3c, !PT ;  /* 0x0000009304077212 */ /* 0x000fe400078e3cff */
[----:B------:R-:W-:Y:S02]  /*11d0*/  LOP3.LUT R6, R6, R20, RZ, 0x3c, !PT ;  /* 0x0000001406067212 */ /* 0x000fe400078e3cff */
[----:B------:R-:W-:Y:S02]  /*11e0*/  LOP3.LUT R5, R10, R9, RZ, 0x3c, !PT ;  /* 0x000000090a057212 */ /* 0x000fe400078e3cff */
[----:B------:R-:W-:Y:S02]  /*11f0*/  LOP3.LUT R4, R8, 0xfffffe00, RZ, 0xc0, !PT ;  /* 0xfffffe0008047812 */ /* 0x000fe400078ec0ff */
[----:B------:R-:W-:Y:S02]  /*1200*/  IADD3 R146, R108, 0x10, RZ ;  /* 0x000000106c927810 */ /* 0x000fe40007ffe0ff */
[----:B------:R-:W-:-:S02]  /*1210*/  IADD3 R15, R7, R3, R148 ;  /* 0x00000003070f7210 */ /* 0x000fc40007ffe094 */
[----:B------:R-:W-:Y:S01]  /*1220*/  IADD3 R14, R6, R3, R19 ;  /* 0x00000003060e7210 */ /* 0x000fe20007ffe013 */
[----:B------:R-:W-:Y:S01]  /*1230*/  IMAD.SHL.U32 R24, R146, 0x2, RZ ;  /* 0x0000000292187824 */ /* 0x000fe200078e00ff */
[CC--:B------:R-:W-:Y:S02]  /*1240*/  IADD3 R2, R5.reuse, R4.reuse, R2 ;  /* 0x0000000405027210 */ /* 0x0c0fe40007ffe002 */
[----:B------:R-:W-:Y:S01]  /*1250*/  LOP3.LUT R3, R5, R4, RZ, 0xfc, !PT ;  /* 0x0000000405037212 */ /* 0x000fe200078efcff */
[----:B------:R-:W-:Y:S01]  /*1260*/  IMAD.MOV.U32 R4, RZ, RZ, 0x20 ;  /* 0x00000020ff047424 */ /* 0x000fe200078e00ff */
[----:B------:R-:W-:Y:S01]  /*1270*/  LEA.HI R5, R240, R240, RZ, 0x1 ;  /* 0x000000f0f0057211 */ /* 0x000fe200078f08ff */
[----:B------:R1:W-:Y:S01]  /*1280*/  STL [R1+0x30], R24 ;  /* 0x0000301801007387 */ /* 0x0003e20000100800 */
[----:B------:R-:W-:Y:S02]  /*1290*/  LOP3.LUT R10, R12, 0x7ffffffc, RZ, 0xc0, !PT ;  /* 0x7ffffffc0c0a7812 */ /* 0x000fe400078ec0ff */
[----:B------:R-:W-:-:S02]  /*12a0*/  IADD3 R145, R108, 0x30, RZ ;  /* 0x000000306c917810 */ /* 0x000fc40007ffe0ff */
[----:B------:R-:W-:Y:S01]  /*12b0*/  LOP3.LUT R12, R23, 0x38, R104, 0xf8, !PT ;  /* 0x00000038170c7812 */ /* 0x000fe200078ef868 */
[----:B------:R-:W-:Y:S01]  /*12c0*/  IMAD.SHL.U32 R23, R111, 0x2, RZ ;  /* 0x000000026f177824 */ /* 0x000fe200078e00ff */
[----:B------:R-:W-:Y:S01]  /*12d0*/  LOP3.LUT R5, R5, 0x1ffffffe, RZ, 0xc0, !PT ;  /* 0x1ffffffe05057812 */ /* 0x000fe200078ec0ff */
[----:B------:R-:W-:Y:S01]  /*12e0*/  IMAD.SHL.U32 R25, R145, 0x2, RZ ;  /* 0x0000000291197824 */ /* 0x000fe200078e00ff */
[----:B------:R-:W-:Y:S01]  /*12f0*/  IADD3 R144, R108, 0x50, RZ ;  /* 0x000000506c907810 */ /* 0x000fe20007ffe0ff */
[----:B------:R-:W-:Y:S01]  /*1300*/  IMAD.IADD R10, R22, 0x1, -R10 ;  /* 0x00000001160a7824 */ /* 0x000fe200078e0a0a */
[----:B------:R-:W-:Y:S01]  /*1310*/  SHF.R.S32.HI R9, RZ, 0x1f, R146 ;  /* 0x0000001fff097819 */ /* 0x000fe20000011492 */
[----:B------:R2:W-:Y:S01]  /*1320*/  STL [R1+0x34], R23 ;  /* 0x0000341701007387 */ /* 0x0005e20000100800 */
[----:B------:R-:W-:Y:S01]  /*1330*/  SHF.R.S32.HI R8, RZ, 0x1f, R111 ;  /* 0x0000001fff087819 */ /* 0x000fe2000001146f */
[----:B------:R-:W-:Y:S01]  /*1340*/  IMAD.IADD R13, R240, 0x1, -R5 ;  /* 0x00000001f00d7824 */ /* 0x000fe200078e0a05 */
[----:B------:R-:W-:Y:S01]  /*1350*/  SHF.R.S32.HI R7, RZ, 0x1f, R145 ;  /* 0x0000001fff077819 */ /* 0x000fe20000011491 */
[----:B------:R3:W-:Y:S01]  /*1360*/  STL [R1+0x38], R25 ;  /* 0x0000381901007387 */ /* 0x0007e20000100800 */
[----:B------:R-:W-:Y:S01]  /*1370*/  SHF.R.S32.HI R6, RZ, 0x1f, R110 ;  /* 0x0000001fff067819 */ /* 0x000fe2000001146e */
[----:B------:R-:W-:Y:S01]  /*1380*/  IMAD.SHL.U32 R251, R10, 0x2, RZ ;  /* 0x000000020afb7824 */ /* 0x000fe200078e00ff */
[----:B------:R-:W-:-:S02]  /*1390*/  SHF.R.S32.HI R5, RZ, 0x1f, R144 ;  /* 0x0000001fff057819 */ /* 0x000fc40000011490 */
[----:B------:R-:W-:Y:S02]  /*13a0*/  SHF.L.U64.HI R9, R146, 0x1, R9 ;  /* 0x0000000192097819 */ /* 0x000fe40000010209 */
[----:B------:R-:W-:Y:S01]  /*13b0*/  SHF.L.U64.HI R8, R111, 0x1, R8 ;  /* 0x000000016f087819 */ /* 0x000fe20000010208 */
[C---:B-1----:R-:W-:Y:S01]  /*13c0*/  IMAD.SHL.U32 R24, R110.reuse, 0x2, RZ ;  /* 0x000000026e187824 */ /* 0x042fe200078e00ff */
[----:B------:R-:W-:Y:S02]  /*13d0*/  SHF.L.U64.HI R7, R145, 0x1, R7 ;  /* 0x0000000191077819 */ /* 0x000fe40000010207 */
[----:B------:R-:W-:Y:S02]  /*13e0*/  SHF.L.U64.HI R6, R110, 0x1, R6 ;  /* 0x000000016e067819 */ /* 0x000fe40000010206 */
[----:B------:R-:W-:Y:S01]  /*13f0*/  STL [R1+0x3c], R24 ;  /* 0x00003c1801007387 */ /* 0x000fe20000100800 */
[----:B------:R-:W-:Y:S02]  /*1400*/  SHF.L.U64.HI R5, R144, 0x1, R5 ;  /* 0x0000000190057819 */ /* 0x000fe40000010205 */
[----:B------:R-:W-:-:S02]  /*1410*/  IADD3 R34, R251, 0x8, RZ ;  /* 0x00000008fb227810 */ /* 0x000fc40007ffe0ff */
[C---:B------:R-:W-:Y:S01]  /*1420*/  IADD3 R33, R251.reuse, 0x10, RZ ;  /* 0x00000010fb217810 */ /* 0x040fe20007ffe0ff */
[----:B--2---:R-:W-:Y:S01]  /*1430*/  IMAD.SHL.U32 R23, R144, 0x2, RZ ;  /* 0x0000000290177824 */ /* 0x004fe200078e00ff */
[C---:B------:R-:W-:Y:S02]  /*1440*/  IADD3 R32, R251.reuse, 0x18, RZ ;  /* 0x00000018fb207810 */ /* 0x040fe40007ffe0ff */
[C---:B------:R-:W-:Y:S02]  /*1450*/  IADD3 R31, R251.reuse, 0x20, RZ ;  /* 0x00000020fb1f7810 */ /* 0x040fe40007ffe0ff */
[----:B------:R1:W-:Y:S01]  /*1460*/  STL [R1+0x40], R23 ;  /* 0x0000401701007387 */ /* 0x0003e20000100800 */
[C---:B------:R-:W-:Y:S02]  /*1470*/  IADD3 R29, R251.reuse, 0x30, RZ ;  /* 0x00000030fb1d7810 */ /* 0x040fe40007ffe0ff */
[C---:B------:R-:W-:Y:S01]  /*1480*/  IADD3 R28, R251.reuse, 0x38, RZ ;  /* 0x00000038fb1c7810 */ /* 0x040fe20007ffe0ff */
[----:B------:R2:W-:Y:S01]  /*1490*/  STL [R1+0x2c], R9 ;  /* 0x00002c0901007387 */ /* 0x0005e20000100800 */
[----:B------:R-:W-:-:S02]  /*14a0*/  IADD3 R26, R251, 0x48, RZ ;  /* 0x00000048fb1a7810 */ /* 0x000fc40007ffe0ff */
[----:B------:R-:W-:Y:S01]  /*14b0*/  SEL R183, R4, 0xffffffe0, !P1 ;  /* 0xffffffe004b77807 */ /* 0x000fe20004800000 */
[----:B------:R-:W-:Y:S01]  /*14c0*/  STL [R1+0x28], R8 ;  /* 0x0000280801007387 */ /* 0x000fe20000100800 */
[C---:B---3--:R-:W-:Y:S02]  /*14d0*/  IADD3 R25, R251.reuse, 0x50, RZ ;  /* 0x00000050fb197810 */ /* 0x048fe40007ffe0ff */
[----:B------:R-:W-:Y:S01]  /*14e0*/  IADD3 R22, R251, 0x68, RZ ;  /* 0x00000068fb167810 */ /* 0x000fe20007ffe0ff */
[----:B------:R3:W-:Y:S01]  /*14f0*/  STL [R1+0x24], R7 ;  /* 0x0000240701007387 */ /* 0x0007e20000100800 */
[----:B------:R-:W-:Y:S02]  /*1500*/  SHF.R.S32.HI R4, RZ, 0x1f, R33 ;  /* 0x0000001fff047819 */ /* 0x000fe40000011421 */
[----:B------:R-:W-:Y:S01]  /*1510*/  SHF.R.S32.HI R4, RZ, 0x1f, R31 ;  /* 0x0000001fff047819 */ /* 0x000fe2000001141f */
[----:B------:R4:W-:Y:S01]  /*1520*/  STL [R1+0x20], R6 ;  /* 0x0000200601007387 */ /* 0x0009e20000100800 */
[----:B------:R-:W-:-:S02]  /*1530*/  LEA R178, R2, 0x18100, 0x1 ;  /* 0x0001810002b27811 */ /* 0x000fc400078e08ff */
[----:B------:R-:W-:Y:S01]  /*1540*/  SHF.R.S32.HI R4, RZ, 0x1f, R28 ;  /* 0x0000001fff047819 */ /* 0x000fe2000001141c */
[----:B------:R5:W-:Y:S01]  /*1550*/  STL [R1+0x1c], R5 ;  /* 0x00001c0501007387 */ /* 0x000be20000100800 */
[----:B------:R-:W-:Y:S01]  /*1560*/  LEA R185, R3, 0x100, 0x1 ;  /* 0x0000010003b97811 */ /* 0x000fe200078e08ff */
[----:B------:R-:W-:Y:S01]  /*1570*/  IMAD.IADD R179, R178, 0x1, R183 ;  /* 0x00000001b2b37824 */ /* 0x000fe200078e02b7 */
[----:B------:R-:W-:Y:S02]  /*1580*/  SHF.R.S32.HI R4, RZ, 0x1f, R25 ;  /* 0x0000001fff047819 */ /* 0x000fe40000011419 */
[----:B-1----:R-:W-:Y:S01]  /*1590*/  IADD3 R23, R251, 0x60, RZ ;  /* 0x00000060fb177810 */ /* 0x002fe20007ffe0ff */
[----:B------:R-:W-:Y:S01]  /*15a0*/  IMAD.IADD R246, R183, 0x1, R185 ;  /* 0x00000001b7f67824 */ /* 0x000fe200078e02b9 */
[----:B------:R-:W-:Y:S02]  /*15b0*/  LEA R184, R0, 0xc100, 0x1 ;  /* 0x0000c10000b87811 */ /* 0x000fe400078e08ff */
[----:B--2---:R-:W-:-:S02]  /*15c0*/  IADD3 R9, R251, 0x98, RZ ;  /* 0x00000098fb097810 */ /* 0x004fc40007ffe0ff */
[----:B------:R-:W-:Y:S02]  /*15d0*/  SHF.R.S32.HI R4, RZ, 0x1f, R22 ;  /* 0x0000001fff047819 */ /* 0x000fe40000011416 */
[----:B------:R-:W-:Y:S02]  /*15e0*/  SEL R0, R18, 0xffffffc0, !P2 ;  /* 0xffffffc012007807 */ /* 0x000fe40005000000 */
[----:B------:R-:W-:Y:S02]  /*15f0*/  LEA R3, R15, 0x18100, 0x1 ;  /* 0x000181000f037811 */ /* 0x000fe400078e08ff */
[C---:B---3--:R-:W-:Y:S01]  /*1600*/  IADD3 R7, R251.reuse, 0xa8, RZ ;  /* 0x000000a8fb077810 */ /* 0x048fe20007ffe0ff */
[----:B------:R-:W-:Y:S01]  /*1610*/  IMAD.IADD R186, R0, 0x1, R185 ;  /* 0x0000000100ba7824 */ /* 0x000fe200078e02b9 */
[----:B------:R-:W-:Y:S01]  /*1620*/  LEA R2, R14, 0x18100, 0x1 ;  /* 0x000181000e027811 */ /* 0x000fe200078e08ff */
[--C-:B------:R-:W-:Y:S01]  /*1630*/  IMAD.IADD R181, R178, 0x1, R0.reuse ;  /* 0x00000001b2b57824 */ /* 0x100fe200078e0200 */
[----:B------:R-:W-:Y:S01]  /*1640*/  IADD3 R30, R251, 0x28, RZ ;  /* 0x00000028fb1e7810 */ /* 0x000fe20007ffe0ff */
[----:B----4-:R-:W-:Y:S01]  /*1650*/  IMAD R6, R13, 0x8, R21 ;  /* 0x000000080d067824 */ /* 0x010fe200078e0215 */
[----:B------:R-:W-:Y:S01]  /*1660*/  IADD3 R27, R251, 0x40, RZ ;  /* 0x00000040fb1b7810 */ /* 0x000fe20007ffe0ff */
[----:B------:R-:W-:Y:S01]  /*1670*/  IMAD.IADD R180, R179, 0x1, R0 ;  /* 0x00000001b3b47824 */ /* 0x000fe200078e0200 */
[----:B-----5:R-:W-:Y:S01]  /*1680*/  LOP3.LUT R5, R19, R12, R20, 0xf6, !PT ;  /* 0x0000000c13057212 */ /* 0x020fe200078ef614 */
[----:B------:R-:W-:Y:S01]  /*1690*/  IMAD.IADD R0, R0, 0x1, R246 ;  /* 0x0000000100007824 */ /* 0x000fe200078e02f6 */
[----:B------:R1:W-:Y:S01]  /*16a0*/  STL [R1+0x4c], R6 ;  /* 0x00004c0601007387 */ /* 0x0003e20000100800 */
[----:B------:R-:W-:Y:S01]  /*16b0*/  IADD3 R20, R251, 0x78, RZ ;  /* 0x00000078fb147810 */ /* 0x000fe20007ffe0ff */
[----:B------:R-:W-:Y:S01]  /*16c0*/  IMAD.IADD R247, R183, 0x1, R186 ;  /* 0x00000001b7f77824 */ /* 0x000fe200078e02ba */
[----:B------:R-:W-:-:S02]  /*16d0*/  LEA R5, R5, 0x18100, 0x1 ;  /* 0x0001810005057811 */ /* 0x000fc400078e08ff */
[C---:B------:R-:W-:Y:S02]  /*16e0*/  IADD3 R19, R251.reuse, 0x80, RZ ;  /* 0x00000080fb137810 */ /* 0x040fe40007ffe0ff */
[C---:B------:R-:W-:Y:S01]  /*16f0*/  IADD3 R12, R251.reuse, 0x90, RZ ;  /* 0x00000090fb0c7810 */ /* 0x040fe20007ffe0ff */
[----:B------:R2:W-:Y:S01]  /*1700*/  STL [R1+0x18], R5 ;  /* 0x0000180501007387 */ /* 0x0005e20000100800 */
[----:B------:R-:W-:Y:S02]  /*1710*/  SHF.R.S32.HI R4, RZ, 0x1f, R19 ;  /* 0x0000001fff047819 */ /* 0x000fe40000011413 */
[----:B------:R-:W-:Y:S02]  /*1720*/  SHF.R.S32.HI R4, RZ, 0x1f, R9 ;  /* 0x0000001fff047819 */ /* 0x000fe40000011409 */
[----:B------:R-:W-:Y:S02]  /*1730*/  IADD3 R24, R251, 0x58, RZ ;  /* 0x00000058fb187810 */ /* 0x000fe40007ffe0ff */
[----:B------:R-:W-:-:S02]  /*1740*/  IADD3 R203, R204, 0x40, RZ ;  /* 0x00000040cccb7810 */ /* 0x000fc40007ffe0ff */
[----:B------:R-:W-:Y:S02]  /*1750*/  IADD3 R206, R204, 0x80, RZ ;  /* 0x00000080ccce7810 */ /* 0x000fe40007ffe0ff */
[C---:B------:R-:W-:Y:S02]  /*1760*/  IADD3 R202, R104.reuse, 0x60, RZ ;  /* 0x0000006068ca7810 */ /* 0x040fe40007ffe0ff */
[C---:B------:R-:W-:Y:S02]  /*1770*/  IADD3 R201, R104.reuse, 0x80, RZ ;  /* 0x0000008068c97810 */ /* 0x040fe40007ffe0ff */
[----:B------:R-:W-:Y:S02]  /*1780*/  IADD3 R200, R104, 0xa0, RZ ;  /* 0x000000a068c87810 */ /* 0x000fe40007ffe0ff */
[C---:B-1----:R-:W-:Y:S02]  /*1790*/  IADD3 R6, R251.reuse, 0xb0, RZ ;  /* 0x000000b0fb067810 */ /* 0x042fe40007ffe0ff */
[----:B------:R-:W-:-:S02]  /*17a0*/  IADD3 R21, R251, 0x70, RZ ;  /* 0x00000070fb157810 */ /* 0x000fc40007ffe0ff */
[----:B------:R-:W-:Y:S02]  /*17b0*/  SHF.R.S32.HI R4, RZ, 0x1f, R6 ;  /* 0x0000001fff047819 */ /* 0x000fe40000011406 */
[----:B------:R-:W-:Y:S02]  /*17c0*/  LEA R4, R16, 0x18100, 0x1 ;  /* 0x0001810010047811 */ /* 0x000fe400078e08ff */
[----:B--2---:R-:W-:Y:S02]  /*17d0*/  SHF.R.S32.HI R5, RZ, 0x1f, R34 ;  /* 0x0000001fff057819 */ /* 0x004fe40000011422 */
[----:B------:R-:W-:Y:S02]  /*17e0*/  SHF.R.S32.HI R5, RZ, 0x1f, R32 ;  /* 0x0000001fff057819 */ /* 0x000fe40000011420 */
[----:B------:R-:W-:Y:S02]  /*17f0*/  SHF.R.S32.HI R5, RZ, 0x1f, R29 ;  /* 0x0000001fff057819 */ /* 0x000fe4000001141d */
[----:B------:R-:W-:-:S02]  /*1800*/  SHF.R.S32.HI R5, RZ, 0x1f, R26 ;  /* 0x0000001fff057819 */ /* 0x000fc4000001141a */
[----:B------:R-:W-:Y:S02]  /*1810*/  SHF.R.S32.HI R5, RZ, 0x1f, R23 ;  /* 0x0000001fff057819 */ /* 0x000fe40000011417 */
[----:B------:R-:W-:Y:S02]  /*1820*/  SHF.R.S32.HI R5, RZ, 0x1f, R20 ;  /* 0x0000001fff057819 */ /* 0x000fe40000011414 */
[----:B------:R-:W-:Y:S02]  /*1830*/  SHF.R.S32.HI R5, RZ, 0x1f, R12 ;  /* 0x0000001fff057819 */ /* 0x000fe4000001140c */
[----:B------:R-:W-:Y:S02]  /*1840*/  SHF.R.S32.HI R5, RZ, 0x1f, R7 ;  /* 0x0000001fff057819 */ /* 0x000fe40000011407 */
[----:B------:R-:W-:Y:S02]  /*1850*/  LEA R5, R17, 0x18100, 0x1 ;  /* 0x0001810011057811 */ /* 0x000fe400078e08ff */
[----:B------:R-:W-:-:S02]  /*1860*/  IADD3 R13, R251, 0x88, RZ ;  /* 0x00000088fb0d7810 */ /* 0x000fc40007ffe0ff */
[C---:B------:R-:W-:Y:S01]  /*1870*/  IADD3 R8, R251.reuse, 0xa0, RZ ;  /* 0x000000a0fb087810 */ /* 0x040fe20007ffe0ff */
[----:B------:R1:W-:Y:S01]  /*1880*/  STL [R1+0x14], R5 ;  /* 0x0000140501007387 */ /* 0x0003e20000100800 */
[----:B------:R-:W-:Y:S02]  /*1890*/  IADD3 R252, R251, 0xb8, RZ ;  /* 0x000000b8fbfc7810 */ /* 0x000fe40007ffe0ff */
        /* <DEDUP_REMOVED lines=9> */
[----:B------:R-:W-:Y:S01]  /*1930*/  SHF.R.S32.HI R213, RZ, 0x1f, R203 ;  /* 0x0000001fffd57819 */ /* 0x000fe200000114cb */
[----:B------:R1:W-:Y:S01]  /*1940*/  STL [R1+0x4], R0 ;  /* 0x0000040001007387 */ /* 0x0003e20000100800 */
[----:B------:R-:W-:Y:S02]  /*1950*/  SHF.R.S32.HI R212, RZ, 0x1f, R206 ;  /* 0x0000001fffd47819 */ /* 0x000fe400000114ce */
[----:B------:R-:W-:Y:S02]  /*1960*/  SHF.R.S32.HI R216, RZ, 0x1f, R202 ;  /* 0x0000001fffd87819 */ /* 0x000fe400000114ca */
[----:B------:R-:W-:-:S02]  /*1970*/  SHF.R.S32.HI R215, RZ, 0x1f, R201 ;  /* 0x0000001fffd77819 */ /* 0x000fc400000114c9 */
[----:B------:R-:W-:Y:S02]  /*1980*/  SHF.R.S32.HI R214, RZ, 0x1f, R200 ;  /* 0x0000001fffd67819 */ /* 0x000fe400000114c8 */
[----:B------:R-:W-:Y:S02]  /*1990*/  SHF.R.S32.HI R211, RZ, 0x3, R211 ;  /* 0x00000003ffd37819 */ /* 0x000fe400000114d3 */
[C---:B------:R-:W-:Y:S02]  /*19a0*/  IADD3 R11, R107.reuse, 0xc100, RZ ;  /* 0x0000c1006b0b7810 */ /* 0x040fe40007ffe0ff */
[----:B------:R-:W-:Y:S02]  /*19b0*/  IADD3 R10, R107, 0x100, RZ ;  /* 0x000001006b0a7810 */ /* 0x000fe40007ffe0ff */
[----:B------:R-:W-:Y:S02]  /*19c0*/  SHF.R.S32.HI R18, RZ, 0x1f, R21 ;  /* 0x0000001fff127819 */ /* 0x000fe40000011415 */
[----:B------:R-:W-:-:S02]  /*19d0*/  SHF.R.S32.HI R13, RZ, 0x1f, R13 ;  /* 0x0000001fff0d7819 */ /* 0x000fc4000001140d */
[----:B------:R-:W-:Y:S02]  /*19e0*/  SHF.R.S32.HI R8, RZ, 0x1f, R8 ;  /* 0x0000001fff087819 */ /* 0x000fe40000011408 */
[----:B------:R-:W-:Y:S02]  /*19f0*/  SHF.R.S32.HI R6, RZ, 0x1f, R252 ;  /* 0x0000001fff067819 */ /* 0x000fe400000114fc */
.L_x_1874:
        /* <DEDUP_REMOVED lines=42> */
.L_x_1702:
[----:B------:R-:W-:-:S04]  /*1ca0*/  ISETP.NE.U32.AND P0, PT, RZ, c[0x0][0x368], PT ;  /* 0x0000da00ff007a0c */ /* 0x000fc80003f05070 */
[----:B------:R-:W-:-:S13]  /*1cb0*/  ISETP.NE.AND.EX P0, PT, RZ, c[0x0][0x36c], PT, P0 ;  /* 0x0000db00ff007a0c */ /* 0x000fda0003f05300 */
[----:B------:R-:W-:Y:S05]  /*1cc0*/  @!P0 BRA `(.L_x_1703) ;  /* 0x0000004000008947 */ /* 0x000fea0003800000 */
[----:B---3--:R-:W-:-:S04]  /*1cd0*/  IADD3 R4, P0, R243, c[0x0][0x368], RZ ;  /* 0x0000da00f3047a10 */ /* 0x008fc80007f1e0ff */
[----:B------:R-:W-:-:S05]  /*1ce0*/  IADD3.X R5, R244, c[0x0][0x36c], RZ, P0, !PT ;  /* 0x0000db00f4057a10 */ /* 0x000fca00007fe4ff */
[----:B------:R1:W5:Y:S01]  /*1cf0*/  LDG.E R17, [R4.64] ;  /* 0x0000000804117981 */ /* 0x000362000c1e1900 */
[----:B------:R-:W-:Y:S05]  /*1d00*/  BRA `(.L_x_1704) ;  /* 0x0000005000007947 */ /* 0x000fea0003800000 */
.L_x_1703:
[----:B------:R-:W-:Y:S01]  /*1d10*/  MOV R17, UR6 ;  /* 0x0000000600117c02 */ /* 0x000fe20008000f00 */
[----:B------:R-:W-:Y:S05]  /*1d20*/  @!P5 BRA `(.L_x_1704) ;  /* 0x000000300000d947 */ /* 0x000fea0003800000 */
[----:B---3--:R-:W2:Y:S04]  /*1d30*/  LDG.E R6, [R4.64] ;  /* 0x0000000804067981 */ /* 0x008ea8000c1e1900 */
[----:B------:R-:W2:Y:S02]  /*1d40*/  LDG.E R0, [R4.64+0x4] ;  /* 0x0000040804007981 */ /* 0x000ea4000c1e1900 */
[----:B--2---:R-:W-:Y:S02]  /*1d50*/  IADD3 R17, -R6, R0, RZ ;  /* 0x0000000006117210 */ /* 0x004fe40007ffe1ff */
.L_x_1704:
        /* <DEDUP_REMOVED lines=56> */
.L_x_1706:
[----:B------:R-:W-:Y:S05]  /*20e0*/  BSYNC B0 ;  /* 0x0000000000007941 */ /* 0x000fea0003800000 */
.L_x_1705:
[----:B------:R-:W-:-:S04]  /*20f0*/  IMAD R2, R250, R0, RZ ;  /* 0x00000000fa027224 */ /* 0x000fc800078e02ff */
[----:B------:R-:W-:-:S05]  /*2100*/  IMAD.IADD R0, R2, 0x1, R0 ;  /* 0x0000000102007824 */ /* 0x000fca00078e0200 */
[----:B------:R-:W-:Y:S01]  /*2110*/  IMNMX R3, R129, R0, PT ;  /* 0x0000000081037217 */ /* 0x000fe20003800200 */
[----:B------:R-:W-:-:S04]  /*2120*/  IMAD R0, R2, 0x40, -R6 ;  /* 0x0000004002007824 */ /* 0x000fc800078e0a06 */
[----:B------:R-:W-:Y:S01]  /*2130*/  IMAD R2, R3, 0x40, -R6 ;  /* 0x0000004003027824 */ /* 0x000fe200078e0a06 */
[----:B------:R-:W-:-:S04]  /*2140*/  IMNMX R0, RZ, R0, !PT ;  /* 0x00000000ff007217 */ /* 0x000fc80007800200 */
[----:B------:R-:W-:Y:S02]  /*2150*/  IMNMX R2, R2, R78, PT ;  /* 0x0000004e02027217 */ /* 0x000fe40003800200 */
[----:B------:R-:W-:Y:S02]  /*2160*/  SHF.R.U32.HI R35, RZ, 0x6, R0 ;  /* 0x00000006ff237819 */ /* 0x000fe40000011600 */
[----:B------:R-:W-:-:S03]  /*2170*/  ISETP.GT.AND P0, PT, R2, R0, PT ;  /* 0x000000000200720c */ /* 0x000fc60003f04270 */
[----:B------:R-:W-:-:S10]  /*2180*/  IMAD.MOV.U32 R8, RZ, RZ, R35 ;  /* 0x000000ffff087224 */ /* 0x000fd400078e0023 */
[----:B------:R-:W-:-:S04]  /*2190*/  @P0 IADD3 R2, R2, 0x3f, RZ ;  /* 0x0000003f02020810 */ /* 0x000fc80007ffe0ff */
[----:B------:R-:W-:-:S04]  /*21a0*/  @P0 SHF.R.S32.HI R0, RZ, 0x1f, R2 ;  /* 0x0000001fff000819 */ /* 0x000fc80000011402 */
[----:B------:R-:W-:-:S04]  /*21b0*/  @P0 LEA.HI R2, R0, R2, RZ, 0x6 ;  /* 0x0000000200020211 */ /* 0x000fc800078f30ff */
[----:B------:R-:W-:-:S04]  /*21c0*/  @P0 SHF.R.S32.HI R8, RZ, 0x6, R2 ;  /* 0x00000006ff080819 */ /* 0x000fc80000011402 */
[----:B------:R-:W-:-:S13]  /*21d0*/  ISETP.GT.AND P0, PT, R8, R35, PT ;  /* 0x000000230800720c */ /* 0x000fda0003f04270 */
[----:B------:R-:W-:Y:S05]  /*21e0*/  @!P0 BRA `(.L_x_1707) ;  /* 0x0000560000008947 */ /* 0x000fea0003800000 */
[----:B------:R-:W-:Y:S01]  /*21f0*/  SHF.R.S32.HI R2, RZ, 0x1f, R12 ;  /* 0x0000001fff027819 */ /* 0x000fe2000001140c */
[----:B------:R-:W-:Y:S01]  /*2200*/  IMAD.MOV.U32 R9, RZ, RZ, c[0x0][0x238] ;  /* 0x00008e00ff097624 */ /* 0x000fe200078e00ff */
[----:B------:R-:W-:Y:S02]  /*2210*/  IADD3 R0, P0, R242, R12, RZ ;  /* 0x0000000cf2007210 */ /* 0x000fe40007f1e0ff */
[----:B------:R-:W-:Y:S01]  /*2220*/  LOP3.LUT R31, R238, 0xffff, RZ, 0xc0, !PT ;  /* 0x0000ffffee1f7812 */ /* 0x000fe200078ec0ff */
[----:B------:R-:W-:Y:S01]  /*2230*/  IMAD.SHL.U32 R137, R9, 0x40, RZ ;  /* 0x0000004009897824 */ /* 0x000fe200078e00ff */
[----:B------:R-:W-:Y:S01]  /*2240*/  LEA.HI.X.SX32 R15, R242, R2, 0x1, P0 ;  /* 0x00000002f20f7211 */ /* 0x000fe200000f0eff */
[----:B------:R-:W-:Y:S01]  /*2250*/  IMAD.WIDE.U32 R2, R0, c[0x0][0x238], R204 ;  /* 0x00008e0000027a25 */ /* 0x000fe200078e00cc */
[----:B------:R-:W-:Y:S02]  /*2260*/  IADD3 R16, R8, -0x1, RZ ;  /* 0xffffffff08107810 */ /* 0x000fe40007ffe0ff */
[----:B------:R-:W-:Y:S01]  /*2270*/  SEL R14, R248, RZ, !P6 ;  /* 0x000000fff80e7207 */ /* 0x000fe20007000000 */
[----:B------:R-:W-:Y:S01]  /*2280*/  IMAD R4, R15, c[0x0][0x238], RZ ;  /* 0x00008e000f047a24 */ /* 0x000fe200078e02ff */
[----:B------:R-:W-:Y:S01]  /*2290*/  SEL R13, R245, RZ, !P6 ;  /* 0x000000fff50d7207 */ /* 0x000fe20007000000 */
[C---:B------:R-:W-:Y:S01]  /*22a0*/  IMAD.SHL.U32 R138, R9.reuse, 0x20, RZ ;  /* 0x00000020098a7824 */ /* 0x040fe200078e00ff */
[----:B------:R-:W-:Y:S01]  /*22b0*/  MOV R132, 0x6 ;  /* 0x0000000600847802 */ /* 0x000fe20000000f00 */
[----:B------:R-:W-:Y:S01]  /*22c0*/  IMAD R4, R0, c[0x0][0x23c], R4 ;  /* 0x00008f0000047a24 */ /* 0x000fe200078e0204 */
[----:B------:R-:W-:Y:S01]  /*22d0*/  SHF.R.S32.HI R20, RZ, 0x1f, R16 ;  /* 0x0000001fff147819 */ /* 0x000fe20000011410 */
[----:B------:R-:W-:Y:S01]  /*22e0*/  IMAD R5, R14, c[0x0][0x248], RZ ;  /* 0x000092000e057a24 */ /* 0x000fe200078e02ff */
[----:B------:R-:W-:Y:S01]  /*22f0*/  SHF.L.U64.HI R136, R9, R132, c[0x0][0x23c] ;  /* 0x00008f0009887619 */ /* 0x000fe20000010284 */
[----:B------:R-:W-:Y:S01]  /*2300*/  IMAD.IADD R3, R3, 0x1, R4 ;  /* 0x0000000103037824 */ /* 0x000fe200078e0204 */
[----:B------:R-:W-:Y:S01]  /*2310*/  ISETP.NE.U32.AND P0, PT, RZ, c[0x0][0x340], PT ;  /* 0x0000d000ff007a0c */ /* 0x000fe20003f05070 */
[----:B------:R-:W-:Y:S01]  /*2320*/  IMAD.IADD R4, R78, 0x1, -R242 ;  /* 0x000000014e047824 */ /* 0x000fe200078e0af2 */
[----:B------:R-:W-:Y:S01]  /*2330*/  MOV R134, 0x5 ;  /* 0x0000000500867802 */ /* 0x000fe20000000f00 */
[----:B------:R-:W-:Y:S01]  /*2340*/  IMAD.WIDE.U32 R2, R31, c[0x0][0x240], R2 ;  /* 0x000090001f027a25 */ /* 0x000fe200078e0002 */
[----:B------:R-:W-:-:S02]  /*2350*/  ISETP.NE.AND.EX P3, PT, RZ, c[0x0][0x344], PT, P0 ;  /* 0x0000d100ff007a0c */ /* 0x000fc40003f65300 */
[----:B------:R-:W-:Y:S01]  /*2360*/  SHF.L.U64.HI R133, R9, R134, c[0x0][0x23c] ;  /* 0x00008f0009857619 */ /* 0x000fe20000010286 */
[----:B------:R-:W-:Y:S01]  /*2370*/  IMAD R4, R16, -0x40, R4 ;  /* 0xffffffc010047824 */ /* 0x000fe200078e0204 */
[----:B------:R-:W-:Y:S01]  /*2380*/  P2R R12, PR, RZ, 0x8 ;  /* 0x00000008ff0c7803 */ /* 0x000fe20000000000 */
[----:B------:R-:W-:Y:S01]  /*2390*/  IMAD R3, R31, c[0x0][0x244], R3 ;  /* 0x000091001f037a24 */ /* 0x000fe200078e0203 */
[----:B------:R-:W-:Y:S01]  /*23a0*/  ISETP.GE.AND P6, PT, R204, c[0x0][0x1d4], PT ;  /* 0x00007500cc007a0c */ /* 0x000fe20003fc6270 */
[C---:B------:R-:W-:Y:S01]  /*23b0*/  IMAD R5, R13.reuse, c[0x0][0x24c], R5 ;  /* 0x000093000d057a24 */ /* 0x040fe200078e0205 */
[C---:B------:R-:W-:Y:S01]  /*23c0*/  ISETP.GE.AND P2, PT, R4.reuse, 0x1, PT ;  /* 0x000000010400780c */ /* 0x040fe20003f46270 */
[----:B------:R-:W-:Y:S01]  /*23d0*/  IMAD.WIDE.U32 R90, R13, c[0x0][0x248], R2 ;  /* 0x000092000d5a7a25 */ /* 0x000fe200078e0002 */
[----:B------:R-:W-:Y:S02]  /*23e0*/  ISETP.GE.AND P1, PT, R4, 0x21, PT ;  /* 0x000000210400780c */ /* 0x000fe40003f26270 */
[----:B------:R-:W-:Y:S01]  /*23f0*/  ISETP.GE.AND P5, PT, R203, c[0x0][0x1d4], PT ;  /* 0x00007500cb007a0c */ /* 0x000fe20003fa6270 */
[----:B------:R-:W-:Y:S01]  /*2400*/  IMAD R3, R136, R16, RZ ;  /* 0x0000001088037224 */ /* 0x000fe200078e02ff */
[----:B------:R-:W-:Y:S01]  /*2410*/  ISETP.GE.AND P4, PT, R206, c[0x0][0x1d4], PT ;  /* 0x00007500ce007a0c */ /* 0x000fe20003f86270 */
[----:B------:R-:W-:-:S02]  /*2420*/  IMAD.IADD R87, R91, 0x1, R5 ;  /* 0x000000015b577824 */ /* 0x000fc400078e0205 */
[----:B------:R-:W-:Y:S02]  /*2430*/  IMAD.MOV.U32 R86, RZ, RZ, R90 ;  /* 0x000000ffff567224 */ /* 0x000fe400078e005a */
[-C--:B------:R-:W-:Y:S02]  /*2440*/  IMAD R3, R20, R137.reuse, R3 ;  /* 0x0000008914037224 */ /* 0x080fe400078e0203 */
[----:B------:R-:W-:-:S05]  /*2450*/  IMAD.WIDE.U32 R6, R16, R137, R86 ;  /* 0x0000008910067225 */ /* 0x000fca00078e0056 */
[----:B------:R-:W-:Y:S02]  /*2460*/  IADD3 R3, R7, R3, RZ ;  /* 0x0000000307037210 */ /* 0x000fe40007ffe0ff */
[----:B------:R-:W-:Y:S02]  /*2470*/  @P2 LEA R4, P3, R6, c[0x0][0x220], 0x1 ;  /* 0x0000880006042a11 */ /* 0x000fe400078608ff */
[----:B------:R-:W-:Y:S02]  /*2480*/  @P1 IADD3 R7, P0, R138, R6, RZ ;  /* 0x000000068a071210 */ /* 0x000fe40007f1e0ff */
[----:B------:R-:W-:Y:S02]  /*2490*/  @P2 LEA.HI.X R5, R6, c[0x0][0x224], R3, 0x1, P3 ;  /* 0x0000890006052a11 */ /* 0x000fe400018f0c03 */
[----:B------:R-:W-:Y:S01]  /*24a0*/  ISETP.NE.AND P3, PT, R12, RZ, PT ;  /* 0x000000ff0c00720c */ /* 0x000fe20003f65270 */
[----:B------:R-:W-:Y:S01]  /*24b0*/  @P1 IMAD.X R9, R3, 0x1, R133, P0 ;  /* 0x0000000103091824 */ /* 0x000fe200000e0685 */
[C---:B------:R-:W-:Y:S01]  /*24c0*/  @P1 LEA R2, P0, R7.reuse, c[0x0][0x220], 0x1 ;  /* 0x0000880007021a11 */ /* 0x040fe200078008ff */
[----:B------:R-:W-:Y:S01]  /*24d0*/  @!PT LDS RZ, [RZ] ;  /* 0x00000000fffff984 */ /* 0x000fe20000000800 */
[----:B------:R-:W-:Y:S01]  /*24e0*/  @!PT LDS RZ, [RZ] ;  /* 0x00000000fffff984 */ /* 0x000fe20000000800 */
[----:B------:R-:W-:Y:S01]  /*24f0*/  @!PT LDS RZ, [RZ] ;  /* 0x00000000fffff984 */ /* 0x000fe20000000800 */
[----:B------:R1:W-:Y:S03]  /*2500*/  @P2 LDGSTS.E.BYPASS.LTC128B.128 [R107+0xc100], [R4.64], !P6 ;  /* 0x0c100000046b2fae */ /* 0x0003e6000f101d48 */
[----:B------:R-:W-:Y:S01]  /*2510*/  @P1 LEA.HI.X R3, R7, c[0x0][0x224], R9, 0x1, P0 ;  /* 0x0000890007031a11 */ /* 0x000fe200000f0c09 */
[----:B------:R1:W-:Y:S04]  /*2520*/  @P2 LDGSTS.E.BYPASS.LTC128B.128 [R107+0xe100], [R4.64+0x80], !P5 ;  /* 0x0e100080046b2fae */ /* 0x0003e8000e901d48 */
[----:B------:R1:W-:Y:S02]  /*2530*/  @P2 LDGSTS.E.BYPASS.LTC128B.128 [R107+0x10100], [R4.64+0x100], !P4 ;  /* 0x10100100046b2fae */ /* 0x0003e4000e101d48 */
[----:B------:R-:W-:-:S02]  /*2540*/  @P3 IADD3 R6, P0, R243, c[0x0][0x340], RZ ;  /* 0x0000d000f3063a10 */ /* 0x000fc40007f1e0ff */
[----:B------:R2:W-:Y:S02]  /*2550*/  @P1 LDGSTS.E.BYPASS.LTC128B.128 [R107+0xd100], [R2.64], !P6 ;  /* 0x0d100000026b1fae */ /* 0x0005e4000f101d48 */
[----:B------:R-:W-:Y:S02]  /*2560*/  @P3 IADD3.X R7, R244, c[0x0][0x344], RZ, P0, !PT ;  /* 0x0000d100f4073a10 */ /* 0x000fe400007fe4ff */
[----:B------:R2:W-:Y:S04]  /*2570*/  @P1 LDGSTS.E.BYPASS.LTC128B.128 [R107+0xf100], [R2.64+0x80], !P5 ;  /* 0x0f100080026b1fae */ /* 0x0005e8000e901d48 */
[----:B------:R2:W-:Y:S04]  /*2580*/  @P1 LDGSTS.E.BYPASS.LTC128B.128 [R107+0x11100], [R2.64+0x100], !P4 ;  /* 0x11100100026b1fae */ /* 0x0005e8000e101d48 */
[----:B------:R-:W0:Y:S04]  /*2590*/  LDGDEPBAR ;  /* 0x00000000000079af */ /* 0x000e280000000000 */
[----:B------:R-:W3:Y:S01]  /*25a0*/  @P3 LDG.E R19, [R6.64] ;  /* 0x0000000806133981 */ /* 0x000ee2000c1e1900 */
[----:B------:R-:W-:Y:S01]  /*25b0*/  MOV R151, c[0x0][0x258] ;  /* 0x0000960000977a02 */ /* 0x000fe20000000f00 */
[----:B------:R-:W-:Y:S01]  /*25c0*/  IMAD.MOV.U32 R130, RZ, RZ, c[0x0][0x27c] ;  /* 0x00009f00ff827624 */ /* 0x000fe200078e00ff */
[----:B------:R-:W-:Y:S01]  /*25d0*/  WARPSYNC 0xffffffff ;  /* 0xffffffff00007948 */ /* 0x000fe20003800000 */
[----:B------:R-:W-:Y:S01]  /*25e0*/  IMAD.WIDE.U32 R80, R31, c[0x0][0x1e8], RZ ;  /* 0x00007a001f507a25 */ /* 0x000fe200078e00ff */
[----:B------:R-:W-:-:S02]  /*25f0*/  SHF.L.U64.HI R134, R151, R134, c[0x0][0x25c] ;  /* 0x0000970097867619 */ /* 0x000fc40000010286 */
[----:B------:R-:W-:Y:S01]  /*2600*/  SHF.L.U64.HI R135, R151, R132, c[0x0][0x25c] ;  /* 0x0000970097877619 */ /* 0x000fe20000010284 */
[----:B-1----:R-:W-:Y:S01]  /*2610*/  IMAD R4, R15, c[0x0][0x258], RZ ;  /* 0x000096000f047a24 */ /* 0x002fe200078e02ff */
[----:B------:R-:W-:Y:S01]  /*2620*/  SHF.R.S32.HI R109, RZ, 0x1f, R108 ;  /* 0x0000001fff6d7819 */ /* 0x000fe2000001146c */
[C---:B------:R-:W-:Y:S01]  /*2630*/  IMAD.SHL.U32 R141, R151.reuse, 0x40, RZ ;  /* 0x00000040978d7824 */ /* 0x040fe200078e00ff */
[----:B------:R-:W-:Y:S01]  /*2640*/  SHF.R.S32.HI R18, RZ, 0x1f, R207 ;  /* 0x0000001fff127819 */ /* 0x000fe200000114cf */
[----:B------:R-:W-:Y:S01]  /*2650*/  IMAD.SHL.U32 R130, R130, 0x2, RZ ;  /* 0x0000000282827824 */ /* 0x000fe200078e00ff */
[----:B------:R-:W-:Y:S01]  /*2660*/  SHF.L.U32 R151, R151, 0x5, RZ ;  /* 0x0000000597977819 */ /* 0x000fe200000006ff */
[----:B------:R-:W-:Y:S02]  /*2670*/  IMAD.MOV.U32 R28, RZ, RZ, R16 ;  /* 0x000000ffff1c7224 */ /* 0x000fe400078e0010 */
[----:B------:R-:W-:Y:S02]  /*2680*/  IMAD R84, R31, c[0x0][0x1ec], R81 ;  /* 0x00007b001f547a24 */ /* 0x000fe400078e0251 */
[----:B--2---:R-:W-:-:S04]  /*2690*/  IMAD.WIDE.U32 R2, R0, c[0x0][0x258], R204 ;  /* 0x0000960000027a25 */ /* 0x004fc800078e00cc */
[----:B------:R-:W-:-:S04]  /*26a0*/  IMAD R0, R0, c[0x0][0x25c], R4 ;  /* 0x0000970000007a24 */ /* 0x000fc800078e0204 */
[----:B------:R-:W-:Y:S02]  /*26b0*/  IMAD.IADD R3, R3, 0x1, R0 ;  /* 0x0000000103037824 */ /* 0x000fe400078e0200 */
[----:B------:R-:W-:Y:S02]  /*26c0*/  IMAD R0, R14, c[0x0][0x268], RZ ;  /* 0x00009a000e007a24 */ /* 0x000fe400078e02ff */
[----:B------:R-:W-:-:S04]  /*26d0*/  IMAD.WIDE.U32 R2, R31, c[0x0][0x260], R2 ;  /* 0x000098001f027a25 */ /* 0x000fc800078e0002 */
[----:B------:R-:W-:Y:S02]  /*26e0*/  IMAD R3, R31, c[0x0][0x264], R3 ;  /* 0x000099001f037a24 */ /* 0x000fe400078e0203 */
[C---:B------:R-:W-:Y:S02]  /*26f0*/  IMAD R0, R13.reuse, c[0x0][0x26c], R0 ;  /* 0x00009b000d007a24 */ /* 0x040fe400078e0200 */
[----:B------:R-:W-:-:S05]  /*2700*/  IMAD.WIDE.U32 R88, R13, c[0x0][0x268], R2 ;  /* 0x00009a000d587a25 */ /* 0x000fca00078e0002 */
[----:B------:R-:W-:Y:S02]  /*2710*/  IADD3 R85, R89, R0, RZ ;  /* 0x0000000059557210 */ /* 0x000fe40007ffe0ff */
[----:B---3--:R-:W-:Y:S01]  /*2720*/  @P3 SHF.R.S32.HI R27, RZ, 0x1f, R19 ;  /* 0x0000001fff1b3819 */ /* 0x008fe20000011413 */
[----:B------:R-:W-:Y:S01]  /*2730*/  @!P3 IMAD.MOV.U32 R27, RZ, RZ, R248 ;  /* 0x000000ffff1bb224 */ /* 0x000fe200078e00f8 */
[----:B------:R-:W-:Y:S02]  /*2740*/  @!P3 MOV R19, R245 ;  /* 0x000000f50013b202 */ /* 0x000fe40000000f00 */
[----:B------:R-:W-:Y:S01]  /*2750*/  BAR.SYNC.DEFER_BLOCKING 0x0 ;  /* 0x0000000000007b1d */ /* 0x000fe20000010000 */
[----:B------:R-:W-:Y:S01]  /*2760*/  ISETP.GT.AND P0, PT, R28, R35, PT ;  /* 0x000000231c00720c */ /* 0x000fe20003f04270 */
[----:B------:R-:W-:Y:S01]  /*2770*/  IMAD R0, R135, R16, RZ ;  /* 0x0000001087007224 */ /* 0x000fe200078e02ff */
[----:B------:R-:W-:Y:S01]  /*2780*/  IADD3 R30, R104, 0x20, RZ ;  /* 0x00000020681e7810 */ /* 0x000fe20007ffe0ff */
[----:B------:R-:W-:Y:S01]  /*2790*/  IMAD.MOV.U32 R2, RZ, RZ, R88 ;  /* 0x000000ffff027224 */ /* 0x000fe200078e0058 */
[----:B------:R-:W-:Y:S01]  /*27a0*/  LOP3.LUT R198, R198, 0xfffffffe, RZ, 0xc0, !PT ;  /* 0xfffffffec6c67812 */ /* 0x000fe200078ec0ff */
[----:B------:R-:W-:Y:S01]  /*27b0*/  IMAD.MOV.U32 R3, RZ, RZ, R85 ;  /* 0x000000ffff037224 */ /* 0x000fe200078e0055 */
[----:B------:R-:W-:Y:S01]  /*27c0*/  IADD3 R29, R104, 0x40, RZ ;  /* 0x00000040681d7810 */ /* 0x000fe20007ffe0ff */
[-C--:B------:R-:W-:Y:S01]  /*27d0*/  IMAD R0, R20, R141.reuse, R0 ;  /* 0x0000008d14007224 */ /* 0x080fe200078e0200 */
[----:B------:R-:W-:Y:S01]  /*27e0*/  ULDC.U8 UR5, c[0x0][0x298] ;  /* 0x0000a60000057ab9 */ /* 0x000fe20000000000 */
[----:B------:R-:W-:-:S04]  /*27f0*/  IMAD.WIDE.U32 R2, R16, R141, R2 ;  /* 0x0000008d10027225 */ /* 0x000fc800078e0002 */
[----:B------:R-:W-:Y:S01]  /*2800*/  IMAD.IADD R3, R3, 0x1, R0 ;  /* 0x0000000103037824 */ /* 0x000fe200078e0200 */
[----:B------:R-:W-:Y:S01]  /*2810*/  @P2 LEA R6, P3, R2, c[0x0][0x250], 0x1 ;  /* 0x0000940002062a11 */ /* 0x000fe200078608ff */
[----:B------:R-:W-:Y:S01]  /*2820*/  IMAD R4, R18, c[0x0][0x290], RZ ;  /* 0x0000a40012047a24 */ /* 0x000fe200078e02ff */
[----:B------:R-:W-:Y:S01]  /*2830*/  @P0 IADD3 R0, R8, -0x2, RZ ;  /* 0xfffffffe08000810 */ /* 0x000fe20007ffe0ff */
[----:B------:R-:W-:Y:S01]  /*2840*/  IMAD.IADD R126, R17, 0x1, R21 ;  /* 0x00000001117e7824 */ /* 0x000fe200078e0215 */
[----:B------:R-:W-:Y:S01]  /*2850*/  @P2 LEA.HI.X R7, R2, c[0x0][0x254], R3, 0x1, P3 ;  /* 0x0000950002072a11 */ /* 0x000fe200018f0c03 */
[----:B------:R-:W-:Y:S01]  /*2860*/  IMAD R16, R207, c[0x0][0x294], R4 ;  /* 0x0000a500cf107a24 */ /* 0x000fe200078e0204 */
[----:B------:R-:W-:Y:S01]  /*2870*/  @P1 IADD3 R2, P3, R151, R2, RZ ;  /* 0x0000000297021210 */ /* 0x000fe20007f7e0ff */
[----:B------:R-:W-:Y:S01]  /*2880*/  @P0 IMAD R5, R136, R0, RZ ;  /* 0x0000000088050224 */ /* 0x000fe200078e02ff */
[----:B------:R-:W-:Y:S01]  /*2890*/  @P0 SHF.R.S32.HI R14, RZ, 0x1f, R0 ;  /* 0x0000001fff0e0819 */ /* 0x000fe20000011400 */
[-C--:B------:R-:W-:Y:S01]  /*28a0*/  @P0 IMAD.WIDE.U32 R8, R0, R137.reuse, R86 ;  /* 0x0000008900080225 */ /* 0x080fe200078e0056 */
[----:B------:R-:W-:Y:S01]  /*28b0*/  @!PT LDS RZ, [RZ] ;  /* 0x00000000fffff984 */ /* 0x000fe20000000800 */
[----:B------:R-:W-:Y:S01]  /*28c0*/  @!PT LDS RZ, [RZ] ;  /* 0x00000000fffff984 */ /* 0x000fe20000000800 */
[----:B------:R-:W-:Y:S01]  /*28d0*/  @!PT LDS RZ, [RZ] ;  /* 0x00000000fffff984 */ /* 0x000fe20000000800 */
[----:B------:R1:W-:Y:S03]  /*28e0*/  @P2 LDGSTS.E.BYPASS.LTC128B.128 [R107+0x100], [R6.64], !P6 ;  /* 0x00100000066b2fae */ /* 0x0003e6000f101d48 */
[----:B------:R-:W-:Y:S01]  /*28f0*/  @P1 IMAD.X R3, R3, 0x1, R134, P3 ;  /* 0x0000000103031824 */ /* 0x000fe200018e0686 */
[----:B------:R-:W-:Y:S01]  /*2900*/  @P1 LEA R4, P3, R2, c[0x0][0x250], 0x1 ;  /* 0x0000940002041a11 */ /* 0x000fe200078608ff */
[----:B------:R-:W-:Y:S01]  /*2910*/  @P0 IMAD R0, R14, R137, R5 ;  /* 0x000000890e000224 */ /* 0x000fe200078e0205 */
[----:B------:R1:W-:Y:S01]  /*2920*/  @P2 LDGSTS.E.BYPASS.LTC128B.128 [R107+0x2100], [R6.64+0x80], !P5 ;  /* 0x02100080066b2fae */ /* 0x0003e2000e901d48 */
[----:B------:R-:W-:Y:S01]  /*2930*/  IMAD.WIDE.U32 R12, R207, c[0x0][0x290], R104 ;  /* 0x0000a400cf0c7a25 */ /* 0x000fe200078e0068 */
[----:B------:R-:W-:-:S02]  /*2940*/  @P1 LEA.HI.X R5, R2, c[0x0][0x254], R3, 0x1, P3 ;  /* 0x0000950002051a11 */ /* 0x000fc400018f0c03 */
[----:B------:R1:W-:Y:S01]  /*2950*/  @P2 LDGSTS.E.BYPASS.LTC128B.128 [R107+0x4100], [R6.64+0x100], !P4 ;  /* 0x04100100066b2fae */ /* 0x0003e2000e101d48 */
[----:B------:R-:W-:Y:S01]  /*2960*/  @P0 IMAD.IADD R0, R9, 0x1, R0 ;  /* 0x0000000109000824 */ /* 0x000fe200078e0200 */
[----:B------:R-:W-:Y:S01]  /*2970*/  ISETP.GE.AND P2, PT, R104, c[0x0][0x27c], PT ;  /* 0x00009f0068007a0c */ /* 0x000fe20003f46270 */
[----:B------:R-:W-:Y:S01]  /*2980*/  IMAD.IADD R15, R13, 0x1, R16 ;  /* 0x000000010d0f7824 */ /* 0x000fe200078e0210 */
[C---:B------:R-:W-:Y:S01]  /*2990*/  @P0 LEA R2, P3, R8.reuse, c[0x0][0x220], 0x1 ;  /* 0x0000880008020a11 */ /* 0x040fe200078608ff */
[----:B------:R2:W-:Y:S01]  /*29a0*/  @P1 LDGSTS.E.BYPASS.LTC128B.128 [R107+0x1100], [R4.64], !P6 ;  /* 0x01100000046b1fae */ /* 0x0005e2000f101d48 */
[----:B------:R-:W-:Y:S02]  /*29b0*/  IMAD.MOV.U32 R14, RZ, RZ, R12 ;  /* 0x000000ffff0e7224 */ /* 0x000fe400078e000c */
[----:B------:R-:W-:Y:S01]  /*29c0*/  @P0 LEA.HI.X R3, R8, c[0x0][0x224], R0, 0x1, P3 ;  /* 0x0000890008030a11 */ /* 0x000fe200018f0c00 */
[----:B------:R-:W-:Y:S01]  /*29d0*/  IMAD R0, R18, c[0x0][0x280], RZ ;  /* 0x0000a00012007a24 */ /* 0x000fe200078e02ff */
[----:B------:R-:W-:Y:S01]  /*29e0*/  ISETP.GE.AND P3, PT, R30, c[0x0][0x27c], PT ;  /* 0x00009f001e007a0c */ /* 0x000fe20003f66270 */
[----:B------:R2:W-:Y:S01]  /*29f0*/  @P1 LDGSTS.E.BYPASS.LTC128B.128 [R107+0x3100], [R4.64+0x80], !P5 ;  /* 0x03100080046b1fae */ /* 0x0005e2000e901d48 */
[----:B------:R-:W-:-:S03]  /*2a00*/  IMAD.WIDE.U32 R8, R207, c[0x0][0x290], R108 ;  /* 0x0000a400cf087a25 */ /* 0x000fc600078e006c */
[----:B------:R-:W-:Y:S01]  /*2a10*/  @P2 LOP3.LUT R198, R198, 0x1, RZ, 0xfc, !PT ;  /* 0x00000001c6c62812 */ /* 0x000fe200078efcff */
[----:B------:R-:W-:Y:S01]  /*2a20*/  IMAD R21, R207, c[0x0][0x284], R0 ;  /* 0x0000a100cf157a24 */ /* 0x000fe200078e0200 */
[----:B------:R-:W-:Y:S01]  /*2a30*/  SEL R0, RZ, c[0x0][0x27c], !P2 ;  /* 0x00009f00ff007a07 */ /* 0x000fe20005000000 */
[----:B------:R2:W-:Y:S01]  /*2a40*/  @P1 LDGSTS.E.BYPASS.LTC128B.128 [R107+0x5100], [R4.64+0x100], !P4 ;  /* 0x05100100046b1fae */ /* 0x0005e2000e101d48 */
[----:B------:R-:W-:Y:S01]  /*2a50*/  ISETP.GE.AND P2, PT, R29, c[0x0][0x27c], PT ;  /* 0x00009f001d007a0c */ /* 0x000fe20003f46270 */
[----:B------:R-:W-:Y:S01]  /*2a60*/  IMAD.IADD R9, R16, 0x1, R9 ;  /* 0x0000000110097824 */ /* 0x000fe200078e0209 */
[----:B------:R-:W-:Y:S01]  /*2a70*/  LOP3.LUT R198, R198, 0xfffffffd, RZ, 0xc0, !PT ;  /* 0xfffffffdc6c67812 */ /* 0x000fe200078ec0ff */
[----:B------:R-:W-:Y:S01]  /*2a80*/  IMAD.IADD R0, R104, 0x1, R0 ;  /* 0x0000000168007824 */ /* 0x000fe200078e0200 */
[----:B------:R-:W-:Y:S01]  /*2a90*/  SEL R17, RZ, c[0x0][0x27c], !P2 ;  /* 0x00009f00ff117a07 */ /* 0x000fe20005000000 */
[----:B------:R-:W0:Y:S01]  /*2aa0*/  LDGDEPBAR ;  /* 0x00000000000079af */ /* 0x000e220000000000 */
[----:B------:R-:W-:Y:S01]  /*2ab0*/  @P3 LOP3.LUT R198, R198, 0x2, RZ, 0xfc, !PT ;  /* 0x00000002c6c63812 */ /* 0x000fe200078efcff */
[----:B------:R-:W-:Y:S01]  /*2ac0*/  IMAD.MOV.U32 R153, RZ, RZ, 0x1 ;  /* 0x00000001ff997424 */ /* 0x000fe200078e00ff */
[----:B------:R-:W-:Y:S01]  /*2ad0*/  SHF.R.S32.HI R16, RZ, 0x1f, R0 ;  /* 0x0000001fff107819 */ /* 0x000fe20000011400 */
[----:B-1----:R-:W-:Y:S01]  /*2ae0*/  IMAD.WIDE.U32 R6, R207, c[0x0][0x280], R104 ;  /* 0x0000a000cf067a25 */ /* 0x002fe200078e0068 */
[----:B------:R1:W-:Y:S01]  /*2af0*/  @P0 LDGSTS.E.BYPASS.LTC128B.128 [R107+0x12100], [R2.64], !P6 ;  /* 0x12100000026b0fae */ /* 0x0003e2000f101d48 */
[----:B------:R-:W-:-:S02]  /*2b00*/  LOP3.LUT R198, R198, 0xfffffffb, RZ, 0xc0, !PT ;  /* 0xfffffffbc6c67812 */ /* 0x000fc400078ec0ff */
[----:B------:R-:W-:Y:S01]  /*2b10*/  IMAD.IADD R13, R7, 0x1, R21 ;  /* 0x00000001070d7824 */ /* 0x000fe200078e0215 */
[----:B------:R-:W-:Y:S01]  /*2b20*/  SEL R7, RZ, c[0x0][0x27c], !P3 ;  /* 0x00009f00ff077a07 */ /* 0x000fe20005800000 */
[----:B------:R-:W-:Y:S01]  /*2b30*/  IMAD.MOV.U32 R12, RZ, RZ, R6 ;  /* 0x000000ffff0c7224 */ /* 0x000fe200078e0006 */
[----:B------:R1:W-:Y:S01]  /*2b40*/  @P0 LDGSTS.E.BYPASS.LTC128B.128 [R107+0x14100], [R2.64+0x80], !P5 ;  /* 0x14100080026b0fae */ /* 0x0003e2000e901d48 */
[----:B------:R-:W-:Y:S01]  /*2b50*/  IMAD.IADD R20, R29, 0x1, R17 ;  /* 0x000000011d147824 */ /* 0x000fe200078e0211 */
[-C--:B------:R-:W-:Y:S01]  /*2b60*/  LEA.HI R18, R16, R0.reuse, RZ, 0x3 ;  /* 0x0000000010127211 */ /* 0x080fe200078f18ff */
[----:B------:R-:W-:Y:S01]  /*2b70*/  IMAD.IADD R6, R30, 0x1, R7 ;  /* 0x000000011e067824 */ /* 0x000fe200078e0207 */
[----:B------:R1:W-:Y:S01]  /*2b80*/  @P0 LDGSTS.E.BYPASS.LTC128B.128 [R107+0x16100], [R2.64+0x100], !P4 ;  /* 0x16100100026b0fae */ /* 0x0003e2000e101d48 */
[----:B------:R-:W-:Y:S01]  /*2b90*/  LEA.HI R16, R16, R0, RZ, 0x6 ;  /* 0x0000000010107211 */ /* 0x000fe200078f30ff */
[----:B------:R-:W-:Y:S01]  /*2ba0*/  IMAD.MOV.U32 R140, RZ, RZ, c[0x0][0x290] ;  /* 0x0000a400ff8c7624 */ /* 0x000fe200078e00ff */
[----:B------:R-:W-:Y:S01]  /*2bb0*/  SHF.R.S32.HI R0, RZ, 0x1f, R20 ;  /* 0x0000001fff007819 */ /* 0x000fe20000011414 */
[----:B------:R-:W-:Y:S01]  /*2bc0*/  IMAD.MOV.U32 R139, RZ, RZ, c[0x0][0x280] ;  /* 0x0000a000ff8b7624 */ /* 0x000fe200078e00ff */
[----:B------:R-:W-:Y:S01]  /*2bd0*/  SHF.R.S32.HI R7, RZ, 0x1f, R6 ;  /* 0x0000001fff077819 */ /* 0x000fe20000011406 */
[----:B------:R-:W-:Y:S01]  /*2be0*/  IMAD.SHL.U32 R22, R16, 0x40, RZ ;  /* 0x0000004010167824 */ /* 0x000fe200078e00ff */
[----:B--2---:R-:W-:Y:S01]  /*2bf0*/  @P0 LEA R4, P1, R138, R2, 0x1 ;  /* 0x000000028a040211 */ /* 0x004fe200078208ff */
[----:B------:R-:W-:Y:S01]  /*2c00*/  IMAD.WIDE.U32 R102, R19, c[0x0][0x2b0], RZ ;  /* 0x0000ac0013667a25 */ /* 0x000fe200078e00ff */
[----:B------:R-:W-:-:S02]  /*2c10*/  LEA.HI R24, R7, R6, RZ, 0x6 ;  /* 0x0000000607187211 */ /* 0x000fc400078f30ff */
[----:B------:R-:W-:Y:S01]  /*2c20*/  @P0 LEA.HI.X R5, R138, R3, R133, 0x1, P1 ;  /* 0x000000038a050211 */ /* 0x000fe200008f0c85 */
[----:B------:R-:W-:Y:S01]  /*2c30*/  IMAD.WIDE.U32 R100, R31, c[0x0][0x210], RZ ;  /* 0x000084001f647a25 */ /* 0x000fe200078e00ff */
[CC--:B------:R-:W-:Y:S02]  /*2c40*/  LEA.HI R16, R0.reuse, R20.reuse, RZ, 0x3 ;  /* 0x0000001400107211 */ /* 0x0c0fe400078f18ff */
[----:B------:R-:W-:Y:S01]  /*2c50*/  LEA.HI R0, R0, R20, RZ, 0x6 ;  /* 0x0000001400007211 */ /* 0x000fe200078f30ff */
[----:B------:R2:W-:Y:S01]  /*2c60*/  @P0 LDGSTS.E.BYPASS.LTC128B.128 [R107+0x13100], [R4.64], !P6 ;  /* 0x13100000046b0fae */ /* 0x0005e2000f101d48 */
[----:B------:R-:W-:Y:S01]  /*2c70*/  @P2 LOP3.LUT R198, R198, 0x4, RZ, 0xfc, !PT ;  /* 0x00000004c6c62812 */ /* 0x000fe200078efcff */
[----:B------:R-:W-:Y:S01]  /*2c80*/  IMAD.SHL.U32 R20, R24, 0x40, RZ ;  /* 0x0000004018147824 */ /* 0x000fe200078e00ff */
[----:B------:R-:W-:Y:S01]  /*2c90*/  LOP3.LUT R23, R209, 0x38, R18, 0xf8, !PT ;  /* 0x00000038d1177812 */ /* 0x000fe200078ef812 */
[----:B------:R2:W-:Y:S01]  /*2ca0*/  @P0 LDGSTS.E.BYPASS.LTC128B.128 [R107+0x15100], [R4.64+0x80], !P5 ;  /* 0x15100080046b0fae */ /* 0x0005e2000e901d48 */
[----:B------:R-:W-:Y:S01]  /*2cb0*/  IMAD.SHL.U32 R0, R0, 0x40, RZ ;  /* 0x0000004000007824 */ /* 0x000fe200078e00ff */
[----:B------:R-:W-:Y:S01]  /*2cc0*/  LOP3.LUT R198, R198, 0xfffffff7, RZ, 0xc0, !PT ;  /* 0xfffffff7c6c67812 */ /* 0x000fe200078ec0ff */
[----:B-----5:R-:W-:Y:S01]  /*2cd0*/  IMAD.WIDE.U32 R98, R142, c[0x0][0x290], R14 ;  /* 0x0000a4008e627a25 */ /* 0x020fe200078e000e */
[----:B------:R2:W-:Y:S01]  /*2ce0*/  @P0 LDGSTS.E.BYPASS.LTC128B.128 [R107+0x17100], [R4.64+0x100], !P4 ;  /* 0x17100100046b0fae */ /* 0x0005e2000e101d48 */
[----:B------:R-:W-:-:S02]  /*2cf0*/  LOP3.LUT P0, RZ, R241, 0x4, RZ, 0xc0, !PT ;  /* 0x00000004f1ff7812 */ /* 0x000fc4000780c0ff */
[----:B------:R-:W-:Y:S01]  /*2d00*/  LOP3.LUT R26, R22, 0xfffff000, RZ, 0xc0, !PT ;  /* 0xfffff000161a7812 */ /* 0x000fe200078ec0ff */
[----:B------:R-:W0:Y:S01]  /*2d10*/  LDGDEPBAR ;  /* 0x00000000000079af */ /* 0x000e220000000000 */
[----:B------:R-:W-:Y:S01]  /*2d20*/  LOP3.LUT R22, R209, 0x38, R16, 0xf8, !PT ;  /* 0x00000038d1167812 */ /* 0x000fe200078ef810 */
[C---:B------:R-:W-:Y:S01]  /*2d30*/  IMAD.WIDE.U32 R96, R142.reuse, c[0x0][0x280], R12 ;  /* 0x0000a0008e607a25 */ /* 0x040fe200078e000c */
[-C--:B------:R-:W-:Y:S02]  /*2d40*/  LOP3.LUT R25, R23, R147.reuse, RZ, 0x3c, !PT ;  /* 0x0000009317197212 */ /* 0x080fe400078e3cff */
[----:B------:R-:W-:Y:S01]  /*2d50*/  ISETP.NE.AND P1, PT, R153, c[0x0][0x2b8], PT ;  /* 0x0000ae0099007a0c */ /* 0x000fe20003f25270 */
[----:B------:R-:W-:Y:S01]  /*2d60*/  IMAD.WIDE.U32 R94, R142, c[0x0][0x290], R8 ;  /* 0x0000a4008e5e7a25 */ /* 0x000fe200078e0008 */
[----:B------:R-:W-:Y:S02]  /*2d70*/  LOP3.LUT R23, R20, 0xfffff000, RZ, 0xc0, !PT ;  /* 0xfffff00014177812 */ /* 0x000fe400078ec0ff */
[----:B------:R-:W-:Y:S01]  /*2d80*/  LOP3.LUT R20, R0, 0xfffff000, RZ, 0xc0, !PT ;  /* 0xfffff00000147812 */ /* 0x000fe200078ec0ff */
[----:B------:R-:W-:Y:S01]  /*2d90*/  IMAD R152, R240, 0x40, R207 ;  /* 0x00000040f0987824 */ /* 0x000fe200078e02cf */
[----:B------:R-:W-:Y:S01]  /*2da0*/  @P0 LOP3.LUT R198, R198, 0x8, RZ, 0xfc, !PT ;  /* 0x00000008c6c60812 */ /* 0x000fe200078efcff */
[----:B------:R-:W-:Y:S01]  /*2db0*/  IMAD.MOV.U32 R36, RZ, RZ, RZ ;  /* 0x000000ffff247224 */ /* 0x000fe200078e00ff */
[----:B------:R-:W-:Y:S01]  /*2dc0*/  LEA.HI R17, R7, R6, RZ, 0x3 ;  /* 0x0000000607117211 */ /* 0x000fe200078f18ff */
[----:B------:R-:W-:Y:S01]  /*2dd0*/  IMAD.WIDE.U32 R6, R207, c[0x0][0x280], R108 ;  /* 0x0000a000cf067a25 */ /* 0x000fe200078e006c */
[----:B------:R-:W-:-:S02]  /*2de0*/  LOP3.LUT R0, R22, R147, RZ, 0x3c, !PT ;  /* 0x0000009316007212 */ /* 0x000fc400078e3cff */
[----:B-1----:R-:W-:Y:S01]  /*2df0*/  SHF.R.S32.HI R2, RZ, 0x1f, R142 ;  /* 0x0000001fff027819 */ /* 0x002fe2000001148e */
[----:B------:R-:W-:Y:S01]  /*2e00*/  IMAD.IADD R7, R21, 0x1, R7 ;  /* 0x0000000115077824 */ /* 0x000fe200078e0207 */
[----:B------:R-:W-:Y:S01]  /*2e10*/  ISETP.LE.AND P0, PT, R153, c[0x0][0x27c], PT ;  /* 0x00009f0099007a0c */ /* 0x000fe20003f03270 */
[----:B------:R-:W-:Y:S01]  /*2e20*/  IMAD.MOV.U32 R40, RZ, RZ, 0x1 ;  /* 0x00000001ff287424 */ /* 0x000fe200078e00ff */
[----:B------:R-:W-:Y:S01]  /*2e30*/  LOP3.LUT R198, R198, 0xffffffdf, RZ, 0xc0, !PT ;  /* 0xffffffdfc6c67812 */ /* 0x000fe200078ec0ff */
[----:B------:R-:W-:Y:S01]  /*2e40*/  IMAD R3, R2, c[0x0][0x290], RZ ;  /* 0x0000a40002037a24 */ /* 0x000fe200078e02ff */
[----:B------:R-:W-:Y:S01]  /*2e50*/  IADD3 R123, R0, R20, R148 ;  /* 0x00000014007b7210 */ /* 0x000fe20007ffe094 */
[----:B------:R-:W-:Y:S01]  /*2e60*/  IMAD R0, R27, c[0x0][0x2b0], RZ ;  /* 0x0000ac001b007a24 */ /* 0x000fe200078e02ff */
[----:B------:R-:W-:Y:S01]  /*2e70*/  LOP3.LUT R21, R209, 0x38, R17, 0xf8, !PT ;  /* 0x00000038d1157812 */ /* 0x000fe200078ef811 */
[----:B------:R-:W-:Y:S01]  /*2e80*/  IMAD R2, R2, c[0x0][0x280], RZ ;  /* 0x0000a00002027a24 */ /* 0x000fe200078e02ff */
[----:B------:R-:W-:Y:S01]  /*2e90*/  LOP3.LUT R198, R198, 0xffffffef, RZ, 0xc0, !PT ;  /* 0xffffffefc6c67812 */ /* 0x000fe200078ec0ff */
[----:B--2---:R-:W-:Y:S01]  /*2ea0*/  IMAD R4, R19, c[0x0][0x2b4], R0 ;  /* 0x0000ad0013047a24 */ /* 0x004fe200078e0200 */
[----:B------:R-:W-:Y:S01]  /*2eb0*/  LOP3.LUT R21, R21, R147, RZ, 0x3c, !PT ;  /* 0x0000009315157212 */ /* 0x000fe200078e3cff */
[C---:B------:R-:W-:Y:S01]  /*2ec0*/  IMAD R3, R142.reuse, c[0x0][0x294], R3 ;  /* 0x0000a5008e037a24 */ /* 0x040fe200078e0203 */
[----:B------:R-:W-:Y:S01]  /*2ed0*/  LOP3.LUT R0, R209, 0x18, R104, 0xf8, !PT ;  /* 0x00000018d1007812 */ /* 0x000fe200078ef868 */
[----:B------:R-:W-:Y:S01]  /*2ee0*/  IMAD R2, R142, c[0x0][0x284], R2 ;  /* 0x0000a1008e027a24 */ /* 0x000fe200078e0202 */
[----:B------:R-:W-:Y:S01]  /*2ef0*/  LOP3.LUT R83, R18, 0xfffffff8, RZ, 0xc0, !PT ;  /* 0xfffffff812537812 */ /* 0x000fe200078ec0ff */
[----:B------:R-:W-:Y:S01]  /*2f00*/  IMAD.WIDE.U32 R92, R142, c[0x0][0x280], R6 ;  /* 0x0000a0008e5c7a25 */ /* 0x000fe200078e0006 */
[----:B------:R-:W-:-:S02]  /*2f10*/  LOP3.LUT R82, R17, 0xfffffff8, RZ, 0xc0, !PT ;  /* 0xfffffff811527812 */ /* 0x000fc400078ec0ff */
[----:B------:R-:W-:Y:S01]  /*2f20*/  LOP3.LUT R79, R16, 0xfffffff8, RZ, 0xc0, !PT ;  /* 0xfffffff8104f7812 */ /* 0x000fe200078ec0ff */
[----:B------:R-:W-:Y:S01]  /*2f30*/  IMAD R122, R31, c[0x0][0x214], R101 ;  /* 0x000085001f7a7a24 */ /* 0x000fe200078e0265 */
[----:B------:R-:W-:Y:S01]  /*2f40*/  @P1 LOP3.LUT R198, R198, 0x10, RZ, 0xfc, !PT ;  /* 0x00000010c6c61812 */ /* 0x000fe200078efcff */
[----:B------:R-:W-:Y:S01]  /*2f50*/  IMAD.IADD R121, R103, 0x1, R4 ;  /* 0x0000000167797824 */ /* 0x000fe200078e0204 */
[CC--:B------:R-:W-:Y:S01]  /*2f60*/  SHF.L.U64.HI R131, R140.reuse, R132.reuse, c[0x0][0x294] ;  /* 0x0000a5008c837619 */ /* 0x0c0fe20000010284 */
[----:B------:R-:W-:Y:S01]  /*2f70*/  IMAD.SHL.U32 R140, R140, 0x40, RZ ;  /* 0x000000408c8c7824 */ /* 0x000fe200078e00ff */
[C---:B------:R-:W-:Y:S01]  /*2f80*/  SHF.L.U64.HI R132, R139.reuse, R132, c[0x0][0x284] ;  /* 0x0000a1008b847619 */ /* 0x040fe20000010284 */
[----:B------:R-:W-:Y:S01]  /*2f90*/  IMAD.SHL.U32 R139, R139, 0x40, RZ ;  /* 0x000000408b8b7824 */ /* 0x000fe200078e00ff */
[--C-:B------:R-:W-:Y:S01]  /*2fa0*/  IADD3 R125, R25, R26, R148.reuse ;  /* 0x0000001a197d7210 */ /* 0x100fe20007ffe094 */
[----:B------:R-:W-:Y:S01]  /*2fb0*/  IMAD.IADD R119, R99, 0x1, R3 ;  /* 0x0000000163777824 */ /* 0x000fe200078e0203 */
[----:B------:R-:W-:Y:S01]  /*2fc0*/  IADD3 R124, R21, R23, R148 ;  /* 0x00000017157c7210 */ /* 0x000fe20007ffe094 */
[----:B------:R-:W-:Y:S01]  /*2fd0*/  IMAD.IADD R117, R3, 0x1, R95 ;  /* 0x0000000103757824 */ /* 0x000fe200078e025f */
[----:B------:R-:W-:Y:S01]  /*2fe0*/  LOP3.LUT R0, R148, R0, R147, 0xf6, !PT ;  /* 0x0000000094007212 */ /* 0x000fe200078ef693 */
        /* <DEDUP_REMOVED lines=8> */
[----:B------:R-:W-:Y:S02]  /*3070*/  @P0 LOP3.LUT R198, R198, 0x20, RZ, 0xfc, !PT ;  /* 0x00000020c6c60812 */ /* 0x000fe400078efcff */
.L_x_1732:
[----:B------:R-:W-:Y:S01]  /*3080*/  ISETP.NE.AND P1, PT, R153, c[0x0][0x2b8], PT ;  /* 0x0000ae0099007a0c */ /* 0x000fe20003f25270 */
[----:B------:R-:W-:Y:S01]  /*3090*/  IMAD.SHL.U32 R8, R28, 0x40, RZ ;  /* 0x000000401c087824 */ /* 0x000fe200078e00ff */
[----:B------:R-:W-:Y:S01]  /*30a0*/  LOP3.LUT P2, RZ, R241, 0x4, RZ, 0xc0, !PT ;  /* 0x00000004f1ff7812 */ /* 0x000fe2000784c0ff */
[----:B------:R-:W-:Y:S01]  /*30b0*/  IMAD.MOV.U32 R71, RZ, RZ, RZ ;  /* 0x000000ffff477224 */ /* 0x000fe200078e00ff */
[----:B------:R-:W-:Y:S04]  /*30c0*/  DEPBAR.LE SB0, 0x2 ;  /* 0x000080800000791a */ /* 0x000fe80000000000 */
[----:B-1----:R-:W-:Y:S01]  /*30d0*/  IMAD.IADD R2, R152, 0x1, R8 ;  /* 0x0000000198027824 */ /* 0x002fe200078e0208 */
[----:B------:R-:W-:Y:S01]  /*30e0*/  WARPSYNC 0xffffffff ;  /* 0xffffffff00007948 */ /* 0x000fe20003800000 */
[----:B------:R-:W-:Y:S02]  /*30f0*/  BSSY B1, `(.L_x_1708) ;  /* 0x0000400000017945 */ /* 0x000fe40003800000 */
[----:B------:R-:W-:Y:S01]  /*3100*/  IMAD.IADD R4, R126, 0x1, R2 ;  /* 0x000000017e047824 */ /* 0x000fe200078e0202 */
[----:B------:R-:W-:Y:S03]  /*3110*/  ISETP.GE.AND P0, PT, R2, R78, PT ;  /* 0x0000004e0200720c */ /* 0x000fe60003f06270 */
[----:B------:R-:W-:Y:S01]  /*3120*/  @P1 IMAD.HI.U32 R2, R4, c[0x0][0x2bc], RZ ;  /* 0x0000af0004021a27 */ /* 0x000fe200078e00ff */
[----:B------:R-:W-:Y:S03]  /*3130*/  ISETP.GT.OR P0, PT, R152, 0x3f, P0 ;  /* 0x0000003f9800780c */ /* 0x000fe60000704670 */
[----:B------:R-:W-:Y:S01]  /*3140*/  IMAD.MOV.U32 R3, RZ, RZ, R4 ;  /* 0x000000ffff037224 */ /* 0x000fe200078e0004 */
[----:B------:R-:W-:Y:S09]  /*3150*/  @P1 SHF.R.U32.HI R3, RZ, c[0x0][0x2c0], R2 ;  /* 0x0000b000ff031a19 */ /* 0x000ff20000011602 */
[C---:B------:R-:W-:Y:S04]  /*3160*/  @!P0 IADD3 R2, P1, R3.reuse, R102, RZ ;  /* 0x0000006603028210 */ /* 0x040fe80007f3e0ff */
[----:B------:R-:W-:Y:S01]  /*3170*/  @!P0 LEA.HI.X.SX32 R5, R3, R121, 0x1, P1 ;  /* 0x0000007903058211 */ /* 0x000fe200008f0eff */
[----:B------:R-:W-:Y:S01]  /*3180*/  IMAD.MOV R3, RZ, RZ, -R3 ;  /* 0x000000ffff037224 */ /* 0x000fe200078e0a03 */
[C---:B------:R-:W-:Y:S03]  /*3190*/  @!P0 LEA R6, P1, R2.reuse, c[0x0][0x2a0], 0x2 ;  /* 0x0000a80002068a11 */ /* 0x040fe600078210ff */
[----:B------:R-:W-:Y:S01]  /*31a0*/  IMAD R74, R3, c[0x0][0x2b8], R4 ;  /* 0x0000ae00034a7a24 */ /* 0x000fe200078e0204 */
[----:B------:R-:W-:Y:S01]  /*31b0*/  @!P0 LEA.HI.X R7, R2, c[0x0][0x2a4], R5, 0x2, P1 ;  /* 0x0000a90002078a11 */ /* 0x000fe200008f1405 */
[----:B------:R-:W-:Y:S04]  /*31c0*/  IMAD R2, R36, 0x3000, R0 ;  /* 0x0000300024027824 */ /* 0x000fe800078e0200 */
[----:B------:R1:W5:Y:S01]  /*31d0*/  @!P0 LDG.E R71, [R6.64] ;  /* 0x0000000806478981 */ /* 0x000362000c1e1900 */
[C---:B------:R-:W-:Y:S02]  /*31e0*/  IADD3 R5, R2.reuse, 0x20, RZ ;  /* 0x0000002002057810 */ /* 0x040fe40007ffe0ff */
[C---:B------:R-:W-:Y:S01]  /*31f0*/  @P2 IADD3 R5, R2.reuse, -0x20, RZ ;  /* 0xffffffe002052810 */ /* 0x040fe20007ffe0ff */
[----:B------:R-:W-:Y:S01]  /*3200*/  BAR.SYNC.DEFER_BLOCKING 0x0 ;  /* 0x0000000000007b1d */ /* 0x000fe20000010000 */
[----:B------:R-:W-:Y:S02]  /*3210*/  ISETP.LE.AND P2, PT, R153, c[0x0][0x27c], PT ;  /* 0x00009f0099007a0c */ /* 0x000fe40003f43270 */
[----:B------:R-:W-:Y:S02]  /*3220*/  LEA R72, R2, 0x100, 0x1 ;  /* 0x0000010002487811 */ /* 0x000fe400078e08ff */
[----:B------:R-:W-:Y:S09]  /*3230*/  LEA R73, R5, 0x100, 0x1 ;  /* 0x0000010005497811 */ /* 0x000ff200078e08ff */
[----:B---3--:R-:W-:-:S05]  /*3240*/  @!P2 BRA `(.L_x_1709) ;  /* 0x00003b600000a947 */ /* 0x008fca0003800000 */
[----:B------:R-:W-:Y:S01]  /*3250*/  IMAD.WIDE.U32 R2, R74, c[0x0][0x1e0], RZ ;  /* 0x000078004a027a25 */ /* 0x000fe200078e00ff */
[----:B------:R-:W-:Y:S02]  /*3260*/  SHF.R.S32.HI R76, RZ, 0x1f, R74 ;  /* 0x0000001fff4c7819 */ /* 0x000fe4000001144a */
[----:B-----5:R-:W-:Y:S02]  /*3270*/  SHF.R.S32.HI R77, RZ, 0x1f, R71 ;  /* 0x0000001fff4d7819 */ /* 0x020fe40000011447 */
[----:B------:R-:W-:Y:S01]  /*3280*/  IADD3 R5, -R8, R78, RZ ;  /* 0x0000004e08057210 */ /* 0x000fe20007ffe1ff */
[----:B------:R-:W-:Y:S02]  /*3290*/  IMAD R4, R76, c[0x0][0x1e0], RZ ;  /* 0x000078004c047a24 */ /* 0x000fe400078e02ff */
[----:B------:R-:W-:Y:S01]  /*32a0*/  IMAD.WIDE.U32 R8, R140, R28, RZ ;  /* 0x0000001c8c087225 */ /* 0x000fe200078e00ff */
[----:B------:R-:W-:Y:S03]  /*32b0*/  IMNMX R75, R5, 0x40, PT ;  /* 0x00000040054b7817 */ /* 0x000fe60003800200 */
[----:B------:R-:W-:Y:S05]  /*32c0*/  IMAD R4, R74, c[0x0][0x1e4], R4 ;  /* 0x000079004a047a24 */ /* 0x000fea00078e0204 */
[----:B------:R-:W-:Y:S01]  /*32d0*/  IADD3 R3, R3, R4, RZ ;  /* 0x0000000403037210 */ /* 0x000fe20007ffe0ff */
[----:B------:R-:W-:Y:S04]  /*32e0*/  IMAD R4, R77, c[0x0][0x1f0], RZ ;  /* 0x00007c004d047a24 */ /* 0x000fe800078e02ff */
[C---:B------:R-:W-:Y:S04]  /*32f0*/  IMAD.WIDE.U32 R2, R71.reuse, c[0x0][0x1f0], R2 ;  /* 0x00007c0047027a25 */ /* 0x040fe800078e0002 */
[----:B------:R-:W-:Y:S01]  /*3300*/  IMAD R4, R71, c[0x0][0x1f4], R4 ;  /* 0x00007d0047047a24 */ /* 0x000fe200078e0204 */
[----:B------:R-:W-:Y:S04]  /*3310*/  IADD3 R2, P0, R80, R2, RZ ;  /* 0x0000000250027210 */ /* 0x000fe80007f1e0ff */
[----:B------:R-:W-:Y:S01]  /*3320*/  IADD3.X R3, R84, R3, R4, P0, !PT ;  /* 0x0000000354037210 */ /* 0x000fe200007fe404 */
[-C--:B------:R-:W-:Y:S01]  /*3330*/  IMAD R4, R132, R28.reuse, RZ ;  /* 0x0000001c84047224 */ /* 0x080fe200078e02ff */
[C---:B------:R-:W-:Y:S04]  /*3340*/  LEA R34, P0, R2.reuse, c[0x0][0x1c8], 0x1 ;  /* 0x0000720002227a11 */ /* 0x040fe800078008ff */
[----:B------:R-:W-:Y:S01]  /*3350*/  LEA.HI.X R33, R2, c[0x0][0x1cc], R3, 0x1, P0 ;  /* 0x0000730002217a11 */ /* 0x000fe200000f0c03 */
[----:B------:R-:W-:Y:S01]  /*3360*/  IMAD R3, R131, R28, RZ ;  /* 0x0000001c83037224 */ /* 0x000fe200078e02ff */
[----:B------:R-:W-:Y:S02]  /*3370*/  ISETP.NE.AND P0, PT, RZ, UR5, PT ;  /* 0x00000005ff007c0c */ /* 0x000fe4000bf05270 */
[----:B------:R-:W-:Y:S05]  /*3380*/  SHF.R.S32.HI R2, RZ, 0x1f, R28 ;  /* 0x0000001fff027819 */ /* 0x000fea000001141c */
[C---:B------:R-:W-:Y:S02]  /*3390*/  IMAD R4, R2.reuse, R139, R4 ;  /* 0x0000008b02047224 */ /* 0x040fe400078e0204 */
[----:B-1----:R-:W-:Y:S02]  /*33a0*/  IMAD R6, R2, R140, R3 ;  /* 0x0000008c02067224 */ /* 0x002fe400078e0203 */
        /* <DEDUP_REMOVED lines=63> */
.L_x_1712:
[----:B------:R-:W-:Y:S05]  /*37a0*/  BSYNC B0 ;  /* 0x0000000000007941 */ /* 0x000fea0003800000 */
.L_x_1711:
        /* <DEDUP_REMOVED lines=11> */
[----:B------:R-:W-:Y:S01]  /*3860*/  PRMT R53, R2, 0x5410, R9 ;  /* 0x0000541002357816 */ /* 0x000fe20000000009 */
        /* <DEDUP_REMOVED lines=25> */
[----:B------:R-:W-:Y:S02]  /*3a00*/  PRMT R24, R8, 0x7610, R24 ;  /* 0x0000761008187816 */ /* 0x000fe40000000018 */
[----:B------:R-:W-:Y:S02]  /*3a10*/  PRMT R9, R2, 0x5410, R9 ;  /* 0x0000541002097816 */ /* 0x000fe40000000009 */
[----:B------:R-:W-:Y:S01]  /*3a20*/  PRMT R8, R3, 0x7610, R8 ;  /* 0x0000761003087816 */ /* 0x000fe20000000008 */
[----:B------:R-:W-:-:S05]  /*3a30*/  @P0 BRA `(.L_x_1715) ;  /* 0x0000039000000947 */ /* 0x000fca0003800000 */
[----:B------:R-:W-:Y:S01]  /*3a40*/  ISETP.GE.AND P0, PT, R108, c[0x0][0x27c], PT ;  /* 0x00009f006c007a0c */ /* 0x000fe20003f06270 */
[----:B------:R-:W1:Y:S01]  /*3a50*/  LDS.128 R12, [R72+0xc000] ;  /* 0x00c00000480c7984 */ /* 0x000e620000000c00 */
[----:B------:R-:W-:Y:S02]  /*3a60*/  MOV R3, R4 ;  /* 0x0000000400037202 */ /* 0x000fe40000000f00 */
[----:B------:R-:W-:Y:S09]  /*3a70*/  MOV R32, R38 ;  /* 0x0000002600207202 */ /* 0x000ff20000000f00 */
[----:B------:R-:W-:Y:S02]  /*3a80*/  @!P0 HADD2.F32 R3, -RZ, R3.H0_H0 ;  /* 0x20000003ff038230 */ /* 0x000fe40000004100 */
[----:B------:R-:W-:Y:S01]  /*3a90*/  @!P0 HADD2.F32 R32, -RZ, R32.H0_H0 ;  /* 0x20000020ff208230 */ /* 0x000fe20000004100 */
[----:B-1----:R-:W-:Y:S05]  /*3aa0*/  @!P0 MOV R2, R12 ;  /* 0x0000000c00028202 */ /* 0x002fea0000000f00 */
[--C-:B------:R-:W-:Y:S02]  /*3ab0*/  @!P0 HADD2.F32 R31, -RZ, R2.reuse.H1_H1 ;  /* 0x30000002ff1f8230 */ /* 0x100fe40000004100 */
[----:B------:R-:W-:Y:S03]  /*3ac0*/  @!P0 HADD2.F32 R2, -RZ, R2.H0_H0 ;  /* 0x20000002ff028230 */ /* 0x000fe60000004100 */
[CC--:B--2---:R-:W-:Y:S04]  /*3ad0*/  @!P0 FMUL.FTZ R33, R31.reuse, R3.reuse ;  /* 0x000000031f218220 */ /* 0x0c4fe80000410000 */
[CC--:B------:R-:W-:Y:S02]  /*3ae0*/  @!P0 FFMA.FTZ R33, R2.reuse, R32.reuse, -R33 ;  /* 0x0000002002218223 */ /* 0x0c0fe40000010821 */
[----:B------:R-:W-:Y:S01]  /*3af0*/  @!P0 FMUL.FTZ R2, R2, R3 ;  /* 0x0000000302028220 */ /* 0x000fe20000410000 */
[----:B------:R-:W-:Y:S03]  /*3b00*/  @!P0 SHF.R.U64 R3, R4, 0x10, R5 ;  /* 0x0000001004038819 */ /* 0x000fe60000001205 */
[----:B------:R-:W-:Y:S01]  /*3b10*/  @!P0 FFMA.FTZ R2, R31, R32, R2 ;  /* 0x000000201f028223 */ /* 0x000fe20000010002 */
[----:B------:R-:W-:Y:S01]  /*3b20*/  @!P0 SHF.R.U64 R31, R38, 0x10, R39 ;  /* 0x00000010261f8819 */ /* 0x000fe20000001227 */
[----:B------:R-:W-:Y:S03]  /*3b30*/  @!P0 HADD2.F32 R3, -RZ, R3.H0_H0 ;  /* 0x20000003ff038230 */ /* 0x000fe60000004100 */
[----:B------:R-:W-:Y:S01]  /*3b40*/  @!P0 F2FP.PACK_AB R32, R2, R33 ;  /* 0x000000210220823e */ /* 0x000fe200000000ff */
[----:B------:R-:W-:Y:S01]  /*3b50*/  @!P0 IMAD.MOV.U32 R2, RZ, RZ, R13 ;  /* 0x000000ffff028224 */ /* 0x000fe200078e000d */
[----:B------:R-:W-:Y:S03]  /*3b60*/  @!P0 HADD2.F32 R31, -RZ, R31.H0_H0 ;  /* 0x2000001fff1f8230 */ /* 0x000fe60000004100 */
[----:B------:R-:W-:Y:S01]  /*3b70*/  @!P0 IMAD.MOV.U32 R12, RZ, RZ, R32 ;  /* 0x000000ffff0c8224 */ /* 0x000fe200078e0020 */
[----:B------:R-:W-:Y:S01]  /*3b80*/  MOV R32, R39 ;  /* 0x0000002700207202 */ /* 0x000fe20000000f00 */
[--C-:B------:R-:W-:Y:S02]  /*3b90*/  @!P0 HADD2.F32 R4, -RZ, R2.reuse.H1_H1 ;  /* 0x30000002ff048230 */ /* 0x100fe40000004100 */
[----:B------:R-:W-:Y:S02]  /*3ba0*/  @!P0 HADD2.F32 R2, -RZ, R2.H0_H0 ;  /* 0x20000002ff028230 */ /* 0x000fe40000004100 */
[----:B------:R-:W-:Y:S01]  /*3bb0*/  @!P0 HADD2.F32 R32, -RZ, R32.H0_H0 ;  /* 0x20000020ff208230 */ /* 0x000fe20000004100 */
[----:B------:R-:W-:Y:S04]  /*3bc0*/  @!P0 FMUL.FTZ R33, R4, R3 ;  /* 0x0000000304218220 */ /* 0x000fe80000410000 */
[C---:B------:R-:W-:Y:S02]  /*3bd0*/  @!P0 FFMA.FTZ R33, R2.reuse, R31, -R33 ;  /* 0x0000001f02218223 */ /* 0x040fe40000010821 */
[----:B------:R-:W-:Y:S01]  /*3be0*/  @!P0 FMUL.FTZ R2, R2, R3 ;  /* 0x0000000302028220 */ /* 0x000fe20000410000 */
[----:B------:R-:W-:Y:S03]  /*3bf0*/  MOV R3, R5 ;  /* 0x0000000500037202 */ /* 0x000fe60000000f00 */
[----:B------:R-:W-:Y:S01]  /*3c00*/  @!P0 FFMA.FTZ R2, R4, R31, R2 ;  /* 0x0000001f04028223 */ /* 0x000fe20000010002 */
[----:B------:R-:W-:Y:S01]  /*3c10*/  @!P0 SHF.R.U32.HI R4, RZ, 0x10, R5 ;  /* 0x00000010ff048819 */ /* 0x000fe20000011605 */
[----:B------:R-:W-:Y:S03]  /*3c20*/  @!P0 HADD2.F32 R5, -RZ, R3.H0_H0 ;  /* 0x20000003ff058230 */ /* 0x000fe60000004100 */
[----:B------:R-:W-:Y:S02]  /*3c30*/  @!P0 F2FP.PACK_AB R31, R2, R33 ;  /* 0x00000021021f823e */ /* 0x000fe400000000ff */
[----:B------:R-:W-:Y:S02]  /*3c40*/  @!P0 MOV R2, R14 ;  /* 0x0000000e00028202 */ /* 0x000fe40000000f00 */
[----:B------:R-:W-:Y:S02]  /*3c50*/  @!P0 MOV R13, R31 ;  /* 0x0000001f000d8202 */ /* 0x000fe40000000f00 */
[----:B------:R-:W-:Y:S01]  /*3c60*/  @!P0 SHF.R.U32.HI R33, RZ, 0x10, R39 ;  /* 0x00000010ff218819 */ /* 0x000fe20000011627 */
[--C-:B------:R-:W-:Y:S02]  /*3c70*/  @!P0 HADD2.F32 R31, -RZ, R2.reuse.H1_H1 ;  /* 0x30000002ff1f8230 */ /* 0x100fe40000004100 */
[----:B------:R-:W-:Y:S03]  /*3c80*/  @!P0 HADD2.F32 R3, -RZ, R2.H0_H0 ;  /* 0x20000002ff038230 */ /* 0x000fe60000004100 */
[-C--:B------:R-:W-:Y:S02]  /*3c90*/  @!P0 FMUL.FTZ R34, R31, R5.reuse ;  /* 0x000000051f228220 */ /* 0x080fe40000410000 */
[C---:B------:R-:W-:Y:S01]  /*3ca0*/  @!P0 FMUL.FTZ R2, R3.reuse, R5 ;  /* 0x0000000503028220 */ /* 0x040fe20000410000 */
[----:B------:R-:W-:Y:S01]  /*3cb0*/  @!P0 HADD2.F32 R5, -RZ, R4.H0_H0 ;  /* 0x20000004ff058230 */ /* 0x000fe20000004100 */
[-C--:B------:R-:W-:Y:S02]  /*3cc0*/  @!P0 FFMA.FTZ R34, R3, R32.reuse, -R34 ;  /* 0x0000002003228223 */ /* 0x080fe40000010822 */
[----:B------:R-:W-:Y:S02]  /*3cd0*/  @!P0 IMAD.MOV.U32 R3, RZ, RZ, R15 ;  /* 0x000000ffff038224 */ /* 0x000fe400078e000f */
[----:B------:R-:W-:Y:S01]  /*3ce0*/  @!P0 FFMA.FTZ R2, R31, R32, R2 ;  /* 0x000000201f028223 */ /* 0x000fe20000010002 */
[----:B------:R-:W-:Y:S02]  /*3cf0*/  @!P0 HADD2.F32 R32, -RZ, R33.H0_H0 ;  /* 0x20000021ff208230 */ /* 0x000fe40000004100 */
[--C-:B------:R-:W-:Y:S02]  /*3d00*/  @!P0 HADD2.F32 R4, -RZ, R3.reuse.H0_H0 ;  /* 0x20000003ff048230 */ /* 0x100fe40000004100 */
[----:B------:R-:W-:Y:S01]  /*3d10*/  @!P0 F2FP.PACK_AB R2, R2, R34 ;  /* 0x000000220202823e */ /* 0x000fe200000000ff */
[----:B------:R-:W-:Y:S02]  /*3d20*/  @!P0 HADD2.F32 R31, -RZ, R3.H1_H1 ;  /* 0x30000003ff1f8230 */ /* 0x000fe40000004100 */
[CC--:B------:R-:W-:Y:S01]  /*3d30*/  @!P0 FMUL.FTZ R3, R4.reuse, R5.reuse ;  /* 0x0000000504038220 */ /* 0x0c0fe20000410000 */
[----:B------:R-:W-:Y:S02]  /*3d40*/  @!P0 MOV R14, R2 ;  /* 0x00000002000e8202 */ /* 0x000fe40000000f00 */
[C---:B------:R-:W-:Y:S02]  /*3d50*/  @!P0 FMUL.FTZ R33, R31.reuse, R5 ;  /* 0x000000051f218220 */ /* 0x040fe40000410000 */
[-C--:B------:R-:W-:Y:S02]  /*3d60*/  @!P0 FFMA.FTZ R3, R31, R32.reuse, R3 ;  /* 0x000000201f038223 */ /* 0x080fe40000010003 */
[----:B------:R-:W-:Y:S01]  /*3d70*/  @!P0 FFMA.FTZ R33, R4, R32, -R33 ;  /* 0x0000002004218223 */ /* 0x000fe20000010821 */
[C---:B----4-:R-:W-:Y:S04]  /*3d80*/  LEA R4, P1, R104.reuse, R56, 0x1 ;  /* 0x0000003868047211 */ /* 0x050fe800078208ff */
[----:B------:R-:W-:Y:S02]  /*3d90*/  @!P0 F2FP.PACK_AB R3, R3, R33 ;  /* 0x000000210303823e */ /* 0x000fe400000000ff */
[----:B---3--:R-:W-:Y:S02]  /*3da0*/  LEA.HI.X R5, R104, R57, R105, 0x1, P1 ;  /* 0x0000003968057211 */ /* 0x008fe400008f0c69 */
[----:B------:R-:W-:Y:S05]  /*3db0*/  @!P0 MOV R15, R3 ;  /* 0x00000003000f8202 */ /* 0x000fea0000000f00 */
[----:B------:R1:W-:Y:S02]  /*3dc0*/  ST.E.128 [R4.64], R12 ;  /* 0x0000000c04007985 */ /* 0x0003e4000c101d08 */
.L_x_1715:
[----:B------:R-:W-:Y:S05]  /*3dd0*/  BSYNC B0 ;  /* 0x0000000000007941 */ /* 0x000fea0003800000 */
.L_x_1714:
        /* <DEDUP_REMOVED lines=8> */
[--C-:B------:R-:W-:Y:S01]  /*3e60*/  @!P0 SHF.R.U64 R6, R6, 0x10, R7.reuse ;  /* 0x0000001006068819 */ /* 0x100fe20000001207 */
[----:B------:R-:W-:Y:S01]  /*3e70*/  @!P0 HADD2.F32 R32, -RZ, R27.H1_H1 ;  /* 0x3000001bff208230 */ /* 0x000fe20000004100 */
[----:B------:R-:W-:Y:S02]  /*3e80*/  @!P0 SHF.R.U32.HI R8, RZ, 0x10, R7 ;  /* 0x00000010ff088819 */ /* 0x000fe40000011607 */
[--C-:B--2---:R-:W-:Y:S01]  /*3e90*/  @!P0 SHF.R.U32.HI R34, RZ, 0x10, R43.reuse ;  /* 0x00000010ff228819 */ /* 0x104fe2000001162b */
[----:B------:R-:W-:Y:S01]  /*3ea0*/  @!P0 HADD2.F32 R6, -RZ, R6.H0_H0 ;  /* 0x20000006ff068230 */ /* 0x000fe20000004100 */
[----:B-1----:R-:W-:Y:S02]  /*3eb0*/  @!P0 MOV R2, R12 ;  /* 0x0000000c00028202 */ /* 0x002fe40000000f00 */
[----:B------:R-:W-:Y:S03]  /*3ec0*/  @!P0 MOV R3, R13 ;  /* 0x0000000d00038202 */ /* 0x000fe60000000f00 */
[--C-:B------:R-:W-:Y:S02]  /*3ed0*/  @!P0 HADD2.F32 R31, -RZ, R2.reuse.H1_H1 ;  /* 0x30000002ff1f8230 */ /* 0x100fe40000004100 */
[----:B------:R-:W-:Y:S03]  /*3ee0*/  @!P0 HADD2.F32 R5, -RZ, R2.H0_H0 ;  /* 0x20000002ff058230 */ /* 0x000fe60000004100 */
[-C--:B------:R-:W-:Y:S02]  /*3ef0*/  @!P0 FMUL.FTZ R33, R31, R4.reuse ;  /* 0x000000041f218220 */ /* 0x080fe40000410000 */
[C---:B------:R-:W-:Y:S01]  /*3f00*/  @!P0 FMUL.FTZ R2, R5.reuse, R4 ;  /* 0x0000000405028220 */ /* 0x040fe20000410000 */
[----:B------:R-:W-:Y:S01]  /*3f10*/  @!P0 SHF.R.U64 R4, R42, 0x10, R43 ;  /* 0x000000102a048819 */ /* 0x000fe2000000122b */
[-C--:B------:R-:W-:Y:S01]  /*3f20*/  @!P0 FFMA.FTZ R55, R5, R32.reuse, -R33 ;  /* 0x0000002005378223 */ /* 0x080fe20000010821 */
[--C-:B------:R-:W-:Y:S01]  /*3f30*/  @!P0 HADD2.F32 R33, -RZ, R3.reuse.H1_H1 ;  /* 0x30000003ff218230 */ /* 0x100fe20000004100 */
[----:B------:R-:W-:Y:S01]  /*3f40*/  @!P0 FFMA.FTZ R2, R31, R32, R2 ;  /* 0x000000201f028223 */ /* 0x000fe20000010002 */
[----:B------:R-:W-:Y:S02]  /*3f50*/  @!P0 HADD2.F32 R5, -RZ, R3.H0_H0 ;  /* 0x20000003ff058230 */ /* 0x000fe40000004100 */
[----:B------:R-:W-:Y:S01]  /*3f60*/  @!P0 HADD2.F32 R31, -RZ, R4.H0_H0 ;  /* 0x20000004ff1f8230 */ /* 0x000fe20000004100 */
[----:B------:R-:W-:Y:S01]  /*3f70*/  @!P0 FMUL.FTZ R7, R33, R6 ;  /* 0x0000000621078220 */ /* 0x000fe20000410000 */
[----:B------:R-:W-:Y:S01]  /*3f80*/  @!P0 MOV R4, R14 ;  /* 0x0000000e00048202 */ /* 0x000fe20000000f00 */
[C---:B------:R-:W-:Y:S02]  /*3f90*/  @!P0 FMUL.FTZ R3, R5.reuse, R6 ;  /* 0x0000000605038220 */ /* 0x040fe40000410000 */
[-C--:B------:R-:W-:Y:S01]  /*3fa0*/  @!P0 FFMA.FTZ R39, R5, R31.reuse, -R7 ;  /* 0x0000001f05278223 */ /* 0x080fe20000010807 */
[----:B------:R-:W-:Y:S01]  /*3fb0*/  @!P0 HADD2.F32 R7, -RZ, R9.H0_H0 ;  /* 0x20000009ff078230 */ /* 0x000fe20000004100 */
[----:B------:R-:W-:Y:S01]  /*3fc0*/  @!P0 FFMA.FTZ R3, R33, R31, R3 ;  /* 0x0000001f21038223 */ /* 0x000fe20000010003 */
[--C-:B------:R-:W-:Y:S01]  /*3fd0*/  @!P0 HADD2.F32 R32, -RZ, R4.reuse.H1_H1 ;  /* 0x30000004ff208230 */ /* 0x100fe20000004100 */
[----:B------:R-:W-:Y:S01]  /*3fe0*/  @!P0 IMAD.MOV.U32 R6, RZ, RZ, R15 ;  /* 0x000000ffff068224 */ /* 0x000fe200078e000f */
[----:B------:R-:W-:Y:S02]  /*3ff0*/  @!P0 HADD2.F32 R5, -RZ, R4.H0_H0 ;  /* 0x20000004ff058230 */ /* 0x000fe40000004100 */
[----:B------:R-:W-:Y:S01]  /*4000*/  @!P0 HADD2.F32 R31, -RZ, R37.H0_H0 ;  /* 0x20000025ff1f8230 */ /* 0x000fe20000004100 */
[CC--:B------:R-:W-:Y:S02]  /*4010*/  @!P0 FMUL.FTZ R33, R32.reuse, R7.reuse ;  /* 0x0000000720218220 */ /* 0x0c0fe40000410000 */
[C---:B------:R-:W-:Y:S01]  /*4020*/  @!P0 FMUL.FTZ R4, R5.reuse, R7 ;  /* 0x0000000705048220 */ /* 0x040fe20000410000 */
[----:B------:R-:W-:Y:S01]  /*4030*/  @!P0 HADD2.F32 R7, -RZ, R6.H1_H1 ;  /* 0x30000006ff078230 */ /* 0x000fe20000004100 */
[-C--:B------:R-:W-:Y:S01]  /*4040*/  @!P0 FFMA.FTZ R38, R5, R31.reuse, -R33 ;  /* 0x0000001f05268223 */ /* 0x080fe20000010821 */
[----:B------:R-:W-:Y:S01]  /*4050*/  @!P0 HADD2.F32 R5, -RZ, R8.H0_H0 ;  /* 0x20000008ff058230 */ /* 0x000fe20000004100 */
[----:B------:R-:W-:Y:S01]  /*4060*/  @!P0 FFMA.FTZ R4, R32, R31, R4 ;  /* 0x0000001f20048223 */ /* 0x000fe20000010004 */
[----:B------:R-:W-:Y:S01]  /*4070*/  SHF.L.U32 R31, R211, 0x3, RZ ;  /* 0x00000003d31f7819 */ /* 0x000fe200000006ff */
[----:B------:R-:W-:Y:S02]  /*4080*/  @!P0 HADD2.F32 R6, -RZ, R6.H0_H0 ;  /* 0x20000006ff068230 */ /* 0x000fe40000004100 */
[----:B------:R-:W-:Y:S01]  /*4090*/  @!P0 HADD2.F32 R8, -RZ, R34.H0_H0 ;  /* 0x20000022ff088230 */ /* 0x000fe20000004100 */
[-C--:B------:R-:W-:Y:S02]  /*40a0*/  @!P0 FMUL.FTZ R32, R7, R5.reuse ;  /* 0x0000000507208220 */ /* 0x080fe40000410000 */
[C---:B------:R-:W-:Y:S02]  /*40b0*/  @!P0 FMUL.FTZ R5, R6.reuse, R5 ;  /* 0x0000000506058220 */ /* 0x040fe40000410000 */
[-C--:B------:R-:W-:Y:S01]  /*40c0*/  @!P0 FFMA.FTZ R34, R6, R8.reuse, -R32 ;  /* 0x0000000806228223 */ /* 0x080fe20000010820 */
[----:B------:R-:W-:Y:S01]  /*40d0*/  @!P0 F2FP.PACK_AB R6, R3, R39 ;  /* 0x000000270306823e */ /* 0x000fe200000000ff */
[----:B------:R-:W-:Y:S01]  /*40e0*/  @!P0 FFMA.FTZ R5, R7, R8, R5 ;  /* 0x0000000807058223 */ /* 0x000fe20000010005 */
[----:B----4-:R-:W-:Y:S02]  /*40f0*/  LEA R32, P1, R31, R56, 0x1 ;  /* 0x000000381f207211 */ /* 0x010fe400078208ff */
[----:B------:R-:W-:Y:S01]  /*4100*/  @!P0 F2FP.PACK_AB R7, R2, R55 ;  /* 0x000000370207823e */ /* 0x000fe200000000ff */
[----:B------:R-:W-:Y:S01]  /*4110*/  @!P0 IMAD.MOV.U32 R13, RZ, RZ, R6 ;  /* 0x000000ffff0d8224 */ /* 0x000fe200078e0006 */
[----:B------:R-:W-:Y:S02]  /*4120*/  @!P0 F2FP.PACK_AB R3, R4, R38 ;  /* 0x000000260403823e */ /* 0x000fe400000000ff */
[----:B------:R-:W-:Y:S02]  /*4130*/  @!P0 F2FP.PACK_AB R2, R5, R34 ;  /* 0x000000220502823e */ /* 0x000fe400000000ff */
[----:B---3--:R-:W-:Y:S02]  /*4140*/  LEA.HI.X.SX32 R33, R31, R57, 0x1, P1 ;  /* 0x000000391f217211 */ /* 0x008fe400008f0eff */
[----:B------:R-:W-:Y:S02]  /*4150*/  @!P0 MOV R12, R7 ;  /* 0x00000007000c8202 */ /* 0x000fe40000000f00 */
[----:B------:R-:W-:Y:S02]  /*4160*/  @!P0 MOV R14, R3 ;  /* 0x00000003000e8202 */ /* 0x000fe40000000f00 */
[----:B------:R-:W-:Y:S05]  /*4170*/  @!P0 MOV R15, R2 ;  /* 0x00000002000f8202 */ /* 0x000fea0000000f00 */
[----:B------:R1:W-:Y:S02]  /*4180*/  ST.E.128 [R32.64], R12 ;  /* 0x0000000c20007985 */ /* 0x0003e4000c101d08 */
.L_x_1717:
[----:B------:R-:W-:Y:S05]  /*4190*/  BSYNC B0 ;  /* 0x0000000000007941 */ /* 0x000fea0003800000 */
.L_x_1716:
[----:B------:R-:W-:Y:S01]  /*41a0*/  ISETP.GE.AND P0, PT, R29, c[0x0][0x1d4], PT ;  /* 0x000075001d007a0c */ /* 0x000fe20003f06270 */
[----:B------:R-:W-:Y:S01]  /*41b0*/  @!UPT UIADD3 URZ, URZ, URZ, URZ ;  /* 0x0000003f3f3ff290 */ /* 0x000fe2000fffe03f */
[----:B------:R-:W-:Y:S11]  /*41c0*/  BSSY B0, `(.L_x_1718) ;  /* 0x000003b000007945 */ /* 0x000ff60003800000 */
[----:B------:R-:W-:-:S05]  /*41d0*/  @P0 BRA `(.L_x_1719) ;  /* 0x0000039000000947 */ /* 0x000fca0003800000 */
[----:B---3--:R-:W-:Y:S01]  /*41e0*/  IMAD.MOV.U32 R3, RZ, RZ, R57 ;  /* 0x000000ffff037224 */ /* 0x008fe200078e0039 */
[----:B-1----:R-:W-:Y:S01]  /*41f0*/  SHF.L.U32 R4, R210, 0x3, RZ ;  /* 0x00000003d2047819 */ /* 0x002fe200000006ff */
[----:B------:R-:W1:Y:S01]  /*4200*/  LDS.128 R12, [R72+0xe000] ;  /* 0x00e00000480c7984 */ /* 0x000e620000000c00 */
[----:B----4-:R-:W-:Y:S04]  /*4210*/  MOV R2, R56 ;  /* 0x0000003800027202 */ /* 0x010fe80000000f00 */
[C---:B------:R-:W-:Y:S04]  /*4220*/  LEA R38, P0, R4.reuse, R2, 0x1 ;  /* 0x0000000204267211 */ /* 0x040fe800078008ff */
[----:B------:R-:W-:Y:S02]  /*4230*/  LEA.HI.X.SX32 R39, R4, R3, 0x1, P0 ;  /* 0x0000000304277211 */ /* 0x000fe400000f0eff */
[----:B------:R-:W-:Y:S11]  /*4240*/  ISETP.GE.AND P0, PT, R111, c[0x0][0x27c], PT ;  /* 0x00009f006f007a0c */ /* 0x000ff60003f06270 */
[----:B------:R-:W-:Y:S02]  /*4250*/  @!UPT UIADD3 URZ, URZ, URZ, URZ ;  /* 0x0000003f3f3ff290 */ /* 0x000fe4000fffe03f */
[----:B------:R-:W-:Y:S01]  /*4260*/  @!P0 SHF.R.U64 R5, R16, 0x10, R17 ;  /* 0x0000001010058819 */ /* 0x000fe20000001211 */
[----:B------:R-:W-:Y:S01]  /*4270*/  @!P0 HADD2.F32 R2, -RZ, R9.H1_H1 ;  /* 0x30000009ff028230 */ /* 0x000fe20000004100 */
[----:B------:R-:W-:Y:S01]  /*4280*/  @!P0 SHF.R.U64 R16, R44, 0x10, R45 ;  /* 0x000000102c108819 */ /* 0x000fe2000000122d */
[----:B------:R-:W-:Y:S01]  /*4290*/  @!P0 HADD2.F32 R8, -RZ, R37.H1_H1 ;  /* 0x30000025ff088230 */ /* 0x000fe20000004100 */
[----:B------:R-:W-:Y:S01]  /*42a0*/  @!P0 SHF.R.U32.HI R7, RZ, 0x10, R17 ;  /* 0x00000010ff078819 */ /* 0x000fe20000011611 */
[----:B------:R-:W-:Y:S01]  /*42b0*/  @!P0 HADD2.F32 R5, -RZ, R5.H0_H0 ;  /* 0x20000005ff058230 */ /* 0x000fe20000004100 */
[----:B--2---:R-:W-:Y:S01]  /*42c0*/  @!P0 SHF.R.U32.HI R33, RZ, 0x10, R45 ;  /* 0x00000010ff218819 */ /* 0x004fe2000001162d */
        /* <DEDUP_REMOVED lines=13> */
[----:B------:R-:W-:Y:S01]  /*43a0*/  @!P0 HADD2.F32 R8, -RZ, R7.H0_H0 ;  /* 0x20000007ff088230 */ /* 0x000fe20000004100 */
[----:B------:R-:W-:Y:S02]  /*43b0*/  @!P0 IMAD.MOV.U32 R6, RZ, RZ, R14 ;  /* 0x000000ffff068224 */ /* 0x000fe400078e000e */
        /* <DEDUP_REMOVED lines=8> */
[--C-:B------:R-:W-:Y:S02]  /*4440*/  @!P0 HADD2.F32 R6, -RZ, R5.reuse.H0_H0 ;  /* 0x20000005ff068230 */ /* 0x100fe40000004100 */
[----:B------:R-:W-:Y:S01]  /*4450*/  @!P0 HADD2.F32 R32, -RZ, R5.H1_H1 ;  /* 0x30000005ff208230 */ /* 0x000fe20000004100 */
[-C--:B------:R-:W-:Y:S02]  /*4460*/  @!P0 FMUL.FTZ R5, R17, R4.reuse ;  /* 0x0000000411058220 */ /* 0x080fe40000410000 */
[C---:B------:R-:W-:Y:S02]  /*4470*/  @!P0 FMUL.FTZ R4, R7.reuse, R4 ;  /* 0x0000000407048220 */ /* 0x040fe40000410000 */
[----:B------:R-:W-:Y:S01]  /*4480*/  @!P0 FFMA.FTZ R37, R7, R31, -R5 ;  /* 0x0000001f07258223 */ /* 0x000fe20000010805 */
[----:B------:R-:W-:Y:S01]  /*4490*/  @!P0 F2FP.PACK_AB R7, R2, R43 ;  /* 0x0000002b0207823e */ /* 0x000fe200000000ff */
[-C--:B------:R-:W-:Y:S02]  /*44a0*/  @!P0 FMUL.FTZ R5, R6, R8.reuse ;  /* 0x0000000806058220 */ /* 0x080fe40000410000 */
[----:B------:R-:W-:Y:S01]  /*44b0*/  @!P0 FMUL.FTZ R34, R32, R8 ;  /* 0x0000000820228220 */ /* 0x000fe20000410000 */
[----:B------:R-:W-:Y:S01]  /*44c0*/  @!P0 MOV R12, R7 ;  /* 0x00000007000c8202 */ /* 0x000fe20000000f00 */
[----:B------:R-:W-:Y:S02]  /*44d0*/  @!P0 FFMA.FTZ R4, R17, R31, R4 ;  /* 0x0000001f11048223 */ /* 0x000fe40000010004 */
[-C--:B------:R-:W-:Y:S01]  /*44e0*/  @!P0 FFMA.FTZ R34, R6, R33.reuse, -R34 ;  /* 0x0000002106228223 */ /* 0x080fe20000010822 */
[----:B------:R-:W-:Y:S01]  /*44f0*/  @!P0 F2FP.PACK_AB R6, R3, R42 ;  /* 0x0000002a0306823e */ /* 0x000fe200000000ff */
[----:B------:R-:W-:Y:S01]  /*4500*/  @!P0 FFMA.FTZ R5, R32, R33, R5 ;  /* 0x0000002120058223 */ /* 0x000fe20000010005 */
[----:B------:R-:W-:Y:S03]  /*4510*/  @!P0 F2FP.PACK_AB R3, R4, R37 ;  /* 0x000000250403823e */ /* 0x000fe600000000ff */
[----:B------:R-:W-:Y:S01]  /*4520*/  @!P0 IMAD.MOV.U32 R13, RZ, RZ, R6 ;  /* 0x000000ffff0d8224 */ /* 0x000fe200078e0006 */
[----:B------:R-:W-:Y:S02]  /*4530*/  @!P0 F2FP.PACK_AB R2, R5, R34 ;  /* 0x000000220502823e */ /* 0x000fe400000000ff */
[----:B------:R-:W-:Y:S02]  /*4540*/  @!P0 MOV R14, R3 ;  /* 0x00000003000e8202 */ /* 0x000fe40000000f00 */
[----:B------:R-:W-:Y:S05]  /*4550*/  @!P0 MOV R15, R2 ;  /* 0x00000002000f8202 */ /* 0x000fea0000000f00 */
[----:B------:R1:W-:Y:S02]  /*4560*/  ST.E.128 [R38.64], R12 ;  /* 0x0000000c26007985 */ /* 0x0003e4000c101d08 */
.L_x_1719:
[----:B------:R-:W-:Y:S05]  /*4570*/  BSYNC B0 ;  /* 0x0000000000007941 */ /* 0x000fea0003800000 */
.L_x_1718:
[----:B------:R-:W-:Y:S01]  /*4580*/  ISETP.GE.AND P0, PT, R202, c[0x0][0x1d4], PT ;  /* 0x00007500ca007a0c */ /* 0x000fe20003f06270 */
[----:B------:R-:W-:Y:S01]  /*4590*/  @!UPT UIADD3 URZ, URZ, URZ, URZ ;  /* 0x0000003f3f3ff290 */ /* 0x000fe2000fffe03f */
[----:B------:R-:W-:Y:S11]  /*45a0*/  BSSY B0, `(.L_x_1720) ;  /* 0x0000038000007945 */ /* 0x000ff60003800000 */
[----:B------:R-:W-:-:S05]  /*45b0*/  @P0 BRA `(.L_x_1721) ;  /* 0x0000036000000947 */ /* 0x000fca0003800000 */
[C---:B-1--4-:R-:W-:Y:S01]  /*45c0*/  LEA R32, P0, R202.reuse, R56, 0x1 ;  /* 0x00000038ca207211 */ /* 0x052fe200078008ff */
[----:B------:R-:W1:Y:S03]  /*45d0*/  LDS.128 R12, [R73+0xe000] ;  /* 0x00e00000490c7984 */ /* 0x000e660000000c00 */
[----:B--23--:R-:W-:Y:S02]  /*45e0*/  LEA.HI.X R33, R202, R57, R216, 0x1, P0 ;  /* 0x00000039ca217211 */ /* 0x00cfe400000f0cd8 */
[----:B------:R-:W-:Y:S11]  /*45f0*/  ISETP.GE.AND P0, PT, R145, c[0x0][0x27c], PT ;  /* 0x00009f0091007a0c */ /* 0x000ff60003f06270 */
[----:B------:R-:W-:Y:S02]  /*4600*/  @!UPT UIADD3 URZ, URZ, URZ, URZ ;  /* 0x0000003f3f3ff290 */ /* 0x000fe4000fffe03f */
[----:B------:R-:W-:Y:S01]  /*4610*/  @!P0 HADD2.F32 R2, -RZ, R24.H1_H1 ;  /* 0x30000018ff028230 */ /* 0x000fe20000004100 */
[----:B------:R-:W-:Y:S01]  /*4620*/  @!P0 SHF.R.U64 R5, R18, 0x10, R19 ;  /* 0x0000001012058819 */ /* 0x000fe20000001213 */
[----:B------:R-:W-:Y:S01]  /*4630*/  @!P0 HADD2.F32 R8, -RZ, R41.H1_H1 ;  /* 0x30000029ff088230 */ /* 0x000fe20000004100 */
[----:B------:R-:W-:Y:S01]  /*4640*/  @!P0 SHF.R.U64 R16, R46, 0x10, R47 ;  /* 0x000000102e108819 */ /* 0x000fe2000000122f */
[----:B------:R-:W-:Y:S01]  /*4650*/  @!P0 HADD2.F32 R18, -RZ, R52.H0_H0 ;  /* 0x20000034ff128230 */ /* 0x000fe20000004100 */
[----:B------:R-:W-:Y:S01]  /*4660*/  @!P0 SHF.R.U32.HI R7, RZ, 0x10, R19 ;  /* 0x00000010ff078819 */ /* 0x000fe20000011613 */
[----:B------:R-:W-:Y:S01]  /*4670*/  @!P0 HADD2.F32 R5, -RZ, R5.H0_H0 ;  /* 0x20000005ff058230 */ /* 0x000fe20000004100 */
[----:B------:R-:W-:Y:S01]  /*4680*/  @!P0 SHF.R.U32.HI R24, RZ, 0x10, R47 ;  /* 0x00000010ff188819 */ /* 0x000fe2000001162f */
[----:B------:R-:W-:Y:S04]  /*4690*/  @!P0 HADD2.F32 R16, -RZ, R16.H0_H0 ;  /* 0x20000010ff108230 */ /* 0x000fe80000004100 */
        /* <DEDUP_REMOVED lines=12> */
[CC--:B------:R-:W-:Y:S01]  /*4760*/  @!P0 FMUL.FTZ R17, R9.reuse, R5.reuse ;  /* 0x0000000509118220 */ /* 0x0c0fe20000410000 */
[----:B------:R-:W-:Y:S01]  /*4770*/  @!P0 HADD2.F32 R8, -RZ, R7.H0_H0 ;  /* 0x20000007ff088230 */ /* 0x000fe20000004100 */
        /* <DEDUP_REMOVED lines=13> */
[CC--:B------:R-:W-:Y:S02]  /*4850*/  @!P0 FMUL.FTZ R5, R6.reuse, R8.reuse ;  /* 0x0000000806058220 */ /* 0x0c0fe40000410000 */
[----:B------:R-:W-:Y:S01]  /*4860*/  @!P0 FMUL.FTZ R31, R19, R8 ;  /* 0x00000008131f8220 */ /* 0x000fe20000410000 */
[----:B------:R-:W-:Y:S01]  /*4870*/  @!P0 MOV R12, R7 ;  /* 0x00000007000c8202 */ /* 0x000fe20000000f00 */
        /* <DEDUP_REMOVED lines=10> */
.L_x_1721:
[----:B------:R-:W-:Y:S05]  /*4920*/  BSYNC B0 ;  /* 0x0000000000007941 */ /* 0x000fea0003800000 */
.L_x_1720:
        /* <DEDUP_REMOVED lines=58> */
.L_x_1723:
[----:B------:R-:W-:Y:S05]  /*4cd0*/  BSYNC B0 ;  /* 0x0000000000007941 */ /* 0x000fea0003800000 */
.L_x_1722:
[----:B------:R-:W-:Y:S11]  /*4ce0*/  ISETP.GE.AND P0, PT, R200, c[0x0][0x1d4], PT ;  /* 0x00007500c8007a0c */ /* 0x000ff60003f06270 */
[----:B------:R-:W-:Y:S02]  /*4cf0*/  @!UPT UIADD3 URZ, URZ, URZ, URZ ;  /* 0x0000003f3f3ff290 */ /* 0x000fe4000fffe03f */
[----:B------:R-:W-:-:S05]  /*4d00*/  @P0 BRA `(.L_x_1713) ;  /* 0x000023e000000947 */ /* 0x000fca0003800000 */
[C---:B----4-:R-:W-:Y:S01]  /*4d10*/  LEA R24, P0, R200.reuse, R56, 0x1 ;  /* 0x00000038c8187211 */ /* 0x050fe200078008ff */
[----:B-1----:R-:W1:Y:S03]  /*4d20*/  LDS.128 R12, [R73+0x10000] ;  /* 0x01000000490c7984 */ /* 0x002e660000000c00 */
[----:B---3--:R-:W-:Y:S02]  /*4d30*/  LEA.HI.X R25, R200, R57, R214, 0x1, P0 ;  /* 0x00000039c8197211 */ /* 0x008fe400000f0cd6 */
        /* <DEDUP_REMOVED lines=52> */
.L_x_1710:
        /* <DEDUP_REMOVED lines=31> */
[----:B------:R-:W-:Y:S01]  /*5270*/  LEA.HI.X R5, R2, c[0x0][0x274], R5, 0x1, P0 ;  /* 0x00009d0002057a11 */ /* 0x000fe200000f0c05 */
[----:B------:R-:W-:Y:S01]  /*5280*/  CS2R R24, SRZ ;  /* 0x0000000000187805 */ /* 0x000fe2000001ff00 */
[C---:B------:R-:W-:Y:S04]  /*5290*/  LEA R2, P0, R3.reuse, c[0x0][0x288], 0x1 ;  /* 0x0000a20003027a11 */ /* 0x040fe800078008ff */
[----:B------:R-:W-:Y:S02]  /*52a0*/  LEA.HI.X R3, R3, c[0x0][0x28c], R6, 0x1, P0 ;  /* 0x0000a30003037a11 */ /* 0x000fe400000f0c06 */
[----:B------:R-:W-:Y:S11]  /*52b0*/  ISETP.GE.AND P0, PT, R104, c[0x0][0x27c], PT ;  /* 0x00009f0068007a0c */ /* 0x000ff60003f06270 */
[----:B------:R-:W-:Y:S02]  /*52c0*/  @!UPT UIADD3 URZ, URZ, URZ, URZ ;  /* 0x0000003f3f3ff290 */ /* 0x000fe4000fffe03f */
        /* <DEDUP_REMOVED lines=10> */
.L_x_1725:
[----:B------:R-:W-:Y:S05]  /*5370*/  BSYNC B0 ;  /* 0x0000000000007941 */ /* 0x000fea0003800000 */
.L_x_1724:
[----:B------:R2:W3:Y:S04]  /*5380*/  SHFL.IDX PT, R65, R33, RZ, 0x1c1f ;  /* 0x001c1fff21417589 */ /* 0x0004e800000e0000 */
[----:B------:R2:W4:Y:S01]  /*5390*/  SHFL.IDX PT, R64, R34, RZ, 0x1c1f ;  /* 0x001c1fff22407589 */ /* 0x00052200000e0000 */
[----:B------:R-:W-:-:S05]  /*53a0*/  @P1 BRA `(.L_x_1713) ;  /* 0x00001d4000001947 */ /* 0x000fca0003800000 */
[----:B-1---5:R-:W-:Y:S01]  /*53b0*/  MOV R2, R57 ;  /* 0x0000003900027202 */ /* 0x022fe20000000f00 */
[----:B------:R-:W-:Y:S01]  /*53c0*/  IMAD.MOV.U32 R5, RZ, RZ, R58 ;  /* 0x000000ffff057224 */ /* 0x000fe200078e003a */
[----:B------:R-:W-:Y:S01]  /*53d0*/  ISETP.GE.AND P0, PT, R104, c[0x0][0x1d4], PT ;  /* 0x0000750068007a0c */ /* 0x000fe20003f06270 */
[----:B------:R-:W-:Y:S01]  /*53e0*/  IMAD.MOV.U32 R4, RZ, RZ, R59 ;  /* 0x000000ffff047224 */ /* 0x000fe200078e003b */
[----:B------:R-:W-:Y:S01]  /*53f0*/  IADD3 R127, -R130, c[0x0][0x1d4], RZ ;  /* 0x00007500827f7a10 */ /* 0x000fe20007ffe1ff */
[----:B------:R-:W-:Y:S01]  /*5400*/  IMAD.MOV.U32 R3, RZ, RZ, R56 ;  /* 0x000000ffff037224 */ /* 0x000fe200078e0038 */
[----:B------:R-:W-:Y:S01]  /*5410*/  BSSY B0, `(.L_x_1726) ;  /* 0x0000099000007945 */ /* 0x000fe20003800000 */
[----:B------:R-:W-:Y:S01]  /*5420*/  IMAD R66, R36, 0x3000, RZ ;  /* 0x0000300024427824 */ /* 0x000fe200078e02ff */
        /* <DEDUP_REMOVED lines=12> */
[----:B--2---:R-:W-:Y:S01]  /*54f0*/  PRMT R34, R4, 0x5410, R5 ;  /* 0x0000541004227816 */ /* 0x004fe20000000005 */
[----:B------:R-:W-:Y:S01]  /*5500*/  IMAD.MOV.U32 R4, RZ, RZ, R23 ;  /* 0x000000ffff047224 */ /* 0x000fe200078e0017 */
[----:B------:R-:W-:Y:S01]  /*5510*/  PRMT R33, R3, 0x5410, R2 ;  /* 0x0000541003217816 */ /* 0x000fe20000000002 */
[----:B------:R-:W-:Y:S01]  /*5520*/  IMAD.MOV.U32 R3, RZ, RZ, R20 ;  /* 0x000000ffff037224 */ /* 0x000fe200078e0014 */
[----:B------:R-:W-:Y:S02]  /*5530*/  MOV R5, R22 ;  /* 0x0000001600057202 */ /* 0x000fe40000000f00 */
[----:B------:R-:W-:Y:S02]  /*5540*/  MOV R2, R21 ;  /* 0x0000001500027202 */ /* 0x000fe40000000f00 */
[----:B------:R-:W-:Y:S02]  /*5550*/  PRMT R32, R5, 0x5410, R4 ;  /* 0x0000541005207816 */ /* 0x000fe40000000004 */
[----:B------:R-:W-:Y:S01]  /*5560*/  PRMT R31, R3, 0x5410, R2 ;  /* 0x00005410031f7816 */ /* 0x000fe20000000002 */
[----:B------:R-:W-:-:S05]  /*5570*/  @P0 BRA `(.L_x_1727) ;  /* 0x0000082000000947 */ /* 0x000fca0003800000 */
[----:B------:R-:W-:Y:S01]  /*5580*/  IMAD.MOV.U32 R8, RZ, RZ, R44 ;  /* 0x000000ffff087224 */ /* 0x000fe200078e002c */
[----:B------:R-:W-:Y:S02]  /*5590*/  LOP3.LUT P2, RZ, R198, 0x1, RZ, 0xc0, !PT ;  /* 0x00000001c6ff7812 */ /* 0x000fe4000784c0ff */
[----:B------:R-:W-:Y:S02]  /*55a0*/  ISETP.GE.AND P0, PT, R104, c[0x0][0x27c], PT ;  /* 0x00009f0068007a0c */ /* 0x000fe40003f06270 */
[----:B------:R-:W-:Y:S02]  /*55b0*/  SEL R2, R130, R127, !P2 ;  /* 0x0000007f82027207 */ /* 0x000fe40005000000 */
[----:B------:R-:W-:Y:S02]  /*55c0*/  MOV R6, R13 ;  /* 0x0000000d00067202 */ /* 0x000fe40000000f00 */
[----:B------:R-:W-:Y:S04]  /*55d0*/  SHF.R.S32.HI R3, RZ, 0x1f, R2 ;  /* 0x0000001fff037819 */ /* 0x000fe80000011402 */
[----:B------:R-:W-:Y:S03]  /*55e0*/  LEA.HI R2, R3, R2, RZ, 0x4 ;  /* 0x0000000203027211 */ /* 0x000fe600078f20ff */
[----:B------:R-:W-:Y:S01]  /*55f0*/  @!P0 HADD2.F32 R8, -RZ, R8.H0_H0 ;  /* 0x20000008ff088230 */ /* 0x000fe20000004100 */
[----:B------:R-:W-:Y:S01]  /*5600*/  LEA.HI.SX32 R2, R2, R120, 0x1c ;  /* 0x0000007802027211 */ /* 0x000fe200078fe2ff */
[----:B------:R-:W-:Y:S01]  /*5610*/  @!P0 HADD2.F32 R6, -RZ, R6.H0_H0 ;  /* 0x20000006ff068230 */ /* 0x000fe20000004100 */
        /* <DEDUP_REMOVED lines=9> */
[----:B------:R-:W-:Y:S03]  /*56b0*/  IADD3 R3, R125, R66, RZ ;  /* 0x000000427d037210 */ /* 0x000fe60007ffe0ff */
[----:B------:R-:W-:Y:S01]  /*56c0*/  IMAD.IADD R2, R66, 0x1, R2 ;  /* 0x0000000142027824 */ /* 0x000fe200078e0202 */
[----:B------:R-:W-:Y:S03]  /*56d0*/  SHF.L.U32 R3, R3, 0x1, RZ ;  /* 0x0000000103037819 */ /* 0x000fe600000006ff */
[----:B------:R-:W-:Y:S02]  /*56e0*/  IMAD.SHL.U32 R2, R2, 0x2, RZ ;  /* 0x0000000202027824 */ /* 0x000fe400078e00ff */
[----:B------:R-:W1:Y:S08]  /*56f0*/  LDS.128 R16, [R3+0xc100] ;  /* 0x00c1000003107984 */ /* 0x000e700000000c00 */
[----:B------:R2:W5:Y:S02]  /*5700*/  LDS.128 R52, [R2+0xc100] ;  /* 0x00c1000002347984 */ /* 0x0005640000000c00 */
[----:B--2---:R-:W-:Y:S05]  /*5710*/  MOV R2, R12 ;  /* 0x0000000c00027202 */ /* 0x004fea0000000f00 */
[----:B------:R-:W-:Y:S01]  /*5720*/  @!P0 HADD2.F32 R3, -RZ, R2.H0_H0 ;  /* 0x20000002ff038230 */ /* 0x000fe20000004100 */
[----:B-1----:R-:W-:Y:S05]  /*5730*/  @!P0 IMAD.MOV.U32 R5, RZ, RZ, R16 ;  /* 0x000000ffff058224 */ /* 0x002fea00078e0010 */
[----:B------:R-:W-:Y:S01]  /*5740*/  @!P0 HADD2.F32 R4, -RZ, R5.H0_H0 ;  /* 0x20000005ff048230 */ /* 0x000fe20000004100 */
[----:B-----5:R-:W-:Y:S01]  /*5750*/  @!P0 IMAD.MOV.U32 R39, RZ, RZ, R54 ;  /* 0x000000ffff278224 */ /* 0x020fe200078e0036 */
[----:B------:R-:W-:Y:S03]  /*5760*/  @!P0 MOV R9, R52 ;  /* 0x0000003400098202 */ /* 0x000fe60000000f00 */
[----:B------:R-:W-:Y:S01]  /*5770*/  @!P0 FMUL.FTZ R2, R4, R3 ;  /* 0x0000000304028220 */ /* 0x000fe20000410000 */
[----:B------:R-:W-:Y:S01]  /*5780*/  @!P0 MOV R41, R53 ;  /* 0x0000003500298202 */ /* 0x000fe20000000f00 */
[--C-:B------:R-:W-:Y:S05]  /*5790*/  @!P0 HADD2.F32 R7, -RZ, R9.reuse.H0_H0 ;  /* 0x20000009ff078230 */ /* 0x100fea0000004100 */
[C---:B------:R-:W-:Y:S01]  /*57a0*/  @!P0 FMUL.FTZ R37, R7.reuse, R3 ;  /* 0x0000000307258220 */ /* 0x040fe20000410000 */
[----:B------:R-:W-:Y:S01]  /*57b0*/  @!P0 SHF.R.U64 R3, R12, 0x10, R13 ;  /* 0x000000100c038819 */ /* 0x000fe2000000120d */
[-C--:B------:R-:W-:Y:S01]  /*57c0*/  @!P0 FFMA.FTZ R2, R7, R8.reuse, R2 ;  /* 0x0000000807028223 */ /* 0x080fe20000010002 */
[----:B------:R-:W-:Y:S01]  /*57d0*/  @!P0 HADD2.F32 R7, -RZ, R9.H1_H1 ;  /* 0x30000009ff078230 */ /* 0x000fe20000004100 */
[----:B------:R-:W-:Y:S01]  /*57e0*/  @!P0 FFMA.FTZ R70, R4, R8, -R37 ;  /* 0x0000000804468223 */ /* 0x000fe20000010825 */
[----:B------:R-:W-:Y:S01]  /*57f0*/  @!P0 SHF.R.U64 R8, R44, 0x10, R45 ;  /* 0x000000102c088819 */ /* 0x000fe2000000122d */
[----:B------:R-:W-:Y:S01]  /*5800*/  @!P0 IMAD.MOV.U32 R9, RZ, RZ, R17 ;  /* 0x000000ffff098224 */ /* 0x000fe200078e0011 */
[----:B------:R-:W-:Y:S01]  /*5810*/  @!P0 HADD2.F32 R3, -RZ, R3.H0_H0 ;  /* 0x20000003ff038230 */ /* 0x000fe20000004100 */
[----:B------:R-:W-:Y:S01]  /*5820*/  IMAD.MOV.U32 R37, RZ, RZ, R45 ;  /* 0x000000ffff257224 */ /* 0x000fe200078e002d */
[----:B------:R-:W-:Y:S01]  /*5830*/  @!P0 HADD2.F32 R4, -RZ, R5.H1_H1 ;  /* 0x30000005ff048230 */ /* 0x000fe20000004100 */
[----:B------:R-:W-:Y:S01]  /*5840*/  @!P0 SHF.R.U32.HI R12, RZ, 0x10, R13 ;  /* 0x00000010ff0c8819 */ /* 0x000fe2000001160d */
[----:B------:R-:W-:Y:S01]  /*5850*/  @!P0 HADD2.F32 R8, -RZ, R8.H0_H0 ;  /* 0x20000008ff088230 */ /* 0x000fe20000004100 */
[-C--:B------:R-:W-:Y:S01]  /*5860*/  @!P0 FMUL.FTZ R38, R7, R3.reuse ;  /* 0x0000000307268220 */ /* 0x080fe20000410000 */
[----:B------:R-:W-:Y:S01]  /*5870*/  @!P0 HADD2.F32 R13, -RZ, R41.H0_H0 ;  /* 0x20000029ff0d8230 */ /* 0x000fe20000004100 */
[C---:B------:R-:W-:Y:S01]  /*5880*/  @!P0 FMUL.FTZ R3, R4.reuse, R3 ;  /* 0x0000000304038220 */ /* 0x040fe20000410000 */
[----:B------:R-:W-:Y:S01]  /*5890*/  @!P0 HADD2.F32 R5, -RZ, R9.H0_H0 ;  /* 0x20000009ff058230 */ /* 0x000fe20000004100 */
[----:B------:R-:W-:Y:S01]  /*58a0*/  @!P0 FFMA.FTZ R69, R4, R8, -R38 ;  /* 0x0000000804458223 */ /* 0x000fe20000010826 */
[----:B------:R-:W-:Y:S01]  /*58b0*/  @!P0 HADD2.F32 R37, -RZ, R37.H0_H0 ;  /* 0x20000025ff258230 */ /* 0x000fe20000004100 */
[-C--:B------:R-:W-:Y:S02]  /*58c0*/  @!P0 FMUL.FTZ R38, R13, R6.reuse ;  /* 0x000000060d268220 */ /* 0x080fe40000410000 */
[----:B------:R-:W-:Y:S01]  /*58d0*/  @!P0 FMUL.FTZ R4, R5, R6 ;  /* 0x0000000605048220 */ /* 0x000fe20000410000 */
[----:B------:R-:W-:Y:S01]  /*58e0*/  MOV R6, R14 ;  /* 0x0000000e00067202 */ /* 0x000fe20000000f00 */
[----:B------:R-:W-:Y:S02]  /*58f0*/  @!P0 FFMA.FTZ R3, R7, R8, R3 ;  /* 0x0000000807038223 */ /* 0x000fe40000010003 */
[-C--:B------:R-:W-:Y:S01]  /*5900*/  @!P0 FFMA.FTZ R44, R5, R37.reuse, -R38 ;  /* 0x00000025052c8223 */ /* 0x080fe20000010826 */
[----:B------:R-:W-:Y:S01]  /*5910*/  MOV R5, R46 ;  /* 0x0000002e00057202 */ /* 0x000fe20000000f00 */
[----:B------:R-:W-:Y:S01]  /*5920*/  @!P0 IMAD.MOV.U32 R8, RZ, RZ, R18 ;  /* 0x000000ffff088224 */ /* 0x000fe200078e0012 */
[----:B------:R-:W-:Y:S01]  /*5930*/  @!P0 HADD2.F32 R6, -RZ, R6.H0_H0 ;  /* 0x20000006ff068230 */ /* 0x000fe20000004100 */
[----:B------:R-:W-:Y:S01]  /*5940*/  @!P0 FFMA.FTZ R4, R13, R37, R4 ;  /* 0x000000250d048223 */ /* 0x000fe20000010004 */
[----:B------:R-:W-:Y:S01]  /*5950*/  @!P0 HADD2.F32 R37, -RZ, R39.H0_H0 ;  /* 0x20000027ff258230 */ /* 0x000fe20000004100 */
[----:B------:R-:W-:Y:S01]  /*5960*/  @!P0 SHF.R.U32.HI R13, RZ, 0x10, R45 ;  /* 0x00000010ff0d8819 */ /* 0x000fe2000001162d */
[----:B------:R-:W-:Y:S02]  /*5970*/  @!P0 HADD2.F32 R38, -RZ, R5.H0_H0 ;  /* 0x20000005ff268230 */ /* 0x000fe40000004100 */
[--C-:B------:R-:W-:Y:S01]  /*5980*/  @!P0 HADD2.F32 R5, -RZ, R8.reuse.H0_H0 ;  /* 0x20000008ff058230 */ /* 0x100fe20000004100 */
[----:B------:R-:W-:Y:S01]  /*5990*/  @!P0 FMUL.FTZ R7, R37, R6 ;  /* 0x0000000625078220 */ /* 0x000fe20000410000 */
[----:B------:R-:W-:Y:S03]  /*59a0*/  @!P0 HADD2.F32 R13, -RZ, R13.H0_H0 ;  /* 0x2000000dff0d8230 */ /* 0x000fe60000004100 */
[C---:B------:R-:W-:Y:S01]  /*59b0*/  @!P0 FFMA.FTZ R68, R5.reuse, R38, -R7 ;  /* 0x0000002605448223 */ /* 0x040fe20000010807 */
[----:B------:R-:W-:Y:S01]  /*59c0*/  @!P0 SHF.R.U64 R7, R14, 0x10, R15 ;  /* 0x000000100e078819 */ /* 0x000fe2000000120f */
[----:B------:R-:W-:Y:S01]  /*59d0*/  @!P0 FMUL.FTZ R6, R5, R6 ;  /* 0x0000000605068220 */ /* 0x000fe20000410000 */
[----:B------:R-:W-:Y:S01]  /*59e0*/  @!P0 SHF.R.U64 R5, R46, 0x10, R47 ;  /* 0x000000102e058819 */ /* 0x000fe2000000122f */
[----:B------:R-:W-:Y:S02]  /*59f0*/  @!P0 HADD2.F32 R14, -RZ, R39.H1_H1 ;  /* 0x30000027ff0e8230 */ /* 0x000fe40000004100 */
[----:B------:R-:W-:Y:S02]  /*5a00*/  @!P0 HADD2.F32 R7, -RZ, R7.H0_H0 ;  /* 0x20000007ff078230 */ /* 0x000fe40000004100 */
[----:B------:R-:W-:Y:S02]  /*5a10*/  @!P0 HADD2.F32 R39, -RZ, R5.H0_H0 ;  /* 0x20000005ff278230 */ /* 0x000fe40000004100 */
[----:B------:R-:W-:Y:S01]  /*5a20*/  @!P0 HADD2.F32 R5, -RZ, R8.H1_H1 ;  /* 0x30000008ff058230 */ /* 0x000fe20000004100 */
[----:B------:R-:W-:Y:S01]  /*5a30*/  @!P0 FMUL.FTZ R42, R14, R7 ;  /* 0x000000070e2a8220 */ /* 0x000fe20000410000 */
[----:B------:R-:W-:Y:S02]  /*5a40*/  @!P0 HADD2.F32 R8, -RZ, R12.H0_H0 ;  /* 0x2000000cff088230 */ /* 0x000fe40000004100 */
[----:B------:R-:W-:Y:S01]  /*5a50*/  @!P0 HADD2.F32 R12, -RZ, R41.H1_H1 ;  /* 0x30000029ff0c8230 */ /* 0x000fe20000004100 */
[C---:B------:R-:W-:Y:S01]  /*5a60*/  @!P0 FFMA.FTZ R46, R5.reuse, R39, -R42 ;  /* 0x00000027052e8223 */ /* 0x040fe2000001082a */
[----:B------:R-:W-:Y:S01]  /*5a70*/  @!P0 MOV R41, R55 ;  /* 0x0000003700298202 */ /* 0x000fe20000000f00 */
[----:B------:R-:W-:Y:S01]  /*5a80*/  @!P0 FMUL.FTZ R7, R5, R7 ;  /* 0x0000000705078220 */ /* 0x000fe20000410000 */
[----:B------:R-:W-:Y:S01]  /*5a90*/  @!P0 HADD2.F32 R5, -RZ, R9.H1_H1 ;  /* 0x30000009ff058230 */ /* 0x000fe20000004100 */
[CC--:B------:R-:W-:Y:S01]  /*5aa0*/  @!P0 FMUL.FTZ R9, R12.reuse, R8.reuse ;  /* 0x000000080c098220 */ /* 0x0c0fe20000410000 */
[----:B------:R-:W-:Y:S03]  /*5ab0*/  MOV R42, R47 ;  /* 0x0000002f002a7202 */ /* 0x000fe60000000f00 */
[CC--:B------:R-:W-:Y:S02]  /*5ac0*/  @!P0 FFMA.FTZ R9, R5.reuse, R13.reuse, -R9 ;  /* 0x0000000d05098223 */ /* 0x0c0fe40000010809 */
[----:B------:R-:W-:Y:S02]  /*5ad0*/  @!P0 FMUL.FTZ R5, R5, R8 ;  /* 0x0000000805058220 */ /* 0x000fe40000410000 */
[----:B------:R-:W-:Y:S01]  /*5ae0*/  IMAD.MOV.U32 R8, RZ, RZ, R15 ;  /* 0x000000ffff087224 */ /* 0x000fe200078e000f */
[----:B------:R-:W-:Y:S01]  /*5af0*/  @!P0 F2FP.PACK_AB R45, R9, R44 ;  /* 0x0000002c092d823e */ /* 0x000fe200000000ff */
[----:B------:R-:W-:Y:S01]  /*5b00*/  @!P0 IMAD.MOV.U32 R9, RZ, RZ, R19 ;  /* 0x000000ffff098224 */ /* 0x000fe200078e0013 */
[----:B------:R-:W-:Y:S01]  /*5b10*/  @!P0 F2FP.PACK_AB R44, R69, R70 ;  /* 0x00000046452c823e */ /* 0x000fe200000000ff */
[----:B------:R-:W-:Y:S01]  /*5b20*/  @!P0 FFMA.FTZ R5, R12, R13, R5 ;  /* 0x0000000d0c058223 */ /* 0x000fe20000010005 */
[----:B------:R-:W-:Y:S01]  /*5b30*/  @!P0 SHF.R.U32.HI R12, RZ, 0x10, R15 ;  /* 0x00000010ff0c8819 */ /* 0x000fe2000001160f */
[----:B------:R-:W-:Y:S01]  /*5b40*/  @!P0 FFMA.FTZ R6, R37, R38, R6 ;  /* 0x0000002625068223 */ /* 0x000fe20000010006 */
[----:B------:R-:W-:Y:S01]  /*5b50*/  @!P0 MOV R16, R44 ;  /* 0x0000002c00108202 */ /* 0x000fe20000000f00 */
[----:B------:R-:W-:Y:S01]  /*5b60*/  @!P0 FFMA.FTZ R7, R14, R39, R7 ;  /* 0x000000270e078223 */ /* 0x000fe20000010007 */
[----:B------:R-:W-:Y:S01]  /*5b70*/  @!P0 F2FP.PACK_AB R4, R5, R4 ;  /* 0x000000040504823e */ /* 0x000fe200000000ff */
[----:B------:R-:W-:Y:S01]  /*5b80*/  @!P0 IMAD.MOV.U32 R17, RZ, RZ, R45 ;  /* 0x000000ffff118224 */ /* 0x000fe200078e002d */
[----:B------:R-:W-:Y:S02]  /*5b90*/  @!P0 HADD2.F32 R13, -RZ, R8.H0_H0 ;  /* 0x20000008ff0d8230 */ /* 0x000fe40000004100 */
[----:B------:R-:W-:Y:S01]  /*5ba0*/  @!P0 HADD2.F32 R15, -RZ, R41.H0_H0 ;  /* 0x20000029ff0f8230 */ /* 0x000fe20000004100 */
[----:B------:R-:W-:Y:S01]  /*5bb0*/  @!P0 IMAD.MOV.U32 R53, RZ, RZ, R4 ;  /* 0x000000ffff358224 */ /* 0x000fe200078e0004 */
[----:B------:R-:W-:Y:S02]  /*5bc0*/  @!P0 HADD2.F32 R37, -RZ, R42.H0_H0 ;  /* 0x2000002aff258230 */ /* 0x000fe40000004100 */
[----:B------:R-:W-:Y:S01]  /*5bd0*/  @!P0 HADD2.F32 R8, -RZ, R9.H0_H0 ;  /* 0x20000009ff088230 */ /* 0x000fe20000004100 */
[C---:B------:R-:W-:Y:S01]  /*5be0*/  @!P0 FMUL.FTZ R42, R15.reuse, R13 ;  /* 0x0000000d0f2a8220 */ /* 0x040fe20000410000 */
[----:B------:R-:W-:Y:S02]  /*5bf0*/  @!P0 HADD2.F32 R12, -RZ, R12.H0_H0 ;  /* 0x2000000cff0c8230 */ /* 0x000fe40000004100 */
[----:B------:R-:W-:Y:S01]  /*5c00*/  @!P0 HADD2.F32 R38, -RZ, R41.H1_H1 ;  /* 0x30000029ff268230 */ /* 0x000fe20000004100 */
[C---:B------:R-:W-:Y:S01]  /*5c10*/  @!P0 FFMA.FTZ R42, R8.reuse, R37, -R42 ;  /* 0x00000025082a8223 */ /* 0x040fe2000001082a */
[----:B------:R-:W-:Y:S01]  /*5c20*/  @!P0 HADD2.F32 R9, -RZ, R9.H1_H1 ;  /* 0x30000009ff098230 */ /* 0x000fe20000004100 */
[----:B------:R-:W-:Y:S01]  /*5c30*/  @!P0 FMUL.FTZ R8, R8, R13 ;  /* 0x0000000d08088220 */ /* 0x000fe20000410000 */
[----:B------:R-:W-:Y:S01]  /*5c40*/  @!P0 HADD2.F32 R13, -RZ, R43.H0_H0 ;  /* 0x2000002bff0d8230 */ /* 0x000fe20000004100 */
[----:B------:R-:W-:Y:S02]  /*5c50*/  @!P0 FMUL.FTZ R41, R38, R12 ;  /* 0x0000000c26298220 */ /* 0x000fe40000410000 */
[----:B------:R-:W-:Y:S02]  /*5c60*/  @!P0 FFMA.FTZ R8, R15, R37, R8 ;  /* 0x000000250f088223 */ /* 0x000fe40000010008 */
[CC--:B------:R-:W-:Y:S01]  /*5c70*/  @!P0 FFMA.FTZ R43, R9.reuse, R13.reuse, -R41 ;  /* 0x0000000d092b8223 */ /* 0x0c0fe20000010829 */
[----:B------:R-:W-:Y:S01]  /*5c80*/  @!P0 F2FP.PACK_AB R41, R46, R68 ;  /* 0x000000442e29823e */ /* 0x000fe200000000ff */
[----:B------:R-:W-:Y:S01]  /*5c90*/  @!P0 FMUL.FTZ R9, R9, R12 ;  /* 0x0000000c09098220 */ /* 0x000fe20000410000 */
[----:B------:R-:W-:Y:S02]  /*5ca0*/  @!P0 F2FP.PACK_AB R12, R3, R2 ;  /* 0x00000002030c823e */ /* 0x000fe400000000ff */
[----:B------:R-:W-:Y:S01]  /*5cb0*/  @!P0 F2FP.PACK_AB R3, R7, R6 ;  /* 0x000000060703823e */ /* 0x000fe200000000ff */
[----:B------:R-:W-:Y:S01]  /*5cc0*/  @!P0 FFMA.FTZ R9, R38, R13, R9 ;  /* 0x0000000d26098223 */ /* 0x000fe20000010009 */
[----:B------:R-:W-:Y:S02]  /*5cd0*/  @!P0 F2FP.PACK_AB R13, R43, R42 ;  /* 0x0000002a2b0d823e */ /* 0x000fe400000000ff */
[----:B------:R-:W-:Y:S02]  /*5ce0*/  @!P0 MOV R18, R41 ;  /* 0x0000002900128202 */ /* 0x000fe40000000f00 */
[----:B------:R-:W-:Y:S01]  /*5cf0*/  @!P0 F2FP.PACK_AB R2, R9, R8 ;  /* 0x000000080902823e */ /* 0x000fe200000000ff */
[----:B------:R-:W-:Y:S01]  /*5d00*/  @!P0 IMAD.MOV.U32 R19, RZ, RZ, R13 ;  /* 0x000000ffff138224 */ /* 0x000fe200078e000d */
        /* <DEDUP_REMOVED lines=9> */
.L_x_1727:
[----:B------:R-:W-:Y:S05]  /*5da0*/  BSYNC B0 ;  /* 0x0000000000007941 */ /* 0x000fea0003800000 */
.L_x_1726:
[----:B------:R-:W-:Y:S01]  /*5db0*/  ISETP.GE.AND P0, PT, R30, c[0x0][0x1d4], PT ;  /* 0x000075001e007a0c */ /* 0x000fe20003f06270 */
[----:B------:R-:W-:Y:S01]  /*5dc0*/  @!UPT UIADD3 URZ, URZ, URZ, URZ ;  /* 0x0000003f3f3ff290 */ /* 0x000fe2000fffe03f */
[----:B------:R-:W-:Y:S11]  /*5dd0*/  BSSY B0, `(.L_x_1728) ;  /* 0x000007c000007945 */ /* 0x000ff60003800000 */
[----:B------:R-:W-:-:S05]  /*5de0*/  @P0 BRA `(.L_x_1729) ;  /* 0x000007a000000947 */ /* 0x000fca0003800000 */
[----:B------:R-:W-:Y:S02]  /*5df0*/  LOP3.LUT P1, RZ, R198, 0x2, RZ, 0xc0, !PT ;  /* 0x00000002c6ff7812 */ /* 0x000fe4000782c0ff */
[----:B------:R-:W-:Y:S02]  /*5e00*/  ISETP.GE.AND P0, PT, R30, c[0x0][0x27c], PT ;  /* 0x00009f001e007a0c */ /* 0x000fe40003f06270 */
[----:B-1----:R-:W-:Y:S04]  /*5e10*/  SEL R2, R130, R127, !P1 ;  /* 0x0000007f82027207 */ /* 0x002fe80004800000 */
[----:B------:R-:W-:Y:S04]  /*5e20*/  SHF.R.S32.HI R3, RZ, 0x1f, R2 ;  /* 0x0000001fff037819 */ /* 0x000fe80000011402 */
[----:B------:R-:W-:Y:S03]  /*5e30*/  LEA.HI R2, R3, R2, RZ, 0x4 ;  /* 0x0000000203027211 */ /* 0x000fe600078f20ff */
[--C-:B------:R-:W-:Y:S01]  /*5e40*/  @!P0 HADD2.F32 R9, -RZ, R60.reuse.H0_H0 ;  /* 0x2000003cff098230 */ /* 0x100fe20000004100 */
[----:B------:R-:W-:Y:S01]  /*5e50*/  LEA.HI.SX32 R2, R2, R116, 0x1c ;  /* 0x0000007402027211 */ /* 0x000fe200078fe2ff */
[----:B------:R-:W-:Y:S01]  /*5e60*/  @!P0 HADD2.F32 R17, -RZ, R60.H1_H1 ;  /* 0x3000003cff118230 */ /* 0x000fe20000004100 */
[----:B------:R-:W-:Y:S02]  /*5e70*/  @!P0 SHF.R.U32.HI R8, RZ, 0x10, R21 ;  /* 0x00000010ff088819 */ /* 0x000fe40000011615 */
[----:B------:R-:W-:Y:S02]  /*5e80*/  SHF.R.S32.HI R3, RZ, 0x1f, R2 ;  /* 0x0000001fff037819 */ /* 0x000fe40000011402 */
[----:B------:R-:W-:Y:S01]  /*5e90*/  SHF.L.U32 R39, R2, 0x3, RZ ;  /* 0x0000000302277819 */ /* 0x000fe200000006ff */
[----:B------:R-:W-:Y:S01]  /*5ea0*/  @!P0 HADD2.F32 R8, -RZ, R8.H0_H0 ;  /* 0x20000008ff088230 */ /* 0x000fe20000004100 */
[----:B------:R-:W-:Y:S02]  /*5eb0*/  LEA.HI R2, R3, R2, RZ, 0x3 ;  /* 0x0000000203027211 */ /* 0x000fe400078f18ff */
[----:B------:R-:W-:Y:S02]  /*5ec0*/  @!P0 SHF.R.U32.HI R19, RZ, 0x10, R49 ;  /* 0x00000010ff138819 */ /* 0x000fe40000011631 */
[----:B------:R-:W-:Y:S01]  /*5ed0*/  @!P0 SHF.R.U64 R7, R20, 0x10, R21 ;  /* 0x0000001014078819 */ /* 0x000fe20000001215 */
[----:B------:R-:W-:Y:S01]  /*5ee0*/  IMAD.SHL.U32 R2, R2, 0x200, RZ ;  /* 0x0000020002027824 */ /* 0x000fe200078e00ff */
[----:B------:R-:W-:Y:S01]  /*5ef0*/  LOP3.LUT R3, R209, 0x38, R39, 0xf8, !PT ;  /* 0x00000038d1037812 */ /* 0x000fe200078ef827 */
[----:B------:R-:W-:Y:S01]  /*5f00*/  @!P0 HADD2.F32 R19, -RZ, R19.H0_H0 ;  /* 0x20000013ff138230 */ /* 0x000fe20000004100 */
[----:B------:R-:W-:Y:S01]  /*5f10*/  @!P0 SHF.R.U64 R38, R48, 0x10, R49 ;  /* 0x0000001030268819 */ /* 0x000fe20000001231 */
[----:B------:R-:W-:Y:S01]  /*5f20*/  @!P0 HADD2.F32 R7, -RZ, R7.H0_H0 ;  /* 0x20000007ff078230 */ /* 0x000fe20000004100 */
[----:B------:R-:W-:Y:S02]  /*5f30*/  LOP3.LUT R3, R3, R147, RZ, 0x3c, !PT ;  /* 0x0000009303037212 */ /* 0x000fe400078e3cff */
[----:B------:R-:W-:Y:S04]  /*5f40*/  LOP3.LUT R2, R2, 0x7ffff000, RZ, 0xc0, !PT ;  /* 0x7ffff00002027812 */ /* 0x000fe800078ec0ff */
[----:B------:R-:W-:Y:S02]  /*5f50*/  IADD3 R2, R3, R2, R148 ;  /* 0x0000000203027210 */ /* 0x000fe40007ffe094 */
[----:B------:R-:W-:Y:S03]  /*5f60*/  IADD3 R3, R124, R66, RZ ;  /* 0x000000427c037210 */ /* 0x000fe60007ffe0ff */
[----:B------:R-:W-:Y:S01]  /*5f70*/  IMAD.IADD R2, R66, 0x1, R2 ;  /* 0x0000000142027824 */ /* 0x000fe200078e0202 */
[----:B------:R-:W-:Y:S03]  /*5f80*/  SHF.L.U32 R3, R3, 0x1, RZ ;  /* 0x0000000103037819 */ /* 0x000fe600000006ff */
[----:B------:R-:W-:Y:S02]  /*5f90*/  IMAD.SHL.U32 R2, R2, 0x2, RZ ;  /* 0x0000000202027824 */ /* 0x000fe400078e00ff */
[----:B------:R1:W-:Y:S08]  /*5fa0*/  LDS.128 R12, [R3+0xc100] ;  /* 0x00c10000030c7984 */ /* 0x0003f00000000c00 */
[----:B------:R-:W2:Y:S01]  /*5fb0*/  LDS.128 R44, [R2+0xc100] ;  /* 0x00c10000022c7984 */ /* 0x000ea20000000c00 */
[----:B-1----:R-:W-:Y:S01]  /*5fc0*/  @!P0 HADD2.F32 R3, -RZ, R31.H0_H0 ;  /* 0x2000001fff038230 */ /* 0x002fe20000004100 */
[----:B--2---:R-:W-:Y:S01]  /*5fd0*/  @!P0 IMAD.MOV.U32 R37, RZ, RZ, R44 ;  /* 0x000000ffff258224 */ /* 0x004fe200078e002c */
[----:B------:R-:W-:Y:S02]  /*5fe0*/  @!P0 MOV R6, R12 ;  /* 0x0000000c00068202 */ /* 0x000fe40000000f00 */
[----:B------:R-:W-:Y:S02]  /*5ff0*/  @!P0 MOV R18, R45 ;  /* 0x0000002d00128202 */ /* 0x000fe40000000f00 */
[----:B------:R-:W-:Y:S02]  /*6000*/  @!P0 HADD2.F32 R5, -RZ, R37.H0_H0 ;  /* 0x20000025ff058230 */ /* 0x000fe40000004100 */
[----:B------:R-:W-:Y:S02]  /*6010*/  @!P0 HADD2.F32 R4, -RZ, R6.H0_H0 ;  /* 0x20000006ff048230 */ /* 0x000fe40000004100 */
[--C-:B------:R-:W-:Y:S02]  /*6020*/  @!P0 HADD2.F32 R16, -RZ, R18.reuse.H0_H0 ;  /* 0x20000012ff108230 */ /* 0x100fe40000004100 */
[----:B------:R-:W-:Y:S01]  /*6030*/  @!P0 HADD2.F32 R18, -RZ, R18.H1_H1 ;  /* 0x30000012ff128230 */ /* 0x000fe20000004100 */
[CC--:B------:R-:W-:Y:S02]  /*6040*/  @!P0 FMUL.FTZ R2, R4.reuse, R3.reuse ;  /* 0x0000000304028220 */ /* 0x0c0fe40000410000 */
[C---:B------:R-:W-:Y:S02]  /*6050*/  @!P0 FMUL.FTZ R3, R5.reuse, R3 ;  /* 0x0000000305038220 */ /* 0x040fe40000410000 */
[-C--:B------:R-:W-:Y:S02]  /*6060*/  @!P0 FFMA.FTZ R2, R5, R9.reuse, R2 ;  /* 0x0000000905028223 */ /* 0x080fe40000010002 */
[----:B------:R-:W-:Y:S02]  /*6070*/  @!P0 IMAD.MOV.U32 R5, RZ, RZ, R13 ;  /* 0x000000ffff058224 */ /* 0x000fe400078e000d */
[----:B------:R-:W-:Y:S01]  /*6080*/  @!P0 FFMA.FTZ R41, R4, R9, -R3 ;  /* 0x0000000904298223 */ /* 0x000fe20000010803 */
[----:B------:R-:W-:Y:S01]  /*6090*/  @!P0 HADD2.F32 R3, -RZ, R31.H1_H1 ;  /* 0x3000001fff038230 */ /* 0x000fe20000004100 */
[----:B------:R-:W-:Y:S01]  /*60a0*/  @!P0 MOV R31, R46 ;  /* 0x0000002e001f8202 */ /* 0x000fe20000000f00 */
[----:B------:R-:W-:Y:S03]  /*60b0*/  @!P0 HADD2.F32 R4, -RZ, R5.H0_H0 ;  /* 0x20000005ff048230 */ /* 0x000fe60000004100 */
[----:B------:R-:W-:Y:S04]  /*60c0*/  @!P0 FMUL.FTZ R9, R16, R3 ;  /* 0x0000000310098220 */ /* 0x000fe80000410000 */
[C---:B------:R-:W-:Y:S01]  /*60d0*/  @!P0 FFMA.FTZ R20, R4.reuse, R17, -R9 ;  /* 0x0000001104148223 */ /* 0x040fe20000010809 */
[----:B------:R-:W-:Y:S01]  /*60e0*/  @!P0 HADD2.F32 R9, -RZ, R37.H1_H1 ;  /* 0x30000025ff098230 */ /* 0x000fe20000004100 */
[----:B------:R-:W-:Y:S01]  /*60f0*/  @!P0 FMUL.FTZ R4, R4, R3 ;  /* 0x0000000304048220 */ /* 0x000fe20000410000 */
[----:B------:R-:W-:Y:S01]  /*6100*/  @!P0 HADD2.F32 R3, -RZ, R5.H1_H1 ;  /* 0x30000005ff038230 */ /* 0x000fe20000004100 */
[-C--:B------:R-:W-:Y:S04]  /*6110*/  @!P0 FMUL.FTZ R5, R18, R8.reuse ;  /* 0x0000000812058220 */ /* 0x080fe80000410000 */
[C---:B------:R-:W-:Y:S02]  /*6120*/  @!P0 FFMA.FTZ R21, R3.reuse, R19, -R5 ;  /* 0x0000001303158223 */ /* 0x040fe40000010805 */
[----:B------:R-:W-:Y:S01]  /*6130*/  @!P0 FMUL.FTZ R5, R3, R8 ;  /* 0x0000000803058220 */ /* 0x000fe20000410000 */
[----:B------:R-:W-:Y:S02]  /*6140*/  @!P0 HADD2.F32 R8, -RZ, R38.H0_H0 ;  /* 0x20000026ff088230 */ /* 0x000fe40000004100 */
[----:B------:R-:W-:Y:S01]  /*6150*/  @!P0 HADD2.F32 R3, -RZ, R6.H1_H1 ;  /* 0x30000006ff038230 */ /* 0x000fe20000004100 */
[----:B------:R-:W-:Y:S01]  /*6160*/  @!P0 FMUL.FTZ R6, R9, R7 ;  /* 0x0000000709068220 */ /* 0x000fe20000410000 */
[----:B------:R-:W-:Y:S03]  /*6170*/  @!P0 F2FP.PACK_AB R21, R21, R20 ;  /* 0x000000141515823e */ /* 0x000fe600000000ff */
[CC--:B------:R-:W-:Y:S01]  /*6180*/  @!P0 FFMA.FTZ R6, R3.reuse, R8.reuse, -R6 ;  /* 0x0000000803068223 */ /* 0x0c0fe20000010806 */
[----:B------:R-:W-:Y:S01]  /*6190*/  @!P0 MOV R13, R21 ;  /* 0x00000015000d8202 */ /* 0x000fe20000000f00 */
[----:B------:R-:W-:Y:S01]  /*61a0*/  @!P0 FMUL.FTZ R3, R3, R7 ;  /* 0x0000000703038220 */ /* 0x000fe20000410000 */
[----:B------:R-:W-:Y:S02]  /*61b0*/  @!P0 HADD2.F32 R21, -RZ, R61.H1_H1 ;  /* 0x3000003dff158230 */ /* 0x000fe40000004100 */
[----:B------:R-:W-:Y:S01]  /*61c0*/  @!P0 F2FP.PACK_AB R20, R6, R41 ;  /* 0x000000290614823e */ /* 0x000fe200000000ff */
[----:B------:R-:W-:Y:S01]  /*61d0*/  @!P0 FFMA.FTZ R3, R9, R8, R3 ;  /* 0x0000000809038223 */ /* 0x000fe20000010003 */
[----:B------:R-:W-:Y:S01]  /*61e0*/  @!P0 HADD2.F32 R6, -RZ, R32.H0_H0 ;  /* 0x20000020ff068230 */ /* 0x000fe20000004100 */
[----:B------:R-:W-:Y:S01]  /*61f0*/  @!P0 FFMA.FTZ R4, R16, R17, R4 ;  /* 0x0000001110048223 */ /* 0x000fe20000010004 */
[----:B------:R-:W-:Y:S01]  /*6200*/  @!P0 HADD2.F32 R8, -RZ, R31.H0_H0 ;  /* 0x2000001fff088230 */ /* 0x000fe20000004100 */
[----:B------:R-:W-:Y:S01]  /*6210*/  @!P0 IMAD.MOV.U32 R16, RZ, RZ, R14 ;  /* 0x000000ffff108224 */ /* 0x000fe200078e000e */
[----:B------:R-:W-:Y:S01]  /*6220*/  @!P0 HADD2.F32 R9, -RZ, R61.H0_H0 ;  /* 0x2000003dff098230 */ /* 0x000fe20000004100 */
[----:B------:R-:W-:Y:S01]  /*6230*/  @!P0 FFMA.FTZ R5, R18, R19, R5 ;  /* 0x0000001312058223 */ /* 0x000fe20000010005 */
[--C-:B------:R-:W-:Y:S01]  /*6240*/  @!P0 SHF.R.U64 R18, R22, 0x10, R23.reuse ;  /* 0x0000001016128819 */ /* 0x100fe20000001217 */
[CC--:B------:R-:W-:Y:S01]  /*6250*/  @!P0 FMUL.FTZ R19, R8.reuse, R6.reuse ;  /* 0x0000000608138220 */ /* 0x0c0fe20000410000 */
[----:B------:R-:W-:Y:S01]  /*6260*/  @!P0 HADD2.F32 R7, -RZ, R16.H0_H0 ;  /* 0x20000010ff078230 */ /* 0x000fe20000004100 */
[----:B------:R-:W-:Y:S01]  /*6270*/  @!P0 IMAD.MOV.U32 R12, RZ, RZ, R20 ;  /* 0x000000ffff0c8224 */ /* 0x000fe200078e0014 */
[----:B------:R-:W-:Y:S02]  /*6280*/  @!P0 MOV R22, R47 ;  /* 0x0000002f00168202 */ /* 0x000fe40000000f00 */
[----:B------:R-:W-:Y:S01]  /*6290*/  @!P0 SHF.R.U32.HI R17, RZ, 0x10, R23 ;  /* 0x00000010ff118819 */ /* 0x000fe20000011617 */
[C---:B------:R-:W-:Y:S01]  /*62a0*/  @!P0 FMUL.FTZ R6, R7.reuse, R6 ;  /* 0x0000000607068220 */ /* 0x040fe20000410000 */
[----:B------:R-:W-:Y:S01]  /*62b0*/  @!P0 SHF.R.U32.HI R23, RZ, 0x10, R51 ;  /* 0x00000010ff178819 */ /* 0x000fe20000011633 */
[-C--:B------:R-:W-:Y:S01]  /*62c0*/  @!P0 FFMA.FTZ R38, R7, R9.reuse, -R19 ;  /* 0x0000000907268223 */ /* 0x080fe20000010813 */
[----:B------:R-:W-:Y:S01]  /*62d0*/  @!P0 HADD2.F32 R7, -RZ, R32.H1_H1 ;  /* 0x30000020ff078230 */ /* 0x000fe20000004100 */
[----:B------:R-:W-:Y:S01]  /*62e0*/  @!P0 FFMA.FTZ R6, R8, R9, R6 ;  /* 0x0000000908068223 */ /* 0x000fe20000010006 */
[--C-:B------:R-:W-:Y:S01]  /*62f0*/  @!P0 HADD2.F32 R20, -RZ, R22.reuse.H0_H0 ;  /* 0x20000016ff148230 */ /* 0x100fe20000004100 */
[----:B------:R-:W-:Y:S01]  /*6300*/  @!P0 IMAD.MOV.U32 R9, RZ, RZ, R15 ;  /* 0x000000ffff098224 */ /* 0x000fe200078e000f */
[----:B------:R-:W-:Y:S01]  /*6310*/  @!P0 HADD2.F32 R19, -RZ, R17.H0_H0 ;  /* 0x20000011ff138230 */ /* 0x000fe20000004100 */
[----:B------:R-:W-:Y:S01]  /*6320*/  @!P0 SHF.R.U64 R32, R50, 0x10, R51 ;  /* 0x0000001032208819 */ /* 0x000fe20000001233 */
[----:B------:R-:W-:Y:S01]  /*6330*/  @!P0 HADD2.F32 R22, -RZ, R22.H1_H1 ;  /* 0x30000016ff168230 */ /* 0x000fe20000004100 */
[----:B------:R-:W-:Y:S01]  /*6340*/  @!P0 FMUL.FTZ R37, R20, R7 ;  /* 0x0000000714258220 */ /* 0x000fe20000410000 */
[----:B------:R-:W-:Y:S01]  /*6350*/  @!P0 HADD2.F32 R8, -RZ, R9.H0_H0 ;  /* 0x20000009ff088230 */ /* 0x000fe20000004100 */
[----:B------:R-:W-:Y:S01]  /*6360*/  @!P0 F2FP.PACK_AB R4, R5, R4 ;  /* 0x000000040504823e */ /* 0x000fe200000000ff */
[----:B------:R-:W-:Y:S02]  /*6370*/  @!P0 HADD2.F32 R23, -RZ, R23.H0_H0 ;  /* 0x20000017ff178230 */ /* 0x000fe40000004100 */
[----:B------:R-:W-:Y:S01]  /*6380*/  @!P0 HADD2.F32 R17, -RZ, R18.H0_H0 ;  /* 0x20000012ff118230 */ /* 0x000fe20000004100 */
[C---:B------:R-:W-:Y:S01]  /*6390*/  @!P0 FFMA.FTZ R37, R8.reuse, R21, -R37 ;  /* 0x0000001508258223 */ /* 0x040fe20000010825 */
[----:B------:R-:W-:Y:S01]  /*63a0*/  @!P0 HADD2.F32 R18, -RZ, R31.H1_H1 ;  /* 0x3000001fff128230 */ /* 0x000fe20000004100 */
[----:B------:R-:W-:Y:S01]  /*63b0*/  @!P0 FMUL.FTZ R8, R8, R7 ;  /* 0x0000000708088220 */ /* 0x000fe20000410000 */
[----:B------:R-:W-:Y:S01]  /*63c0*/  @!P0 HADD2.F32 R7, -RZ, R9.H1_H1 ;  /* 0x30000009ff078230 */ /* 0x000fe20000004100 */
[----:B------:R-:W-:Y:S02]  /*63d0*/  @!P0 FMUL.FTZ R9, R22, R19 ;  /* 0x0000001316098220 */ /* 0x000fe40000410000 */
[----:B------:R-:W-:Y:S02]  /*63e0*/  @!P0 IMAD.MOV.U32 R45, RZ, RZ, R4 ;  /* 0x000000ffff2d8224 */ /* 0x000fe400078e0004 */
        /* <DEDUP_REMOVED lines=26> */
.L_x_1729:
[----:B------:R-:W-:Y:S05]  /*6590*/  BSYNC B0 ;  /* 0x0000000000007941 */ /* 0x000fea0003800000 */
.L_x_1728:
[----:B------:R-:W-:Y:S11]  /*65a0*/  ISETP.GE.AND P0, PT, R29, c[0x0][0x1d4], PT ;  /* 0x000075001d007a0c */ /* 0x000ff60003f06270 */
[----:B------:R-:W-:Y:S02]  /*65b0*/  @!UPT UIADD3 URZ, URZ, URZ, URZ ;  /* 0x0000003f3f3ff290 */ /* 0x000fe4000fffe03f */
[----:B------:R-:W-:-:S05]  /*65c0*/  @P0 BRA `(.L_x_1713) ;  /* 0x00000b2000000947 */ /* 0x000fca0003800000 */
[----:B------:R-:W-:Y:S02]  /*65d0*/  LOP3.LUT P1, RZ, R198, 0x4, RZ, 0xc0, !PT ;  /* 0x00000004c6ff7812 */ /* 0x000fe4000782c0ff */
[C---:B----4-:R-:W-:Y:S02]  /*65e0*/  LEA R48, P0, R79.reuse, R64, 0x1 ;  /* 0x000000404f307211 */ /* 0x050fe400078008ff */
[----:B-1----:R-:W-:Y:S02]  /*65f0*/  SEL R2, R130, R127, !P1 ;  /* 0x0000007f82027207 */ /* 0x002fe40004800000 */
[----:B---3--:R-:W-:Y:S02]  /*6600*/  LEA.HI.X R49, R79, R65, R106, 0x1, P0 ;  /* 0x000000414f317211 */ /* 0x008fe400000f0c6a */
[----:B------:R-:W-:Y:S02]  /*6610*/  SHF.R.S32.HI R3, RZ, 0x1f, R2 ;  /* 0x0000001fff037819 */ /* 0x000fe40000011402 */
[----:B------:R-:W-:Y:S02]  /*6620*/  ISETP.GE.AND P0, PT, R29, c[0x0][0x27c], PT ;  /* 0x00009f001d007a0c */ /* 0x000fe40003f06270 */
[----:B------:R-:W-:Y:S04]  /*6630*/  LEA.HI R2, R3, R2, RZ, 0x4 ;  /* 0x0000000203027211 */ /* 0x000fe800078f20ff */
[----:B------:R-:W-:Y:S04]  /*6640*/  LEA.HI.SX32 R2, R2, R114, 0x1c ;  /* 0x0000007202027211 */ /* 0x000fe800078fe2ff */
[----:B------:R-:W-:Y:S02]  /*6650*/  SHF.R.S32.HI R3, RZ, 0x1f, R2 ;  /* 0x0000001fff037819 */ /* 0x000fe40000011402 */
[----:B------:R-:W-:Y:S01]  /*6660*/  SHF.L.U32 R38, R2, 0x3, RZ ;  /* 0x0000000302267819 */ /* 0x000fe200000006ff */
[--C-:B------:R-:W-:Y:S01]  /*6670*/  @!P0 HADD2.F32 R9, -RZ, R62.reuse.H0_H0 ;  /* 0x2000003eff098230 */ /* 0x100fe20000004100 */
[----:B------:R-:W-:Y:S01]  /*6680*/  LEA.HI R2, R3, R2, RZ, 0x3 ;  /* 0x0000000203027211 */ /* 0x000fe200078f18ff */
[----:B------:R-:W-:Y:S01]  /*6690*/  @!P0 HADD2.F32 R20, -RZ, R62.H1_H1 ;  /* 0x3000003eff148230 */ /* 0x000fe20000004100 */
[----:B------:R-:W-:Y:S02]  /*66a0*/  LOP3.LUT R3, R209, 0x38, R38, 0xf8, !PT ;  /* 0x00000038d1037812 */ /* 0x000fe400078ef826 */
[----:B------:R-:W-:Y:S01]  /*66b0*/  @!P0 SHF.R.U64 R15, R56, 0x10, R57 ;  /* 0x00000010380f8819 */ /* 0x000fe20000001239 */
[----:B------:R-:W-:Y:S01]  /*66c0*/  IMAD.SHL.U32 R2, R2, 0x200, RZ ;  /* 0x0000020002027824 */ /* 0x000fe200078e00ff */
[----:B------:R-:W-:Y:S02]  /*66d0*/  LOP3.LUT R3, R3, R147, RZ, 0x3c, !PT ;  /* 0x0000009303037212 */ /* 0x000fe400078e3cff */
[--C-:B------:R-:W-:Y:S02]  /*66e0*/  @!P0 SHF.R.U64 R6, R24, 0x10, R25.reuse ;  /* 0x0000001018068819 */ /* 0x100fe40000001219 */
[----:B------:R-:W-:Y:S02]  /*66f0*/  LOP3.LUT R2, R2, 0x7ffff000, RZ, 0xc0, !PT ;  /* 0x7ffff00002027812 */ /* 0x000fe400078ec0ff */
[----:B------:R-:W-:Y:S02]  /*6700*/  @!P0 SHF.R.U32.HI R8, RZ, 0x10, R25 ;  /* 0x00000010ff088819 */ /* 0x000fe40000011619 */
[----:B------:R-:W-:Y:S02]  /*6710*/  IADD3 R2, R3, R2, R148 ;  /* 0x0000000203027210 */ /* 0x000fe40007ffe094 */
[----:B------:R-:W-:Y:S02]  /*6720*/  IADD3 R3, R123, R66, RZ ;  /* 0x000000427b037210 */ /* 0x000fe40007ffe0ff */
[----:B------:R-:W-:Y:S01]  /*6730*/  @!P0 SHF.R.U32.HI R22, RZ, 0x10, R57 ;  /* 0x00000010ff168819 */ /* 0x000fe20000011639 */
[----:B------:R-:W-:Y:S01]  /*6740*/  IMAD.IADD R2, R66, 0x1, R2 ;  /* 0x0000000142027824 */ /* 0x000fe200078e0202 */
[----:B------:R-:W-:Y:S02]  /*6750*/  SHF.L.U32 R3, R3, 0x1, RZ ;  /* 0x0000000103037819 */ /* 0x000fe400000006ff */
[--C-:B------:R-:W-:Y:S01]  /*6760*/  @!P0 SHF.R.U64 R14, R26, 0x10, R27.reuse ;  /* 0x000000101a0e8819 */ /* 0x100fe2000000121b */
[----:B------:R-:W-:Y:S01]  /*6770*/  IMAD.SHL.U32 R2, R2, 0x2, RZ ;  /* 0x0000000202027824 */ /* 0x000fe200078e00ff */
[----:B------:R-:W-:Y:S01]  /*6780*/  @!P0 HADD2.F32 R22, -RZ, R22.H0_H0 ;  /* 0x20000016ff168230 */ /* 0x000fe20000004100 */
[----:B------:R1:W-:Y:S01]  /*6790*/  LDS.128 R16, [R3+0xc100] ;  /* 0x00c1000003107984 */ /* 0x0003e20000000c00 */
[----:B------:R-:W-:Y:S01]  /*67a0*/  @!P0 SHF.R.U32.HI R13, RZ, 0x10, R27 ;  /* 0x00000010ff0d8819 */ /* 0x000fe2000001161b */
[--C-:B------:R-:W-:Y:S01]  /*67b0*/  @!P0 HADD2.F32 R27, -RZ, R63.reuse.H0_H0 ;  /* 0x2000003fff1b8230 */ /* 0x100fe20000004100 */
[--C-:B------:R-:W-:Y:S02]  /*67c0*/  @!P0 SHF.R.U32.HI R24, RZ, 0x10, R59.reuse ;  /* 0x00000010ff188819 */ /* 0x100fe4000001163b */
[----:B------:R-:W-:Y:S03]  /*67d0*/  @!P0 SHF.R.U64 R37, R58, 0x10, R59 ;  /* 0x000000103a258819 */ /* 0x000fe6000000123b */
[----:B------:R-:W2:Y:S01]  /*67e0*/  LDS.128 R44, [R2+0xc100] ;  /* 0x00c10000022c7984 */ /* 0x000ea20000000c00 */
[----:B------:R-:W-:Y:S02]  /*67f0*/  @!P0 HADD2.F32 R32, -RZ, R24.H0_H0 ;  /* 0x20000018ff208230 */ /* 0x000fe40000004100 */
[----:B------:R-:W-:Y:S02]  /*6800*/  @!P0 HADD2.F32 R24, -RZ, R63.H1_H1 ;  /* 0x3000003fff188230 */ /* 0x000fe40000004100 */
[----:B-1----:R-:W-:Y:S01]  /*6810*/  @!P0 HADD2.F32 R3, -RZ, R33.H0_H0 ;  /* 0x20000021ff038230 */ /* 0x002fe20000004100 */
[----:B--2---:R-:W-:Y:S01]  /*6820*/  @!P0 IMAD.MOV.U32 R12, RZ, RZ, R44 ;  /* 0x000000ffff0c8224 */ /* 0x004fe200078e002c */
[----:B------:R-:W-:Y:S02]  /*6830*/  @!P0 MOV R5, R16 ;  /* 0x0000001000058202 */ /* 0x000fe40000000f00 */
[----:B------:R-:W-:Y:S02]  /*6840*/  @!P0 MOV R21, R45 ;  /* 0x0000002d00158202 */ /* 0x000fe40000000f00 */
[--C-:B------:R-:W-:Y:S02]  /*6850*/  @!P0 HADD2.F32 R7, -RZ, R12.reuse.H0_H0 ;  /* 0x2000000cff078230 */ /* 0x100fe40000004100 */
[--C-:B------:R-:W-:Y:S02]  /*6860*/  @!P0 HADD2.F32 R4, -RZ, R5.reuse.H0_H0 ;  /* 0x20000005ff048230 */ /* 0x100fe40000004100 */
[----:B------:R-:W-:Y:S03]  /*6870*/  @!P0 HADD2.F32 R5, -RZ, R5.H1_H1 ;  /* 0x30000005ff058230 */ /* 0x000fe60000004100 */
[CC--:B------:R-:W-:Y:S02]  /*6880*/  @!P0 FMUL.FTZ R2, R4.reuse, R3.reuse ;  /* 0x0000000304028220 */ /* 0x0c0fe40000410000 */
[C---:B------:R-:W-:Y:S02]  /*6890*/  @!P0 FMUL.FTZ R3, R7.reuse, R3 ;  /* 0x0000000307038220 */ /* 0x040fe40000410000 */
[-C--:B------:R-:W-:Y:S02]  /*68a0*/  @!P0 FFMA.FTZ R2, R7, R9.reuse, R2 ;  /* 0x0000000907028223 */ /* 0x080fe40000010002 */
[----:B------:R-:W-:Y:S02]  /*68b0*/  @!P0 IMAD.MOV.U32 R7, RZ, RZ, R17 ;  /* 0x000000ffff078224 */ /* 0x000fe400078e0011 */
[----:B------:R-:W-:Y:S01]  /*68c0*/  @!P0 FFMA.FTZ R51, R4, R9, -R3 ;  /* 0x0000000904338223 */ /* 0x000fe20000010803 */
[----:B------:R-:W-:Y:S02]  /*68d0*/  @!P0 HADD2.F32 R4, -RZ, R33.H1_H1 ;  /* 0x30000021ff048230 */ /* 0x000fe40000004100 */
[----:B------:R-:W-:Y:S02]  /*68e0*/  @!P0 HADD2.F32 R9, -RZ, R12.H1_H1 ;  /* 0x3000000cff098230 */ /* 0x000fe40000004100 */
[----:B------:R-:W-:Y:S02]  /*68f0*/  @!P0 HADD2.F32 R12, -RZ, R15.H0_H0 ;  /* 0x2000000fff0c8230 */ /* 0x000fe40000004100 */
[----:B------:R-:W-:Y:S02]  /*6900*/  @!P0 HADD2.F32 R15, -RZ, R21.H0_H0 ;  /* 0x20000015ff0f8230 */ /* 0x000fe40000004100 */
[----:B------:R-:W-:Y:S02]  /*6910*/  @!P0 HADD2.F32 R3, -RZ, R6.H0_H0 ;  /* 0x20000006ff038230 */ /* 0x000fe40000004100 */
[--C-:B------:R-:W-:Y:S01]  /*6920*/  @!P0 HADD2.F32 R6, -RZ, R7.reuse.H0_H0 ;  /* 0x20000007ff068230 */ /* 0x100fe20000004100 */
[----:B------:R-:W-:Y:S01]  /*6930*/  @!P0 FMUL.FTZ R23, R15, R4 ;  /* 0x000000040f178220 */ /* 0x000fe20000410000 */
[----:B------:R-:W-:Y:S01]  /*6940*/  @!P0 HADD2.F32 R7, -RZ, R7.H1_H1 ;  /* 0x30000007ff078230 */ /* 0x000fe20000004100 */
[-C--:B------:R-:W-:Y:S01]  /*6950*/  @!P0 FMUL.FTZ R25, R9, R3.reuse ;  /* 0x0000000309198220 */ /* 0x080fe20000410000 */
[----:B------:R-:W-:Y:S01]  /*6960*/  @!P0 HADD2.F32 R21, -RZ, R21.H1_H1 ;  /* 0x30000015ff158230 */ /* 0x000fe20000004100 */
[C---:B------:R-:W-:Y:S02]  /*6970*/  @!P0 FMUL.FTZ R3, R5.reuse, R3 ;  /* 0x0000000305038220 */ /* 0x040fe40000410000 */
[C---:B------:R-:W-:Y:S01]  /*6980*/  @!P0 FFMA.FTZ R43, R6.reuse, R20, -R23 ;  /* 0x00000014062b8223 */ /* 0x040fe20000010817 */
[----:B------:R-:W-:Y:S01]  /*6990*/  @!P0 MOV R23, R47 ;  /* 0x0000002f00178202 */ /* 0x000fe20000000f00 */
[-C--:B------:R-:W-:Y:S01]  /*69a0*/  @!P0 FFMA.FTZ R50, R5, R12.reuse, -R25 ;  /* 0x0000000c05328223 */ /* 0x080fe20000010819 */
[----:B------:R-:W-:Y:S01]  /*69b0*/  @!P0 HADD2.F32 R5, -RZ, R8.H0_H0 ;  /* 0x20000008ff058230 */ /* 0x000fe20000004100 */
[----:B------:R-:W-:Y:S02]  /*69c0*/  @!P0 FFMA.FTZ R3, R9, R12, R3 ;  /* 0x0000000c09038223 */ /* 0x000fe40000010003 */
[----:B------:R-:W-:Y:S01]  /*69d0*/  @!P0 IMAD.MOV.U32 R12, RZ, RZ, R19 ;  /* 0x000000ffff0c8224 */ /* 0x000fe200078e0013 */
[--C-:B------:R-:W-:Y:S01]  /*69e0*/  @!P0 HADD2.F32 R26, -RZ, R23.reuse.H0_H0 ;  /* 0x20000017ff1a8230 */ /* 0x100fe20000004100 */
[----:B------:R-:W-:Y:S01]  /*69f0*/  @!P0 FMUL.FTZ R4, R6, R4 ;  /* 0x0000000406048220 */ /* 0x000fe20000410000 */
[----:B------:R-:W-:Y:S01]  /*6a00*/  @!P0 HADD2.F32 R6, -RZ, R34.H0_H0 ;  /* 0x20000022ff068230 */ /* 0x000fe20000004100 */
[-C--:B------:R-:W-:Y:S01]  /*6a10*/  @!P0 FMUL.FTZ R8, R21, R5.reuse ;  /* 0x0000000515088220 */ /* 0x080fe20000410000 */
[--C-:B------:R-:W-:Y:S01]  /*6a20*/  @!P0 HADD2.F32 R9, -RZ, R12.reuse.H0_H0 ;  /* 0x2000000cff098230 */ /* 0x100fe20000004100 */
[C---:B------:R-:W-:Y:S01]  /*6a30*/  @!P0 FMUL.FTZ R5, R7.reuse, R5 ;  /* 0x0000000507058220 */ /* 0x040fe20000410000 */
[----:B------:R-:W-:Y:S01]  /*6a40*/  @!P0 HADD2.F32 R31, -RZ, R23.H1_H1 ;  /* 0x30000017ff1f8230 */ /* 0x000fe20000004100 */
[----:B------:R-:W-:Y:S02]  /*6a50*/  @!P0 FMUL.FTZ R25, R26, R6 ;  /* 0x000000061a198220 */ /* 0x000fe40000410000 */
[----:B------:R-:W-:Y:S01]  /*6a60*/  @!P0 FFMA.FTZ R42, R7, R22, -R8 ;  /* 0x00000016072a8223 */ /* 0x000fe20000010808 */
[----:B------:R-:W-:Y:S01]  /*6a70*/  @!P0 HADD2.F32 R7, -RZ, R12.H1_H1 ;  /* 0x3000000cff078230 */ /* 0x000fe20000004100 */
[C---:B------:R-:W-:Y:S01]  /*6a80*/  @!P0 FMUL.FTZ R8, R9.reuse, R6 ;  /* 0x0000000609088220 */ /* 0x040fe20000410000 */
[----:B------:R-:W-:Y:S01]  /*6a90*/  @!P0 HADD2.F32 R6, -RZ, R34.H1_H1 ;  /* 0x30000022ff068230 */ /* 0x000fe20000004100 */
[----:B------:R-:W-:Y:S01]  /*6aa0*/  @!P0 FFMA.FTZ R41, R9, R27, -R25 ;  /* 0x0000001b09298223 */ /* 0x000fe20000010819 */
[----:B------:R-:W-:Y:S01]  /*6ab0*/  @!P0 HADD2.F32 R9, -RZ, R13.H0_H0 ;  /* 0x2000000dff098230 */ /* 0x000fe20000004100 */
[----:B------:R-:W-:Y:S01]  /*6ac0*/  @!P0 IMAD.MOV.U32 R12, RZ, RZ, R18 ;  /* 0x000000ffff0c8224 */ /* 0x000fe200078e0012 */
[----:B------:R-:W-:Y:S01]  /*6ad0*/  @!P0 MOV R25, R46 ;  /* 0x0000002e00198202 */ /* 0x000fe20000000f00 */
[----:B------:R-:W-:Y:S01]  /*6ae0*/  @!P0 FFMA.FTZ R4, R15, R20, R4 ;  /* 0x000000140f048223 */ /* 0x000fe20000010004 */
[----:B------:R-:W-:Y:S01]  /*6af0*/  @!P0 F2FP.PACK_AB R20, R50, R51 ;  /* 0x000000333214823e */ /* 0x000fe200000000ff */
[-C--:B------:R-:W-:Y:S02]  /*6b00*/  @!P0 FMUL.FTZ R13, R31, R9.reuse ;  /* 0x000000091f0d8220 */ /* 0x080fe40000410000 */
[C---:B------:R-:W-:Y:S01]  /*6b10*/  @!P0 FMUL.FTZ R9, R7.reuse, R9 ;  /* 0x0000000907098220 */ /* 0x040fe20000410000 */
[--C-:B------:R-:W-:Y:S01]  /*6b20*/  @!P0 HADD2.F32 R23, -RZ, R25.reuse.H0_H0 ;  /* 0x20000019ff178230 */ /* 0x100fe20000004100 */
[----:B------:R-:W-:Y:S01]  /*6b30*/  @!P0 FFMA.FTZ R34, R7, R32, -R13 ;  /* 0x0000002007228223 */ /* 0x000fe2000001080d */
[----:B------:R-:W-:Y:S01]  /*6b40*/  @!P0 HADD2.F32 R7, -RZ, R12.H0_H0 ;  /* 0x2000000cff078230 */ /* 0x000fe20000004100 */
[----:B------:R-:W-:Y:S01]  /*6b50*/  @!P0 FFMA.FTZ R5, R21, R22, R5 ;  /* 0x0000001615058223 */ /* 0x000fe20000010005 */
[----:B------:R-:W-:Y:S01]  /*6b60*/  @!P0 MOV R16, R20 ;  /* 0x0000001400108202 */ /* 0x000fe20000000f00 */
[-C--:B------:R-:W-:Y:S01]  /*6b70*/  @!P0 FMUL.FTZ R33, R23, R6.reuse ;  /* 0x0000000617218220 */ /* 0x080fe20000410000 */
[----:B------:R-:W-:Y:S01]  /*6b80*/  @!P0 F2FP.PACK_AB R15, R34, R41 ;  /* 0x00000029220f823e */ /* 0x000fe200000000ff */
[----:B------:R-:W-:Y:S01]  /*6b90*/  @!P0 FMUL.FTZ R6, R7, R6 ;  /* 0x0000000607068220 */ /* 0x000fe20000410000 */
[----:B------:R-:W-:Y:S01]  /*6ba0*/  @!P0 F2FP.PACK_AB R4, R5, R4 ;  /* 0x000000040504823e */ /* 0x000fe200000000ff */
[-C--:B------:R-:W-:Y:S01]  /*6bb0*/  @!P0 FFMA.FTZ R39, R7, R24.reuse, -R33 ;  /* 0x0000001807278223 */ /* 0x080fe20000010821 */
[----:B------:R-:W-:Y:S01]  /*6bc0*/  @!P0 HADD2.F32 R13, -RZ, R14.H0_H0 ;  /* 0x2000000eff0d8230 */ /* 0x000fe20000004100 */
[----:B------:R-:W-:Y:S01]  /*6bd0*/  @!P0 FFMA.FTZ R6, R23, R24, R6 ;  /* 0x0000001817068223 */ /* 0x000fe20000010006 */
[----:B------:R-:W-:Y:S01]  /*6be0*/  @!P0 HADD2.F32 R14, -RZ, R25.H1_H1 ;  /* 0x30000019ff0e8230 */ /* 0x000fe20000004100 */
[----:B------:R-:W-:Y:S01]  /*6bf0*/  @!P0 IMAD.MOV.U32 R19, RZ, RZ, R15 ;  /* 0x000000ffff138224 */ /* 0x000fe200078e000f */
[----:B------:R-:W-:Y:S01]  /*6c00*/  @!P0 HADD2.F32 R12, -RZ, R12.H1_H1 ;  /* 0x3000000cff0c8230 */ /* 0x000fe20000004100 */
[----:B------:R-:W-:Y:S01]  /*6c10*/  @!P0 IMAD.MOV.U32 R45, RZ, RZ, R4 ;  /* 0x000000ffff2d8224 */ /* 0x000fe200078e0004 */
[----:B------:R-:W-:Y:S01]  /*6c20*/  @!P0 HADD2.F32 R25, -RZ, R37.H0_H0 ;  /* 0x20000025ff198230 */ /* 0x000fe20000004100 */
[-C--:B------:R-:W-:Y:S02]  /*6c30*/  @!P0 FMUL.FTZ R33, R14, R13.reuse ;  /* 0x0000000d0e218220 */ /* 0x080fe40000410000 */
[C---:B------:R-:W-:Y:S02]  /*6c40*/  @!P0 FMUL.FTZ R7, R12.reuse, R13 ;  /* 0x0000000d0c078220 */ /* 0x040fe40000410000 */
[----:B------:R-:W-:Y:S01]  /*6c50*/  @!P0 FFMA.FTZ R13, R12, R25, -R33 ;  /* 0x000000190c0d8223 */ /* 0x000fe20000010821 */
[----:B------:R-:W-:Y:S01]  /*6c60*/  @!P0 F2FP.PACK_AB R33, R42, R43 ;  /* 0x0000002b2a21823e */ /* 0x000fe200000000ff */
[----:B------:R-:W-:Y:S01]  /*6c70*/  @!P0 FFMA.FTZ R7, R14, R25, R7 ;  /* 0x000000190e078223 */ /* 0x000fe20000010007 */
[----:B------:R-:W-:Y:S01]  /*6c80*/  @!P0 F2FP.PACK_AB R12, R3, R2 ;  /* 0x00000002030c823e */ /* 0x000fe200000000ff */
[----:B------:R-:W-:Y:S01]  /*6c90*/  @!P0 FFMA.FTZ R8, R26, R27, R8 ;  /* 0x0000001b1a088223 */ /* 0x000fe20000010008 */
[----:B------:R-:W-:Y:S01]  /*6ca0*/  @!P0 F2FP.PACK_AB R13, R13, R39 ;  /* 0x000000270d0d823e */ /* 0x000fe200000000ff */
[----:B------:R-:W-:Y:S01]  /*6cb0*/  @!P0 IMAD.MOV.U32 R17, RZ, RZ, R33 ;  /* 0x000000ffff118224 */ /* 0x000fe200078e0021 */
[----:B------:R-:W-:Y:S01]  /*6cc0*/  @!P0 F2FP.PACK_AB R3, R7, R6 ;  /* 0x000000060703823e */ /* 0x000fe200000000ff */
[----:B------:R-:W-:Y:S01]  /*6cd0*/  @!P0 FFMA.FTZ R9, R31, R32, R9 ;  /* 0x000000201f098223 */ /* 0x000fe20000010009 */
[----:B------:R-:W-:Y:S02]  /*6ce0*/  @!P0 MOV R18, R13 ;  /* 0x0000000d00128202 */ /* 0x000fe40000000f00 */
[----:B------:R-:W-:Y:S02]  /*6cf0*/  @!P0 MOV R44, R12 ;  /* 0x0000000c002c8202 */ /* 0x000fe40000000f00 */
[----:B------:R-:W-:Y:S01]  /*6d00*/  @!P0 F2FP.PACK_AB R2, R9, R8 ;  /* 0x000000080902823e */ /* 0x000fe200000000ff */
[----:B------:R1:W-:Y:S01]  /*6d10*/  ST.E.128 [R48.64], R16 ;  /* 0x0000001030007985 */ /* 0x0003e2000c101d08 */
[----:B------:R-:W-:Y:S02]  /*6d20*/  @!P0 MOV R46, R3 ;  /* 0x00000003002e8202 */ /* 0x000fe40000000f00 */
[----:B------:R-:W-:Y:S02]  /*6d30*/  @!P0 MOV R47, R2 ;  /* 0x00000002002f8202 */ /* 0x000fe40000000f00 */
[----:B------:R-:W-:Y:S11]  /*6d40*/  ISETP.GE.AND P0, PT, R38, c[0x0][0x1d4], PT ;  /* 0x0000750026007a0c */ /* 0x000ff60003f06270 */
[----:B------:R-:W-:Y:S02]  /*6d50*/  @!UPT UIADD3 URZ, URZ, URZ, URZ ;  /* 0x0000003f3f3ff290 */ /* 0x000fe4000fffe03f */
[----:B------:R-:W-:-:S05]  /*6d60*/  @P0 BRA `(.L_x_1713) ;  /* 0x0000038000000947 */ /* 0x000fca0003800000 */
[C---:B------:R-:W-:Y:S04]  /*6d70*/  LEA R2, P0, R38.reuse, R64, 0x1 ;  /* 0x0000004026027211 */ /* 0x040fe800078008ff */
[----:B------:R-:W-:Y:S05]  /*6d80*/  LEA.HI.X.SX32 R3, R38, R65, 0x1, P0 ;  /* 0x0000004126037211 */ /* 0x000fea00000f0eff */
[----:B------:R2:W-:Y:S01]  /*6d90*/  ST.E.128 [R2.64], R44 ;  /* 0x0000002c02007985 */ /* 0x0005e2000c101d08 */
[----:B------:R-:W-:-:S05]  /*6da0*/  BRA `(.L_x_1713) ;  /* 0x0000034000007947 */ /* 0x000fca0003800000 */
.L_x_1709:
[----:B------:R-:W-:Y:S01]  /*6db0*/  IMAD.WIDE.U32 R2, R74, c[0x0][0x1e0], RZ ;  /* 0x000078004a027a25 */ /* 0x000fe200078e00ff */
[----:B------:R-:W-:Y:S02]  /*6dc0*/  SHF.R.S32.HI R76, RZ, 0x1f, R74 ;  /* 0x0000001fff4c7819 */ /* 0x000fe4000001144a */
[----:B-----5:R-:W-:Y:S03]  /*6dd0*/  SHF.R.S32.HI R77, RZ, 0x1f, R71 ;  /* 0x0000001fff4d7819 */ /* 0x020fe60000011447 */
[----:B------:R-:W-:Y:S04]  /*6de0*/  IMAD R4, R76, c[0x0][0x1e0], RZ ;  /* 0x000078004c047a24 */ /* 0x000fe800078e02ff */
[----:B------:R-:W-:Y:S04]  /*6df0*/  IMAD R4, R74, c[0x0][0x1e4], R4 ;  /* 0x000079004a047a24 */ /* 0x000fe800078e0204 */
[----:B------:R-:W-:Y:S02]  /*6e00*/  IMAD.IADD R3, R3, 0x1, R4 ;  /* 0x0000000103037824 */ /* 0x000fe400078e0204 */
[----:B------:R-:W-:Y:S02]  /*6e10*/  IMAD R4, R77, c[0x0][0x1f0], RZ ;  /* 0x00007c004d047a24 */ /* 0x000fe400078e02ff */
[C---:B------:R-:W-:Y:S04]  /*6e20*/  IMAD.WIDE.U32 R2, R71.reuse, c[0x0][0x1f0], R2 ;  /* 0x00007c0047027a25 */ /* 0x040fe800078e0002 */
[----:B------:R-:W-:Y:S01]  /*6e30*/  IMAD R4, R71, c[0x0][0x1f4], R4 ;  /* 0x00007d0047047a24 */ /* 0x000fe200078e0204 */
[----:B------:R-:W-:Y:S04]  /*6e40*/  IADD3 R2, P0, R80, R2, RZ ;  /* 0x0000000250027210 */ /* 0x000fe80007f1e0ff */
[----:B------:R-:W-:Y:S02]  /*6e50*/  IADD3.X R4, R84, R3, R4, P0, !PT ;  /* 0x0000000354047210 */ /* 0x000fe400007fe404 */
[C---:B------:R-:W-:Y:S04]  /*6e60*/  LEA R3, P0, R2.reuse, c[0x0][0x1c8], 0x1 ;  /* 0x0000720002037a11 */ /* 0x040fe800078008ff */
[----:B------:R-:W-:Y:S02]  /*6e70*/  LEA.HI.X R4, R2, c[0x0][0x1cc], R4, 0x1, P0 ;  /* 0x0000730002047a11 */ /* 0x000fe400000f0c04 */
[----:B------:R-:W2:Y:S08]  /*6e80*/  SHFL.IDX PT, R2, R3, RZ, 0x1c1f ;  /* 0x001c1fff03027589 */ /* 0x000eb000000e0000 */
[----:B------:R3:W4:Y:S02]  /*6e90*/  SHFL.IDX PT, R3, R4, RZ, 0x1c1f ;  /* 0x001c1fff04037589 */ /* 0x00072400000e0000 */
[----:B---3--:R-:W-:Y:S05]  /*6ea0*/  IMAD.IADD R4, R78, 0x1, -R8 ;  /* 0x000000014e047824 */ /* 0x008fea00078e0a08 */
[----:B------:R-:W-:Y:S04]  /*6eb0*/  IMNMX R75, R4, 0x40, PT ;  /* 0x00000040044b7817 */ /* 0x000fe80003800200 */
[----:B------:R-:W-:Y:S11]  /*6ec0*/  ISETP.GT.AND P0, PT, R75, R207, PT ;  /* 0x000000cf4b00720c */ /* 0x000ff60003f04270 */
[----:B------:R-:W-:Y:S02]  /*6ed0*/  @!UPT UIADD3 URZ, URZ, URZ, URZ ;  /* 0x0000003f3f3ff290 */ /* 0x000fe4000fffe03f */
[----:B------:R-:W-:-:S05]  /*6ee0*/  @!P0 BRA `(.L_x_1713) ;  /* 0x0000020000008947 */ /* 0x000fca0003800000 */
[----:B--2-4-:R-:W-:Y:S02]  /*6ef0*/  ISETP.GE.AND P1, PT, R104, c[0x0][0x1d4], PT ;  /* 0x0000750068007a0c */ /* 0x014fe40003f26270 */
[----:B------:R-:W-:Y:S02]  /*6f00*/  ISETP.GE.AND P3, PT, R202, c[0x0][0x1d4], PT ;  /* 0x00007500ca007a0c */ /* 0x000fe40003f66270 */
[C---:B------:R-:W-:Y:S09]  /*6f10*/  ISETP.GE.AND P2, PT, R201.reuse, c[0x0][0x1d4], PT ;  /* 0x00007500c9007a0c */ /* 0x040ff20003f46270 */
[----:B------:R-:W2:Y:S01]  /*6f20*/  @!P1 LDS.128 R12, [R72+0xc000] ;  /* 0x00c00000480c9984 */ /* 0x000ea20000000c00 */
[CC--:B------:R-:W-:Y:S04]  /*6f30*/  @!P1 LEA R4, P0, R104.reuse, R2.reuse, 0x1 ;  /* 0x0000000268049211 */ /* 0x0c0fe800078008ff */
[-C--:B------:R-:W-:Y:S02]  /*6f40*/  @!P1 LEA.HI.X R5, R104, R3.reuse, R105, 0x1, P0 ;  /* 0x0000000368059211 */ /* 0x080fe400000f0c69 */
[CC--:B------:R-:W-:Y:S04]  /*6f50*/  @!P3 LEA R8, P0, R202.reuse, R2.reuse, 0x1 ;  /* 0x00000002ca08b211 */ /* 0x0c0fe800078008ff */
[-C--:B------:R-:W-:Y:S02]  /*6f60*/  @!P3 LEA.HI.X R9, R202, R3.reuse, R216, 0x1, P0 ;  /* 0x00000003ca09b211 */ /* 0x080fe400000f0cd8 */
[CC--:B-1----:R-:W-:Y:S04]  /*6f70*/  @!P2 LEA R6, P0, R201.reuse, R2.reuse, 0x1 ;  /* 0x00000002c906a211 */ /* 0x0c2fe800078008ff */
[-C--:B------:R-:W-:Y:S02]  /*6f80*/  @!P2 LEA.HI.X R7, R201, R3.reuse, R215, 0x1, P0 ;  /* 0x00000003c907a211 */ /* 0x080fe400000f0cd7 */
[----:B------:R-:W-:Y:S01]  /*6f90*/  ISETP.GE.AND P0, PT, R30, c[0x0][0x1d4], PT ;  /* 0x000075001e007a0c */ /* 0x000fe20003f06270 */
[----:B--2---:R1:W-:Y:S11]  /*6fa0*/  @!P1 ST.E.128 [R4.64], R12 ;  /* 0x0000000c04009985 */ /* 0x0043f6000c101d08 */
[----:B------:R-:W-:Y:S01]  /*6fb0*/  @!UPT UIADD3 URZ, URZ, URZ, URZ ;  /* 0x0000003f3f3ff290 */ /* 0x000fe2000fffe03f */
[----:B------:R-:W2:Y:S01]  /*6fc0*/  @!P0 LDS.128 R12, [R73+0xc000] ;  /* 0x00c00000490c8984 */ /* 0x000ea20000000c00 */
[----:B-1----:R-:W-:Y:S04]  /*6fd0*/  @!P0 IMAD.SHL.U32 R4, R211, 0x8, RZ ;  /* 0x00000008d3048824 */ /* 0x002fe800078e00ff */
[--C-:B------:R-:W-:Y:S05]  /*6fe0*/  @!P0 IMAD.WIDE R4, R4, 0x2, R2.reuse ;  /* 0x0000000204048825 */ /* 0x100fea00078e0202 */
[----:B--2---:R1:W-:Y:S01]  /*6ff0*/  @!P0 ST.E.128 [R4.64], R12 ;  /* 0x0000000c04008985 */ /* 0x0043e2000c101d08 */
[----:B------:R-:W-:Y:S11]  /*7000*/  ISETP.GE.AND P0, PT, R29, c[0x0][0x1d4], PT ;  /* 0x000075001d007a0c */ /* 0x000ff60003f06270 */
[----:B------:R-:W-:Y:S02]  /*7010*/  @!UPT UIADD3 URZ, URZ, URZ, URZ ;  /* 0x0000003f3f3ff290 */ /* 0x000fe4000fffe03f */
[----:B------:R-:W2:Y:S01]  /*7020*/  @!P0 LDS.128 R16, [R72+0xe000] ;  /* 0x00e0000048108984 */ /* 0x000ea20000000c00 */
[----:B-1----:R-:W-:Y:S04]  /*7030*/  @!P0 IMAD.SHL.U32 R4, R210, 0x8, RZ ;  /* 0x00000008d2048824 */ /* 0x002fe800078e00ff */
[----:B------:R-:W-:Y:S05]  /*7040*/  @!P0 IMAD.WIDE R4, R4, 0x2, R2 ;  /* 0x0000000204048825 */ /* 0x000fea00078e0202 */
        /* <DEDUP_REMOVED lines=10> */
.L_x_1713:
[----:B--2-4-:R-:W-:Y:S05]  /*70f0*/  BSYNC B1 ;  /* 0x0000000000017941 */ /* 0x014fea0003800000 */
.L_x_1708:
[----:B------:R-:W-:Y:S01]  /*7100*/  ISETP.GT.AND P0, PT, R28, R35, PT ;  /* 0x000000231c00720c */ /* 0x000fe20003f04270 */
[----:B-1----:R-:W-:Y:S01]  /*7110*/  IMAD R8, R77, c[0x0][0x218], RZ ;  /* 0x000086004d087a24 */ /* 0x002fe200078e02ff */
[C---:B------:R-:W-:Y:S01]  /*7120*/  ISETP.GE.AND P1, PT, R40.reuse, 0x1, PT ;  /* 0x000000012800780c */ /* 0x040fe20003f26270 */
[----:B------:R-:W-:Y:S01]  /*7130*/  BSSY B0, `(.L_x_1730) ;  /* 0x000004a000007945 */ /* 0x000fe20003800000 */
[C---:B------:R-:W-:Y:S01]  /*7140*/  IADD3 R3, R40.reuse, 0x1, RZ ;  /* 0x0000000128037810 */ /* 0x040fe20007ffe0ff */
[----:B------:R-:W-:Y:S08]  /*7150*/  IMAD R8, R71, c[0x0][0x21c], R8 ;  /* 0x0000870047087a24 */ /* 0x000ff000078e0208 */
[----:B------:R-:W-:Y:S01]  /*7160*/  @P0 IMAD R2, R40, 0x6000, R10 ;  /* 0x0000600028020824 */ /* 0x000fe200078e020a */
[----:B------:R-:W-:Y:S01]  /*7170*/  SEL R40, R3, RZ, !P1 ;  /* 0x000000ff03287207 */ /* 0x000fe20004800000 */
[----:B-----5:R-:W-:Y:S01]  /*7180*/  @P0 IMAD.MOV.U32 R6, RZ, RZ, R88 ;  /* 0x000000ffff060224 */ /* 0x020fe200078e0058 */
[----:B------:R-:W-:Y:S01]  /*7190*/  @P0 IADD3 R3, R28, -0x1, RZ ;  /* 0xffffffff1c030810 */ /* 0x000fe20007ffe0ff */
[----:B------:R-:W-:Y:S03]  /*71a0*/  @P0 IMAD.MOV.U32 R7, RZ, RZ, R85 ;  /* 0x000000ffff070224 */ /* 0x000fe600078e0055 */
[----:B------:R-:W-:Y:S01]  /*71b0*/  @P0 SHF.R.S32.HI R5, RZ, 0x1f, R3 ;  /* 0x0000001fff050819 */ /* 0x000fe20000011403 */
[----:B------:R-:W-:Y:S02]  /*71c0*/  @P0 IMAD R4, R135, R3, RZ ;  /* 0x0000000387040224 */ /* 0x000fe400078e02ff */
[-C--:B------:R-:W-:Y:S04]  /*71d0*/  @P0 IMAD.WIDE.U32 R6, R3, R141.reuse, R6 ;  /* 0x0000008d03060225 */ /* 0x080fe800078e0006 */
[----:B------:R-:W-:Y:S01]  /*71e0*/  @P0 IMAD R3, R5, R141, R4 ;  /* 0x0000008d05030224 */ /* 0x000fe200078e0204 */
[C---:B------:R-:W-:Y:S03]  /*71f0*/  @P0 LEA R4, P1, R6.reuse, c[0x0][0x250], 0x1 ;  /* 0x0000940006040a11 */ /* 0x040fe600078208ff */
[----:B------:R-:W-:Y:S05]  /*7200*/  @P0 IMAD.IADD R3, R7, 0x1, R3 ;  /* 0x0000000107030824 */ /* 0x000fea00078e0203 */
[----:B------:R-:W-:Y:S01]  /*7210*/  @P0 LEA.HI.X R5, R6, c[0x0][0x254], R3, 0x1, P1 ;  /* 0x0000950006050a11 */ /* 0x000fe200008f0c03 */
[----:B------:R-:W-:Y:S02]  /*7220*/  IMAD R3, R76, c[0x0][0x208], RZ ;  /* 0x000082004c037a24 */ /* 0x000fe400078e02ff */
[C---:B------:R-:W-:Y:S02]  /*7230*/  IMAD.WIDE.U32 R6, R74.reuse, c[0x0][0x208], RZ ;  /* 0x000082004a067a25 */ /* 0x040fe400078e00ff */
[----:B------:R-:W-:Y:S01]  /*7240*/  @!PT LDS RZ, [RZ] ;  /* 0x00000000fffff984 */ /* 0x000fe20000000800 */
[----:B------:R-:W-:Y:S01]  /*7250*/  @!PT LDS RZ, [RZ] ;  /* 0x00000000fffff984 */ /* 0x000fe20000000800 */
[----:B------:R-:W-:Y:S01]  /*7260*/  @!PT LDS RZ, [RZ] ;  /* 0x00000000fffff984 */ /* 0x000fe20000000800 */
[----:B------:R1:W-:Y:S02]  /*7270*/  @P0 LDGSTS.E.BYPASS.LTC128B.128 [R2], [R4.64], !P6 ;  /* 0x0000000004020fae */ /* 0x0003e4000f101d48 */
[----:B------:R-:W-:Y:S02]  /*7280*/  IMAD R3, R74, c[0x0][0x20c], R3 ;  /* 0x000083004a037a24 */ /* 0x000fe400078e0203 */
[----:B------:R1:W-:Y:S02]  /*7290*/  @P0 LDGSTS.E.BYPASS.LTC128B.128 [R2+0x2000], [R4.64+0x80], !P5 ;  /* 0x0200008004020fae */ /* 0x0003e4000e901d48 */
[----:B------:R-:W-:Y:S02]  /*72a0*/  IMAD.IADD R7, R7, 0x1, R3 ;  /* 0x0000000107077824 */ /* 0x000fe400078e0203 */
[----:B------:R1:W-:Y:S02]  /*72b0*/  @P0 LDGSTS.E.BYPASS.LTC128B.128 [R2+0x4000], [R4.64+0x100], !P4 ;  /* 0x0400010004020fae */ /* 0x0003e4000e101d48 */
[----:B------:R-:W-:Y:S05]  /*72c0*/  IMAD.WIDE.U32 R6, R71, c[0x0][0x218], R6 ;  /* 0x0000860047067a25 */ /* 0x000fea00078e0006 */
[----:B------:R-:W-:Y:S04]  /*72d0*/  IADD3 R3, P1, R100, R6, RZ ;  /* 0x0000000664037210 */ /* 0x000fe80007f3e0ff */
[----:B------:R-:W-:Y:S02]  /*72e0*/  IADD3.X R8, R122, R7, R8, P1, !PT ;  /* 0x000000077a087210 */ /* 0x000fe40000ffe408 */
[C---:B------:R-:W-:Y:S04]  /*72f0*/  @P0 LEA R6, P1, R151.reuse, R4, 0x1 ;  /* 0x0000000497060211 */ /* 0x040fe800078208ff */
[----:B------:R-:W-:Y:S02]  /*7300*/  @P0 LEA.HI.X R7, R151, R5, R134, 0x1, P1 ;  /* 0x0000000597070211 */ /* 0x000fe400008f0c86 */
[C---:B------:R-:W-:Y:S03]  /*7310*/  LEA R9, P1, R3.reuse, c[0x0][0x1f8], 0x1 ;  /* 0x00007e0003097a11 */ /* 0x040fe600078208ff */
[----:B------:R2:W-:Y:S01]  /*7320*/  @P0 LDGSTS.E.BYPASS.LTC128B.128 [R2+0x1000], [R6.64], !P6 ;  /* 0x0100000006020fae */ /* 0x0005e2000f101d48 */
[----:B------:R-:W-:Y:S03]  /*7330*/  LEA.HI.X R3, R3, c[0x0][0x1fc], R8, 0x1, P1 ;  /* 0x00007f0003037a11 */ /* 0x000fe600008f0c08 */
[----:B------:R2:W-:Y:S04]  /*7340*/  @P0 LDGSTS.E.BYPASS.LTC128B.128 [R2+0x3000], [R6.64+0x80], !P5 ;  /* 0x0300008006020fae */ /* 0x0005e8000e901d48 */
[----:B------:R2:W-:Y:S01]  /*7350*/  @P0 LDGSTS.E.BYPASS.LTC128B.128 [R2+0x5000], [R6.64+0x100], !P4 ;  /* 0x0500010006020fae */ /* 0x0005e2000e101d48 */
[----:B------:R-:W-:Y:S03]  /*7360*/  ISETP.GT.AND P0, PT, R75, R207, PT ;  /* 0x000000cf4b00720c */ /* 0x000fe60003f04270 */
[----:B------:R-:W0:Y:S04]  /*7370*/  LDGDEPBAR ;  /* 0x00000000000079af */ /* 0x000e280000000000 */
[----:B-1----:R2:W1:Y:S04]  /*7380*/  SHFL.IDX PT, R4, R9, RZ, 0x1c1f ;  /* 0x001c1fff09047589 */ /* 0x00246800000e0000 */
[----:B------:R2:W4:Y:S01]  /*7390*/  SHFL.IDX PT, R5, R3, RZ, 0x1c1f ;  /* 0x001c1fff03057589 */ /* 0x00052200000e0000 */
[----:B------:R-:W-:Y:S04]  /*73a0*/  DEPBAR.LE SB0, 0x2 ;  /* 0x000080800000791a */ /* 0x000fe80000000000 */
[----:B------:R-:W-:Y:S06]  /*73b0*/  BAR.SYNC.DEFER_BLOCKING 0x0 ;  /* 0x0000000000007b1d */ /* 0x000fec0000010000 */
[----:B------:R-:W-:-:S05]  /*73c0*/  @!P0 BRA `(.L_x_1731) ;  /* 0x0000020000008947 */ /* 0x000fca0003800000 */
[----:B-12-4-:R-:W-:Y:S02]  /*73d0*/  ISETP.GE.AND P1, PT, R104, c[0x0][0x1d4], PT ;  /* 0x0000750068007a0c */ /* 0x016fe40003f26270 */
        /* <DEDUP_REMOVED lines=9> */
[----:B------:R-:W-:Y:S01]  /*7470*/  ISETP.GE.AND P0, PT, R30, c[0x0][0x1d4], PT ;  /* 0x000075001e007a0c */ /* 0x000fe20003f06270 */
[----:B-1----:R1:W-:Y:S11]  /*7480*/  @!P1 ST.E.128 [R2.64], R12 ;  /* 0x0000000c02009985 */ /* 0x0023f6000c101d08 */
[----:B------:R-:W-:Y:S01]  /*7490*/  @!UPT UIADD3 URZ, URZ, URZ, URZ ;  /* 0x0000003f3f3ff290 */ /* 0x000fe2000fffe03f */
[----:B------:R-:W2:Y:S01]  /*74a0*/  @!P0 LDS.128 R12, [R73] ;  /* 0x00000000490c8984 */ /* 0x000ea20000000c00 */
        /* <DEDUP_REMOVED lines=8> */
[----:B--2---:R1:W-:Y:S01]  /*7530*/  @!P0 ST.E.128 [R2.64], R16 ;  /* 0x0000001002008985 */ /* 0x0043e2000c101d08 */
[C---:B------:R-:W-:Y:S03]  /*7540*/  ISETP.GE.AND P0, PT, R200.reuse, c[0x0][0x1d4], PT ;  /* 0x00007500c8007a0c */ /* 0x040fe60003f06270 */
[----:B------:R-:W2:Y:S10]  /*7550*/  @!P3 LDS.128 R12, [R73+0x2000] ;  /* 0x00200000490cb984 */ /* 0x000eb40000000c00 */
[C---:B-1----:R-:W-:Y:S04]  /*7560*/  @!P0 LEA R2, P1, R200.reuse, R4, 0x1 ;  /* 0x00000004c8028211 */ /* 0x042fe800078208ff */
[----:B------:R-:W-:Y:S01]  /*7570*/  @!P0 LEA.HI.X R3, R200, R5, R214, 0x1, P1 ;  /* 0x00000005c8038211 */ /* 0x000fe200008f0cd6 */
[----:B--2---:R-:W-:Y:S04]  /*7580*/  @!P3 ST.E.128 [R8.64], R12 ;  /* 0x0000000c0800b985 */ /* 0x004fe8000c101d08 */
[----:B------:R-:W1:Y:S04]  /*7590*/  @!P2 LDS.128 R12, [R72+0x4000] ;  /* 0x00400000480ca984 */ /* 0x000e680000000c00 */
[----:B-1----:R-:W-:Y:S04]  /*75a0*/  @!P2 ST.E.128 [R6.64], R12 ;  /* 0x0000000c0600a985 */ /* 0x002fe8000c101d08 */
[----:B------:R-:W1:Y:S04]  /*75b0*/  @!P0 LDS.128 R4, [R73+0x4000] ;  /* 0x0040000049048984 */ /* 0x000e680000000c00 */
[----:B-1----:R1:W-:Y:S02]  /*75c0*/  @!P0 ST.E.128 [R2.64], R4 ;  /* 0x0000000402008985 */ /* 0x0023e4000c101d08 */
.L_x_1731:
[----:B-12-4-:R-:W-:Y:S05]  /*75d0*/  BSYNC B0 ;  /* 0x0000000000007941 */ /* 0x016fea0003800000 */
.L_x_1730:
[C---:B------:R-:W-:Y:S02]  /*75e0*/  ISETP.GE.AND P0, PT, R36.reuse, 0x1, PT ;  /* 0x000000012400780c */ /* 0x040fe40003f06270 */
[----:B------:R-:W-:Y:S04]  /*75f0*/  IADD3 R2, R36, 0x1, RZ ;  /* 0x0000000124027810 */ /* 0x000fe80007ffe0ff */
[----:B------:R-:W-:Y:S02]  /*7600*/  SEL R36, R2, RZ, !P0 ;  /* 0x000000ff02247207 */ /* 0x000fe40004000000 */
[----:B------:R-:W-:Y:S04]  /*7610*/  IADD3 R2, R28, -0x2, RZ ;  /* 0xfffffffe1c027810 */ /* 0x000fe80007ffe0ff */
[----:B------:R-:W-:Y:S11]  /*7620*/  ISETP.GE.AND P0, PT, R2, R35, PT ;  /* 0x000000230200720c */ /* 0x000ff60003f06270 */
[----:B------:R-:W-:Y:S02]  /*7630*/  @!UPT UIADD3 URZ, URZ, URZ, URZ ;  /* 0x0000003f3f3ff290 */ /* 0x000fe4000fffe03f */
[----:B------:R-:W-:Y:S01]  /*7640*/  @P0 SHF.R.S32.HI R6, RZ, 0x1f, R2 ;  /* 0x0000001fff060819 */ /* 0x000fe20000011402 */
[----:B------:R-:W-:Y:S02]  /*7650*/  @P0 IMAD.MOV.U32 R4, RZ, RZ, R90 ;  /* 0x000000ffff040224 */ /* 0x000fe400078e005a */
[----:B------:R-:W-:Y:S02]  /*7660*/  @P0 IMAD.MOV.U32 R5, RZ, RZ, R87 ;  /* 0x000000ffff050224 */ /* 0x000fe400078e0057 */
[----:B------:R-:W-:Y:S04]  /*7670*/  @P0 IMAD R3, R136, R2, RZ ;  /* 0x0000000288030224 */ /* 0x000fe800078e02ff */
[-C--:B------:R-:W-:Y:S02]  /*7680*/  @P0 IMAD R6, R6, R137.reuse, R3 ;  /* 0x0000008906060224 */ /* 0x080fe400078e0203 */
[----:B------:R-:W-:Y:S04]  /*7690*/  @P0 IMAD.WIDE.U32 R2, R2, R137, R4 ;  /* 0x0000008902020225 */ /* 0x000fe800078e0004 */
[----:B------:R-:W-:Y:S01]  /*76a0*/  @P0 IMAD.IADD R3, R3, 0x1, R6 ;  /* 0x0000000103030824 */ /* 0x000fe200078e0206 */
[C---:B------:R-:W-:Y:S04]  /*76b0*/  @P0 LEA R4, P1, R2.reuse, c[0x0][0x220], 0x1 ;  /* 0x0000880002040a11 */ /* 0x040fe800078208ff */
[----:B------:R-:W-:Y:S01]  /*76c0*/  @P0 LEA.HI.X R5, R2, c[0x0][0x224], R3, 0x1, P1 ;  /* 0x0000890002050a11 */ /* 0x000fe200008f0c03 */
[----:B------:R-:W-:Y:S01]  /*76d0*/  @P0 IMAD R2, R40, 0x6000, R11 ;  /* 0x0000600028020824 */ /* 0x000fe200078e020b */
[C---:B------:R-:W-:Y:S04]  /*76e0*/  @P0 LEA R6, P1, R138.reuse, R4, 0x1 ;  /* 0x000000048a060211 */ /* 0x040fe800078208ff */
[----:B------:R-:W-:Y:S01]  /*76f0*/  @!PT LDS RZ, [RZ] ;  /* 0x00000000fffff984 */ /* 0x000fe20000000800 */
[----:B------:R-:W-:Y:S01]  /*7700*/  @!PT LDS RZ, [RZ] ;  /* 0x00000000fffff984 */ /* 0x000fe20000000800 */
[----:B------:R-:W-:Y:S01]  /*7710*/  @!PT LDS RZ, [RZ] ;  /* 0x00000000fffff984 */ /* 0x000fe20000000800 */
[----:B------:R1:W-:Y:S01]  /*7720*/  @P0 LDGSTS.E.BYPASS.LTC128B.128 [R2], [R4.64], !P6 ;  /* 0x0000000004020fae */ /* 0x0003e2000f101d48 */
[----:B------:R-:W-:Y:S03]  /*7730*/  @P0 LEA.HI.X R7, R138, R5, R133, 0x1, P1 ;  /* 0x000000058a070211 */ /* 0x000fe600008f0c85 */
[----:B------:R1:W-:Y:S04]  /*7740*/  @P0 LDGSTS.E.BYPASS.LTC128B.128 [R2+0x2000], [R4.64+0x80], !P5 ;  /* 0x0200008004020fae */ /* 0x0003e8000e901d48 */
[----:B------:R1:W-:Y:S04]  /*7750*/  @P0 LDGSTS.E.BYPASS.LTC128B.128 [R2+0x4000], [R4.64+0x100], !P4 ;  /* 0x0400010004020fae */ /* 0x0003e8000e101d48 */
[----:B------:R1:W-:Y:S04]  /*7760*/  @P0 LDGSTS.E.BYPASS.LTC128B.128 [R2+0x1000], [R6.64], !P6 ;  /* 0x0100000006020fae */ /* 0x0003e8000f101d48 */
[----:B------:R1:W-:Y:S04]  /*7770*/  @P0 LDGSTS.E.BYPASS.LTC128B.128 [R2+0x3000], [R6.64+0x80], !P5 ;  /* 0x0300008006020fae */ /* 0x0003e8000e901d48 */
[----:B------:R1:W-:Y:S01]  /*7780*/  @P0 LDGSTS.E.BYPASS.LTC128B.128 [R2+0x5000], [R6.64+0x100], !P4 ;  /* 0x0500010006020fae */ /* 0x0003e2000e101d48 */
[C---:B------:R-:W-:Y:S02]  /*7790*/  ISETP.GT.AND P0, PT, R28.reuse, R35, PT ;  /* 0x000000231c00720c */ /* 0x040fe40003f04270 */
[----:B------:R-:W-:Y:S01]  /*77a0*/  IADD3 R28, R28, -0x1, RZ ;  /* 0xffffffff1c1c7810 */ /* 0x000fe20007ffe0ff */
[----:B------:R-:W0:Y:S10]  /*77b0*/  LDGDEPBAR ;  /* 0x00000000000079af */ /* 0x000e340000000000 */
[----:B------:R-:W-:-:S05]  /*77c0*/  @P0 BRA `(.L_x_1732) ;  /* 0xffffb8b000000947 */ /* 0x000fca000383ffff */
[----:B------:R-:W-:Y:S01]  /*77d0*/  WARPSYNC 0xffffffff ;  /* 0xffffffff00007948 */ /* 0x000fe20003800000 */
[----:B------:R-:W-:Y:S06]  /*77e0*/  BAR.SYNC.DEFER_BLOCKING 0x0 ;  /* 0x0000000000007b1d */ /* 0x000fec0000010000 */
.L_x_1707:
        /* <DEDUP_REMOVED lines=32> */
.L_x_1734:
[----:B------:R-:W-:Y:S05]  /*79f0*/  BSYNC B0 ;  /* 0x0000000000007941 */ /* 0x000fea0003800000 */
.L_x_1733:
        /* <DEDUP_REMOVED lines=26> */
[----:B---3--:R-:W-:Y:S01]  /*7ba0*/  CS2R R64, SRZ ;  /* 0x0000000000407805 */ /* 0x008fe2000001ff00 */
        /* <DEDUP_REMOVED lines=34> */
[----:B------:R-:W-:Y:S01]  /*7dd0*/  IMAD.MOV.U32 R4, RZ, RZ, 0x1 ;  /* 0x00000001ff047424 */ /* 0x000fe200078e00ff */
[----:B------:R-:W-:Y:S02]  /*7de0*/  SHF.R.S32.HI R0, RZ, 0x1f, R149 ;  /* 0x0000001fff007819 */ /* 0x000fe40000011495 */
[----:B------:R-:W-:Y:S02]  /*7df0*/  ISETP.NE.U32.AND P0, PT, RZ, c[0x0][0x348], PT ;  /* 0x0000d200ff007a0c */ /* 0x000fe40003f05070 */
[----:B------:R-:W-:Y:S01]  /*7e00*/  ISETP.NE.AND P1, PT, R4, c[0x0][0x2c4], PT ;  /* 0x0000b10004007a0c */ /* 0x000fe20003f25270 */
        /* <DEDUP_REMOVED lines=40> */
.L_x_1879:
[----:B------:R-:W-:Y:S05]  /*8090*/  BRA.DIV ~URZ, `(.L_x_1737) ;  /* 0x000116127f007947 */ /* 0x000fea000b800000 */
[----:B------:R3:W4:Y:S02]  /*80a0*/  SHFL.IDX PT, R0, R13, RZ, 0x181f ;  /* 0x00181fff0d007589 */ /* 0x00072400000e0000 */
.L_x_1880:
[----:B------:R-:W-:Y:S01]  /*80b0*/  IMAD R48, R150, c[0x0][0x2c4], RZ ;  /* 0x0000b10096307a24 */ /* 0x000fe200078e02ff */
[----:B------:R-:W-:Y:S04]  /*80c0*/  BSSY B0, `(.L_x_1738) ;  /* 0x000000f000007945 */ /* 0x000fe80003800000 */
[----:B------:R-:W-:-:S13]  /*80d0*/  ISETP.GE.AND P0, PT, R5, R48, PT ;  /* 0x000000300500720c */ /* 0x000fda0003f06270 */
[----:B------:R-:W-:Y:S05]  /*80e0*/  @P0 BRA `(.L_x_1739) ;  /* 0x000000c000000947 */ /* 0x000fea0003800000 */
[-C--:B----4-:R-:W-:Y:S02]  /*80f0*/  LEA R8, P2, R204, R0.reuse, 0x1 ;  /* 0x00000000cc087211 */ /* 0x090fe400078408ff */
[CC--:B------:R-:W-:Y:S02]  /*8100*/  LEA R6, P1, R203.reuse, R0.reuse, 0x1 ;  /* 0x00000000cb067211 */ /* 0x0c0fe400078208ff */
[----:B------:R-:W-:Y:S02]  /*8110*/  LEA R2, P0, R206, R0, 0x1 ;  /* 0x00000000ce027211 */ /* 0x000fe400078008ff */
        /* <DEDUP_REMOVED lines=9> */
.L_x_1739:
[----:B------:R-:W-:Y:S05]  /*81b0*/  BSYNC B0 ;  /* 0x0000000000007941 */ /* 0x000fea0003800000 */
.L_x_1738:
[----:B------:R-:W-:Y:S05]  /*81c0*/  BRA.DIV ~URZ, `(.L_x_1740) ;  /* 0x000115527f007947 */ /* 0x000fea000b800000 */
[----:B--2---:R2:W1:Y:S04]  /*81d0*/  SHFL.IDX PT, R4, R12, 0x1, 0x181f ;  /* 0x00381f000c047f89 */ /* 0x00446800000e0000 */
[----:B----4-:R2:W4:Y:S02]  /*81e0*/  SHFL.IDX PT, R0, R13, 0x1, 0x181f ;  /* 0x00381f000d007f89 */ /* 0x01052400000e0000 */
.L_x_1881:
[----:B------:R-:W-:Y:S01]  /*81f0*/  IADD3 R2, R5, 0x20, RZ ;  /* 0x0000002005027810 */ /* 0x000fe20007ffe0ff */
[----:B------:R-:W-:Y:S03]  /*8200*/  BSSY B0, `(.L_x_1741) ;  /* 0x000000f000007945 */ /* 0x000fe60003800000 */
[----:B------:R-:W-:-:S13]  /*8210*/  ISETP.GE.AND P0, PT, R2, R48, PT ;  /* 0x000000300200720c */ /* 0x000fda0003f06270 */
[----:B------:R-:W-:Y:S05]  /*8220*/  @P0 BRA `(.L_x_1742) ;  /* 0x000000c000000947 */ /* 0x000fea0003800000 */
[-C--:B----4-:R-:W-:Y:S02]  /*8230*/  LEA R8, P2, R204, R0.reuse, 0x1 ;  /* 0x00000000cc087211 */ /* 0x090fe400078408ff */
[CC--:B------:R-:W-:Y:S02]  /*8240*/  LEA R6, P1, R203.reuse, R0.reuse, 0x1 ;  /* 0x00000000cb067211 */ /* 0x0c0fe400078208ff */
[----:B------:R-:W-:Y:S02]  /*8250*/  LEA R2, P0, R206, R0, 0x1 ;  /* 0x00000000ce027211 */ /* 0x000fe400078008ff */
        /* <DEDUP_REMOVED lines=9> */
.L_x_1742:
[----:B------:R-:W-:Y:S05]  /*82f0*/  BSYNC B0 ;  /* 0x0000000000007941 */ /* 0x000fea0003800000 */
.L_x_1741:
[----:B------:R-:W-:Y:S05]  /*8300*/  BRA.DIV ~URZ, `(.L_x_1743) ;  /* 0x000114e27f007947 */ /* 0x000fea000b800000 */
[----:B-1----:R1:W2:Y:S02]  /*8310*/  SHFL.IDX PT, R4, R12, 0x2, 0x181f ;  /* 0x00581f000c047f89 */ /* 0x0022a400000e0000 */
.L_x_1882:
[----:B------:R-:W-:Y:S05]  /*8320*/  BRA.DIV ~URZ, `(.L_x_1744) ;  /* 0x000115327f007947 */ /* 0x000fea000b800000 */
[----:B----4-:R4:W1:Y:S02]  /*8330*/  SHFL.IDX PT, R0, R13, 0x2, 0x181f ;  /* 0x00581f000d007f89 */ /* 0x01086400000e0000 */
.L_x_1883:
[----:B------:R-:W-:Y:S01]  /*8340*/  IADD3 R2, R5, 0x40, RZ ;  /* 0x0000004005027810 */ /* 0x000fe20007ffe0ff */
[----:B------:R-:W-:Y:S03]  /*8350*/  BSSY B0, `(.L_x_1745) ;  /* 0x000000f000007945 */ /* 0x000fe60003800000 */
[----:B------:R-:W-:-:S13]  /*8360*/  ISETP.GE.AND P0, PT, R2, R48, PT ;  /* 0x000000300200720c */ /* 0x000fda0003f06270 */
[----:B------:R-:W-:Y:S05]  /*8370*/  @P0 BRA `(.L_x_1746) ;  /* 0x000000c000000947 */ /* 0x000fea0003800000 */
[-C--:B-1----:R-:W-:Y:S02]  /*8380*/  LEA R8, P2, R204, R0.reuse, 0x1 ;  /* 0x00000000cc087211 */ /* 0x082fe400078408ff */
        /* <DEDUP_REMOVED lines=11> */
.L_x_1746:
[----:B------:R-:W-:Y:S05]  /*8440*/  BSYNC B0 ;  /* 0x0000000000007941 */ /* 0x000fea0003800000 */
.L_x_1745:
[----:B------:R-:W-:Y:S05]  /*8450*/  BRA.DIV ~URZ, `(.L_x_1747) ;  /* 0x000114727f007947 */ /* 0x000fea000b800000 */
[----:B--2---:R2:W3:Y:S04]  /*8460*/  SHFL.IDX PT, R4, R12, 0x3, 0x181f ;  /* 0x00781f000c047f89 */ /* 0x0044e800000e0000 */
[----:B-1----:R2:W1:Y:S02]  /*8470*/  SHFL.IDX PT, R0, R13, 0x3, 0x181f ;  /* 0x00781f000d007f89 */ /* 0x00246400000e0000 */
.L_x_1884:
[----:B------:R-:W-:Y:S01]  /*8480*/  IADD3 R2, R5, 0x60, RZ ;  /* 0x0000006005027810 */ /* 0x000fe20007ffe0ff */
[----:B-----5:R-:W-:Y:S01]  /*8490*/  IMAD.WIDE.U32 R220, R15, c[0x0][0x2b0], RZ ;  /* 0x0000ac000fdc7a25 */ /* 0x020fe200078e00ff */
[----:B------:R-:W-:-:S02]  /*84a0*/  LOP3.LUT R198, R198, 0xfffffffd, RZ, 0xc0, !PT ;  /* 0xfffffffdc6c67812 */ /* 0x000fc400078ec0ff */
[----:B------:R-:W-:-:S13]  /*84b0*/  ISETP.GE.AND P0, PT, R2, R48, PT ;  /* 0x000000300200720c */ /* 0x000fda0003f06270 */
[CC--:B-1----:R-:W-:Y:S02]  /*84c0*/  @!P0 LEA R8, P3, R204.reuse, R0.reuse, 0x1 ;  /* 0x00000000cc088211 */ /* 0x0c2fe400078608ff */
[C---:B------:R-:W-:Y:S02]  /*84d0*/  @!P0 LEA R6, P2, R203.reuse, R0, 0x1 ;  /* 0x00000000cb068211 */ /* 0x040fe400078408ff */
[CC--:B---3--:R-:W-:Y:S02]  /*84e0*/  @!P0 LEA.HI.X R9, R204.reuse, R4.reuse, R205, 0x1, P3 ;  /* 0x00000004cc098211 */ /* 0x0c8fe400018f0ccd */
[----:B------:R-:W-:Y:S02]  /*84f0*/  ISETP.GE.AND P3, PT, R204, c[0x0][0x1d4], PT ;  /* 0x00007500cc007a0c */ /* 0x000fe40003f66270 */
[----:B------:R-:W-:Y:S01]  /*8500*/  @!P0 LEA.HI.X R7, R203, R4, R213, 0x1, P2 ;  /* 0x00000004cb078211 */ /* 0x000fe200010f0cd5 */
[----:B------:R-:W-:Y:S01]  /*8510*/  @!PT LDS RZ, [RZ] ;  /* 0x00000000fffff984 */ /* 0x000fe20000000800 */
[----:B------:R-:W-:Y:S01]  /*8520*/  @!PT LDS RZ, [RZ] ;  /* 0x00000000fffff984 */ /* 0x000fe20000000800 */
[----:B------:R-:W-:Y:S01]  /*8530*/  @!PT LDS RZ, [RZ] ;  /* 0x00000000fffff984 */ /* 0x000fe20000000800 */
[----:B------:R1:W-:Y:S01]  /*8540*/  @!P0 LDGSTS.E.BYPASS.LTC128B.128 [R107+0x1b100], [R8.64], !P6 ;  /* 0x1b100000086b8fae */ /* 0x0003e2000f101d48 */
[----:B------:R-:W-:-:S02]  /*8550*/  @!P0 LEA R2, P1, R206, R0, 0x1 ;  /* 0x00000000ce028211 */ /* 0x000fc400078208ff */
[----:B------:R-:W-:Y:S01]  /*8560*/  SHF.R.S32.HI R0, RZ, 0x1f, R15 ;  /* 0x0000001fff007819 */ /* 0x000fe2000001140f */
[----:B------:R1:W-:Y:S01]  /*8570*/  @!P0 LDGSTS.E.BYPASS.LTC128B.128 [R107+0x1f100], [R6.64], !P5 ;  /* 0x1f100000066b8fae */ /* 0x0003e2000e901d48 */
[----:B------:R-:W-:Y:S02]  /*8580*/  ISETP.GE.AND P5, PT, R203, c[0x0][0x1d4], PT ;  /* 0x00007500cb007a0c */ /* 0x000fe40003fa6270 */
[----:B------:R-:W-:Y:S01]  /*8590*/  ISETP.GE.AND P6, PT, R206, c[0x0][0x1d4], PT ;  /* 0x00007500ce007a0c */ /* 0x000fe20003fc6270 */
[----:B------:R-:W-:Y:S01]  /*85a0*/  IMAD R0, R0, c[0x0][0x2b0], RZ ;  /* 0x0000ac0000007a24 */ /* 0x000fe200078e02ff */
[----:B------:R-:W-:Y:S02]  /*85b0*/  @!P0 LEA.HI.X R3, R206, R4, R212, 0x1, P1 ;  /* 0x00000004ce038211 */ /* 0x000fe400008f0cd4 */
[----:B------:R-:W-:Y:S01]  /*85c0*/  @P3 LOP3.LUT R198, R198, 0x2, RZ, 0xfc, !PT ;  /* 0x00000002c6c63812 */ /* 0x000fe200078efcff */
[----:B------:R-:W-:Y:S01]  /*85d0*/  IMAD R0, R15, c[0x0][0x2b4], R0 ;  /* 0x0000ad000f007a24 */ /* 0x000fe200078e0200 */
[----:B------:R-:W-:Y:S01]  /*85e0*/  SEL R149, RZ, 0x10, P6 ;  /* 0x00000010ff957807 */ /* 0x000fe20003000000 */
[----:B------:R1:W-:Y:S01]  /*85f0*/  @!P0 LDGSTS.E.BYPASS.LTC128B.128 [R107+0x23100], [R2.64], !P4 ;  /* 0x23100000026b8fae */ /* 0x0003e2000e101d48 */
[----:B------:R-:W-:Y:S01]  /*8600*/  LOP3.LUT R198, R198, 0xfffffffe, RZ, 0xc0, !PT ;  /* 0xfffffffec6c67812 */ /* 0x000fe200078ec0ff */
[----:B------:R-:W-:-:S02]  /*8610*/  IMAD.IADD R233, R221, 0x1, R0 ;  /* 0x00000001dde97824 */ /* 0x000fc400078e0200 */
[----:B------:R-:W0:Y:S01]  /*8620*/  LDGDEPBAR ;  /* 0x00000000000079af */ /* 0x000e220000000000 */
[----:B------:R-:W-:Y:S01]  /*8630*/  @P5 LOP3.LUT R198, R198, 0x1, RZ, 0xfc, !PT ;  /* 0x00000001c6c65812 */ /* 0x000fe200078efcff */
[----:B------:R-:W-:Y:S03]  /*8640*/  WARPSYNC 0xffffffff ;  /* 0xffffffff00007948 */ /* 0x000fe60003800000 */
[----:B------:R-:W-:-:S04]  /*8650*/  LOP3.LUT R198, R198, 0xfffffffb, RZ, 0xc0, !PT ;  /* 0xfffffffbc6c67812 */ /* 0x000fc800078ec0ff */
[----:B------:R-:W-:Y:S02]  /*8660*/  @P6 LOP3.LUT R198, R198, 0x4, RZ, 0xfc, !PT ;  /* 0x00000004c6c66812 */ /* 0x000fe400078efcff */
[----:B------:R-:W-:Y:S01]  /*8670*/  IMAD.MOV.U32 R0, RZ, RZ, c[0x0][0x2b8] ;  /* 0x0000ae00ff007624 */ /* 0x000fe200078e00ff */
[----:B------:R-:W-:Y:S01]  /*8680*/  BAR.SYNC.DEFER_BLOCKING 0x0 ;  /* 0x0000000000007b1d */ /* 0x000fe20000010000 */
[----:B-1----:R-:W-:Y:S01]  /*8690*/  IMAD R2, R22, 0x40, R217 ;  /* 0x0000004016027824 */ /* 0x002fe200078e02d9 */
[----:B------:R-:W-:Y:S01]  /*86a0*/  LOP3.LUT R198, R198, 0xfffffff7, RZ, 0xc0, !PT ;  /* 0xfffffff7c6c67812 */ /* 0x000fe200078ec0ff */
[----:B------:R-:W-:Y:S01]  /*86b0*/  IMAD.MOV.U32 R189, RZ, RZ, RZ ;  /* 0x000000ffffbd7224 */ /* 0x000fe200078e00ff */
[----:B------:R-:W-:Y:S02]  /*86c0*/  ISETP.NE.AND P4, PT, R0, 0x1, PT ;  /* 0x000000010000780c */ /* 0x000fe40003f85270 */
        /* <DEDUP_REMOVED lines=16> */
[----:B------:R-:W-:Y:S02]  /*87d0*/  BSSY B0, `(.L_x_1748) ;  /* 0x00000a8000007945 */ /* 0x000fe40003800000 */
        /* <DEDUP_REMOVED lines=15> */
[----:B------:R-:W-:Y:S01]  /*88d0*/  IMAD.SHL.U32 R17, R203, 0x2, RZ ;  /* 0x00000002cb117824 */ /* 0x000fe200078e00ff */
[----:B---3--:R-:W-:Y:S01]  /*88e0*/  SHF.R.S32.HI R7, RZ, 0x1f, R189 ;  /* 0x0000001fff077819 */ /* 0x008fe200000114bd */
[----:B------:R-:W-:-:S04]  /*88f0*/  IMAD.WIDE.U32 R2, R189, c[0x0][0x1f0], R2 ;  /* 0x00007c00bd027a25 */ /* 0x000fc800078e0002 */
[C---:B------:R-:W-:Y:S02]  /*8900*/  IMAD R0, R7.reuse, c[0x0][0x1f0], RZ ;  /* 0x00007c0007007a24 */ /* 0x040fe400078e02ff */
[----:B------:R-:W-:Y:S02]  /*8910*/  IMAD R7, R7, c[0x0][0x218], RZ ;  /* 0x0000860007077a24 */ /* 0x000fe400078e02ff */
[C---:B------:R-:W-:Y:S01]  /*8920*/  IMAD R4, R189.reuse, c[0x0][0x1f4], R0 ;  /* 0x00007d00bd047a24 */ /* 0x040fe200078e0200 */
[----:B------:R-:W-:Y:S01]  /*8930*/  IADD3 R0, P0, R2, R218, RZ ;  /* 0x000000da02007210 */ /* 0x000fe20007f1e0ff */
[----:B------:R-:W-:-:S03]  /*8940*/  IMAD R16, R189, c[0x0][0x21c], R7 ;  /* 0x00008700bd107a24 */ /* 0x000fc600078e0207 */
[----:B------:R-:W-:Y:S02]  /*8950*/  IADD3.X R2, R232, R3, R4, P0, !PT ;  /* 0x00000003e8027210 */ /* 0x000fe400007fe404 */
[----:B------:R-:W-:-:S04]  /*8960*/  LEA R5, P0, R0, c[0x0][0x1c8], 0x1 ;  /* 0x0000720000057a11 */ /* 0x000fc800078008ff */
[----:B------:R-:W-:Y:S01]  /*8970*/  LEA.HI.X R8, R0, c[0x0][0x1cc], R2, 0x1, P0 ;  /* 0x0000730000087a11 */ /* 0x000fe200000f0c02 */
[----:B------:R-:W-:Y:S01]  /*8980*/  IMAD.WIDE.U32 R2, R191, c[0x0][0x208], RZ ;  /* 0x00008200bf027a25 */ /* 0x000fe200078e00ff */
[----:B------:R-:W1:Y:S03]  /*8990*/  SHFL.IDX PT, R0, R5, RZ, 0x181f ;  /* 0x00181fff05007589 */ /* 0x000e6600000e0000 */
[----:B------:R-:W-:Y:S01]  /*89a0*/  IMAD.IADD R3, R3, 0x1, R6 ;  /* 0x0000000103037824 */ /* 0x000fe200078e0206 */
[----:B------:R-:W3:Y:S03]  /*89b0*/  SHFL.IDX PT, R4, R8, RZ, 0x181f ;  /* 0x00181fff08047589 */ /* 0x000ee600000e0000 */
[----:B------:R-:W-:Y:S01]  /*89c0*/  IMAD.WIDE.U32 R2, R189, c[0x0][0x218], R2 ;  /* 0x00008600bd027a25 */ /* 0x000fe200078e0002 */
[----:B------:R-:W5:Y:S04]  /*89d0*/  SHFL.IDX PT, R5, R5, 0x1, 0x181f ;  /* 0x00381f0005057f89 */ /* 0x000f6800000e0000 */
[----:B------:R2:W4:Y:S02]  /*89e0*/  SHFL.IDX PT, R14, R8, 0x1, 0x181f ;  /* 0x00381f00080e7f89 */ /* 0x00052400000e0000 */
[----:B-12---:R-:W-:-:S02]  /*89f0*/  @P1 LEA R12, P0, R204, R0, 0x1 ;  /* 0x00000000cc0c1211 */ /* 0x006fc400078008ff */
[C---:B------:R-:W-:Y:S02]  /*8a00*/  @P1 LEA R6, P2, R203.reuse, R0, 0x1 ;  /* 0x00000000cb061211 */ /* 0x040fe400078408ff */
[-C--:B---34-:R-:W-:Y:S02]  /*8a10*/  @P1 LEA.HI.X R13, R204, R4.reuse, R205, 0x1, P0 ;  /* 0x00000004cc0d1211 */ /* 0x098fe400000f0ccd */
[----:B------:R-:W-:-:S03]  /*8a20*/  @P1 LEA.HI.X R7, R203, R4, R213, 0x1, P2 ;  /* 0x00000004cb071211 */ /* 0x000fc600010f0cd5 */
[----:B------:R1:W-:Y:S01]  /*8a30*/  @P1 LDGSTS.E.BYPASS.LTC128B.128 [R107+0xc100], [R12.64], !P3 ;  /* 0x0c1000000c6b1fae */ /* 0x0003e2000d901d48 */
[----:B------:R-:W-:Y:S02]  /*8a40*/  @P1 LEA R8, P0, R206, R0, 0x1 ;  /* 0x00000000ce081211 */ /* 0x000fe400078008ff */
[----:B------:R-:W-:Y:S01]  /*8a50*/  IADD3 R0, P2, R2, R222, RZ ;  /* 0x000000de02007210 */ /* 0x000fe20007f5e0ff */
[----:B------:R2:W-:Y:S01]  /*8a60*/  @P1 LDGSTS.E.BYPASS.LTC128B.128 [R107+0xe100], [R6.64], !P5 ;  /* 0x0e100000066b1fae */ /* 0x0005e2000e901d48 */
[----:B------:R-:W-:Y:S02]  /*8a70*/  @P1 LEA.HI.X R9, R206, R4, R212, 0x1, P0 ;  /* 0x00000004ce091211 */ /* 0x000fe400000f0cd4 */
[----:B------:R-:W-:Y:S02]  /*8a80*/  ISETP.GE.AND P0, PT, R15, 0x21, PT ;  /* 0x000000210f00780c */ /* 0x000fe40003f06270 */
[----:B------:R-:W-:Y:S01]  /*8a90*/  IADD3.X R2, R234, R3, R16, P2, !PT ;  /* 0x00000003ea027210 */ /* 0x000fe200017fe410 */
[----:B------:R3:W-:Y:S01]  /*8aa0*/  @P1 LDGSTS.E.BYPASS.LTC128B.128 [R107+0x10100], [R8.64], !P6 ;  /* 0x10100000086b1fae */ /* 0x0007e2000f101d48 */
[----:B------:R-:W-:-:S04]  /*8ab0*/  LEA R16, P2, R0, c[0x0][0x1f8], 0x1 ;  /* 0x00007e0000107a11 */ /* 0x000fc800078408ff */
[----:B------:R-:W-:Y:S02]  /*8ac0*/  LEA.HI.X R19, R0, c[0x0][0x1fc], R2, 0x1, P2 ;  /* 0x00007f0000137a11 */ /* 0x000fe400010f0c02 */
[----:B------:R-:W-:Y:S03]  /*8ad0*/  SHFL.IDX PT, R0, R16, 0x1, 0x181f ;  /* 0x00381f0010007f89 */ /* 0x000fe600000e0000 */
[-C--:B-----5:R-:W-:Y:S02]  /*8ae0*/  @P0 LEA R4, P2, R203, R5.reuse, 0x1 ;  /* 0x00000005cb040211 */ /* 0x0a0fe400078408ff */
[CC--:B------:R-:W-:Y:S01]  /*8af0*/  @P0 LEA R2, P1, R206.reuse, R5.reuse, 0x1 ;  /* 0x00000005ce020211 */ /* 0x0c0fe200078208ff */
[----:B-1----:R1:W4:Y:S03]  /*8b00*/  SHFL.IDX PT, R12, R16, RZ, 0x181f ;  /* 0x00181fff100c7589 */ /* 0x00232600000e0000 */
[----:B------:R-:W-:Y:S01]  /*8b10*/  @P0 LEA.HI.X R3, R206, R14, R212, 0x1, P1 ;  /* 0x0000000ece030211 */ /* 0x000fe200008f0cd4 */
[----:B------:R-:W5:Y:S01]  /*8b20*/  SHFL.IDX PT, R13, R19, RZ, 0x181f ;  /* 0x00181fff130d7589 */ /* 0x000f6200000e0000 */
[----:B--2---:R-:W-:-:S02]  /*8b30*/  @P0 LEA R6, P3, R204, R5, 0x1 ;  /* 0x00000005cc060211 */ /* 0x004fc400078608ff */
[CC--:B------:R-:W-:Y:S02]  /*8b40*/  @P0 LEA.HI.X R5, R203.reuse, R14.reuse, R213, 0x1, P2 ;  /* 0x0000000ecb050211 */ /* 0x0c0fe400010f0cd5 */
[----:B------:R-:W-:Y:S02]  /*8b50*/  @P0 LEA.HI.X R7, R204, R14, R205, 0x1, P3 ;  /* 0x0000000ecc070211 */ /* 0x000fe400018f0ccd */
[C---:B------:R-:W-:Y:S02]  /*8b60*/  LOP3.LUT P3, RZ, R198.reuse, 0x2, RZ, 0xc0, !PT ;  /* 0x00000002c6ff7812 */ /* 0x040fe4000786c0ff */
[----:B------:R-:W-:Y:S02]  /*8b70*/  ISETP.GE.AND P2, PT, R203, c[0x0][0x1d4], PT ;  /* 0x00007500cb007a0c */ /* 0x000fe40003f46270 */
[----:B------:R-:W-:Y:S02]  /*8b80*/  LOP3.LUT R198, R198, 0xffffffef, RZ, 0xc0, !PT ;  /* 0xffffffefc6c67812 */ /* 0x000fe400078ec0ff */
[----:B-1----:R-:W-:-:S07]  /*8b90*/  SHF.L.U64.HI R16, R206, 0x1, R212 ;  /* 0x00000001ce107819 */ /* 0x002fce00000102d4 */
[----:B------:R1:W-:Y:S01]  /*8ba0*/  @P0 LDGSTS.E.BYPASS.LTC128B.128 [R107+0xd100], [R6.64], !P3 ;  /* 0x0d100000066b0fae */ /* 0x0003e2000d901d48 */
[----:B------:R-:W-:-:S03]  /*8bb0*/  ISETP.GE.AND P3, PT, R204, c[0x0][0x1d4], PT ;  /* 0x00007500cc007a0c */ /* 0x000fc60003f66270 */
[----:B------:R2:W-:Y:S01]  /*8bc0*/  @P0 LDGSTS.E.BYPASS.LTC128B.128 [R107+0xf100], [R4.64], !P5 ;  /* 0x0f100000046b0fae */ /* 0x0005e2000e901d48 */
[----:B------:R-:W-:Y:S02]  /*8bd0*/  ISETP.LT.OR P1, PT, R15, 0x1, P3 ;  /* 0x000000010f00780c */ /* 0x000fe40001f21670 */
[----:B------:R-:W-:Y:S01]  /*8be0*/  ISETP.GT.AND P5, PT, R22, R208, PT ;  /* 0x000000d01600720c */ /* 0x000fe20003fa4270 */
[----:B------:R4:W-:Y:S01]  /*8bf0*/  @P0 LDGSTS.E.BYPASS.LTC128B.128 [R107+0x11100], [R2.64], !P6 ;  /* 0x11100000026b0fae */ /* 0x0009e2000f101d48 */
[----:B------:R-:W-:-:S03]  /*8c00*/  ISETP.GT.AND P6, PT, R217, 0x3f, PT ;  /* 0x0000003fd900780c */ /* 0x000fc60003fc4270 */
[----:B------:R-:W0:Y:S08]  /*8c10*/  LDGDEPBAR ;  /* 0x00000000000079af */ /* 0x000e300000000000 */
[----:B------:R-:W-:Y:S01]  /*8c20*/  @P5 LOP3.LUT R198, R198, 0x10, RZ, 0xfc, !PT ;  /* 0x00000010c6c65812 */ /* 0x000fe200078efcff */
[----:B-1----:R1:W3:Y:S01]  /*8c30*/  SHFL.IDX PT, R6, R19, 0x1, 0x181f ;  /* 0x00381f0013067f89 */ /* 0x0022e200000e0000 */
[----:B----4-:R-:W-:-:S05]  /*8c40*/  IADD3 R2, P0, R12, R21, RZ ;  /* 0x000000150c027210 */ /* 0x010fca0007f1e0ff */
[----:B-----5:R-:W-:Y:S01]  /*8c50*/  IMAD.X R3, R13, 0x1, R20, P0 ;  /* 0x000000010d037824 */ /* 0x020fe200000e0614 */
[----:B--2---:R-:W-:-:S04]  /*8c60*/  IADD3 R4, P0, R12, R17, RZ ;  /* 0x000000110c047210 */ /* 0x004fc80007f1e0ff */
[----:B------:R2:W-:Y:S01]  /*8c70*/  LDGSTS.E.BYPASS.LTC128B.128 [R107+0x100], [R2.64], !P1 ;  /* 0x00100000026b7fae */ /* 0x0005e2000c901d48 */
[----:B------:R-:W-:Y:S01]  /*8c80*/  IMAD.X R5, R13, 0x1, R18, P0 ;  /* 0x000000010d057824 */ /* 0x000fe200000e0612 */
[C---:B------:R-:W-:Y:S02]  /*8c90*/  ISETP.LT.OR P0, PT, R15.reuse, 0x1, P2 ;  /* 0x000000010f00780c */ /* 0x040fe40001701670 */
[C---:B------:R-:W-:Y:S01]  /*8ca0*/  ISETP.GE.AND P1, PT, R206.reuse, c[0x0][0x1d4], PT ;  /* 0x00007500ce007a0c */ /* 0x040fe20003f26270 */
[----:B-1----:R-:W-:Y:S01]  /*8cb0*/  IMAD.SHL.U32 R19, R206, 0x2, RZ ;  /* 0x00000002ce137824 */ /* 0x002fe200078e00ff */
[----:B------:R-:W-:-:S09]  /*8cc0*/  ISETP.LT.OR P2, PT, R15, 0x21, P2 ;  /* 0x000000210f00780c */ /* 0x000fd20001741670 */
[----:B------:R1:W-:Y:S02]  /*8cd0*/  LDGSTS.E.BYPASS.LTC128B.128 [R107+0x2100], [R4.64], !P0 ;  /* 0x02100000046b7fae */ /* 0x0003e4000c101d48 */
[----:B-1----:R-:W-:-:S05]  /*8ce0*/  IADD3 R4, P0, R12, R19, RZ ;  /* 0x000000130c047210 */ /* 0x002fca0007f1e0ff */
[----:B------:R-:W-:Y:S01]  /*8cf0*/  IMAD.X R5, R13, 0x1, R16, P0 ;  /* 0x000000010d057824 */ /* 0x000fe200000e0610 */
[----:B--2---:R-:W-:-:S05]  /*8d00*/  IADD3 R2, P0, R0, R21, RZ ;  /* 0x0000001500027210 */ /* 0x004fca0007f1e0ff */
[----:B---3--:R-:W-:Y:S01]  /*8d10*/  IMAD.X R3, R6, 0x1, R20, P0 ;  /* 0x0000000106037824 */ /* 0x008fe200000e0614 */
[C---:B------:R-:W-:Y:S02]  /*8d20*/  ISETP.LT.OR P0, PT, R15.reuse, 0x1, P1 ;  /* 0x000000010f00780c */ /* 0x040fe40000f01670 */
[----:B------:R-:W-:-:S11]  /*8d30*/  ISETP.LT.OR P1, PT, R15, 0x21, P1 ;  /* 0x000000210f00780c */ /* 0x000fd60000f21670 */
[----:B------:R1:W-:Y:S01]  /*8d40*/  LDGSTS.E.BYPASS.LTC128B.128 [R107+0x4100], [R4.64], !P0 ;  /* 0x04100000046b7fae */ /* 0x0003e2000c101d48 */
[----:B------:R-:W-:-:S13]  /*8d50*/  ISETP.LT.OR P0, PT, R15, 0x21, P3 ;  /* 0x000000210f00780c */ /* 0x000fda0001f01670 */
[----:B------:R2:W-:Y:S01]  /*8d60*/  LDGSTS.E.BYPASS.LTC128B.128 [R107+0x1100], [R2.64], !P0 ;  /* 0x01100000026b7fae */ /* 0x0005e2000c101d48 */
[----:B-1----:R-:W-:-:S05]  /*8d70*/  IADD3 R4, P0, R0, R17, RZ ;  /* 0x0000001100047210 */ /* 0x002fca0007f1e0ff */
[----:B------:R-:W-:-:S05]  /*8d80*/  IMAD.X R5, R6, 0x1, R18, P0 ;  /* 0x0000000106057824 */ /* 0x000fca00000e0612 */
[----:B------:R1:W-:Y:S01]  /*8d90*/  LDGSTS.E.BYPASS.LTC128B.128 [R107+0x3100], [R4.64], !P2 ;  /* 0x03100000046b7fae */ /* 0x0003e2000d101d48 */
[----:B--2---:R-:W-:-:S05]  /*8da0*/  IADD3 R2, P0, R0, R19, RZ ;  /* 0x0000001300027210 */ /* 0x004fca0007f1e0ff */
[----:B------:R-:W-:-:S05]  /*8db0*/  IMAD.X R3, R6, 0x1, R16, P0 ;  /* 0x0000000106037824 */ /* 0x000fca00000e0610 */
[----:B------:R1:W-:Y:S04]  /*8dc0*/  LDGSTS.E.BYPASS.LTC128B.128 [R107+0x5100], [R2.64], !P1 ;  /* 0x05100000026b7fae */ /* 0x0003e8000c901d48 */
[----:B------:R-:W0:Y:S01]  /*8dd0*/  LDGDEPBAR ;  /* 0x00000000000079af */ /* 0x000e220000000000 */
[----:B------:R-:W-:Y:S05]  /*8de0*/  @!P5 BRA `(.L_x_1749) ;  /* 0x000004600000d947 */ /* 0x000fea0003800000 */
[----:B-1----:R-:W-:Y:S01]  /*8df0*/  IMAD R2, R22, 0x40, R235 ;  /* 0x0000004016027824 */ /* 0x002fe200078e02eb */
        /* <DEDUP_REMOVED lines=27> */
.L_x_1885:
[----:B------:R-:W-:Y:S05]  /*8fb0*/  BRA.DIV ~URZ, `(.L_x_1751) ;  /* 0x00010a527f007947 */ /* 0x000fea000b800000 */
[----:B------:R-:W3:Y:S01]  /*8fc0*/  SHFL.IDX PT, R0, R14, RZ, 0x181f ;  /* 0x00181fff0e007589 */ /* 0x000ee200000e0000 */
[C---:B------:R-:W-:Y:S02]  /*8fd0*/  LOP3.LUT P2, RZ, R198.reuse, 0x2, RZ, 0xc0, !PT ;  /* 0x00000002c6ff7812 */ /* 0x040fe4000784c0ff */
[C---:B------:R-:W-:Y:S02]  /*8fe0*/  LOP3.LUT P1, RZ, R198.reuse, 0x1, RZ, 0xc0, !PT ;  /* 0x00000001c6ff7812 */ /* 0x040fe4000782c0ff */
[----:B------:R-:W-:Y:S02]  /*8ff0*/  LOP3.LUT P3, RZ, R198, 0x4, RZ, 0xc0, !PT ;  /* 0x00000004c6ff7812 */ /* 0x000fe4000786c0ff */
[----:B------:R-:W-:Y:S02]  /*9000*/  SEL R13, RZ, 0x10, P2 ;  /* 0x00000010ff0d7807 */ /* 0x000fe40001000000 */
[----:B------:R-:W-:-:S02]  /*9010*/  SEL R12, RZ, 0x10, P1 ;  /* 0x00000010ff0c7807 */ /* 0x000fc40000800000 */
        /* <DEDUP_REMOVED lines=14> */
.L_x_1886:
        /* <DEDUP_REMOVED lines=21> */
.L_x_1749:
[----:B------:R-:W-:Y:S05]  /*9250*/  BSYNC B0 ;  /* 0x0000000000007941 */ /* 0x000fea0003800000 */
.L_x_1748:
[----:B------:R-:W-:Y:S01]  /*9260*/  ISETP.LT.AND P0, PT, RZ, c[0x0][0x27c], PT ;  /* 0x00009f00ff007a0c */ /* 0x000fe20003f01270 */
[----:B------:R-:W0:Y:S01]  /*9270*/  LDGDEPBAR ;  /* 0x00000000000079af */ /* 0x000e220000000000 */
[----:B------:R-:W-:Y:S11]  /*9280*/  BSSY B2, `(.L_x_1752) ;  /* 0x000058f000027945 */ /* 0x000ff60003800000 */
[----:B------:R-:W-:Y:S05]  /*9290*/  @P0 BRA `(.L_x_1753) ;  /* 0x0000002000000947 */ /* 0x000fea0003800000 */
[----:B------:R-:W-:-:S04]  /*92a0*/  DEPBAR.LE SB0, 0x3 ;  /* 0x000080c00000791a */ /* 0x000fc80000000000 */
[----:B------:R-:W-:Y:S05]  /*92b0*/  BRA `(.L_x_1754) ;  /* 0x000058b000007947 */ /* 0x000fea0003800000 */
.L_x_1753:
[----:B------:R-:W-:Y:S01]  /*92c0*/  SHF.R.S32.HI R0, RZ, 0x1f, R142 ;  /* 0x0000001fff007819 */ /* 0x000fe2000001148e */
[----:B-1----:R-:W-:Y:S01]  /*92d0*/  IMAD.WIDE.U32 R4, R142, c[0x0][0x280], RZ ;  /* 0x0000a0008e047a25 */ /* 0x002fe200078e00ff */
[----:B------:R-:W-:-:S03]  /*92e0*/  ULDC.U8 UR4, c[0x0][0x298] ;  /* 0x0000a60000047ab9 */ /* 0x000fc60000000000 */
[----:B------:R-:W-:Y:S01]  /*92f0*/  IMAD R2, R0, c[0x0][0x280], RZ ;  /* 0x0000a00000027a24 */ /* 0x000fe200078e02ff */
[----:B------:R-:W-:Y:S01]  /*9300*/  LEA R6, P0, R4, c[0x0][0x270], 0x1 ;  /* 0x00009c0004067a11 */ /* 0x000fe200078008ff */
[----:B------:R-:W-:Y:S02]  /*9310*/  IMAD R0, R0, c[0x0][0x290], RZ ;  /* 0x0000a40000007a24 */ /* 0x000fe400078e02ff */
[C---:B------:R-:W-:Y:S02]  /*9320*/  IMAD R7, R142.reuse, c[0x0][0x284], R2 ;  /* 0x0000a1008e077a24 */ /* 0x040fe400078e0202 */
[----:B------:R-:W-:-:S03]  /*9330*/  IMAD.WIDE.U32 R2, R142, c[0x0][0x290], RZ ;  /* 0x0000a4008e027a25 */ /* 0x000fc600078e00ff */
[----:B------:R-:W-:Y:S01]  /*9340*/  IADD3 R7, R7, R5, RZ ;  /* 0x0000000507077210 */ /* 0x000fe20007ffe0ff */
[----:B------:R-:W-:-:S03]  /*9350*/  IMAD R5, R142, c[0x0][0x294], R0 ;  /* 0x0000a5008e057a24 */ /* 0x000fc600078e0200 */
[----:B------:R-:W-:Y:S02]  /*9360*/  LEA.HI.X R0, R4, c[0x0][0x274], R7, 0x1, P0 ;  /* 0x00009d0004007a11 */ /* 0x000fe400000f0c07 */
[C---:B------:R-:W-:Y:S02]  /*9370*/  LEA R12, P0, R2.reuse, c[0x0][0x288], 0x1 ;  /* 0x0000a200020c7a11 */ /* 0x040fe400078008ff */
[----:B------:R-:W-:Y:S02]  /*9380*/  IADD3 R3, R5, R3, RZ ;  /* 0x0000000305037210 */ /* 0x000fe40007ffe0ff */
[----:B------:R-:W-:Y:S02]  /*9390*/  LEA R7, R237, R207, 0x7 ;  /* 0x000000cfed077211 */ /* 0x000fe400078e38ff */
[----:B------:R-:W-:Y:S02]  /*93a0*/  LEA.HI.X R5, R2, c[0x0][0x28c], R3, 0x1, P0 ;  /* 0x0000a30002057a11 */ /* 0x000fe400000f0c03 */
[----:B------:R-:W-:-:S13]  /*93b0*/  ISETP.NE.AND P0, PT, RZ, UR4, PT ;  /* 0x00000004ff007c0c */ /* 0x000fda000bf05270 */
[----:B------:R-:W-:Y:S05]  /*93c0*/  @!P0 BRA `(.L_x_1755) ;  /* 0x00002b5000008947 */ /* 0x000fea0003800000 */
[----:B------:R-:W-:Y:S05]  /*93d0*/  BRA.DIV ~URZ, `(.L_x_1756) ;  /* 0x000108727f007947 */ /* 0x000fea000b800000 */
[----:B------:R1:W2:Y:S02]  /*93e0*/  SHFL.IDX PT, R8, R0, RZ, 0x1c1f ;  /* 0x001c1fff00087589 */ /* 0x0002a400000e0000 */
.L_x_1887:
[----:B------:R-:W-:Y:S05]  /*93f0*/  BRA.DIV ~URZ, `(.L_x_1757) ;  /* 0x000108c27f007947 */ /* 0x000fea000b800000 */
[----:B------:R-:W3:Y:S04]  /*9400*/  SHFL.IDX PT, R4, R6, RZ, 0x1c1f ;  /* 0x001c1fff06047589 */ /* 0x000ee800000e0000 */
[----:B-1----:R-:W1:Y:S04]  /*9410*/  SHFL.IDX PT, R0, R12, RZ, 0x1c1f ;  /* 0x001c1fff0c007589 */ /* 0x002e6800000e0000 */
[----:B------:R4:W2:Y:S02]  /*9420*/  SHFL.IDX PT, R30, R5, RZ, 0x1c1f ;  /* 0x001c1fff051e7589 */ /* 0x0008a400000e0000 */
[----:B--2-4-:R-:W-:-:S02]  /*9430*/  MOV R5, R8 ;  /* 0x0000000800057202 */ /* 0x014fc40000000f00 */
.L_x_1888:
[----:B-1-3--:R-:W-:Y:S01]  /*9440*/  ISETP.GE.AND P0, PT, R7, R48, PT ;  /* 0x000000300700720c */ /* 0x00afe20003f06270 */
        /* <DEDUP_REMOVED lines=14> */
[----:B------:R-:W2:Y:S04]  /*9530*/  LDL R42, [R1+0x30] ;  /* 0x00003000012a7983 */ /* 0x000ea80000100800 */
[----:B------:R-:W3:Y:S04]  /*9540*/  LDL R41, [R1+0x2c] ;  /* 0x00002c0001297983 */ /* 0x000ee80000100800 */
[----:B------:R-:W4:Y:S04]  /*9550*/  LDL R40, [R1+0x34] ;  /* 0x0000340001287983 */ /* 0x000f280000100800 */
[----:B------:R-:W4:Y:S04]  /*9560*/  LDL R39, [R1+0x28] ;  /* 0x0000280001277983 */ /* 0x000f280000100800 */
        /* <DEDUP_REMOVED lines=9> */
[----:B------:R-:W-:Y:S01]  /*9600*/  CS2R R2, SRZ ;  /* 0x0000000000027805 */ /* 0x000fe2000001ff00 */
[----:B------:R-:W-:-:S02]  /*9610*/  ISETP.GE.AND P2, PT, R145, c[0x0][0x27c], PT ;  /* 0x00009f0091007a0c */ /* 0x000fc40003f46270 */
[----:B------:R-:W-:Y:S01]  /*9620*/  ISETP.GE.AND P1, PT, R110, c[0x0][0x27c], PT ;  /* 0x00009f006e007a0c */ /* 0x000fe20003f26270 */
[----:B------:R-:W-:Y:S01]  /*9630*/  CS2R R20, SRZ ;  /* 0x0000000000147805 */ /* 0x000fe2000001ff00 */
[----:B------:R-:W-:Y:S01]  /*9640*/  CS2R R22, SRZ ;  /* 0x0000000000167805 */ /* 0x000fe2000001ff00 */
[----:B------:R-:W-:Y:S01]  /*9650*/  CS2R R24, SRZ ;  /* 0x0000000000187805 */ /* 0x000fe2000001ff00 */
[----:B------:R-:W-:Y:S01]  /*9660*/  CS2R R26, SRZ ;  /* 0x00000000001a7805 */ /* 0x000fe2000001ff00 */
[----:B------:R-:W-:Y:S02]  /*9670*/  CS2R R28, SRZ ;  /* 0x00000000001c7805 */ /* 0x000fe4000001ff00 */
[----:B--2---:R-:W-:-:S05]  /*9680*/  @!P4 IADD3 R8, P0, R4, R42, RZ ;  /* 0x0000002a0408c210 */ /* 0x004fca0007f1e0ff */
[----:B---3--:R-:W-:Y:S01]  /*9690*/  @!P4 IMAD.X R9, R5, 0x1, R41, P0 ;  /* 0x000000010509c824 */ /* 0x008fe200000e0629 */
[----:B----4-:R-:W-:-:S04]  /*96a0*/  @!P3 IADD3 R12, P0, R4, R40, RZ ;  /* 0x00000028040cb210 */ /* 0x010fc80007f1e0ff */
[----:B------:R1:W5:Y:S01]  /*96b0*/  @!P4 LD.E.64 R20, [R8.64] ;  /* 0x000000080814c980 */ /* 0x000362000c101b00 */
[----:B------:R-:W-:Y:S01]  /*96c0*/  @!P3 IMAD.X R13, R5, 0x1, R39, P0 ;  /* 0x00000001050db824 */ /* 0x000fe200000e0627 */
[----:B------:R-:W-:-:S04]  /*96d0*/  @!P2 IADD3 R14, P0, R4, R38, RZ ;  /* 0x00000026040ea210 */ /* 0x000fc80007f1e0ff */
[----:B------:R2:W5:Y:S01]  /*96e0*/  @!P3 LD.E.64 R22, [R12.64] ;  /* 0x000000080c16b980 */ /* 0x000562000c101b00 */
[----:B------:R-:W-:Y:S01]  /*96f0*/  @!P2 IMAD.X R15, R5, 0x1, R37, P0 ;  /* 0x00000001050fa824 */ /* 0x000fe200000e0625 */
[----:B------:R-:W-:-:S04]  /*9700*/  @!P1 IADD3 R16, P0, R4, R36, RZ ;  /* 0x0000002404109210 */ /* 0x000fc80007f1e0ff */
[----:B------:R3:W5:Y:S01]  /*9710*/  @!P2 LD.E.64 R24, [R14.64] ;  /* 0x000000080e18a980 */ /* 0x000762000c101b00 */
[----:B------:R-:W-:Y:S01]  /*9720*/  @!P1 IMAD.X R17, R5, 0x1, R35, P0 ;  /* 0x0000000105119824 */ /* 0x000fe200000e0623 */
[----:B------:R-:W-:-:S04]  /*9730*/  ISETP.GE.AND P0, PT, R144, c[0x0][0x27c], PT ;  /* 0x00009f0090007a0c */ /* 0x000fc80003f06270 */
[----:B------:R4:W5:Y:S09]  /*9740*/  @!P1 LD.E.64 R26, [R16.64] ;  /* 0x00000008101a9980 */ /* 0x000972000c101b00 */
[----:B------:R-:W-:-:S05]  /*9750*/  @!P0 IADD3 R32, P5, R4, R34, RZ ;  /* 0x0000002204208210 */ /* 0x000fca0007fbe0ff */
[----:B------:R-:W-:Y:S01]  /*9760*/  @!P0 IMAD.X R33, R5, 0x1, R31, P5 ;  /* 0x0000000105218824 */ /* 0x000fe200028e061f */
[----:B------:R-:W-:Y:S01]  /*9770*/  ISETP.GE.AND P5, PT, R108, c[0x0][0x27c], PT ;  /* 0x00009f006c007a0c */ /* 0x000fe20003fa6270 */
[----:B-1----:R-:W-:Y:S01]  /*9780*/  CS2R R8, SRZ ;  /* 0x0000000000087805 */ /* 0x002fe2000001ff00 */
[----:B--2---:R-:W-:Y:S01]  /*9790*/  CS2R R12, SRZ ;  /* 0x00000000000c7805 */ /* 0x004fe2000001ff00 */
[----:B---3--:R-:W-:Y:S01]  /*97a0*/  CS2R R14, SRZ ;  /* 0x00000000000e7805 */ /* 0x008fe2000001ff00 */
[----:B------:R1:W5:Y:S09]  /*97b0*/  @!P0 LD.E.64 R28, [R32.64] ;  /* 0x00000008201c8980 */ /* 0x000372000c101b00 */
[----:B------:R-:W-:-:S02]  /*97c0*/  @!P5 IMAD.MOV.U32 R6, RZ, RZ, R4 ;  /* 0x000000ffff06d224 */ /* 0x000fc400078e0004 */
[----:B------:R-:W-:Y:S02]  /*97d0*/  @!P5 IMAD.MOV.U32 R7, RZ, RZ, R5 ;  /* 0x000000ffff07d224 */ /* 0x000fe400078e0005 */
[----:B------:R-:W-:Y:S02]  /*97e0*/  @!P5 IMAD.MOV.U32 R4, RZ, RZ, R0 ;  /* 0x000000ffff04d224 */ /* 0x000fe400078e0000 */
[----:B------:R-:W-:Y:S02]  /*97f0*/  @!P5 IMAD.MOV.U32 R5, RZ, RZ, R30 ;  /* 0x000000ffff05d224 */ /* 0x000fe400078e001e */
[----:B------:R-:W-:-:S04]  /*9800*/  @!P5 IMAD.WIDE R6, R108, 0x2, R6 ;  /* 0x000000026c06d825 */ /* 0x000fc800078e0206 */
[----:B------:R-:W-:Y:S01]  /*9810*/  @!P5 IMAD.WIDE R4, R108, 0x2, R4 ;  /* 0x000000026c04d825 */ /* 0x000fe200078e0204 */
[----:B------:R2:W5:Y:S04]  /*9820*/  @!P5 LD.E.64 R18, [R6.64] ;  /* 0x000000080612d980 */ /* 0x000568000c101b00 */
[----:B------:R3:W5:Y:S01]  /*9830*/  @!P5 LD.E.64 R2, [R4.64] ;  /* 0x000000080402d980 */ /* 0x000762000c101b00 */
[----:B--2---:R-:W-:Y:S01]  /*9840*/  CS2R R6, SRZ ;  /* 0x0000000000067805 */ /* 0x004fe2000001ff00 */
[----:B---3--:R-:W-:-:S05]  /*9850*/  @!P4 IADD3 R4, P5, R0, R42, RZ ;  /* 0x0000002a0004c210 */ /* 0x008fca0007fbe0ff */
[----:B------:R-:W-:-:S05]  /*9860*/  @!P4 IMAD.X R5, R30, 0x1, R41, P5 ;  /* 0x000000011e05c824 */ /* 0x000fca00028e0629 */
[----:B------:R2:W5:Y:S02]  /*9870*/  @!P4 LD.E.64 R6, [R4.64] ;  /* 0x000000080406c980 */ /* 0x000564000c101b00 */
[----:B--2---:R-:W-:-:S05]  /*9880*/  @!P3 IADD3 R4, P4, R0, R40, RZ ;  /* 0x000000280004b210 */ /* 0x004fca0007f9e0ff */
[----:B------:R-:W-:-:S05]  /*9890*/  @!P3 IMAD.X R5, R30, 0x1, R39, P4 ;  /* 0x000000011e05b824 */ /* 0x000fca00020e0627 */
[----:B------:R2:W5:Y:S02]  /*98a0*/  @!P3 LD.E.64 R8, [R4.64] ;  /* 0x000000080408b980 */ /* 0x000564000c101b00 */
[----:B--2---:R-:W-:-:S05]  /*98b0*/  @!P2 IADD3 R4, P3, R0, R38, RZ ;  /* 0x000000260004a210 */ /* 0x004fca0007f7e0ff */
[----:B------:R-:W-:-:S05]  /*98c0*/  @!P2 IMAD.X R5, R30, 0x1, R37, P3 ;  /* 0x000000011e05a824 */ /* 0x000fca00018e0625 */
[----:B------:R2:W5:Y:S01]  /*98d0*/  @!P2 LD.E.64 R12, [R4.64] ;  /* 0x00000008040ca980 */ /* 0x000562000c101b00 */
[----:B----4-:R-:W-:Y:S01]  /*98e0*/  CS2R R16, SRZ ;  /* 0x0000000000107805 */ /* 0x010fe2000001ff00 */
[----:B--2---:R-:W-:-:S05]  /*98f0*/  @!P1 IADD3 R4, P2, R0, R36, RZ ;  /* 0x0000002400049210 */ /* 0x004fca0007f5e0ff */
[----:B------:R-:W-:-:S05]  /*9900*/  @!P1 IMAD.X R5, R30, 0x1, R35, P2 ;  /* 0x000000011e059824 */ /* 0x000fca00010e0623 */
[----:B------:R2:W5:Y:S02]  /*9910*/  @!P1 LD.E.64 R14, [R4.64] ;  /* 0x00000008040e9980 */ /* 0x000564000c101b00 */
[----:B--2---:R-:W-:-:S05]  /*9920*/  @!P0 IADD3 R4, P1, R0, R34, RZ ;  /* 0x0000002200048210 */ /* 0x004fca0007f3e0ff */
[----:B------:R-:W-:-:S05]  /*9930*/  @!P0 IMAD.X R5, R30, 0x1, R31, P1 ;  /* 0x000000011e058824 */ /* 0x000fca00008e061f */
[----:B------:R1:W5:Y:S03]  /*9940*/  @!P0 LD.E.64 R16, [R4.64] ;  /* 0x0000000804108980 */ /* 0x000366000c101b00 */
.L_x_1759:
[----:B------:R-:W-:Y:S05]  /*9950*/  BSYNC B0 ;  /* 0x0000000000007941 */ /* 0x000fea0003800000 */
.L_x_1758:
[----:B-----5:R-:W-:Y:S01]  /*9960*/  IMAD.MOV.U32 R47, RZ, RZ, R22 ;  /* 0x000000ffff2f7224 */ /* 0x020fe200078e0016 */
[--C-:B-1----:R-:W-:Y:S01]  /*9970*/  SHF.R.U64 R32, R28, 0x10, R29.reuse ;  /* 0x000000101c207819 */ /* 0x102fe2000000121d */
[----:B------:R-:W-:Y:S01]  /*9980*/  IMAD.MOV.U32 R34, RZ, RZ, R29 ;  /* 0x000000ffff227224 */ /* 0x000fe200078e001d */
[----:B------:R-:W-:Y:S01]  /*9990*/  SHF.R.U64 R49, R20, 0x10, R21 ;  /* 0x0000001014317819 */ /* 0x000fe20000001215 */
[----:B------:R-:W-:Y:S01]  /*99a0*/  IMAD.MOV.U32 R54, RZ, RZ, R19 ;  /* 0x000000ffff367224 */ /* 0x000fe200078e0013 */
[----:B------:R-:W-:Y:S01]  /*99b0*/  SHF.R.U32.HI R29, RZ, 0x10, R29 ;  /* 0x00000010ff1d7819 */ /* 0x000fe2000001161d */
[----:B------:R-:W-:Y:S01]  /*99c0*/  IMAD.MOV.U32 R35, RZ, RZ, R28 ;  /* 0x000000ffff237224 */ /* 0x000fe200078e001c */
[----:B------:R-:W-:Y:S01]  /*99d0*/  SHF.R.U64 R44, R22, 0x10, R23 ;  /* 0x00000010162c7819 */ /* 0x000fe20000001217 */
[----:B------:R-:W-:Y:S01]  /*99e0*/  IMAD.MOV.U32 R43, RZ, RZ, R24 ;  /* 0x000000ffff2b7224 */ /* 0x000fe200078e0018 */
[--C-:B------:R-:W-:Y:S01]  /*99f0*/  SHF.R.U32.HI R33, RZ, 0x10, R27.reuse ;  /* 0x00000010ff217819 */ /* 0x100fe2000001161b */
[----:B------:R-:W-:Y:S01]  /*9a00*/  IMAD.MOV.U32 R38, RZ, RZ, R27 ;  /* 0x000000ffff267224 */ /* 0x000fe200078e001b */
[----:B------:R-:W-:Y:S01]  /*9a10*/  PRMT R29, R29, 0x5410, R49 ;  /* 0x000054101d1d7816 */ /* 0x000fe20000000031 */
[----:B------:R-:W-:Y:S01]  /*9a20*/  IMAD.MOV.U32 R22, RZ, RZ, R14 ;  /* 0x000000ffff167224 */ /* 0x000fe200078e000e */
[----:B------:R-:W-:Y:S01]  /*9a30*/  PRMT R34, R34, 0x5410, R47 ;  /* 0x0000541022227816 */ /* 0x000fe2000000002f */
[----:B------:R-:W-:Y:S01]  /*9a40*/  IMAD.MOV.U32 R55, RZ, RZ, R18 ;  /* 0x000000ffff377224 */ /* 0x000fe200078e0012 */
[----:B------:R-:W-:Y:S01]  /*9a50*/  SHF.R.U32.HI R0, RZ, 0x10, R9 ;  /* 0x00000010ff007819 */ /* 0x000fe20000011609 */
[----:B------:R-:W-:Y:S01]  /*9a60*/  IMAD.MOV.U32 R31, RZ, RZ, R2 ;  /* 0x000000ffff1f7224 */ /* 0x000fe200078e0002 */
[----:B------:R-:W-:Y:S01]  /*9a70*/  PRMT R33, R33, 0x5410, R44 ;  /* 0x0000541021217816 */ /* 0x000fe2000000002c */
[----:B------:R-:W-:Y:S01]  /*9a80*/  IMAD.MOV.U32 R52, RZ, RZ, R20 ;  /* 0x000000ffff347224 */ /* 0x000fe200078e0014 */
[----:B------:R-:W-:Y:S01]  /*9a90*/  PRMT R44, R29, 0x5410, R34 ;  /* 0x000054101d2c7816 */ /* 0x000fe20000000022 */
[--C-:B------:R-:W-:Y:S01]  /*9aa0*/  IMAD.MOV.U32 R30, RZ, RZ, R3.reuse ;  /* 0x000000ffff1e7224 */ /* 0x100fe200078e0003 */
[----:B------:R-:W-:Y:S01]  /*9ab0*/  SHF.R.U64 R28, R2, 0x10, R3 ;  /* 0x00000010021c7819 */ /* 0x000fe20000001203 */
[----:B------:R-:W-:Y:S01]  /*9ac0*/  IMAD.MOV.U32 R2, RZ, RZ, R13 ;  /* 0x000000ffff027224 */ /* 0x000fe200078e000d */
[----:B------:R-:W-:Y:S01]  /*9ad0*/  PRMT R29, R0, 0x7610, R29 ;  /* 0x00007610001d7816 */ /* 0x000fe2000000001d */
[----:B------:R-:W-:Y:S01]  /*9ae0*/  IMAD.MOV.U32 R42, RZ, RZ, R25 ;  /* 0x000000ffff2a7224 */ /* 0x000fe200078e0019 */
[----:B------:R-:W-:Y:S01]  /*9af0*/  LOP3.LUT R0, R209, 0x18, R104, 0xf8, !PT ;  /* 0x00000018d1007812 */ /* 0x000fe200078ef868 */
[----:B------:R-:W-:Y:S01]  /*9b00*/  IMAD.MOV.U32 R20, RZ, RZ, R9 ;  /* 0x000000ffff147224 */ /* 0x000fe200078e0009 */
[----:B------:R-:W-:Y:S01]  /*9b10*/  SHF.R.U64 R53, R18, 0x10, R19 ;  /* 0x0000001012357819 */ /* 0x000fe20000001213 */
[--C-:B------:R-:W-:Y:S01]  /*9b20*/  IMAD.MOV.U32 R46, RZ, RZ, R23.reuse ;  /* 0x000000ffff2e7224 */ /* 0x100fe200078e0017 */
[----:B------:R-:W-:Y:S01]  /*9b30*/  SHF.R.U32.HI R41, RZ, 0x10, R23 ;  /* 0x00000010ff297819 */ /* 0x000fe20000011617 */
[----:B------:R-:W-:Y:S01]  /*9b40*/  IMAD.MOV.U32 R39, RZ, RZ, R26 ;  /* 0x000000ffff277224 */ /* 0x000fe200078e001a */
[----:B------:R-:W-:Y:S01]  /*9b50*/  PRMT R28, R28, 0x5410, R54 ;  /* 0x000054101c1c7816 */ /* 0x000fe20000000036 */
[----:B------:R-:W-:Y:S01]  /*9b60*/  IMAD.MOV.U32 R51, RZ, RZ, R21 ;  /* 0x000000ffff337224 */ /* 0x000fe200078e0015 */
[----:B------:R-:W-:Y:S01]  /*9b70*/  SHF.R.U64 R18, R8, 0x10, R9 ;  /* 0x0000001008127819 */ /* 0x000fe20000001209 */
[----:B------:R-:W-:Y:S01]  /*9b80*/  IMAD.MOV.U32 R9, RZ, RZ, R12 ;  /* 0x000000ffff097224 */ /* 0x000fe200078e000c */
[----:B------:R-:W-:Y:S01]  /*9b90*/  PRMT R38, R38, 0x5410, R43 ;  /* 0x0000541026267816 */ /* 0x000fe2000000002b */
[----:B------:R-:W-:-:S04]  /*9ba0*/  DEPBAR.LE SB0, 0x3 ;  /* 0x000080c00000791a */ /* 0x000fc80000000000 */
[----:B------:R-:W-:Y:S01]  /*9bb0*/  LOP3.LUT R0, R148, R0, R147, 0xf6, !PT ;  /* 0x0000000094007212 */ /* 0x000fe200078ef693 */
[----:B------:R-:W-:Y:S01]  /*9bc0*/  WARPSYNC 0xffffffff ;  /* 0xffffffff00007948 */ /* 0x000fe20003800000 */
[----:B------:R-:W-:Y:S01]  /*9bd0*/  LOP3.LUT P0, RZ, R241, 0x4, RZ, 0xc0, !PT ;  /* 0x00000004f1ff7812 */ /* 0x000fe2000780c0ff */
[----:B------:R-:W-:Y:S01]  /*9be0*/  BSSY B1, `(.L_x_1760) ;  /* 0x0000135000017945 */ /* 0x000fe20003800000 */
[--C-:B------:R-:W-:Y:S02]  /*9bf0*/  SHF.R.U64 R40, R24, 0x10, R25.reuse ;  /* 0x0000001018287819 */ /* 0x100fe40000001219 */
[----:B------:R-:W-:Y:S02]  /*9c00*/  SHF.R.U32.HI R37, RZ, 0x10, R25 ;  /* 0x00000010ff257819 */ /* 0x000fe40000011619 */
[----:B------:R-:W-:Y:S02]  /*9c10*/  SHF.R.U32.HI R25, RZ, 0x10, R3 ;  /* 0x00000010ff197819 */ /* 0x000fe40000011603 */
[----:B------:R-:W-:-:S02]  /*9c20*/  PRMT R35, R35, 0x5410, R41 ;  /* 0x0000541023237816 */ /* 0x000fc40000000029 */
[----:B------:R-:W-:Y:S02]  /*9c30*/  PRMT R22, R22, 0x5410, R28 ;  /* 0x0000541016167816 */ /* 0x000fe4000000001c */
[----:B------:R-:W-:Y:S02]  /*9c40*/  PRMT R41, R33, 0x5410, R38 ;  /* 0x0000541021297816 */ /* 0x000fe40000000026 */
[----:B------:R-:W-:Y:S01]  /*9c50*/  PRMT R28, R18, 0x7610, R28 ;  /* 0x00007610121c7816 */ /* 0x000fe2000000001c */
[----:B------:R-:W-:Y:S01]  /*9c60*/  IMAD.SHL.U32 R18, R0, 0x2, RZ ;  /* 0x0000000200127824 */ /* 0x000fe200078e00ff */
[----:B------:R-:W-:Y:S02]  /*9c70*/  SHF.R.U64 R24, R6, 0x10, R7 ;  /* 0x0000001006187819 */ /* 0x000fe40000001207 */
[----:B------:R-:W-:Y:S02]  /*9c80*/  PRMT R30, R30, 0x5410, R52 ;  /* 0x000054101e1e7816 */ /* 0x000fe40000000034 */
[----:B------:R-:W-:Y:S01]  /*9c90*/  PRMT R33, R2, 0x7610, R33 ;  /* 0x0000761002217816 */ /* 0x000fe20000000021 */
[----:B------:R-:W-:Y:S01]  /*9ca0*/  IMAD R2, R237, -0x80, R48 ;  /* 0xffffff80ed027824 */ /* 0x000fe200078e0230 */
[----:B------:R-:W-:-:S02]  /*9cb0*/  SHF.R.U32.HI R50, RZ, 0x10, R19 ;  /* 0x00000010ff327819 */ /* 0x000fc40000011613 */
[----:B------:R-:W-:Y:S02]  /*9cc0*/  SHF.R.U64 R23, R12, 0x10, R13 ;  /* 0x000000100c177819 */ /* 0x000fe4000000120d */
[----:B------:R-:W-:Y:S02]  /*9cd0*/  PRMT R25, R25, 0x5410, R53 ;  /* 0x0000541019197816 */ /* 0x000fe40000000035 */
[----:B------:R-:W-:Y:S02]  /*9ce0*/  SHF.R.U32.HI R19, RZ, 0x10, R7 ;  /* 0x00000010ff137819 */ /* 0x000fe40000011607 */
[--C-:B------:R-:W-:Y:S02]  /*9cf0*/  PRMT R24, R24, 0x5410, R30.reuse ;  /* 0x0000541018187816 */ /* 0x100fe4000000001e */
[----:B------:R-:W-:Y:S02]  /*9d00*/  PRMT R30, R20, 0x7610, R30 ;  /* 0x00007610141e7816 */ /* 0x000fe4000000001e */
[----:B------:R-:W-:-:S02]  /*9d10*/  IADD3 R0, R18, 0x18100, RZ ;  /* 0x0001810012007810 */ /* 0x000fc40007ffe0ff */
[--C-:B------:R-:W-:Y:S02]  /*9d20*/  PRMT R23, R23, 0x5410, R25.reuse ;  /* 0x0000541017177816 */ /* 0x100fe40000000019 */
[----:B------:R-:W-:Y:S02]  /*9d30*/  IMNMX R20, R2, 0x80, PT ;  /* 0x0000008002147817 */ /* 0x000fe40003800200 */
[----:B------:R-:W-:Y:S02]  /*9d40*/  PRMT R25, R19, 0x7610, R25 ;  /* 0x0000761013197816 */ /* 0x000fe40000000019 */
[----:B------:R-:W-:Y:S02]  /*9d50*/  IADD3 R19, R18, 0x18140, RZ ;  /* 0x0001814012137810 */ /* 0x000fe40007ffe0ff */
[----:B------:R-:W-:Y:S02]  /*9d60*/  @P0 IADD3 R19, R0, -0x40, RZ ;  /* 0xffffffc000130810 */ /* 0x000fe40007ffe0ff */
[----:B------:R-:W-:-:S02]  /*9d70*/  ISETP.GE.AND P0, PT, R207, R20, PT ;  /* 0x00000014cf00720c */ /* 0x000fc40003f06270 */
        /* <DEDUP_REMOVED lines=8> */
[----:B------:R-:W-:Y:S01]  /*9e00*/  PRMT R39, R39, 0x5410, R42 ;  /* 0x0000541027277816 */ /* 0x000fe2000000002a */
[----:B------:R-:W-:Y:S01]  /*9e10*/  IMAD.MOV.U32 R7, RZ, RZ, R16 ;  /* 0x000000ffff077224 */ /* 0x000fe200078e0010 */
[----:B------:R-:W-:Y:S01]  /*9e20*/  PRMT R32, R32, 0x5410, R51 ;  /* 0x0000541020207816 */ /* 0x000fe20000000033 */
[----:B------:R-:W-:Y:S01]  /*9e30*/  IMAD.MOV.U32 R6, RZ, RZ, R17 ;  /* 0x000000ffff067224 */ /* 0x000fe200078e0011 */
[----:B------:R-:W-:-:S02]  /*9e40*/  PRMT R31, R31, 0x5410, R45 ;  /* 0x000054101f1f7816 */ /* 0x000fc4000000002d */
[----:B------:R-:W-:Y:S02]  /*9e50*/  PRMT R36, R36, 0x5410, R46 ;  /* 0x0000541024247816 */ /* 0x000fe4000000002e */
[--C-:B------:R-:W-:Y:S02]  /*9e60*/  SHF.R.U64 R12, R14, 0x10, R15.reuse ;  /* 0x000000100e0c7819 */ /* 0x100fe4000000120f */
[----:B------:R-:W-:Y:S02]  /*9e70*/  SHF.R.U32.HI R5, RZ, 0x10, R15 ;  /* 0x00000010ff057819 */ /* 0x000fe4000001160f */
[----:B------:R-:W-:Y:S02]  /*9e80*/  SHF.R.U32.HI R3, RZ, 0x10, R17 ;  /* 0x00000010ff037819 */ /* 0x000fe40000011611 */
        /* <DEDUP_REMOVED lines=57> */
.L_x_1763:
[----:B------:R-:W-:Y:S05]  /*a220*/  BSYNC B0 ;  /* 0x0000000000007941 */ /* 0x000fea0003800000 */
.L_x_1762:
[----:B------:R-:W-:Y:S01]  /*a230*/  ISETP.GE.AND P0, PT, R146, c[0x0][0x27c], PT ;  /* 0x00009f0092007a0c */ /* 0x000fe20003f06270 */
[----:B------:R-:W-:-:S12]  /*a240*/  BSSY B0, `(.L_x_1764) ;  /* 0x0000028000007945 */ /* 0x000fd80003800000 */
[----:B------:R-:W-:Y:S05]  /*a250*/  @P0 BRA `(.L_x_1765) ;  /* 0x0000026000000947 */ /* 0x000fea0003800000 */
[----:B-1----:R-:W1:Y:S01]  /*a260*/  LDS.128 R4, [R19] ;  /* 0x0000000013047984 */ /* 0x002e620000000c00 */
        /* <DEDUP_REMOVED lines=36> */
[----:B------:R1:W-:Y:S02]  /*a4b0*/  STS.128 [R19], R4 ;  /* 0x0000000413007388 */ /* 0x0003e40000000c00 */
.L_x_1765:
[----:B------:R-:W-:Y:S05]  /*a4c0*/  BSYNC B0 ;  /* 0x0000000000007941 */ /* 0x000fea0003800000 */
.L_x_1764:
        /* <DEDUP_REMOVED lines=41> */
.L_x_1767:
[----:B------:R-:W-:Y:S05]  /*a760*/  BSYNC B0 ;  /* 0x0000000000007941 */ /* 0x000fea0003800000 */
.L_x_1766:
        /* <DEDUP_REMOVED lines=41> */
.L_x_1769:
[----:B------:R-:W-:Y:S05]  /*aa00*/  BSYNC B0 ;  /* 0x0000000000007941 */ /* 0x000fea0003800000 */
.L_x_1768:
[----:B------:R-:W-:Y:S01]  /*aa10*/  ISETP.GE.AND P0, PT, R110, c[0x0][0x27c], PT ;  /* 0x00009f006e007a0c */ /* 0x000fe20003f06270 */
[----:B------:R-:W-:-:S12]  /*aa20*/  BSSY B0, `(.L_x_1770) ;  /* 0x0000028000007945 */ /* 0x000fd80003800000 */
        /* <DEDUP_REMOVED lines=39> */
.L_x_1771:
[----:B------:R-:W-:Y:S05]  /*aca0*/  BSYNC B0 ;  /* 0x0000000000007941 */ /* 0x000fea0003800000 */
.L_x_1770:
[----:B------:R-:W-:-:S13]  /*acb0*/  ISETP.GE.AND P0, PT, R144, c[0x0][0x27c], PT ;  /* 0x00009f0090007a0c */ /* 0x000fda0003f06270 */
[----:B------:R-:W-:Y:S05]  /*acc0*/  @P0 BRA `(.L_x_1761) ;  /* 0x0000026000000947 */ /* 0x000fea0003800000 */
[----:B-1----:R-:W1:Y:S01]  /*acd0*/  LDS.128 R4, [R19+0x8000] ;  /* 0x0080000013047984 */ /* 0x002e620000000c00 */
[----:B------:R-:W-:Y:S02]  /*ace0*/  HADD2.F32 R9, -RZ, R38.H0_H0 ;  /* 0x20000026ff097230 */ /* 0x000fe40000004100 */
[----:B------:R-:W-:Y:S02]  /*acf0*/  HADD2.F32 R0, -RZ, R40.H1_H1 ;  /* 0x30000028ff007230 */ /* 0x000fe40000004100 */
[--C-:B------:R-:W-:Y:S02]  /*ad00*/  HADD2.F32 R3, -RZ, R43.reuse.H1_H1 ;  /* 0x3000002bff037230 */ /* 0x100fe40000004100 */
        /* <DEDUP_REMOVED lines=34> */
.L_x_1761:
[----:B------:R-:W-:Y:S05]  /*af30*/  BSYNC B1 ;  /* 0x0000000000017941 */ /* 0x000fea0003800000 */
.L_x_1760:
[----:B------:R-:W-:-:S04]  /*af40*/  IADD3 R0, R207, 0x40, RZ ;  /* 0x00000040cf007810 */ /* 0x000fc80007ffe0ff */
[----:B------:R-:W-:-:S13]  /*af50*/  ISETP.GE.AND P0, PT, R0, R20, PT ;  /* 0x000000140000720c */ /* 0x000fda0003f06270 */
[----:B------:R-:W-:Y:S05]  /*af60*/  @P0 BRA `(.L_x_1754) ;  /* 0x00003c0000000947 */ /* 0x000fea0003800000 */
        /* <DEDUP_REMOVED lines=41> */
.L_x_1773:
[----:B------:R-:W-:Y:S05]  /*b200*/  BSYNC B0 ;  /* 0x0000000000007941 */ /* 0x000fea0003800000 */
.L_x_1772:
        /* <DEDUP_REMOVED lines=41> */
.L_x_1775:
[----:B------:R-:W-:Y:S05]  /*b4a0*/  BSYNC B0 ;  /* 0x0000000000007941 */ /* 0x000fea0003800000 */
.L_x_1774:
        /* <DEDUP_REMOVED lines=41> */
.L_x_1777:
[----:B------:R-:W-:Y:S05]  /*b740*/  BSYNC B0 ;  /* 0x0000000000007941 */ /* 0x000fea0003800000 */
.L_x_1776:
        /* <DEDUP_REMOVED lines=41> */
.L_x_1779:
[----:B------:R-:W-:Y:S05]  /*b9e0*/  BSYNC B0 ;  /* 0x0000000000007941 */ /* 0x000fea0003800000 */
.L_x_1778:
        /* <DEDUP_REMOVED lines=41> */
.L_x_1781:
[----:B------:R-:W-:Y:S05]  /*bc80*/  BSYNC B0 ;  /* 0x0000000000007941 */ /* 0x000fea0003800000 */
.L_x_1780:
        /* <DEDUP_REMOVED lines=41> */
.L_x_1755:
[----:B------:R-:W-:Y:S05]  /*bf20*/  BRA.DIV ~URZ, `(.L_x_1782) ;  /* 0x0000ded27f007947 */ /* 0x000fea000b800000 */
[----:B------:R-:W1:Y:S02]  /*bf30*/  SHFL.IDX PT, R0, R0, RZ, 0x1c1f ;  /* 0x001c1fff00007589 */ /* 0x000e6400000e0000 */
.L_x_1889:
[----:B------:R-:W-:Y:S05]  /*bf40*/  BRA.DIV ~URZ, `(.L_x_1783) ;  /* 0x0000df227f007947 */ /* 0x000fea000b800000 */
[----:B------:R2:W3:Y:S01]  /*bf50*/  SHFL.IDX PT, R8, R6, RZ, 0x1c1f ;  /* 0x001c1fff06087589 */ /* 0x0004e200000e0000 */
[----:B-1----:R-:W-:-:S03]  /*bf60*/  MOV R9, R0 ;  /* 0x0000000000097202 */ /* 0x002fc60000000f00 */
[----:B------:R2:W1:Y:S04]  /*bf70*/  SHFL.IDX PT, R35, R5, RZ, 0x1c1f ;  /* 0x001c1fff05237589 */ /* 0x00046800000e0000 */
[----:B------:R2:W4:Y:S02]  /*bf80*/  SHFL.IDX PT, R32, R12, RZ, 0x1c1f ;  /* 0x001c1fff0c207589 */ /* 0x00052400000e0000 */
.L_x_1890:
        /* <DEDUP_REMOVED lines=11> */
[----:B--2---:R-:W-:Y:S01]  /*c040*/  CS2R R12, SRZ ;  /* 0x00000000000c7805 */ /* 0x004fe2000001ff00 */
[----:B------:R-:W-:Y:S01]  /*c050*/  CS2R R6, SRZ ;  /* 0x0000000000067805 */ /* 0x000fe2000001ff00 */
[----:B------:R-:W-:Y:S01]  /*c060*/  CS2R R4, SRZ ;  /* 0x0000000000047805 */ /* 0x000fe2000001ff00 */
[----:B------:R-:W-:Y:S05]  /*c070*/  @P0 BRA `(.L_x_1785) ;  /* 0x0000025000000947 */ /* 0x000fea0003800000 */
[----:B------:R-:W-:Y:S01]  /*c080*/  ISETP.GE.AND P0, PT, R104, c[0x0][0x27c], PT ;  /* 0x00009f0068007a0c */ /* 0x000fe20003f06270 */
[----:B------:R-:W-:Y:S01]  /*c090*/  CS2R R22, SRZ ;  /* 0x0000000000167805 */ /* 0x000fe2000001ff00 */
[----:B------:R-:W-:Y:S01]  /*c0a0*/  CS2R R20, SRZ ;  /* 0x0000000000147805 */ /* 0x000fe2000001ff00 */
[----:B------:R-:W-:Y:S01]  /*c0b0*/  CS2R R6, SRZ ;  /* 0x0000000000067805 */ /* 0x000fe2000001ff00 */
[----:B------:R-:W-:-:S09]  /*c0c0*/  CS2R R4, SRZ ;  /* 0x0000000000047805 */ /* 0x000fd2000001ff00 */
[C---:B------:R-:W-:Y:S01]  /*c0d0*/  @!P0 IMAD.SHL.U32 R0, R104.reuse, 0x2, RZ ;  /* 0x0000000268008824 */ /* 0x040fe200078e00ff */
[----:B------:R-:W-:-:S04]  /*c0e0*/  @!P0 SHF.L.U64.HI R3, R104, 0x1, R105 ;  /* 0x0000000168038819 */ /* 0x000fc80000010269 */
[----:B---3--:R-:W-:-:S05]  /*c0f0*/  @!P0 IADD3 R12, P1, R8, R0, RZ ;  /* 0x00000000080c8210 */ /* 0x008fca0007f3e0ff */
[----:B------:R-:W-:Y:S01]  /*c100*/  @!P0 IMAD.X R13, R9, 0x1, R3, P1 ;  /* 0x00000001090d8824 */ /* 0x000fe200008e0603 */
[----:B----4-:R-:W-:Y:S02]  /*c110*/  @!P0 IADD3 R2, P1, R32, R0, RZ ;  /* 0x0000000020028210 */ /* 0x010fe40007f3e0ff */
[----:B------:R-:W-:Y:S02]  /*c120*/  IADD3 R0, R104, 0x20, RZ ;  /* 0x0000002068007810 */ /* 0x000fe40007ffe0ff */
[----:B-1----:R-:W-:Y:S01]  /*c130*/  @!P0 IADD3.X R3, R35, R3, RZ, P1, !PT ;  /* 0x0000000323038210 */ /* 0x002fe20000ffe4ff */
[----:B------:R1:W5:Y:S04]  /*c140*/  @!P0 LD.E.128 R20, [R12.64] ;  /* 0x000000080c148980 */ /* 0x000368000c101d00 */
[----:B------:R2:W5:Y:S01]  /*c150*/  @!P0 LD.E.128 R4, [R2.64] ;  /* 0x0000000802048980 */ /* 0x000562000c101d00 */
[----:B------:R-:W-:Y:S01]  /*c160*/  ISETP.GE.AND P0, PT, R0, c[0x0][0x27c], PT ;  /* 0x00009f0000007a0c */ /* 0x000fe20003f06270 */
[----:B------:R-:W-:Y:S01]  /*c170*/  CS2R R26, SRZ ;  /* 0x00000000001a7805 */ /* 0x000fe2000001ff00 */
[----:B------:R-:W-:Y:S01]  /*c180*/  CS2R R24, SRZ ;  /* 0x0000000000187805 */ /* 0x000fe2000001ff00 */
[----:B------:R-:W-:-:S10]  /*c190*/  CS2R R14, SRZ ;  /* 0x00000000000e7805 */ /* 0x000fd4000001ff00 */
[----:B------:R-:W-:-:S04]  /*c1a0*/  @!P0 IMAD.SHL.U32 R0, R211, 0x8, RZ ;  /* 0x00000008d3008824 */ /* 0x000fc800078e00ff */
[----:B------:R-:W-:Y:S01]  /*c1b0*/  @!P0 IMAD.WIDE R18, R0, 0x2, R8 ;  /* 0x0000000200128825 */ /* 0x000fe200078e0208 */
[----:B-1----:R-:W-:-:S04]  /*c1c0*/  CS2R R12, SRZ ;  /* 0x00000000000c7805 */ /* 0x002fc8000001ff00 */
[----:B------:R1:W5:Y:S01]  /*c1d0*/  @!P0 LD.E.128 R24, [R18.64] ;  /* 0x0000000812188980 */ /* 0x000362000c101d00 */
[----:B--2---:R-:W-:Y:S01]  /*c1e0*/  MOV R3, R35 ;  /* 0x0000002300037202 */ /* 0x004fe20000000f00 */
[----:B------:R-:W-:-:S04]  /*c1f0*/  IMAD.MOV.U32 R2, RZ, RZ, R32 ;  /* 0x000000ffff027224 */ /* 0x000fc800078e0020 */
[----:B------:R-:W-:Y:S01]  /*c200*/  @!P0 IMAD.WIDE R16, R0, 0x2, R2 ;  /* 0x0000000200108825 */ /* 0x000fe200078e0202 */
[----:B------:R-:W-:-:S04]  /*c210*/  IADD3 R0, R104, 0x40, RZ ;  /* 0x0000004068007810 */ /* 0x000fc80007ffe0ff */
[----:B------:R2:W5:Y:S01]  /*c220*/  @!P0 LD.E.128 R12, [R16.64] ;  /* 0x00000008100c8980 */ /* 0x000562000c101d00 */
[----:B------:R-:W-:Y:S01]  /*c230*/  ISETP.GE.AND P0, PT, R0, c[0x0][0x27c], PT ;  /* 0x00009f0000007a0c */ /* 0x000fe20003f06270 */
[----:B------:R-:W-:Y:S01]  /*c240*/  CS2R R30, SRZ ;  /* 0x00000000001e7805 */ /* 0x000fe2000001ff00 */
[----:B------:R-:W-:-:S11]  /*c250*/  CS2R R28, SRZ ;  /* 0x00000000001c7805 */ /* 0x000fd6000001ff00 */
[----:B------:R-:W-:Y:S01]  /*c260*/  @!P0 SHF.L.U32 R0, R210, 0x3, RZ ;  /* 0x00000003d2008819 */ /* 0x000fe200000006ff */
[----:B-1----:R-:W-:-:S04]  /*c270*/  CS2R R18, SRZ ;  /* 0x0000000000127805 */ /* 0x002fc8000001ff00 */
[----:B------:R-:W-:-:S04]  /*c280*/  @!P0 IMAD.WIDE R8, R0, 0x2, R8 ;  /* 0x0000000200088825 */ /* 0x000fc800078e0208 */
[----:B------:R-:W-:Y:S01]  /*c290*/  @!P0 IMAD.WIDE R2, R0, 0x2, R2 ;  /* 0x0000000200028825 */ /* 0x000fe200078e0202 */
[----:B------:R1:W5:Y:S01]  /*c2a0*/  @!P0 LD.E.128 R28, [R8.64] ;  /* 0x00000008081c8980 */ /* 0x000362000c101d00 */
[----:B--2---:R-:W-:-:S06]  /*c2b0*/  CS2R R16, SRZ ;  /* 0x0000000000107805 */ /* 0x004fcc000001ff00 */
[----:B------:R1:W5:Y:S02]  /*c2c0*/  @!P0 LD.E.128 R16, [R2.64] ;  /* 0x0000000802108980 */ /* 0x000364000c101d00 */
.L_x_1785:
[----:B------:R-:W-:Y:S05]  /*c2d0*/  BSYNC B0 ;  /* 0x0000000000007941 */ /* 0x000fea0003800000 */
.L_x_1784:
[--C-:B-----5:R-:W-:Y:S01]  /*c2e0*/  IMAD.MOV.U32 R56, RZ, RZ, R21.reuse ;  /* 0x000000ffff387224 */ /* 0x120fe200078e0015 */
[----:B------:R-:W-:Y:S01]  /*c2f0*/  SHF.R.U64 R55, R20, 0x10, R21 ;  /* 0x0000001014377819 */ /* 0x000fe20000001215 */
[----:B------:R-:W-:Y:S01]  /*c300*/  IMAD.MOV.U32 R49, RZ, RZ, R25 ;  /* 0x000000ffff317224 */ /* 0x000fe200078e0019 */
[----:B------:R-:W-:Y:S01]  /*c310*/  SHF.R.U32.HI R47, RZ, 0x10, R23 ;  /* 0x00000010ff2f7819 */ /* 0x000fe20000011617 */
[----:B------:R-:W-:Y:S01]  /*c320*/  IMAD.MOV.U32 R41, RZ, RZ, R28 ;  /* 0x000000ffff297224 */ /* 0x000fe200078e001c */
[----:B------:R-:W-:Y:S01]  /*c330*/  SHF.R.U32.HI R43, RZ, 0x10, R25 ;  /* 0x00000010ff2b7819 */ /* 0x000fe20000011619 */
[----:B------:R-:W-:Y:S01]  /*c340*/  IMAD.MOV.U32 R57, RZ, RZ, R20 ;  /* 0x000000ffff397224 */ /* 0x000fe200078e0014 */
[----:B------:R-:W-:Y:S01]  /*c350*/  PRMT R49, R49, 0x5410, R56 ;  /* 0x0000541031317816 */ /* 0x000fe20000000038 */
[----:B------:R-:W-:Y:S01]  /*c360*/  IMAD.MOV.U32 R50, RZ, RZ, R24 ;  /* 0x000000ffff327224 */ /* 0x000fe200078e0018 */
[----:B-1----:R-:W-:Y:S01]  /*c370*/  SHF.R.U64 R2, R12, 0x10, R13 ;  /* 0x000000100c027819 */ /* 0x002fe2000000120d */
[----:B------:R-:W-:Y:S01]  /*c380*/  IMAD.MOV.U32 R54, RZ, RZ, R22 ;  /* 0x000000ffff367224 */ /* 0x000fe200078e0016 */
[----:B------:R-:W-:Y:S01]  /*c390*/  PRMT R47, R47, 0x5410, R55 ;  /* 0x000054102f2f7816 */ /* 0x000fe20000000037 */
[----:B------:R-:W-:Y:S01]  /*c3a0*/  IMAD.MOV.U32 R45, RZ, RZ, R26 ;  /* 0x000000ffff2d7224 */ /* 0x000fe200078e001a */
[----:B------:R-:W-:Y:S01]  /*c3b0*/  PRMT R55, R49, 0x5410, R43 ;  /* 0x0000541031377816 */ /* 0x000fe2000000002b */
[----:B------:R-:W-:Y:S01]  /*c3c0*/  IMAD.MOV.U32 R44, RZ, RZ, R27 ;  /* 0x000000ffff2c7224 */ /* 0x000fe200078e001b */
[----:B------:R-:W-:Y:S01]  /*c3d0*/  PRMT R49, R2, 0x7610, R49 ;  /* 0x0000761002317816 */ /* 0x000fe20000000031 */
[----:B------:R-:W-:Y:S01]  /*c3e0*/  IMAD R2, R237, -0x80, R48 ;  /* 0xffffff80ed027824 */ /* 0x000fe200078e0230 */
[--C-:B------:R-:W-:Y:S01]  /*c3f0*/  SHF.R.U64 R38, R28, 0x10, R29.reuse ;  /* 0x000000101c267819 */ /* 0x100fe2000000121d */
[----:B------:R-:W-:Y:S01]  /*c400*/  IMAD.MOV.U32 R40, RZ, RZ, R29 ;  /* 0x000000ffff287224 */ /* 0x000fe200078e001d */
[----:B------:R-:W-:Y:S01]  /*c410*/  SHF.R.U32.HI R52, RZ, 0x10, R21 ;  /* 0x00000010ff347819 */ /* 0x000fe20000011615 */
[----:B------:R-:W-:Y:S01]  /*c420*/  IMAD.MOV.U32 R37, RZ, RZ, R30 ;  /* 0x000000ffff257224 */ /* 0x000fe200078e001e */
[----:B------:R-:W-:Y:S01]  /*c430*/  PRMT R62, R41, 0x5410, R38 ;  /* 0x00005410293e7816 */ /* 0x000fe20000000026 */
[----:B------:R-:W-:Y:S01]  /*c440*/  IMAD.MOV.U32 R53, RZ, RZ, R23 ;  /* 0x000000ffff357224 */ /* 0x000fe200078e0017 */
[----:B------:R-:W-:Y:S01]  /*c450*/  IMNMX R41, R2, 0x80, PT ;  /* 0x0000008002297817 */ /* 0x000fe20003800200 */
[----:B----4-:R-:W-:Y:S01]  /*c460*/  IMAD.MOV.U32 R32, RZ, RZ, R5 ;  /* 0x000000ffff207224 */ /* 0x010fe200078e0005 */
[----:B------:R-:W-:Y:S01]  /*c470*/  SHF.R.U64 R46, R24, 0x10, R25 ;  /* 0x00000010182e7819 */ /* 0x000fe20000001219 */
[----:B------:R-:W-:Y:S01]  /*c480*/  IMAD.MOV.U32 R25, RZ, RZ, R12 ;  /* 0x000000ffff197224 */ /* 0x000fe200078e000c */
[----:B------:R-:W-:Y:S01]  /*c490*/  ISETP.GE.AND P0, PT, R207, R41, PT ;  /* 0x00000029cf00720c */ /* 0x000fe20003f06270 */
[----:B------:R-:W-:Y:S01]  /*c4a0*/  IMAD.MOV.U32 R36, RZ, RZ, R31 ;  /* 0x000000ffff247224 */ /* 0x000fe200078e001f */
[--C-:B------:R-:W-:Y:S01]  /*c4b0*/  SHF.R.U64 R42, R26, 0x10, R27.reuse ;  /* 0x000000101a2a7819 */ /* 0x100fe2000000121b */
[----:B------:R-:W-:Y:S01]  /*c4c0*/  IMAD.MOV.U32 R33, RZ, RZ, R4 ;  /* 0x000000ffff217224 */ /* 0x000fe200078e0004 */
[----:B------:R-:W-:Y:S01]  /*c4d0*/  SHF.R.U32.HI R39, RZ, 0x10, R27 ;  /* 0x00000010ff277819 */ /* 0x000fe2000001161b */
[----:B------:R-:W-:Y:S01]  /*c4e0*/  IMAD.MOV.U32 R28, RZ, RZ, R7 ;  /* 0x000000ffff1c7224 */ /* 0x000fe200078e0007 */
[----:B------:R-:W-:Y:S01]  /*c4f0*/  SHF.R.U32.HI R35, RZ, 0x10, R29 ;  /* 0x00000010ff237819 */ /* 0x000fe2000001161d */
[----:B------:R-:W-:Y:S01]  /*c500*/  IMAD.MOV.U32 R29, RZ, RZ, R6 ;  /* 0x000000ffff1d7224 */ /* 0x000fe200078e0006 */
[----:B------:R-:W-:Y:S01]  /*c510*/  SHF.R.U64 R34, R30, 0x10, R31 ;  /* 0x000000101e227819 */ /* 0x000fe2000000121f */
        /* <DEDUP_REMOVED lines=10> */
[----:B------:R-:W-:Y:S01]  /*c5c0*/  IMAD.MOV.U32 R6, RZ, RZ, R18 ;  /* 0x000000ffff067224 */ /* 0x000fe200078e0012 */
[----:B------:R-:W-:Y:S01]  /*c5d0*/  SHF.R.U32.HI R20, RZ, 0x10, R13 ;  /* 0x00000010ff147819 */ /* 0x000fe2000001160d */
[----:B------:R-:W-:Y:S01]  /*c5e0*/  IMAD.MOV.U32 R5, RZ, RZ, R19 ;  /* 0x000000ffff057224 */ /* 0x000fe200078e0013 */
[----:B------:R-:W-:Y:S01]  /*c5f0*/  PRMT R46, R46, 0x5410, R57 ;  /* 0x000054102e2e7816 */ /* 0x000fe20000000039 */
[----:B------:R-:W-:-:S04]  /*c600*/  DEPBAR.LE SB0, 0x3 ;  /* 0x000080c00000791a */ /* 0x000fc80000000000 */
[----:B------:R-:W-:Y:S01]  /*c610*/  PRMT R50, R50, 0x5410, R52 ;  /* 0x0000541032327816 */ /* 0x000fe20000000034 */
[----:B------:R-:W-:Y:S01]  /*c620*/  WARPSYNC 0xffffffff ;  /* 0xffffffff00007948 */ /* 0x000fe20003800000 */
[----:B------:R-:W-:Y:S01]  /*c630*/  SHF.R.U32.HI R31, RZ, 0x10, R31 ;  /* 0x00000010ff1f7819 */ /* 0x000fe2000001161f */
[----:B------:R-:W-:Y:S01]  /*c640*/  BSSY B1, `(.L_x_1786) ;  /* 0x0000133000017945 */ /* 0x000fe20003800000 */
[--C-:B------:R-:W-:Y:S02]  /*c650*/  SHF.R.U64 R13, R14, 0x10, R15.reuse ;  /* 0x000000100e0d7819 */ /* 0x100fe4000000120f */
[----:B---3--:R-:W-:Y:S02]  /*c660*/  SHF.R.U32.HI R8, RZ, 0x10, R15 ;  /* 0x00000010ff087819 */ /* 0x008fe4000001160f */
[--C-:B------:R-:W-:Y:S02]  /*c670*/  SHF.R.U64 R7, R16, 0x10, R17.reuse ;  /* 0x0000001010077819 */ /* 0x100fe40000001211 */
[----:B------:R-:W-:-:S02]  /*c680*/  SHF.R.U32.HI R4, RZ, 0x10, R17 ;  /* 0x00000010ff047819 */ /* 0x000fc40000011611 */
[--C-:B------:R-:W-:Y:S02]  /*c690*/  SHF.R.U64 R3, R18, 0x10, R19.reuse ;  /* 0x0000001012037819 */ /* 0x100fe40000001213 */
[----:B------:R-:W-:Y:S02]  /*c6a0*/  SHF.R.U32.HI R0, RZ, 0x10, R19 ;  /* 0x00000010ff007819 */ /* 0x000fe40000011613 */
        /* <DEDUP_REMOVED lines=25> */
[----:B------:R-:W-:Y:S02]  /*c840*/  MOV R3, c[0x0][0x27c] ;  /* 0x00009f0000037a02 */ /* 0x000fe40000000f00 */
[----:B------:R-:W-:Y:S02]  /*c850*/  LOP3.LUT R2, R209, 0x38, R104, 0xf8, !PT ;  /* 0x00000038d1027812 */ /* 0x000fe400078ef868 */
[----:B------:R-:W-:-:S04]  /*c860*/  LEA.HI R3, R3, R240, RZ, 0x1d ;  /* 0x000000f003037211 */ /* 0x000fc800078fe8ff */
[----:B------:R-:W-:Y:S02]  /*c870*/  SHF.R.S32.HI R4, RZ, 0x1f, R3 ;  /* 0x0000001fff047819 */ /* 0x000fe40000011403 */
[----:B------:R-:W-:Y:S02]  /*c880*/  SHF.L.U32 R0, R3, 0x3, RZ ;  /* 0x0000000303007819 */ /* 0x000fe400000006ff */
[----:B------:R-:W-:Y:S02]  /*c890*/  LEA.HI R3, R4, R3, RZ, 0x3 ;  /* 0x0000000304037211 */ /* 0x000fe400078f18ff */
[----:B------:R-:W-:Y:S02]  /*c8a0*/  LOP3.LUT R4, R148, R2, R147, 0xf6, !PT ;  /* 0x0000000294047212 */ /* 0x000fe400078ef693 */
[----:B------:R-:W-:Y:S02]  /*c8b0*/  LOP3.LUT R2, R209, 0x38, R0, 0xf8, !PT ;  /* 0x00000038d1027812 */ /* 0x000fe400078ef800 */
[----:B------:R-:W-:-:S02]  /*c8c0*/  SHF.L.U32 R0, R3, 0xa, RZ ;  /* 0x0000000a03007819 */ /* 0x000fc400000006ff */
[----:B------:R-:W-:Y:S02]  /*c8d0*/  LOP3.LUT R2, R2, R147, RZ, 0x3c, !PT ;  /* 0x0000009302027212 */ /* 0x000fe400078e3cff */
[----:B------:R-:W-:Y:S02]  /*c8e0*/  LOP3.LUT R0, R0, 0x7fffe000, RZ, 0xc0, !PT ;  /* 0x7fffe00000007812 */ /* 0x000fe400078ec0ff */
[----:B------:R-:W-:Y:S02]  /*c8f0*/  SHF.L.U32 R32, R4, 0x1, RZ ;  /* 0x0000000104207819 */ /* 0x000fe400000006ff */
[----:B------:R-:W-:Y:S01]  /*c900*/  IADD3 R0, R2, R0, R148 ;  /* 0x0000000002007210 */ /* 0x000fe20007ffe094 */
[--C-:B------:R-:W-:Y:S02]  /*c910*/  HADD2.F32 R2, -RZ, R42.reuse.H0_H0 ;  /* 0x2000002aff027230 */ /* 0x100fe40000004100 */
[----:B------:R-:W1:Y:S01]  /*c920*/  LDS.128 R4, [R32+0x18100] ;  /* 0x0181000020047984 */ /* 0x000e620000000c00 */
[----:B------:R-:W-:Y:S01]  /*c930*/  SHF.L.U32 R29, R0, 0x1, RZ ;  /* 0x00000001001d7819 */ /* 0x000fe200000006ff */
[----:B------:R-:W-:-:S04]  /*c940*/  HADD2.F32 R0, -RZ, R42.H1_H1 ;  /* 0x3000002aff007230 */ /* 0x000fc80000004100 */
[----:B------:R-:W2:Y:S01]  /*c950*/  LDS.128 R12, [R29+0x18100] ;  /* 0x018100001d0c7984 */ /* 0x000ea20000000c00 */
[--C-:B-1----:R-:W-:Y:S02]  /*c960*/  HADD2.F32 R21, -RZ, R4.reuse.H0_H0 ;  /* 0x20000004ff157230 */ /* 0x102fe40000004100 */
[----:B------:R-:W-:Y:S02]  /*c970*/  HADD2.F32 R18, -RZ, R4.H1_H1 ;  /* 0x30000004ff127230 */ /* 0x000fe40000004100 */
[----:B------:R-:W-:Y:S02]  /*c980*/  HADD2.F32 R23, -RZ, R6.H0_H0 ;  /* 0x20000006ff177230 */ /* 0x000fe40000004100 */
[----:B--2---:R-:W-:Y:S02]  /*c990*/  HADD2.F32 R4, -RZ, R12.H0_H0 ;  /* 0x2000000cff047230 */ /* 0x004fe40000004100 */
[----:B------:R-:W-:Y:S02]  /*c9a0*/  HADD2.F32 R22, -RZ, R6.H1_H1 ;  /* 0x30000006ff167230 */ /* 0x000fe40000004100 */
[--C-:B------:R-:W-:Y:S01]  /*c9b0*/  HADD2.F32 R25, -RZ, R7.reuse.H0_H0 ;  /* 0x20000007ff197230 */ /* 0x100fe20000004100 */
[-C--:B------:R-:W-:Y:S01]  /*c9c0*/  FMUL.FTZ R37, R4, R2.reuse ;  /* 0x0000000204257220 */ /* 0x080fe20000410000 */
[----:B------:R-:W-:Y:S01]  /*c9d0*/  HADD2.F32 R24, -RZ, R7.H1_H1 ;  /* 0x30000007ff187230 */ /* 0x000fe20000004100 */
[----:B------:R-:W-:Y:S01]  /*c9e0*/  FMUL.FTZ R7, R21, R2 ;  /* 0x0000000215077220 */ /* 0x000fe20000410000 */
[--C-:B------:R-:W-:Y:S01]  /*c9f0*/  HADD2.F32 R6, -RZ, R13.reuse.H0_H0 ;  /* 0x2000000dff067230 */ /* 0x100fe20000004100 */
[----:B------:R-:W-:Y:S01]  /*ca00*/  FMUL.FTZ R2, R18, R0 ;  /* 0x0000000012027220 */ /* 0x000fe20000410000 */
[----:B------:R-:W-:-:S02]  /*ca10*/  HADD2.F32 R9, -RZ, R13.H1_H1 ;  /* 0x3000000dff097230 */ /* 0x000fc40000004100 */
[--C-:B------:R-:W-:Y:S02]  /*ca20*/  HADD2.F32 R17, -RZ, R15.reuse.H0_H0 ;  /* 0x2000000fff117230 */ /* 0x100fe40000004100 */
[----:B------:R-:W-:Y:S02]  /*ca30*/  HADD2.F32 R16, -RZ, R15.H1_H1 ;  /* 0x3000000fff107230 */ /* 0x000fe40000004100 */
[--C-:B------:R-:W-:Y:S02]  /*ca40*/  HADD2.F32 R20, -RZ, R5.reuse.H0_H0 ;  /* 0x20000005ff147230 */ /* 0x100fe40000004100 */
[----:B------:R-:W-:Y:S02]  /*ca50*/  HADD2.F32 R19, -RZ, R5.H1_H1 ;  /* 0x30000005ff137230 */ /* 0x000fe40000004100 */
[----:B------:R-:W-:Y:S02]  /*ca60*/  HADD2.F32 R3, -RZ, R12.H1_H1 ;  /* 0x3000000cff037230 */ /* 0x000fe40000004100 */
[----:B------:R-:W-:-:S02]  /*ca70*/  HADD2.F32 R15, -RZ, R46.H1_H1 ;  /* 0x3000002eff0f7230 */ /* 0x000fc40000004100 */
[----:B------:R-:W-:Y:S01]  /*ca80*/  HADD2.F32 R13, -RZ, R47.H1_H1 ;  /* 0x3000002fff0d7230 */ /* 0x000fe20000004100 */
[C---:B------:R-:W-:Y:S01]  /*ca90*/  FMUL.FTZ R36, R3.reuse, R0 ;  /* 0x0000000003247220 */ /* 0x040fe20000410000 */
[----:B------:R-:W-:Y:S01]  /*caa0*/  HADD2.F32 R5, -RZ, R43.H0_H0 ;  /* 0x2000002bff057230 */ /* 0x000fe20000004100 */
[----:B------:R-:W-:Y:S01]  /*cab0*/  FFMA.FTZ R40, R4, R15, R7 ;  /* 0x0000000f04287223 */ /* 0x000fe20000010007 */
[----:B------:R-:W-:Y:S01]  /*cac0*/  HADD2.F32 R12, -RZ, R49.H1_H1 ;  /* 0x30000031ff0c7230 */ /* 0x000fe20000004100 */
[----:B------:R-:W-:Y:S01]  /*cad0*/  FFMA.FTZ R39, R3, R13, R2 ;  /* 0x0000000d03277223 */ /* 0x000fe20000010002 */
[----:B------:R-:W-:Y:S01]  /*cae0*/  HADD2.F32 R2, -RZ, R43.H1_H1 ;  /* 0x3000002bff027230 */ /* 0x000fe20000004100 */
[-C--:B------:R-:W-:Y:S01]  /*caf0*/  FMUL.FTZ R4, R20, R5.reuse ;  /* 0x0000000514047220 */ /* 0x080fe20000410000 */
[----:B------:R-:W-:Y:S01]  /*cb00*/  HADD2.F32 R0, -RZ, R44.H0_H0 ;  /* 0x2000002cff007230 */ /* 0x000fe20000004100 */
[C---:B------:R-:W-:Y:S01]  /*cb10*/  FMUL.FTZ R34, R6.reuse, R5 ;  /* 0x0000000506227220 */ /* 0x040fe20000410000 */
[----:B------:R-:W-:Y:S01]  /*cb20*/  HADD2.F32 R7, -RZ, R50.H1_H1 ;  /* 0x30000032ff077230 */ /* 0x000fe20000004100 */
[----:B------:R-:W-:Y:S01]  /*cb30*/  FFMA.FTZ R38, R6, R12, R4 ;  /* 0x0000000c06267223 */ /* 0x000fe20000010004 */
[----:B------:R-:W-:Y:S01]  /*cb40*/  HADD2.F32 R8, -RZ, R14.H0_H0 ;  /* 0x2000000eff087230 */ /* 0x000fe20000004100 */
[----:B------:R-:W-:Y:S01]  /*cb50*/  FMUL.FTZ R5, R19, R2 ;  /* 0x0000000213057220 */ /* 0x000fe20000410000 */
[--C-:B------:R-:W-:Y:S01]  /*cb60*/  HADD2.F32 R6, -RZ, R51.reuse.H1_H1 ;  /* 0x30000033ff067230 */ /* 0x100fe20000004100 */
[----:B------:R-:W-:Y:S01]  /*cb70*/  FMUL.FTZ R4, R23, R0 ;  /* 0x0000000017047220 */ /* 0x000fe20000410000 */
[----:B------:R-:W-:Y:S01]  /*cb80*/  HADD2.F32 R3, -RZ, R44.H1_H1 ;  /* 0x3000002cff037230 */ /* 0x000fe20000004100 */
[C---:B------:R-:W-:Y:S01]  /*cb90*/  FFMA.FTZ R35, R9.reuse, R7, R5 ;  /* 0x0000000709237223 */ /* 0x040fe20000010005 */
[----:B------:R-:W-:Y:S01]  /*cba0*/  HADD2.F32 R14, -RZ, R14.H1_H1 ;  /* 0x3000000eff0e7230 */ /* 0x000fe20000004100 */
[----:B------:R-:W-:Y:S01]  /*cbb0*/  FFMA.FTZ R33, R8, R6, R4 ;  /* 0x0000000608217223 */ /* 0x000fe20000010004 */
[----:B------:R-:W-:Y:S01]  /*cbc0*/  HADD2.F32 R5, -RZ, R51.H0_H0 ;  /* 0x20000033ff057230 */ /* 0x000fe20000004100 */
[----:B------:R-:W-:Y:S01]  /*cbd0*/  FMUL.FTZ R31, R9, R2 ;  /* 0x00000002091f7220 */ /* 0x000fe20000410000 */
[----:B------:R-:W-:Y:S01]  /*cbe0*/  HADD2.F32 R2, -RZ, R45.H1_H1 ;  /* 0x3000002dff027230 */ /* 0x000fe20000004100 */
[----:B------:R-:W-:-:S02]  /*cbf0*/  FMUL.FTZ R4, R22, R3 ;  /* 0x0000000316047220 */ /* 0x000fc40000410000 */
[----:B------:R-:W-:Y:S01]  /*cc00*/  FMUL.FTZ R28, R8, R0 ;  /* 0x00000000081c7220 */ /* 0x000fe20000410000 */
[----:B------:R-:W-:Y:S01]  /*cc10*/  HADD2.F32 R0, -RZ, R45.H0_H0 ;  /* 0x2000002dff007230 */ /* 0x000fe20000004100 */
[C---:B------:R-:W-:Y:S01]  /*cc20*/  FFMA.FTZ R30, R14.reuse, R5, R4 ;  /* 0x000000050e1e7223 */ /* 0x040fe20000010004 */
[----:B------:R-:W-:Y:S01]  /*cc30*/  HADD2.F32 R4, -RZ, R53.H0_H0 ;  /* 0x20000035ff047230 */ /* 0x000fe20000004100 */
[----:B------:R-:W-:Y:S02]  /*cc40*/  FMUL.FTZ R9, R25, R2 ;  /* 0x0000000219097220 */ /* 0x000fe40000410000 */
[----:B------:R-:W-:Y:S01]  /*cc50*/  FMUL.FTZ R27, R14, R3 ;  /* 0x000000030e1b7220 */ /* 0x000fe20000410000 */
[----:B------:R-:W-:Y:S01]  /*cc60*/  HADD2.F32 R3, -RZ, R47.H0_H0 ;  /* 0x2000002fff037230 */ /* 0x000fe20000004100 */
[----:B------:R-:W-:Y:S02]  /*cc70*/  FMUL.FTZ R8, R24, R0 ;  /* 0x0000000018087220 */ /* 0x000fe40000410000 */
[----:B------:R-:W-:-:S02]  /*cc80*/  FMUL.FTZ R26, R17, R2 ;  /* 0x00000002111a7220 */ /* 0x000fc40000410000 */
[----:B------:R-:W-:Y:S02]  /*cc90*/  FFMA.FTZ R17, R17, R4, R9 ;  /* 0x0000000411117223 */ /* 0x000fe40000010009 */
[C---:B------:R-:W-:Y:S02]  /*cca0*/  FMUL.FTZ R9, R16.reuse, R0 ;  /* 0x0000000010097220 */ /* 0x040fe40000410000 */
        /* <DEDUP_REMOVED lines=14> */
[----:B------:R-:W-:-:S02]  /*cd90*/  F2FP.PACK_AB R5, R35, R38 ;  /* 0x000000262305723e */ /* 0x000fc400000000ff */
[----:B------:R-:W-:Y:S02]  /*cda0*/  F2FP.PACK_AB R15, R3, R0 ;  /* 0x00000000030f723e */ /* 0x000fe400000000ff */
[----:B------:R-:W-:-:S03]  /*cdb0*/  F2FP.PACK_AB R7, R16, R17 ;  /* 0x000000111007723e */ /* 0x000fc600000000ff */
[----:B------:R1:W-:Y:S04]  /*cdc0*/  STS.128 [R32+0x18100], R12 ;  /* 0x0181000c20007388 */ /* 0x0003e80000000c00 */
[----:B------:R1:W-:Y:S02]  /*cdd0*/  STS.128 [R29+0x18100], R4 ;  /* 0x018100041d007388 */ /* 0x0003e40000000c00 */
.L_x_1789:
[----:B------:R-:W-:Y:S05]  /*cde0*/  BSYNC B0 ;  /* 0x0000000000007941 */ /* 0x000fea0003800000 */
.L_x_1788:
[----:B------:R-:W-:Y:S01]  /*cdf0*/  IADD3 R0, R104, 0x20, RZ ;  /* 0x0000002068007810 */ /* 0x000fe20007ffe0ff */
[----:B------:R-:W-:Y:S03]  /*ce00*/  BSSY B0, `(.L_x_1790) ;  /* 0x000005b000007945 */ /* 0x000fe60003800000 */
[----:B------:R-:W-:-:S13]  /*ce10*/  ISETP.GE.AND P0, PT, R0, c[0x0][0x27c], PT ;  /* 0x00009f0000007a0c */ /* 0x000fda0003f06270 */
        /* <DEDUP_REMOVED lines=13> */
[----:B-1----:R-:W-:Y:S01]  /*cef0*/  SHF.L.U32 R29, R0, 0x1, RZ ;  /* 0x00000001001d7819 */ /* 0x002fe200000006ff */
[----:B------:R-:W-:-:S04]  /*cf00*/  HADD2.F32 R0, -RZ, R49.H0_H0 ;  /* 0x20000031ff007230 */ /* 0x000fc80000004100 */
[----:B------:R-:W1:Y:S02]  /*cf10*/  LDS.128 R12, [R29+0x18100] ;  /* 0x018100001d0c7984 */ /* 0x000e640000000c00 */
[----:B-1----:R-:W-:Y:S02]  /*cf20*/  HADD2.F32 R9, -RZ, R13.H1_H1 ;  /* 0x3000000dff097230 */ /* 0x002fe40000004100 */
[--C-:B------:R-:W-:Y:S02]  /*cf30*/  HADD2.F32 R17, -RZ, R15.reuse.H0_H0 ;  /* 0x2000000fff117230 */ /* 0x100fe40000004100 */
[----:B------:R-:W-:Y:S02]  /*cf40*/  HADD2.F32 R16, -RZ, R15.H1_H1 ;  /* 0x3000000fff107230 */ /* 0x000fe40000004100 */
[----:B------:R-:W-:Y:S02]  /*cf50*/  HADD2.F32 R3, -RZ, R12.H1_H1 ;  /* 0x3000000cff037230 */ /* 0x000fe40000004100 */
[----:B------:R-:W-:-:S02]  /*cf60*/  HADD2.F32 R15, -RZ, R54.H0_H0 ;  /* 0x20000036ff0f7230 */ /* 0x000fc40000004100 */
[--C-:B------:R-:W-:Y:S01]  /*cf70*/  HADD2.F32 R8, -RZ, R14.reuse.H0_H0 ;  /* 0x2000000eff087230 */ /* 0x100fe20000004100 */
[----:B------:R-:W-:Y:S01]  /*cf80*/  FMUL.FTZ R35, R3, R0 ;  /* 0x0000000003237220 */ /* 0x000fe20000410000 */
[----:B------:R-:W-:Y:S01]  /*cf90*/  HADD2.F32 R14, -RZ, R14.H1_H1 ;  /* 0x3000000eff0e7230 */ /* 0x000fe20000004100 */
[----:B--2---:R-:W1:Y:S02]  /*cfa0*/  LDS.128 R4, [R40] ;  /* 0x0000000028047984 */ /* 0x004e640000000c00 */
[--C-:B-1----:R-:W-:Y:S02]  /*cfb0*/  HADD2.F32 R21, -RZ, R4.reuse.H0_H0 ;  /* 0x20000004ff157230 */ /* 0x102fe40000004100 */
[----:B------:R-:W-:Y:S02]  /*cfc0*/  HADD2.F32 R18, -RZ, R4.H1_H1 ;  /* 0x30000004ff127230 */ /* 0x000fe40000004100 */
[----:B------:R-:W-:Y:S02]  /*cfd0*/  HADD2.F32 R4, -RZ, R12.H0_H0 ;  /* 0x2000000cff047230 */ /* 0x000fe40000004100 */
[----:B------:R-:W-:-:S02]  /*cfe0*/  HADD2.F32 R23, -RZ, R6.H0_H0 ;  /* 0x20000006ff177230 */ /* 0x000fc40000004100 */
[----:B------:R-:W-:Y:S01]  /*cff0*/  HADD2.F32 R22, -RZ, R6.H1_H1 ;  /* 0x30000006ff167230 */ /* 0x000fe20000004100 */
[-C--:B------:R-:W-:Y:S01]  /*d000*/  FMUL.FTZ R36, R4, R2.reuse ;  /* 0x0000000204247220 */ /* 0x080fe20000410000 */
[--C-:B------:R-:W-:Y:S02]  /*d010*/  HADD2.F32 R25, -RZ, R7.reuse.H0_H0 ;  /* 0x20000007ff197230 */ /* 0x100fe40000004100 */
[----:B------:R-:W-:Y:S01]  /*d020*/  HADD2.F32 R24, -RZ, R7.H1_H1 ;  /* 0x30000007ff187230 */ /* 0x000fe20000004100 */
[C---:B------:R-:W-:Y:S01]  /*d030*/  FMUL.FTZ R7, R21.reuse, R2 ;  /* 0x0000000215077220 */ /* 0x040fe20000410000 */
[----:B------:R-:W-:Y:S01]  /*d040*/  HADD2.F32 R6, -RZ, R13.H0_H0 ;  /* 0x2000000dff067230 */ /* 0x000fe20000004100 */
[----:B------:R-:W-:Y:S01]  /*d050*/  FMUL.FTZ R2, R18, R0 ;  /* 0x0000000012027220 */ /* 0x000fe20000410000 */
[--C-:B------:R-:W-:Y:S01]  /*d060*/  HADD2.F32 R20, -RZ, R5.reuse.H0_H0 ;  /* 0x20000005ff147230 */ /* 0x100fe20000004100 */
[-C--:B------:R-:W-:Y:S01]  /*d070*/  FFMA.FTZ R39, R4, R15.reuse, R7 ;  /* 0x0000000f04277223 */ /* 0x080fe20000010007 */
[----:B------:R-:W-:Y:S01]  /*d080*/  HADD2.F32 R19, -RZ, R5.H1_H1 ;  /* 0x30000005ff137230 */ /* 0x000fe20000004100 */
[----:B------:R-:W-:Y:S01]  /*d090*/  FFMA.FTZ R15, R21, R15, -R36 ;  /* 0x0000000f150f7223 */ /* 0x000fe20000010824 */
[----:B------:R-:W-:-:S02]  /*d0a0*/  HADD2.F32 R13, -RZ, R54.H1_H1 ;  /* 0x30000036ff0d7230 */ /* 0x000fc40000004100 */
[----:B------:R-:W-:Y:S02]  /*d0b0*/  HADD2.F32 R5, -RZ, R50.H0_H0 ;  /* 0x20000032ff057230 */ /* 0x000fe40000004100 */
[--C-:B------:R-:W-:Y:S01]  /*d0c0*/  HADD2.F32 R12, -RZ, R55.reuse.H0_H0 ;  /* 0x20000037ff0c7230 */ /* 0x100fe20000004100 */
[----:B------:R-:W-:Y:S01]  /*d0d0*/  FFMA.FTZ R38, R3, R13, R2 ;  /* 0x0000000d03267223 */ /* 0x000fe20000010002 */
[--C-:B------:R-:W-:Y:S01]  /*d0e0*/  HADD2.F32 R2, -RZ, R48.reuse.H0_H0 ;  /* 0x20000030ff027230 */ /* 0x100fe20000004100 */
[-C--:B------:R-:W-:Y:S01]  /*d0f0*/  FMUL.FTZ R4, R20, R5.reuse ;  /* 0x0000000514047220 */ /* 0x080fe20000410000 */
[----:B------:R-:W-:Y:S01]  /*d100*/  HADD2.F32 R0, -RZ, R48.H1_H1 ;  /* 0x30000030ff007230 */ /* 0x000fe20000004100 */
[C---:B------:R-:W-:Y:S01]  /*d110*/  FMUL.FTZ R33, R6.reuse, R5 ;  /* 0x0000000506217220 */ /* 0x040fe20000410000 */
[----:B------:R-:W-:Y:S01]  /*d120*/  HADD2.F32 R7, -RZ, R55.H1_H1 ;  /* 0x30000037ff077230 */ /* 0x000fe20000004100 */
[----:B------:R-:W-:Y:S01]  /*d130*/  FFMA.FTZ R37, R6, R12, R4 ;  /* 0x0000000c06257223 */ /* 0x000fe20000010004 */
[----:B------:R-:W-:Y:S01]  /*d140*/  HADD2.F32 R6, -RZ, R56.H0_H0 ;  /* 0x20000038ff067230 */ /* 0x000fe20000004100 */
[----:B------:R-:W-:Y:S01]  /*d150*/  FMUL.FTZ R5, R19, R2 ;  /* 0x0000000213057220 */ /* 0x000fe20000410000 */
[----:B------:R-:W-:Y:S01]  /*d160*/  HADD2.F32 R3, -RZ, R52.H0_H0 ;  /* 0x20000034ff037230 */ /* 0x000fe20000004100 */
[----:B------:R-:W-:-:S02]  /*d170*/  FMUL.FTZ R4, R23, R0 ;  /* 0x0000000017047220 */ /* 0x000fc40000410000 */
[C---:B------:R-:W-:Y:S01]  /*d180*/  FFMA.FTZ R34, R9.reuse, R7, R5 ;  /* 0x0000000709227223 */ /* 0x040fe20000010005 */
[----:B------:R-:W-:Y:S01]  /*d190*/  HADD2.F32 R5, -RZ, R56.H1_H1 ;  /* 0x30000038ff057230 */ /* 0x000fe20000004100 */
[----:B------:R-:W-:Y:S02]  /*d1a0*/  FFMA.FTZ R32, R8, R6, R4 ;  /* 0x0000000608207223 */ /* 0x000fe40000010004 */
[----:B------:R-:W-:Y:S01]  /*d1b0*/  FMUL.FTZ R31, R9, R2 ;  /* 0x00000002091f7220 */ /* 0x000fe20000410000 */
[----:B------:R-:W-:Y:S01]  /*d1c0*/  HADD2.F32 R2, -RZ, R53.H1_H1 ;  /* 0x30000035ff027230 */ /* 0x000fe20000004100 */
[----:B------:R-:W-:Y:S02]  /*d1d0*/  FMUL.FTZ R4, R22, R3 ;  /* 0x0000000316047220 */ /* 0x000fe40000410000 */
[----:B------:R-:W-:Y:S01]  /*d1e0*/  FMUL.FTZ R28, R8, R0 ;  /* 0x00000000081c7220 */ /* 0x000fe20000410000 */
[----:B------:R-:W-:Y:S01]  /*d1f0*/  HADD2.F32 R0, -RZ, R52.H1_H1 ;  /* 0x30000034ff007230 */ /* 0x000fe20000004100 */
[----:B------:R-:W-:Y:S01]  /*d200*/  FFMA.FTZ R30, R14, R5, R4 ;  /* 0x000000050e1e7223 */ /* 0x000fe20000010004 */
[----:B------:R-:W-:Y:S01]  /*d210*/  HADD2.F32 R4, -RZ, R57.H1_H1 ;  /* 0x30000039ff047230 */ /* 0x000fe20000004100 */
[----:B------:R-:W-:-:S02]  /*d220*/  FMUL.FTZ R9, R25, R2 ;  /* 0x0000000219097220 */ /* 0x000fc40000410000 */
[----:B------:R-:W-:Y:S01]  /*d230*/  FMUL.FTZ R27, R14, R3 ;  /* 0x000000030e1b7220 */ /* 0x000fe20000410000 */
[----:B------:R-:W-:Y:S01]  /*d240*/  HADD2.F32 R3, -RZ, R57.H0_H0 ;  /* 0x20000039ff037230 */ /* 0x000fe20000004100 */
[----:B------:R-:W-:Y:S02]  /*d250*/  FMUL.FTZ R8, R24, R0 ;  /* 0x0000000018087220 */ /* 0x000fe40000410000 */
[C---:B------:R-:W-:Y:S02]  /*d260*/  FMUL.FTZ R26, R17.reuse, R2 ;  /* 0x00000002111a7220 */ /* 0x040fe40000410000 */
[----:B------:R-:W-:Y:S02]  /*d270*/  FFMA.FTZ R17, R17, R4, R9 ;  /* 0x0000000411117223 */ /* 0x000fe40000010009 */
[C---:B------:R-:W-:Y:S02]  /*d280*/  FMUL.FTZ R9, R16.reuse, R0 ;  /* 0x0000000010097220 */ /* 0x040fe40000410000 */
[----:B------:R-:W-:-:S02]  /*d290*/  FFMA.FTZ R16, R16, R3, R8 ;  /* 0x0000000310107223 */ /* 0x000fc40000010008 */
        /* <DEDUP_REMOVED lines=11> */
[----:B------:R-:W-:-:S02]  /*d350*/  F2FP.PACK_AB R14, R2, R7 ;  /* 0x00000007020e723e */ /* 0x000fc400000000ff */
[----:B------:R-:W-:Y:S02]  /*d360*/  F2FP.PACK_AB R5, R34, R37 ;  /* 0x000000252205723e */ /* 0x000fe400000000ff */
[----:B------:R-:W-:Y:S02]  /*d370*/  F2FP.PACK_AB R15, R3, R0 ;  /* 0x00000000030f723e */ /* 0x000fe400000000ff */
[----:B------:R-:W-:-:S03]  /*d380*/  F2FP.PACK_AB R7, R16, R17 ;  /* 0x000000111007723e */ /* 0x000fc600000000ff */
[----:B------:R1:W-:Y:S04]  /*d390*/  STS.128 [R40], R12 ;  /* 0x0000000c28007388 */ /* 0x0003e80000000c00 */
[----:B------:R1:W-:Y:S02]  /*d3a0*/  STS.128 [R29+0x18100], R4 ;  /* 0x018100041d007388 */ /* 0x0003e40000000c00 */
.L_x_1791:
[----:B------:R-:W-:Y:S05]  /*d3b0*/  BSYNC B0 ;  /* 0x0000000000007941 */ /* 0x000fea0003800000 */
.L_x_1790:
[----:B------:R-:W-:-:S04]  /*d3c0*/  IADD3 R0, R104, 0x40, RZ ;  /* 0x0000004068007810 */ /* 0x000fc80007ffe0ff */
[----:B------:R-:W-:-:S13]  /*d3d0*/  ISETP.GE.AND P0, PT, R0, c[0x0][0x27c], PT ;  /* 0x00009f0000007a0c */ /* 0x000fda0003f06270 */
[----:B------:R-:W-:Y:S05]  /*d3e0*/  @P0 BRA `(.L_x_1787) ;  /* 0x0000058000000947 */ /* 0x000fea0003800000 */
[----:B-1----:R-:W2:Y:S01]  /*d3f0*/  LDL R40, [R1+0xc] ;  /* 0x00000c0001287983 */ /* 0x002ea20000100800 */
        /* <DEDUP_REMOVED lines=40> */
[----:B------:R-:W-:Y:S01]  /*d680*/  HADD2.F32 R12, -RZ, R63.H0_H0 ;  /* 0x2000003fff0c7230 */ /* 0x000fe20000004100 */
        /* <DEDUP_REMOVED lines=9> */
[----:B------:R-:W-:Y:S01]  /*d720*/  HADD2.F32 R3, -RZ, R60.H1_H1 ;  /* 0x3000003cff037230 */ /* 0x000fe20000004100 */
[----:B------:R-:W-:-:S02]  /*d730*/  FMUL.FTZ R4, R23, R0 ;  /* 0x0000000017047220 */ /* 0x000fc40000410000 */
[C---:B------:R-:W-:Y:S01]  /*d740*/  FFMA.FTZ R34, R9.reuse, R7, R5 ;  /* 0x0000000709227223 */ /* 0x040fe20000010005 */
[----:B------:R-:W-:Y:S01]  /*d750*/  HADD2.F32 R5, -RZ, R64.H1_H1 ;  /* 0x30000040ff057230 */ /* 0x000fe20000004100 */
[----:B------:R-:W-:Y:S02]  /*d760*/  FFMA.FTZ R32, R8, R6, R4 ;  /* 0x0000000608207223 */ /* 0x000fe40000010004 */
[----:B------:R-:W-:Y:S01]  /*d770*/  FMUL.FTZ R31, R9, R2 ;  /* 0x00000002091f7220 */ /* 0x000fe20000410000 */
[--C-:B------:R-:W-:Y:S01]  /*d780*/  HADD2.F32 R2, -RZ, R61.reuse.H1_H1 ;  /* 0x3000003dff027230 */ /* 0x100fe20000004100 */
[----:B------:R-:W-:Y:S02]  /*d790*/  FMUL.FTZ R4, R22, R3 ;  /* 0x0000000316047220 */ /* 0x000fe40000410000 */
[----:B------:R-:W-:Y:S01]  /*d7a0*/  FMUL.FTZ R28, R8, R0 ;  /* 0x00000000081c7220 */ /* 0x000fe20000410000 */
[----:B------:R-:W-:Y:S01]  /*d7b0*/  HADD2.F32 R0, -RZ, R61.H0_H0 ;  /* 0x2000003dff007230 */ /* 0x000fe20000004100 */
        /* <DEDUP_REMOVED lines=27> */
.L_x_1787:
[----:B------:R-:W-:Y:S05]  /*d970*/  BSYNC B1 ;  /* 0x0000000000017941 */ /* 0x000fea0003800000 */
.L_x_1786:
[----:B------:R-:W-:-:S04]  /*d980*/  IADD3 R0, R207, 0x40, RZ ;  /* 0x00000040cf007810 */ /* 0x000fc80007ffe0ff */
[----:B------:R-:W-:-:S13]  /*d990*/  ISETP.GE.AND P0, PT, R0, R41, PT ;  /* 0x000000290000720c */ /* 0x000fda0003f06270 */
[----:B------:R-:W-:Y:S05]  /*d9a0*/  @P0 BRA `(.L_x_1754) ;  /* 0x000011c000000947 */ /* 0x000fea0003800000 */
[----:B------:R2:W5:Y:S01]  /*d9b0*/  LDL R66, [R1] ;  /* 0x0000000001427983 */ /* 0x0005620000100800 */
        /* <DEDUP_REMOVED lines=10> */
[----:B-1----:R-:W3:Y:S01]  /*da60*/  LDL R40, [R1+0x18] ;  /* 0x0000180001287983 */ /* 0x002ee20000100800 */
        /* <DEDUP_REMOVED lines=18> */
[----:B------:R-:W-:-:S02]  /*db90*/  HADD2.F32 R15, -RZ, R46.H1_H1 ;  /* 0x3000002eff0f7230 */ /* 0x000fc40000004100 */
[--C-:B------:R-:W-:Y:S01]  /*dba0*/  HADD2.F32 R8, -RZ, R14.reuse.H0_H0 ;  /* 0x2000000eff087230 */ /* 0x100fe20000004100 */
[----:B------:R-:W-:Y:S01]  /*dbb0*/  FMUL.FTZ R35, R0, R3 ;  /* 0x0000000300237220 */ /* 0x000fe20000410000 */
[----:B------:R-:W-:Y:S01]  /*dbc0*/  HADD2.F32 R14, -RZ, R14.H1_H1 ;  /* 0x3000000eff0e7230 */ /* 0x000fe20000004100 */
[----:B---3--:R-:W1:Y:S02]  /*dbd0*/  LDS.128 R4, [R40] ;  /* 0x0000000028047984 */ /* 0x008e640000000c00 */
[--C-:B-1----:R-:W-:Y:S02]  /*dbe0*/  HADD2.F32 R21, -RZ, R4.reuse.H0_H0 ;  /* 0x20000004ff157230 */ /* 0x102fe40000004100 */
[----:B------:R-:W-:Y:S02]  /*dbf0*/  HADD2.F32 R18, -RZ, R4.H1_H1 ;  /* 0x30000004ff127230 */ /* 0x000fe40000004100 */
[----:B------:R-:W-:Y:S02]  /*dc00*/  HADD2.F32 R4, -RZ, R12.H0_H0 ;  /* 0x2000000cff047230 */ /* 0x000fe40000004100 */
[----:B------:R-:W-:-:S02]  /*dc10*/  HADD2.F32 R23, -RZ, R6.H0_H0 ;  /* 0x20000006ff177230 */ /* 0x000fc40000004100 */
[----:B------:R-:W-:Y:S01]  /*dc20*/  HADD2.F32 R22, -RZ, R6.H1_H1 ;  /* 0x30000006ff167230 */ /* 0x000fe20000004100 */
[C---:B------:R-:W-:Y:S01]  /*dc30*/  FMUL.FTZ R36, R2.reuse, R4 ;  /* 0x0000000402247220 */ /* 0x040fe20000410000 */
[--C-:B------:R-:W-:Y:S02]  /*dc40*/  HADD2.F32 R25, -RZ, R7.reuse.H0_H0 ;  /* 0x20000007ff197230 */ /* 0x100fe40000004100 */
[----:B------:R-:W-:Y:S01]  /*dc50*/  HADD2.F32 R24, -RZ, R7.H1_H1 ;  /* 0x30000007ff187230 */ /* 0x000fe20000004100 */
[-C--:B------:R-:W-:Y:S01]  /*dc60*/  FMUL.FTZ R7, R2, R21.reuse ;  /* 0x0000001502077220 */ /* 0x080fe20000410000 */
[----:B------:R-:W-:Y:S01]  /*dc70*/  HADD2.F32 R6, -RZ, R13.H0_H0 ;  /* 0x2000000dff067230 */ /* 0x000fe20000004100 */
[----:B------:R-:W-:Y:S01]  /*dc80*/  FMUL.FTZ R2, R0, R18 ;  /* 0x0000001200027220 */ /* 0x000fe20000410000 */
[--C-:B------:R-:W-:Y:S01]  /*dc90*/  HADD2.F32 R20, -RZ, R5.reuse.H0_H0 ;  /* 0x20000005ff147230 */ /* 0x100fe20000004100 */
[C---:B------:R-:W-:Y:S01]  /*dca0*/  FFMA.FTZ R39, R15.reuse, R4, R7 ;  /* 0x000000040f277223 */ /* 0x040fe20000010007 */
[----:B------:R-:W-:Y:S01]  /*dcb0*/  HADD2.F32 R19, -RZ, R5.H1_H1 ;  /* 0x30000005ff137230 */ /* 0x000fe20000004100 */
[----:B------:R-:W-:Y:S01]  /*dcc0*/  FFMA.FTZ R15, R15, R21, -R36 ;  /* 0x000000150f0f7223 */ /* 0x000fe20000010824 */
[----:B------:R-:W-:-:S02]  /*dcd0*/  HADD2.F32 R13, -RZ, R47.H1_H1 ;  /* 0x3000002fff0d7230 */ /* 0x000fc40000004100 */
[----:B------:R-:W-:Y:S02]  /*dce0*/  HADD2.F32 R5, -RZ, R43.H0_H0 ;  /* 0x2000002bff057230 */ /* 0x000fe40000004100 */
[----:B------:R-:W-:Y:S01]  /*dcf0*/  HADD2.F32 R12, -RZ, R49.H1_H1 ;  /* 0x30000031ff0c7230 */ /* 0x000fe20000004100 */
[----:B------:R-:W-:Y:S01]  /*dd00*/  FFMA.FTZ R38, R13, R3, R2 ;  /* 0x000000030d267223 */ /* 0x000fe20000010002 */
[----:B------:R-:W-:Y:S01]  /*dd10*/  HADD2.F32 R2, -RZ, R43.H1_H1 ;  /* 0x3000002bff027230 */ /* 0x000fe20000004100 */
[C---:B------:R-:W-:Y:S01]  /*dd20*/  FMUL.FTZ R4, R5.reuse, R20 ;  /* 0x0000001405047220 */ /* 0x040fe20000410000 */
[----:B------:R-:W-:Y:S01]  /*dd30*/  HADD2.F32 R0, -RZ, R44.H0_H0 ;  /* 0x2000002cff007230 */ /* 0x000fe20000004100 */
[-C--:B------:R-:W-:Y:S01]  /*dd40*/  FMUL.FTZ R33, R5, R6.reuse ;  /* 0x0000000605217220 */ /* 0x080fe20000410000 */
[----:B------:R-:W-:Y:S01]  /*dd50*/  HADD2.F32 R7, -RZ, R50.H1_H1 ;  /* 0x30000032ff077230 */ /* 0x000fe20000004100 */
[----:B------:R-:W-:Y:S01]  /*dd60*/  FFMA.FTZ R37, R12, R6, R4 ;  /* 0x000000060c257223 */ /* 0x000fe20000010004 */
[----:B------:R-:W-:Y:S01]  /*dd70*/  HADD2.F32 R6, -RZ, R51.H1_H1 ;  /* 0x30000033ff067230 */ /* 0x000fe20000004100 */
[----:B------:R-:W-:Y:S01]  /*dd80*/  FMUL.FTZ R5, R2, R19 ;  /* 0x0000001302057220 */ /* 0x000fe20000410000 */
[----:B------:R-:W-:Y:S01]  /*dd90*/  HADD2.F32 R3, -RZ, R44.H1_H1 ;  /* 0x3000002cff037230 */ /* 0x000fe20000004100 */
[----:B------:R-:W-:-:S02]  /*dda0*/  FMUL.FTZ R4, R0, R23 ;  /* 0x0000001700047220 */ /* 0x000fc40000410000 */
[-C--:B------:R-:W-:Y:S01]  /*ddb0*/  FFMA.FTZ R34, R7, R9.reuse, R5 ;  /* 0x0000000907227223 */ /* 0x080fe20000010005 */
[----:B------:R-:W-:Y:S01]  /*ddc0*/  HADD2.F32 R5, -RZ, R51.H0_H0 ;  /* 0x20000033ff057230 */ /* 0x000fe20000004100 */
[----:B------:R-:W-:Y:S02]  /*ddd0*/  FFMA.FTZ R32, R6, R8, R4 ;  /* 0x0000000806207223 */ /* 0x000fe40000010004 */
[----:B------:R-:W-:Y:S01]  /*dde0*/  FMUL.FTZ R31, R2, R9 ;  /* 0x00000009021f7220 */ /* 0x000fe20000410000 */
[--C-:B------:R-:W-:Y:S01]  /*ddf0*/  HADD2.F32 R2, -RZ, R45.reuse.H1_H1 ;  /* 0x3000002dff027230 */ /* 0x100fe20000004100 */
[----:B------:R-:W-:Y:S02]  /*de00*/  FMUL.FTZ R4, R3, R22 ;  /* 0x0000001603047220 */ /* 0x000fe40000410000 */
[----:B------:R-:W-:Y:S01]  /*de10*/  FMUL.FTZ R28, R0, R8 ;  /* 0x00000008001c7220 */ /* 0x000fe20000410000 */
[----:B------:R-:W-:Y:S01]  /*de20*/  HADD2.F32 R0, -RZ, R45.H0_H0 ;  /* 0x2000002dff007230 */ /* 0x000fe20000004100 */
[----:B------:R-:W-:Y:S01]  /*de30*/  FFMA.FTZ R30, R5, R14, R4 ;  /* 0x0000000e051e7223 */ /* 0x000fe20000010004 */
[----:B------:R-:W-:Y:S01]  /*de40*/  HADD2.F32 R4, -RZ, R53.H0_H0 ;  /* 0x20000035ff047230 */ /* 0x000fe20000004100 */
[----:B------:R-:W-:-:S02]  /*de50*/  FMUL.FTZ R9, R2, R25 ;  /* 0x0000001902097220 */ /* 0x000fc40000410000 */
[----:B------:R-:W-:Y:S01]  /*de60*/  FMUL.FTZ R27, R3, R14 ;  /* 0x0000000e031b7220 */ /* 0x000fe20000410000 */
[----:B------:R-:W-:Y:S01]  /*de70*/  HADD2.F32 R3, -RZ, R47.H0_H0 ;  /* 0x2000002fff037230 */ /* 0x000fe20000004100 */
[----:B------:R-:W-:Y:S02]  /*de80*/  FMUL.FTZ R8, R0, R24 ;  /* 0x0000001800087220 */ /* 0x000fe40000410000 */
[-C--:B------:R-:W-:Y:S02]  /*de90*/  FMUL.FTZ R26, R2, R17.reuse ;  /* 0x00000011021a7220 */ /* 0x080fe40000410000 */
[----:B------:R-:W-:Y:S02]  /*dea0*/  FFMA.FTZ R17, R4, R17, R9 ;  /* 0x0000001104117223 */ /* 0x000fe40000010009 */
[-C--:B------:R-:W-:Y:S02]  /*deb0*/  FMUL.FTZ R9, R0, R16.reuse ;  /* 0x0000001000097220 */ /* 0x080fe40000410000 */
        /* <DEDUP_REMOVED lines=18> */
.L_x_1793:
[----:B------:R-:W-:Y:S05]  /*dfe0*/  BSYNC B0 ;  /* 0x0000000000007941 */ /* 0x000fea0003800000 */
.L_x_1792:
[----:B------:R-:W-:Y:S01]  /*dff0*/  IADD3 R0, R104, 0x20, RZ ;  /* 0x0000002068007810 */ /* 0x000fe20007ffe0ff */
[----:B------:R-:W-:Y:S03]  /*e000*/  BSSY B0, `(.L_x_1794) ;  /* 0x000005b000007945 */ /* 0x000fe60003800000 */
[----:B------:R-:W-:-:S13]  /*e010*/  ISETP.GE.AND P0, PT, R0, c[0x0][0x27c], PT ;  /* 0x00009f0000007a0c */ /* 0x000fda0003f06270 */
        /* <DEDUP_REMOVED lines=42> */
[--C-:B------:R-:W-:Y:S01]  /*e2c0*/  HADD2.F32 R12, -RZ, R55.reuse.H0_H0 ;  /* 0x20000037ff0c7230 */ /* 0x100fe20000004100 */
[----:B------:R-:W-:Y:S01]  /*e2d0*/  FFMA.FTZ R38, R13, R3, R2 ;  /* 0x000000030d267223 */ /* 0x000fe20000010002 */
[--C-:B------:R-:W-:Y:S01]  /*e2e0*/  HADD2.F32 R2, -RZ, R48.reuse.H0_H0 ;  /* 0x20000030ff027230 */ /* 0x100fe20000004100 */
[C---:B------:R-:W-:Y:S01]  /*e2f0*/  FMUL.FTZ R4, R5.reuse, R20 ;  /* 0x0000001405047220 */ /* 0x040fe20000410000 */
[----:B------:R-:W-:Y:S01]  /*e300*/  HADD2.F32 R0, -RZ, R48.H1_H1 ;  /* 0x30000030ff007230 */ /* 0x000fe20000004100 */
[-C--:B------:R-:W-:Y:S01]  /*e310*/  FMUL.FTZ R33, R5, R6.reuse ;  /* 0x0000000605217220 */ /* 0x080fe20000410000 */
[----:B------:R-:W-:Y:S01]  /*e320*/  HADD2.F32 R7, -RZ, R55.H1_H1 ;  /* 0x30000037ff077230 */ /* 0x000fe20000004100 */
[----:B------:R-:W-:Y:S01]  /*e330*/  FFMA.FTZ R37, R12, R6, R4 ;  /* 0x000000060c257223 */ /* 0x000fe20000010004 */
[----:B------:R-:W-:Y:S01]  /*e340*/  HADD2.F32 R6, -RZ, R56.H0_H0 ;  /* 0x20000038ff067230 */ /* 0x000fe20000004100 */
[----:B------:R-:W-:Y:S01]  /*e350*/  FMUL.FTZ R5, R2, R19 ;  /* 0x0000001302057220 */ /* 0x000fe20000410000 */
[----:B------:R-:W-:Y:S01]  /*e360*/  HADD2.F32 R3, -RZ, R52.H0_H0 ;  /* 0x20000034ff037230 */ /* 0x000fe20000004100 */
[----:B------:R-:W-:-:S02]  /*e370*/  FMUL.FTZ R4, R0, R23 ;  /* 0x0000001700047220 */ /* 0x000fc40000410000 */
[-C--:B------:R-:W-:Y:S01]  /*e380*/  FFMA.FTZ R34, R7, R9.reuse, R5 ;  /* 0x0000000907227223 */ /* 0x080fe20000010005 */
        /* <DEDUP_REMOVED lines=34> */
.L_x_1795:
[----:B------:R-:W-:Y:S05]  /*e5b0*/  BSYNC B0 ;  /* 0x0000000000007941 */ /* 0x000fea0003800000 */
.L_x_1794:
[----:B------:R-:W-:-:S04]  /*e5c0*/  IADD3 R0, R104, 0x40, RZ ;  /* 0x0000004068007810 */ /* 0x000fc80007ffe0ff */
        /* <DEDUP_REMOVED lines=43> */
[----:B------:R-:W-:Y:S01]  /*e880*/  HADD2.F32 R12, -RZ, R63.H0_H0 ;  /* 0x2000003fff0c7230 */ /* 0x000fe20000004100 */
[----:B------:R-:W-:Y:S01]  /*e890*/  FFMA.FTZ R38, R13, R3, R2 ;  /* 0x000000030d267223 */ /* 0x000fe20000010002 */
[----:B------:R-:W-:Y:S01]  /*e8a0*/  HADD2.F32 R2, -RZ, R59.H1_H1 ;  /* 0x3000003bff027230 */ /* 0x000fe20000004100 */
[C---:B------:R-:W-:Y:S01]  /*e8b0*/  FMUL.FTZ R4, R5.reuse, R20 ;  /* 0x0000001405047220 */ /* 0x040fe20000410000 */
[----:B------:R-:W-:Y:S01]  /*e8c0*/  HADD2.F32 R0, -RZ, R60.H0_H0 ;  /* 0x2000003cff007230 */ /* 0x000fe20000004100 */
[-C--:B------:R-:W-:Y:S01]  /*e8d0*/  FMUL.FTZ R33, R5, R6.reuse ;  /* 0x0000000605217220 */ /* 0x080fe20000410000 */
[----:B------:R-:W-:Y:S01]  /*e8e0*/  HADD2.F32 R7, -RZ, R63.H1_H1 ;  /* 0x3000003fff077230 */ /* 0x000fe20000004100 */
[----:B------:R-:W-:Y:S01]  /*e8f0*/  FFMA.FTZ R37, R12, R6, R4 ;  /* 0x000000060c257223 */ /* 0x000fe20000010004 */
[----:B------:R-:W-:Y:S01]  /*e900*/  HADD2.F32 R6, -RZ, R64.H0_H0 ;  /* 0x20000040ff067230 */ /* 0x000fe20000004100 */
[----:B------:R-:W-:Y:S01]  /*e910*/  FMUL.FTZ R5, R2, R19 ;  /* 0x0000001302057220 */ /* 0x000fe20000410000 */
[----:B------:R-:W-:Y:S01]  /*e920*/  HADD2.F32 R3, -RZ, R60.H1_H1 ;  /* 0x3000003cff037230 */ /* 0x000fe20000004100 */
[----:B------:R-:W-:-:S02]  /*e930*/  FMUL.FTZ R4, R0, R23 ;  /* 0x0000001700047220 */ /* 0x000fc40000410000 */
[-C--:B------:R-:W-:Y:S01]  /*e940*/  FFMA.FTZ R34, R7, R9.reuse, R5 ;  /* 0x0000000907227223 */ /* 0x080fe20000010005 */
        /* <DEDUP_REMOVED lines=34> */
.L_x_1754:
[----:B------:R-:W-:Y:S05]  /*eb70*/  BSYNC B2 ;  /* 0x0000000000027941 */ /* 0x000fea0003800000 */
.L_x_1752:
[----:B------:R-:W-:-:S04]  /*eb80*/  DEPBAR.LE SB0, 0x2 ;  /* 0x000080800000791a */ /* 0x000fc80000000000 */
[----:B------:R-:W-:Y:S01]  /*eb90*/  WARPSYNC 0xffffffff ;  /* 0xffffffff00007948 */ /* 0x000fe20003800000 */
[----:B------:R-:W-:Y:S01]  /*eba0*/  BAR.SYNC.DEFER_BLOCKING 0x0 ;  /* 0x0000000000007b1d */ /* 0x000fe20000010000 */
[----:B------:R-:W-:Y:S01]  /*ebb0*/  IMAD.MOV.U32 R0, RZ, RZ, 0x20 ;  /* 0x00000020ff007424 */ /* 0x000fe200078e00ff */
[----:B------:R-:W-:Y:S02]  /*ebc0*/  LOP3.LUT P0, RZ, R182, 0x2, RZ, 0xc0, !PT ;  /* 0x00000002b6ff7812 */ /* 0x000fe4000780c0ff */
[----:B------:R-:W-:Y:S02]  /*ebd0*/  LOP3.LUT P1, RZ, R198, 0x10, RZ, 0xc0, !PT ;  /* 0x00000010c6ff7812 */ /* 0x000fe4000782c0ff */
[----:B------:R-:W-:Y:S01]  /*ebe0*/  SEL R177, R0, 0xffffffe0, !P0 ;  /* 0xffffffe000b17807 */ /* 0x000fe20004000000 */
[----:B------:R-:W-:Y:S04]  /*ebf0*/  BSSY B0, `(.L_x_1796) ;  /* 0x000004b000007945 */ /* 0x000fe80003800000 */
[----:B------:R-:W-:Y:S01]  /*ec00*/  IMAD.IADD R0, R184, 0x1, R177 ;  /* 0x00000001b8007824 */ /* 0x000fe200078e02b1 */
[----:B-1----:R1:W3:Y:S04]  /*ec10*/  LDSM.16.M88.4 R4, [R178] ;  /* 0x00000000b204783b */ /* 0x0022e80000000200 */
[----:B------:R1:W4:Y:S04]  /*ec20*/  LDSM.16.M88.4 R44, [R184] ;  /* 0x00000000b82c783b */ /* 0x0003280000000200 */
[----:B------:R1:W2:Y:S04]  /*ec30*/  LDSM.16.M88.4 R36, [R184+0x800] ;  /* 0x00080000b824783b */ /* 0x0002a80000000200 */
        /* <DEDUP_REMOVED lines=12> */
[----:B------:R-:W-:Y:S01]  /*ed00*/  SHF.L.U64.HI R28, R206, 0x1, R212 ;  /* 0x00000001ce1c7819 */ /* 0x000fe200000102d4 */
[----:B------:R-:W-:Y:S01]  /*ed10*/  IMAD R8, R2, c[0x0][0x208], RZ ;  /* 0x0000820002087a24 */ /* 0x000fe200078e02ff */
[----:B------:R-:W-:Y:S01]  /*ed20*/  SHF.L.U64.HI R26, R203, 0x1, R213 ;  /* 0x00000001cb1a7819 */ /* 0x000fe200000102d5 */
[----:B------:R-:W-:Y:S01]  /*ed30*/  IMAD.WIDE.U32 R2, R191, c[0x0][0x208], RZ ;  /* 0x00008200bf027a25 */ /* 0x000fe200078e00ff */
[----:B------:R-:W-:-:S02]  /*ed40*/  SHF.L.U32 R25, R203, 0x1, RZ ;  /* 0x00000001cb197819 */ /* 0x000fc400000006ff */
[----:B------:R-:W-:Y:S01]  /*ed50*/  SHF.L.U64.HI R24, R204, 0x1, R205 ;  /* 0x00000001cc187819 */ /* 0x000fe200000102cd */
[----:B------:R-:W-:-:S04]  /*ed60*/  IMAD R8, R191, c[0x0][0x20c], R8 ;  /* 0x00008300bf087a24 */ /* 0x000fc800078e0208 */
        /* <DEDUP_REMOVED lines=10> */
.L_x_1891:
[----:B------:R-:W-:Y:S05]  /*ee10*/  BRA.DIV ~URZ, `(.L_x_1799) ;  /* 0x0000b2027f007947 */ /* 0x000fea000b800000 */
[----:B------:R-:W4:Y:S01]  /*ee20*/  SHFL.IDX PT, R2, R23, RZ, 0x181f ;  /* 0x00181fff17027589 */ /* 0x000f2200000e0000 */
[C---:B------:R-:W-:Y:S02]  /*ee30*/  LOP3.LUT P3, RZ, R198.reuse, 0x2, RZ, 0xc0, !PT ;  /* 0x00000002c6ff7812 */ /* 0x040fe4000786c0ff */
[C---:B------:R-:W-:Y:S02]  /*ee40*/  LOP3.LUT P2, RZ, R198.reuse, 0x1, RZ, 0xc0, !PT ;  /* 0x00000001c6ff7812 */ /* 0x040fe4000784c0ff */
[----:B------:R-:W-:Y:S02]  /*ee50*/  LOP3.LUT P4, RZ, R198, 0x4, RZ, 0xc0, !PT ;  /* 0x00000004c6ff7812 */ /* 0x000fe4000788c0ff */
[C---:B----4-:R-:W-:Y:S02]  /*ee60*/  IADD3 R16, P0, R2.reuse, R22, RZ ;  /* 0x0000001602107210 */ /* 0x050fe40007f1e0ff */
[----:B------:R-:W-:-:S03]  /*ee70*/  IADD3 R20, P1, R2, R25, RZ ;  /* 0x0000001902147210 */ /* 0x000fc60007f3e0ff */
[----:B---3--:R-:W-:Y:S01]  /*ee80*/  IMAD.X R17, R8, 0x1, R24, P0 ;  /* 0x0000000108117824 */ /* 0x008fe200000e0618 */
[----:B------:R-:W-:Y:S01]  /*ee90*/  IADD3 R18, P0, R2, R27, RZ ;  /* 0x0000001b02127210 */ /* 0x000fe20007f1e0ff */
[C---:B------:R-:W-:Y:S01]  /*eea0*/  IMAD.X R21, R8.reuse, 0x1, R26, P1 ;  /* 0x0000000108157824 */ /* 0x040fe200008e061a */
[----:B------:R-:W3:Y:S03]  /*eeb0*/  SHFL.IDX PT, R2, R23, 0x1, 0x181f ;  /* 0x00381f0017027f89 */ /* 0x000ee600000e0000 */
[----:B------:R-:W-:Y:S01]  /*eec0*/  IMAD.X R19, R8, 0x1, R28, P0 ;  /* 0x0000000108137824 */ /* 0x000fe200000e061c */
[----:B------:R-:W-:Y:S01]  /*eed0*/  @!PT LDS RZ, [RZ] ;  /* 0x00000000fffff984 */ /* 0x000fe20000000800 */
[----:B------:R4:W-:Y:S04]  /*eee0*/  LDGSTS.E.BYPASS.LTC128B.128 [R107+0x6100], [R16.64], !P3 ;  /* 0x06100000106b7fae */ /* 0x0009e8000d901d48 */
[----:B------:R2:W-:Y:S04]  /*eef0*/  LDGSTS.E.BYPASS.LTC128B.128 [R107+0x8100], [R20.64], !P2 ;  /* 0x08100000146b7fae */ /* 0x0005e8000d101d48 */
[----:B------:R4:W-:Y:S04]  /*ef00*/  LDGSTS.E.BYPASS.LTC128B.128 [R107+0xa100], [R18.64], !P4 ;  /* 0x0a100000126b7fae */ /* 0x0009e8000e101d48 */
[----:B------:R1:W3:Y:S01]  /*ef10*/  SHFL.IDX PT, R8, R9, 0x1, 0x181f ;  /* 0x00381f0009087f89 */ /* 0x0002e200000e0000 */
[----:B--2---:R-:W-:-:S02]  /*ef20*/  SEL R21, RZ, 0x10, P3 ;  /* 0x00000010ff157807 */ /* 0x004fc40001800000 */
[----:B------:R-:W-:Y:S01]  /*ef30*/  SEL R20, RZ, 0x10, P2 ;  /* 0x00000010ff147807 */ /* 0x000fe20001000000 */
[----:B-1----:R-:W-:Y:S02]  /*ef40*/  IMAD.MOV.U32 R9, RZ, RZ, R149 ;  /* 0x000000ffff097224 */ /* 0x002fe400078e0095 */
.L_x_1892:
[----:B----4-:R-:W-:Y:S02]  /*ef50*/  IADD3 R3, -R21, 0x10, RZ ;  /* 0x0000001015037810 */ /* 0x010fe40007ffe1ff */
[----:B------:R-:W-:Y:S02]  /*ef60*/  IADD3 R16, -R20, 0x10, RZ ;  /* 0x0000001014107810 */ /* 0x000fe40007ffe1ff */
[----:B------:R-:W-:Y:S02]  /*ef70*/  LOP3.LUT R3, R3, 0xf, RZ, 0xc0, !PT ;  /* 0x0000000f03037812 */ /* 0x000fe400078ec0ff */
[----:B------:R-:W-:Y:S02]  /*ef80*/  IADD3 R17, -R9, 0x10, RZ ;  /* 0x0000001009117810 */ /* 0x000fe40007ffe1ff */
[----:B---3--:R-:W-:Y:S02]  /*ef90*/  IADD3 R18, P1, P0, R3, R2, R22 ;  /* 0x0000000203127210 */ /* 0x008fe4000783e016 */
[----:B------:R-:W-:-:S02]  /*efa0*/  LOP3.LUT R3, R16, 0xf, RZ, 0xc0, !PT ;  /* 0x0000000f10037812 */ /* 0x000fc400078ec0ff */
[----:B------:R-:W-:Y:S02]  /*efb0*/  IADD3.X R19, RZ, R8, R24, P1, P0 ;  /* 0x00000008ff137210 */ /* 0x000fe40000fe0418 */
        /* <DEDUP_REMOVED lines=14> */
.L_x_1797:
[----:B------:R-:W-:Y:S05]  /*f0a0*/  BSYNC B0 ;  /* 0x0000000000007941 */ /* 0x000fea0003800000 */
.L_x_1796:
[----:B-1----:R-:W-:Y:S01]  /*f0b0*/  IMAD.MOV.U32 R2, RZ, RZ, 0x40 ;  /* 0x00000040ff027424 */ /* 0x002fe200078e00ff */
[----:B------:R-:W-:Y:S01]  /*f0c0*/  LOP3.LUT P0, RZ, R182, 0x4, RZ, 0xc0, !PT ;  /* 0x00000004b6ff7812 */ /* 0x000fe2000780c0ff */
[----:B------:R-:W0:Y:S01]  /*f0d0*/  LDGDEPBAR ;  /* 0x00000000000079af */ /* 0x000e220000000000 */
[----:B------:R-:W-:Y:S02]  /*f0e0*/  WARPSYNC 0xffffffff ;  /* 0xffffffff00007948 */ /* 0x000fe40003800000 */
[----:B------:R-:W-:-:S04]  /*f0f0*/  SEL R2, R2, 0xffffffc0, !P0 ;  /* 0xffffffc002027807 */ /* 0x000fc80004000000 */
[----:B------:R-:W-:Y:S01]  /*f100*/  IADD3 R3, R2, R184, R177 ;  /* 0x000000b802037210 */ /* 0x000fe20007ffe0b1 */
[----:B------:R-:W-:-:S04]  /*f110*/  IMAD.IADD R2, R184, 0x1, R2 ;  /* 0x00000001b8027824 */ /* 0x000fc800078e0202 */
[C---:B--23--:R-:W-:Y:S01]  /*f120*/  HMMA.16816.F32 R16, R4.reuse, R36, RZ ;  /* 0x000000240410723c */ /* 0x04cfe200000018ff */
[----:B------:R-:W-:Y:S04]  /*f130*/  LDSM.16.M88.4 R68, [R2+0x1000] ;  /* 0x001000000244783b */ /* 0x000fe80000000200 */
[----:B-----5:R-:W-:Y:S03]  /*f140*/  LDSM.16.M88.4 R64, [R2+0x800] ;  /* 0x000800000240783b */ /* 0x020fe60000000200 */
[C---:B------:R-:W-:Y:S01]  /*f150*/  HMMA.16816.F32 R28, R4.reuse, R38, RZ ;  /* 0x00000026041c723c */ /* 0x040fe200000018ff */
[----:B------:R-:W-:Y:S04]  /*f160*/  LDSM.16.M88.4 R76, [R2+0x1800] ;  /* 0x00180000024c783b */ /* 0x000fe80000000200 */
[----:B------:R-:W-:Y:S03]  /*f170*/  LDSM.16.M88.4 R88, [R3+0x1000] ;  /* 0x001000000358783b */ /* 0x000fe60000000200 */
[C---:B----4-:R-:W-:Y:S01]  /*f180*/  HMMA.16816.F32 R36, R4.reuse, R44, RZ ;  /* 0x0000002c0424723c */ /* 0x050fe200000018ff */
[----:B------:R-:W-:Y:S04]  /*f190*/  LDSM.16.M88.4 R92, [R3+0x1800] ;  /* 0x00180000035c783b */ /* 0x000fe80000000200 */
[----:B------:R-:W-:Y:S03]  /*f1a0*/  LDSM.16.M88.4 R96, [R184+0x3800] ;  /* 0x00380000b860783b */ /* 0x000fe60000000200 */
[C---:B------:R-:W-:Y:S01]  /*f1b0*/  HMMA.16816.F32 R20, R4.reuse, R46, RZ ;  /* 0x0000002e0414723c */ /* 0x040fe200000018ff */
[----:B------:R-:W-:Y:S04]  /*f1c0*/  LDSM.16.M88.4 R44, [R2] ;  /* 0x00000000022c783b */ /* 0x000fe80000000200 */
[----:B------:R-:W2:Y:S01]  /*f1d0*/  LDL R103, [R1+0x4] ;  /* 0x0000040001677983 */ /* 0x000ea20000100800 */
[----:B------:R-:W-:Y:S02]  /*f1e0*/  BSSY B0, `(.L_x_1800) ;  /* 0x0000241000007945 */ /* 0x000fe40003800000 */
        /* <DEDUP_REMOVED lines=10> */
[----:B------:R-:W3:Y:S03]  /*f290*/  LDSM.16.M88.4 R72, [R3] ;  /* 0x000000000348783b */ /* 0x000ee60000000200 */
[C---:B------:R-:W-:Y:S08]  /*f2a0*/  HMMA.16816.F32 R24, R12.reuse, R80, R24 ;  /* 0x000000500c18723c */ /* 0x040ff00000001818 */
[C---:B------:R-:W-:Y:S01]  /*f2b0*/  HMMA.16816.F32 R16, R12.reuse, R82, R32 ;  /* 0x000000520c10723c */ /* 0x040fe20000001820 */
[----:B------:R-:W4:Y:S07]  /*f2c0*/  LDSM.16.M88.4 R80, [R3+0x800] ;  /* 0x000800000350783b */ /* 0x000f2e0000000200 */
        /* <DEDUP_REMOVED lines=16> */
[C---:B---3--:R-:W-:Y:S08]  /*f3d0*/  HMMA.16816.F32 R36, R20.reuse, R74, R44 ;  /* 0x0000004a1424723c */ /* 0x048ff0000000182c */
[C---:B------:R-:W-:Y:S01]  /*f3e0*/  HMMA.16816.F32 R32, R20.reuse, R72, R28 ;  /* 0x000000481420723c */ /* 0x040fe2000000181c */
[----:B------:R-:W-:Y:S07]  /*f3f0*/  LDSM.16.M88.4 R72, [R2+0x2800] ;  /* 0x002800000248783b */ /* 0x000fee0000000200 */
[C---:B------:R-:W-:Y:S08]  /*f400*/  HMMA.16816.F32 R48, R20.reuse, R88, R40 ;  /* 0x000000581430723c */ /* 0x040ff00000001828 */
[C---:B----4-:R-:W-:Y:S08]  /*f410*/  HMMA.16816.F32 R52, R20.reuse, R80, R52 ;  /* 0x000000501434723c */ /* 0x050ff00000001834 */
[C---:B------:R-:W-:Y:S01]  /*f420*/  HMMA.16816.F32 R60, R20.reuse, R82, R60 ;  /* 0x00000052143c723c */ /* 0x040fe2000000183c */
[----:B------:R-:W-:Y:S07]  /*f430*/  LDSM.16.M88.4 R80, [R2+0x3000] ;  /* 0x003000000250783b */ /* 0x000fee0000000200 */
[C---:B------:R-:W-:Y:S01]  /*f440*/  HMMA.16816.F32 R40, R20.reuse, R92, R12 ;  /* 0x0000005c1428723c */ /* 0x040fe2000000180c */
[----:B------:R-:W3:Y:S07]  /*f450*/  LDSM.16.M88.4 R12, [R179+0x4000] ;  /* 0x00400000b30c783b */ /* 0x000eee0000000200 */
[C---:B------:R-:W-:Y:S01]  /*f460*/  HMMA.16816.F32 R44, R20.reuse, R90, R24 ;  /* 0x0000005a142c723c */ /* 0x040fe20000001818 */
[----:B------:R-:W4:Y:S07]  /*f470*/  LDSM.16.M88.4 R88, [R0+0x3000] ;  /* 0x003000000058783b */ /* 0x000f2e0000000200 */
[----:B------:R-:W-:Y:S01]  /*f480*/  HMMA.16816.F32 R28, R20, R94, R4 ;  /* 0x0000005e141c723c */ /* 0x000fe20000001804 */
[----:B------:R-:W2:Y:S04]  /*f490*/  LDSM.16.M88.4 R92, [R0+0x3800] ;  /* 0x00380000005c783b */ /* 0x000ea80000000200 */
        /* <DEDUP_REMOVED lines=8> */
[----:B------:R-:W1:Y:S07]  /*f520*/  LDSM.16.M88.4 R84, [R2+0x3800] ;  /* 0x003800000254783b */ /* 0x000e6e0000000200 */
[C---:B------:R-:W-:Y:S08]  /*f530*/  HMMA.16816.F32 R48, R16.reuse, R96, R40 ;  /* 0x000000601030723c */ /* 0x040ff00000001828 */
[----:B------:R-:W-:Y:S08]  /*f540*/  HMMA.16816.F32 R44, R16, R98, R28 ;  /* 0x00000062102c723c */ /* 0x000ff0000000181c */
[C---:B---3--:R-:W-:Y:S01]  /*f550*/  HMMA.16816.F32 R32, R12.reuse, R70, R20 ;  /* 0x000000460c20723c */ /* 0x048fe20000001814 */
[----:B------:R-:W-:Y:S07]  /*f560*/  LDSM.16.M88.4 R20, [R180+0x4000] ;  /* 0x00400000b414783b */ /* 0x000fee0000000200 */
[C---:B------:R-:W-:Y:S01]  /*f570*/  HMMA.16816.F32 R40, R12.reuse, R68, R24 ;  /* 0x000000440c28723c */ /* 0x040fe20000001818 */
[----:B------:R-:W3:Y:S07]  /*f580*/  LDSM.16.M88.4 R68, [R3+0x2000] ;  /* 0x002000000344783b */ /* 0x000eee0000000200 */
[C---:B------:R-:W-:Y:S08]  /*f590*/  HMMA.16816.F32 R24, R12.reuse, R78, R60 ;  /* 0x0000004e0c18723c */ /* 0x040ff0000000183c */
[C---:B------:R-:W-:Y:S01]  /*f5a0*/  HMMA.16816.F32 R28, R12.reuse, R76, R36 ;  /* 0x0000004c0c1c723c */ /* 0x040fe20000001824 */
[----:B------:R-:W3:Y:S07]  /*f5b0*/  LDSM.16.M88.4 R76, [R3+0x2800] ;  /* 0x00280000034c783b */ /* 0x000eee0000000200 */
[C---:B----4-:R-:W-:Y:S08]  /*f5c0*/  HMMA.16816.F32 R36, R12.reuse, R90, R52 ;  /* 0x0000005a0c24723c */ /* 0x050ff00000001834 */
[C---:B------:R-:W-:Y:S01]  /*f5d0*/  HMMA.16816.F32 R16, R12.reuse, R88, R56 ;  /* 0x000000580c10723c */ /* 0x040fe20000001838 */
[----:B------:R-:W-:Y:S07]  /*f5e0*/  LDSM.16.M88.4 R88, [R0+0x5000] ;  /* 0x005000000058783b */ /* 0x000fee0000000200 */
[C---:B--2---:R-:W-:Y:S08]  /*f5f0*/  HMMA.16816.F32 R48, R12.reuse, R92, R48 ;  /* 0x0000005c0c30723c */ /* 0x044ff00000001830 */
[----:B------:R-:W-:Y:S08]  /*f600*/  HMMA.16816.F32 R44, R12, R94, R44 ;  /* 0x0000005e0c2c723c */ /* 0x000ff0000000182c */
[C---:B-1----:R-:W-:Y:S08]  /*f610*/  HMMA.16816.F32 R32, R4.reuse, R66, R32 ;  /* 0x000000420420723c */ /* 0x042ff00000001820 */
[C---:B------:R-:W-:Y:S01]  /*f620*/  HMMA.16816.F32 R52, R4.reuse, R74, R24 ;  /* 0x0000004a0434723c */ /* 0x040fe20000001818 */
[----:B------:R-:W1:Y:S07]  /*f630*/  LDSM.16.M88.4 R24, [R3+0x3000] ;  /* 0x003000000318783b */ /* 0x000e6e0000000200 */
[C---:B------:R-:W-:Y:S01]  /*f640*/  HMMA.16816.F32 R56, R4.reuse, R72, R28 ;  /* 0x000000480438723c */ /* 0x040fe2000000181c */
[----:B------:R-:W2:Y:S04]  /*f650*/  LDSM.16.M88.4 R28, [R3+0x3800] ;  /* 0x00380000031c783b */ /* 0x000ea80000000200 */
[----:B------:R-:W-:Y:S03]  /*f660*/  LDSM.16.M88.4 R72, [R0+0x4000] ;  /* 0x004000000048783b */ /* 0x000fe60000000200 */
[C---:B------:R-:W-:Y:S01]  /*f670*/  HMMA.16816.F32 R40, R4.reuse, R64, R40 ;  /* 0x000000400428723c */ /* 0x040fe20000001828 */
[----:B------:R-:W-:Y:S07]  /*f680*/  LDSM.16.M88.4 R64, [R184+0x4800] ;  /* 0x00480000b840783b */ /* 0x000fee0000000200 */
[C---:B------:R-:W-:Y:S08]  /*f690*/  HMMA.16816.F32 R12, R4.reuse, R82, R36 ;  /* 0x00000052040c723c */ /* 0x040ff00000001824 */
[C---:B------:R-:W-:Y:S01]  /*f6a0*/  HMMA.16816.F32 R16, R4.reuse, R80, R16 ;  /* 0x000000500410723c */ /* 0x040fe20000001810 */
[----:B------:R-:W-:Y:S07]  /*f6b0*/  LDSM.16.M88.4 R80, [R0+0x4800] ;  /* 0x004800000050783b */ /* 0x000fee0000000200 */
[C---:B------:R-:W-:Y:S08]  /*f6c0*/  HMMA.16816.F32 R60, R4.reuse, R84, R48 ;  /* 0x00000054043c723c */ /* 0x040ff00000001830 */
[----:B------:R-:W-:Y:S01]  /*f6d0*/  HMMA.16816.F32 R44, R4, R86, R44 ;  /* 0x00000056042c723c */ /* 0x000fe2000000182c */
[----:B------:R-:W-:Y:S04]  /*f6e0*/  LDSM.16.M88.4 R4, [R178+0x8000] ;  /* 0x00800000b204783b */ /* 0x000fe80000000200 */
[----:B------:R-:W-:Y:S03]  /*f6f0*/  LDSM.16.M88.4 R84, [R2+0x4000] ;  /* 0x004000000254783b */ /* 0x000fe60000000200 */
[C---:B---3--:R-:W-:Y:S01]  /*f700*/  HMMA.16816.F32 R36, R20.reuse, R70, R32 ;  /* 0x000000461424723c */ /* 0x048fe20000001820 */
[----:B------:R-:W3:Y:S07]  /*f710*/  LDSM.16.M88.4 R32, [R184+0x4000] ;  /* 0x00400000b820783b */ /* 0x000eee0000000200 */
[C---:B------:R-:W-:Y:S08]  /*f720*/  HMMA.16816.F32 R56, R20.reuse, R76, R56 ;  /* 0x0000004c1438723c */ /* 0x040ff00000001838 */
[C---:B------:R-:W-:Y:S01]  /*f730*/  HMMA.16816.F32 R52, R20.reuse, R78, R52 ;  /* 0x0000004e1434723c */ /* 0x040fe20000001834 */
[----:B------:R-:W4:Y:S07]  /*f740*/  LDSM.16.M88.4 R76, [R184+0x5800] ;  /* 0x00580000b84c783b */ /* 0x000f2e0000000200 */
[C---:B------:R-:W-:Y:S01]  /*f750*/  HMMA.16816.F32 R40, R20.reuse, R68, R40 ;  /* 0x000000441428723c */ /* 0x040fe20000001828 */
[----:B------:R-:W4:Y:S07]  /*f760*/  LDSM.16.M88.4 R68, [R184+0x5000] ;  /* 0x00500000b844783b */ /* 0x000f2e0000000200 */
[C---:B-1----:R-:W-:Y:S01]  /*f770*/  HMMA.16816.F32 R48, R20.reuse, R24, R16 ;  /* 0x000000181430723c */ /* 0x042fe20000001810 */
[----:B------:R-:W1:Y:S07]  /*f780*/  LDSM.16.M88.4 R16, [R179+0x8000] ;  /* 0x00800000b310783b */ /* 0x000e6e0000000200 */
[C---:B------:R-:W-:Y:S08]  /*f790*/  HMMA.16816.F32 R24, R20.reuse, R26, R12 ;  /* 0x0000001a1418723c */ /* 0x040ff0000000180c */
[C---:B--2---:R-:W-:Y:S01]  /*f7a0*/  HMMA.16816.F32 R12, R20.reuse, R28, R60 ;  /* 0x0000001c140c723c */ /* 0x044fe2000000183c */
[----:B------:R-:W-:Y:S07]  /*f7b0*/  LDSM.16.M88.4 R60, [R2+0x5000] ;  /* 0x00500000023c783b */ /* 0x000fee0000000200 */
[----:B------:R-:W-:Y:S08]  /*f7c0*/  HMMA.16816.F32 R20, R20, R30, R44 ;  /* 0x0000001e1414723c */ /* 0x000ff0000000182c */
[C---:B---3--:R-:W-:Y:S01]  /*f7d0*/  HMMA.16816.F32 R28, R4.reuse, R32, R40 ;  /* 0x00000020041c723c */ /* 0x048fe20000001828 */
[----:B------:R2:W3:Y:S07]  /*f7e0*/  LDSM.16.M88.4 R40, [R0+0x5800] ;  /* 0x005800000028783b */ /* 0x0004ee0000000200 */
[C---:B------:R-:W-:Y:S08]  /*f7f0*/  HMMA.16816.F32 R32, R4.reuse, R34, R36 ;  /* 0x000000220420723c */ /* 0x040ff00000001824 */
[C---:B------:R-:W-:Y:S08]  /*f800*/  HMMA.16816.F32 R36, R4.reuse, R64, R56 ;  /* 0x000000400424723c */ /* 0x040ff00000001838 */
[----:B----4-:R-:W-:Y:S01]  /*f810*/  HMMA.16816.F32 R56, R4, R76, R12 ;  /* 0x0000004c0438723c */ /* 0x010fe2000000180c */
[----:B------:R-:W4:Y:S01]  /*f820*/  LDSM.16.M88.4 R12, [R181+0x8000] ;  /* 0x00800000b50c783b */ /* 0x000f220000000200 */
[----:B--2---:R-:W-:-:S05]  /*f830*/  IMAD.IADD R0, R143, 0x1, -R251 ;  /* 0x000000018f007824 */ /* 0x004fca00078e0afb */
[C---:B------:R-:W-:Y:S01]  /*f840*/  ISETP.GT.AND P0, PT, R0.reuse, RZ, PT ;  /* 0x000000ff0000720c */ /* 0x040fe20003f04270 */
[----:B------:R-:W-:Y:S01]  /*f850*/  HMMA.16816.F32 R44, R4, R66, R52 ;  /* 0x00000042042c723c */ /* 0x000fe20000001834 */
[----:B------:R-:W-:Y:S01]  /*f860*/  LDSM.16.M88.4 R64, [R3+0x4800] ;  /* 0x004800000340783b */ /* 0x000fe20000000200 */
[C---:B------:R-:W-:Y:S02]  /*f870*/  ISETP.GT.AND P1, PT, R0.reuse, 0x1, PT ;  /* 0x000000010000780c */ /* 0x040fe40003f24270 */
[----:B------:R-:W-:-:S04]  /*f880*/  ISETP.GT.AND P2, PT, R0, 0x21, PT ;  /* 0x000000210000780c */ /* 0x000fc80003f44270 */
[C---:B------:R-:W-:Y:S08]  /*f890*/  HMMA.16816.F32 R52, R4.reuse, R70, R24 ;  /* 0x000000460434723c */ /* 0x040ff00000001818 */
[----:B------:R-:W-:Y:S01]  /*f8a0*/  HMMA.16816.F32 R24, R4, R78, R20 ;  /* 0x0000004e0418723c */ /* 0x000fe20000001814 */
[----:B------:R-:W-:Y:S07]  /*f8b0*/  LDSM.16.M88.4 R76, [R3+0x4000] ;  /* 0x00400000034c783b */ /* 0x000fee0000000200 */
[C---:B-1----:R-:W-:Y:S08]  /*f8c0*/  HMMA.16816.F32 R20, R16.reuse, R72, R28 ;  /* 0x000000481014723c */ /* 0x042ff0000000181c */
[C---:B------:R-:W-:Y:S01]  /*f8d0*/  HMMA.16816.F32 R28, R16.reuse, R74, R32 ;  /* 0x0000004a101c723c */ /* 0x040fe20000001820 */
[----:B------:R-:W-:Y:S07]  /*f8e0*/  LDSM.16.M88.4 R72, [R3+0x5000] ;  /* 0x005000000348783b */ /* 0x000fee0000000200 */
[----:B------:R-:W-:Y:S01]  /*f8f0*/  HMMA.16816.F32 R32, R16, R80, R36 ;  /* 0x000000501020723c */ /* 0x000fe20000001824 */
[----:B------:R-:W1:Y:S07]  /*f900*/  LDSM.16.M88.4 R36, [R2+0x4800] ;  /* 0x004800000224783b */ /* 0x000e6e0000000200 */
[----:B------:R-:W-:Y:S01]  /*f910*/  HMMA.16816.F32 R48, R4, R68, R48 ;  /* 0x000000440430723c */ /* 0x000fe20000001830 */
[----:B------:R-:W2:Y:S04]  /*f920*/  LDSM.16.M88.4 R68, [R2+0x5800] ;  /* 0x005800000244783b */ /* 0x000ea80000000200 */
[----:B------:R-:W1:Y:S03]  /*f930*/  LDSM.16.M88.4 R4, [R180+0x8000] ;  /* 0x00800000b404783b */ /* 0x000e660000000200 */
[----:B------:R-:W-:Y:S01]  /*f940*/  HMMA.16816.F32 R44, R16, R82, R44 ;  /* 0x00000052102c723c */ /* 0x000fe2000000182c */
[----:B------:R1:W1:Y:S01]  /*f950*/  LDSM.16.M88.4 R80, [R3+0x5800] ;  /* 0x005800000350783b */ /* 0x0002620000000200 */
[----:B------:R-:W-:-:S06]  /*f960*/  DEPBAR.LE SB0, 0x2 ;  /* 0x000080800000791a */ /* 0x000fcc0000000000 */
[C---:B------:R-:W-:Y:S08]  /*f970*/  HMMA.16816.F32 R52, R16.reuse, R90, R52 ;  /* 0x0000005a1034723c */ /* 0x040ff00000001834 */
[C---:B------:R-:W-:Y:S08]  /*f980*/  HMMA.16816.F32 R48, R16.reuse, R88, R48 ;  /* 0x000000581030723c */ /* 0x040ff00000001830 */
[C---:B---3--:R-:W-:Y:S08]  /*f990*/  HMMA.16816.F32 R56, R16.reuse, R40, R56 ;  /* 0x000000281038723c */ /* 0x048ff00000001838 */
[----:B------:R-:W-:Y:S08]  /*f9a0*/  HMMA.16816.F32 R40, R16, R42, R24 ;  /* 0x0000002a1028723c */ /* 0x000ff00000001818 */
[C---:B----4-:R-:W-:Y:S08]  /*f9b0*/  HMMA.16816.F32 R20, R12.reuse, R84, R20 ;  /* 0x000000540c14723c */ /* 0x050ff00000001814 */
[C---:B------:R-:W-:Y:S08]  /*f9c0*/  HMMA.16816.F32 R16, R12.reuse, R86, R28 ;  /* 0x000000560c10723c */ /* 0x040ff0000000181c */
[C---:B-1----:R-:W-:Y:S08]  /*f9d0*/  HMMA.16816.F32 R24, R12.reuse, R36, R32 ;  /* 0x000000240c18723c */ /* 0x042ff00000001820 */
[C---:B------:R-:W-:Y:S08]  /*f9e0*/  HMMA.16816.F32 R28, R12.reuse, R38, R44 ;  /* 0x000000260c1c723c */ /* 0x040ff0000000182c */
[C---:B------:R-:W-:Y:S08]  /*f9f0*/  HMMA.16816.F32 R36, R12.reuse, R60, R48 ;  /* 0x0000003c0c24723c */ /* 0x040ff00000001830 */
[C---:B------:R-:W-:Y:S01]  /*fa00*/  HMMA.16816.F32 R44, R12.reuse, R62, R52 ;  /* 0x0000003e0c2c723c */ /* 0x040fe20000001834 */
[----:B------:R-:W-:Y:S07]  /*fa10*/  BAR.SYNC.DEFER_BLOCKING 0x0 ;  /* 0x0000000000007b1d */ /* 0x000fee0000010000 */
[C---:B--2---:R-:W-:Y:S08]  /*fa20*/  HMMA.16816.F32 R48, R12.reuse, R68, R56 ;  /* 0x000000440c30723c */ /* 0x044ff00000001838 */
[----:B------:R-:W-:Y:S08]  /*fa30*/  HMMA.16816.F32 R40, R12, R70, R40 ;  /* 0x000000460c28723c */ /* 0x000ff00000001828 */
[C---:B------:R-:W-:Y:S01]  /*fa40*/  HMMA.16816.F32 R32, R4.reuse, R76, R20 ;  /* 0x0000004c0420723c */ /* 0x040fe20000001814 */
[----:B------:R-:W-:Y:S04]  /*fa50*/  LDSM.16.MT88.4 R52, [R186+0x800] ;  /* 0x00080000ba34783b */ /* 0x000fe80000004200 */
[----:B------:R-:W-:Y:S03]  /*fa60*/  LDSM.16.MT88.4 R60, [R185+0x2000] ;  /* 0x00200000b93c783b */ /* 0x000fe60000004200 */
[C---:B------:R-:W-:Y:S01]  /*fa70*/  HMMA.16816.F32 R12, R4.reuse, R78, R16 ;  /* 0x0000004e040c723c */ /* 0x040fe20000001810 */
[----:B------:R-:W-:Y:S07]  /*fa80*/  LDSM.16.MT88.4 R68, [R185+0x2800] ;  /* 0x00280000b944783b */ /* 0x000fee0000004200 */
[C---:B------:R-:W-:Y:S08]  /*fa90*/  HMMA.16816.F32 R16, R4.reuse, R64, R24 ;  /* 0x000000400410723c */ /* 0x040ff00000001818 */
[----:B------:R-:W-:Y:S01]  /*faa0*/  HMMA.16816.F32 R20, R4, R66, R28 ;  /* 0x000000420414723c */ /* 0x000fe2000000181c */
[----:B------:R-:W-:-:S06]  /*fab0*/  FSEL R8, R33, -INF , P1 ;  /* 0xff80000021087808 */ /* 0x000fcc0000800000 */
[----:B------:R-:W-:Y:S01]  /*fac0*/  FSEL R28, R34, -INF , P0 ;  /* 0xff800000221c7808 */ /* 0x000fe20000000000 */
[C---:B------:R-:W-:Y:S01]  /*fad0*/  HMMA.16816.F32 R24, R4.reuse, R72, R36 ;  /* 0x000000480418723c */ /* 0x040fe20000001824 */
[----:B------:R-:W-:Y:S02]  /*fae0*/  FSEL R30, R35, -INF , P1 ;  /* 0xff800000231e7808 */ /* 0x000fe40000800000 */
[----:B------:R-:W-:Y:S02]  /*faf0*/  ISETP.GT.AND P1, PT, R0, 0x9, PT ;  /* 0x000000090000780c */ /* 0x000fe40003f24270 */
[----:B------:R-:W-:Y:S02]  /*fb00*/  FMNMX.FTZ R3, R28, R30, !PT ;  /* 0x0000001e1c037209 */ /* 0x000fe40007810000 */
[----:B------:R-:W-:Y:S01]  /*fb10*/  FSEL R31, R15, -INF , P1 ;  /* 0xff8000000f1f7808 */ /* 0x000fe20000800000 */
[C---:B------:R-:W-:Y:S08]  /*fb20*/  HMMA.16816.F32 R36, R4.reuse, R74, R44 ;  /* 0x0000004a0424723c */ /* 0x040ff0000000182c */
[C---:B------:R-:W-:Y:S01]  /*fb30*/  HMMA.16816.F32 R44, R4.reuse, R80, R48 ;  /* 0x00000050042c723c */ /* 0x040fe20000001830 */
[----:B------:R-:W-:Y:S07]  /*fb40*/  LDSM.16.MT88.4 R48, [R186] ;  /* 0x00000000ba30783b */ /* 0x000fee0000004200 */
[----:B------:R-:W-:Y:S01]  /*fb50*/  HMMA.16816.F32 R40, R4, R82, R40 ;  /* 0x000000520428723c */ /* 0x000fe20000001828 */
[----:B------:R-:W-:-:S02]  /*fb60*/  FSEL R90, R25, -INF , P2 ;  /* 0xff800000195a7808 */ /* 0x000fc40001000000 */
[----:B------:R-:W-:-:S04]  /*fb70*/  FSEL R98, R27, -INF , P2 ;  /* 0xff8000001b627808 */ /* 0x000fc80001000000 */
[----:B------:R-:W-:Y:S02]  /*fb80*/  FSEL R5, R32, -INF , P0 ;  /* 0xff80000020057808 */ /* 0x000fe40000000000 */
[----:B------:R-:W-:Y:S02]  /*fb90*/  ISETP.GT.AND P0, PT, R0, 0x8, PT ;  /* 0x000000080000780c */ /* 0x000fe40003f04270 */
[----:B------:R-:W-:Y:S02]  /*fba0*/  FMNMX.FTZ R2, R5, R8, !PT ;  /* 0x0000000805027209 */ /* 0x000fe40007810000 */
[----:B------:R-:W-:Y:S02]  /*fbb0*/  FSEL R12, R12, -INF , P0 ;  /* 0xff8000000c0c7808 */ /* 0x000fe40000000000 */
[----:B------:R-:W-:Y:S02]  /*fbc0*/  FSEL R29, R14, -INF , P0 ;  /* 0xff8000000e1d7808 */ /* 0x000fe40000000000 */
[----:B------:R-:W-:-:S02]  /*fbd0*/  ISETP.GT.AND P0, PT, R0, 0x10, PT ;  /* 0x000000100000780c */ /* 0x000fc40003f04270 */
[----:B------:R-:W-:Y:S02]  /*fbe0*/  FSEL R7, R13, -INF , P1 ;  /* 0xff8000000d077808 */ /* 0x000fe40000800000 */
[----:B------:R-:W-:Y:S02]  /*fbf0*/  FMNMX.FTZ R2, R12, R2, !PT ;  /* 0x000000020c027209 */ /* 0x000fe40007810000 */
        /* <DEDUP_REMOVED lines=8> */
[----:B------:R-:W-:Y:S02]  /*fc80*/  ISETP.GT.AND P1, PT, R0, 0x19, PT ;  /* 0x000000190000780c */ /* 0x000fe40003f24270 */
[----:B------:R-:W-:-:S02]  /*fc90*/  FSEL R16, R20, -INF , P0 ;  /* 0xff80000014107808 */ /* 0x000fc40000000000 */
[----:B------:R-:W-:Y:S02]  /*fca0*/  FMNMX.FTZ R2, R17, R2, !PT ;  /* 0x0000000211027209 */ /* 0x000fe40007810000 */
[----:B------:R-:W-:Y:S02]  /*fcb0*/  FSEL R22, R22, -INF , P0 ;  /* 0xff80000016167808 */ /* 0x000fe40000000000 */
        /* <DEDUP_REMOVED lines=8> */
[----:B------:R-:W-:Y:S02]  /*fd40*/  FMNMX.FTZ R3, R29, R3, !PT ;  /* 0x000000031d037209 */ /* 0x000fe40007810000 */
[----:B------:R-:W-:-:S02]  /*fd50*/  FSEL R97, R26, -INF , P0 ;  /* 0xff8000001a617808 */ /* 0x000fc40000000000 */
[----:B------:R-:W-:Y:S02]  /*fd60*/  ISETP.GT.AND P0, PT, R0, 0x29, PT ;  /* 0x000000290000780c */ /* 0x000fe40003f04270 */
[----:B------:R-:W-:Y:S02]  /*fd70*/  FSEL R89, R36, -INF , P1 ;  /* 0xff80000024597808 */ /* 0x000fe40000800000 */
        /* <DEDUP_REMOVED lines=8> */
[----:B------:R-:W-:Y:S01]  /*fe00*/  ISETP.GT.AND P0, PT, R0, 0x31, PT ;  /* 0x000000310000780c */ /* 0x000fe20003f04270 */
[----:B------:R-:W-:Y:S01]  /*fe10*/  LDSM.16.MT88.4 R36, [R185+0x800] ;  /* 0x00080000b924783b */ /* 0x000fe20000004200 */
[----:B------:R-:W-:-:S02]  /*fe20*/  FSEL R87, R44, -INF , P1 ;  /* 0xff8000002c577808 */ /* 0x000fc40000800000 */
[----:B------:R-:W-:Y:S02]  /*fe30*/  FMNMX.FTZ R2, R88, R2, !PT ;  /* 0x0000000258027209 */ /* 0x000fe40007810000 */
[----:B------:R-:W-:Y:S02]  /*fe40*/  FMNMX.FTZ R3, R33, R3, !PT ;  /* 0x0000000321037209 */ /* 0x000fe40007810000 */
[----:B------:R-:W-:Y:S02]  /*fe50*/  FSEL R95, R46, -INF , P1 ;  /* 0xff8000002e5f7808 */ /* 0x000fe40000800000 */
[----:B------:R-:W-:Y:S02]  /*fe60*/  FSEL R86, R45, -INF , P0 ;  /* 0xff8000002d567808 */ /* 0x000fe40000000000 */
[----:B------:R-:W-:Y:S02]  /*fe70*/  ISETP.GT.AND P1, PT, R0, 0x38, PT ;  /* 0x000000380000780c */ /* 0x000fe40003f24270 */
[----:B------:R-:W-:-:S02]  /*fe80*/  FMNMX.FTZ R2, R87, R2, !PT ;  /* 0x0000000257027209 */ /* 0x000fc40007810000 */
[----:B------:R-:W-:Y:S02]  /*fe90*/  FMNMX.FTZ R3, R22, R3, !PT ;  /* 0x0000000316037209 */ /* 0x000fe40007810000 */
[----:B------:R-:W-:Y:S02]  /*fea0*/  FSEL R94, R47, -INF , P0 ;  /* 0xff8000002f5e7808 */ /* 0x000fe40000000000 */
[----:B------:R-:W-:Y:S01]  /*feb0*/  ISETP.GT.AND P0, PT, R0, 0x39, PT ;  /* 0x000000390000780c */ /* 0x000fe20003f04270 */
[----:B------:R-:W-:Y:S01]  /*fec0*/  LDSM.16.MT88.4 R44, [R103] ;  /* 0x00000000672c783b */ /* 0x000fe20000004200 */
[----:B------:R-:W-:Y:S02]  /*fed0*/  FSEL R85, R40, -INF , P1 ;  /* 0xff80000028557808 */ /* 0x000fe40000800000 */
[----:B------:R-:W-:Y:S02]  /*fee0*/  FMNMX.FTZ R0, R86, R2, !PT ;  /* 0x0000000256007209 */ /* 0x000fe40007810000 */
[----:B------:R-:W-:-:S02]  /*fef0*/  FMNMX.FTZ R3, R56, R3, !PT ;  /* 0x0000000338037209 */ /* 0x000fc40007810000 */
[----:B------:R-:W-:Y:S02]  /*ff00*/  FSEL R84, R41, -INF , P0 ;  /* 0xff80000029547808 */ /* 0x000fe40000000000 */
[----:B------:R-:W-:Y:S02]  /*ff10*/  FMNMX.FTZ R0, R85, R0, !PT ;  /* 0x0000000055007209 */ /* 0x000fe40007810000 */
[----:B------:R-:W-:Y:S02]  /*ff20*/  FMNMX.FTZ R2, R97, R3, !PT ;  /* 0x0000000361027209 */ /* 0x000fe40007810000 */
[----:B------:R-:W-:Y:S02]  /*ff30*/  FMNMX.FTZ R0, R84, R0, !PT ;  /* 0x0000000054007209 */ /* 0x000fe40007810000 */
[----:B------:R-:W-:Y:S02]  /*ff40*/  FMNMX.FTZ R2, R98, R2, !PT ;  /* 0x0000000262027209 */ /* 0x000fe40007810000 */
[----:B------:R-:W-:Y:S01]  /*ff50*/  FSEL R93, R42, -INF , P1 ;  /* 0xff8000002a5d7808 */ /* 0x000fe20000800000 */
[----:B------:R-:W1:Y:S01]  /*ff60*/  SHFL.BFLY PT, R3, R0, 0x2, 0x1f ;  /* 0x0c401f0000037f89 */ /* 0x000e6200000e0000 */
[----:B------:R-:W-:-:S02]  /*ff70*/  FMNMX.FTZ R2, R96, R2, !PT ;  /* 0x0000000260027209 */ /* 0x000fc40007810000 */
[----:B------:R-:W-:Y:S02]  /*ff80*/  FSEL R92, R43, -INF , P0 ;  /* 0xff8000002b5c7808 */ /* 0x000fe40000000000 */
[----:B------:R-:W-:-:S04]  /*ff90*/  FMNMX.FTZ R2, R99, R2, !PT ;  /* 0x0000000263027209 */ /* 0x000fc80007810000 */
[----:B------:R-:W-:-:S04]  /*ffa0*/  FMNMX.FTZ R2, R95, R2, !PT ;  /* 0x000000025f027209 */ /* 0x000fc80007810000 */
[----:B------:R-:W-:-:S04]  /*ffb0*/  FMNMX.FTZ R2, R94, R2, !PT ;  /* 0x000000025e027209 */ /* 0x000fc80007810000 */
[----:B------:R-:W-:-:S04]  /*ffc0*/  FMNMX.FTZ R2, R93, R2, !PT ;  /* 0x000000025d027209 */ /* 0x000fc80007810000 */
[----:B------:R-:W-:Y:S02]  /*ffd0*/  FMNMX.FTZ R2, R92, R2, !PT ;  /* 0x000000025c027209 */ /* 0x000fe40007810000 */
[----:B-1----:R-:W-:-:S03]  /*ffe0*/  FMNMX.FTZ R0, R0, R3, !PT ;  /* 0x0000000300007209 */ /* 0x002fc60007810000 */
[----:B------:R-:W1:Y:S04]  /*fff0*/  SHFL.BFLY PT, R3, R2, 0x2, 0x1f ;  /* 0x0c401f0002037f89 */ /* 0x000e6800000e0000 */
[----:B------:R-:W2:Y:S01]  /*10000*/  SHFL.BFLY PT, R4, R0, 0x1, 0x1f ;  /* 0x0c201f0000047f89 */ /* 0x000ea200000e0000 */
[----:B-1----:R-:W-:Y:S02]  /*10010*/  FMNMX.FTZ R3, R2, R3, !PT ;  /* 0x0000000302037209 */ /* 0x002fe40007810000 */
[----:B--2---:R-:W-:-:S03]  /*10020*/  FMNMX.FTZ R9, R0, R4, !PT ;  /* 0x0000000400097209 */ /* 0x004fc60007810000 */
[----:B------:R-:W1:Y:S01]  /*10030*/  SHFL.BFLY PT, R4, R3, 0x1, 0x1f ;  /* 0x0c201f0003047f89 */ /* 0x000e6200000e0000 */
[C---:B------:R-:W-:Y:S01]  /*10040*/  FSETP.NEU.FTZ.AND P0, PT, R9.reuse, -INF , PT ;  /* 0xff8000000900780b */ /* 0x040fe20003f1d000 */
[----:B------:R-:W-:-:S05]  /*10050*/  FMUL.FTZ R2, R9, c[0x0][0x2d0] ;  /* 0x0000b40009027a20 */ /* 0x000fca0000410000 */
[----:B------:R-:W-:-:S05]  /*10060*/  FSEL R2, R2, RZ, P0 ;  /* 0x000000ff02027208 */ /* 0x000fca0000000000 */
[----:B------:R-:W-:-:S04]  /*10070*/  FFMA.FTZ R0, R5, c[0x0][0x2d0], -R2 ;  /* 0x0000b40005007a23 */ /* 0x000fc80000010802 */
[----:B------:R2:W-:Y:S02]  /*10080*/  MUFU.EX2 R67, R0 ;  /* 0x0000000000437308 */ /* 0x0005e40000000800 */
[--C-:B--2---:R-:W-:Y:S01]  /*10090*/  FFMA.FTZ R0, R8, c[0x0][0x2d0], -R2.reuse ;  /* 0x0000b40008007a23 */ /* 0x104fe20000010802 */
[----:B-1----:R-:W-:Y:S01]  /*100a0*/  FMNMX.FTZ R8, R3, R4, !PT ;  /* 0x0000000403087209 */ /* 0x002fe20007810000 */
[----:B------:R-:W-:-:S04]  /*100b0*/  FFMA.FTZ R3, R7, c[0x0][0x2d0], -R2 ;  /* 0x0000b40007037a23 */ /* 0x000fc80000010802 */
[----:B------:R1:W-:Y:S01]  /*100c0*/  MUFU.EX2 R66, R0 ;  /* 0x0000000000427308 */ /* 0x0003e20000000800 */
[----:B------:R-:W-:-:S07]  /*100d0*/  FSETP.NEU.FTZ.AND P0, PT, R8, -INF , PT ;  /* 0xff8000000800780b */ /* 0x000fce0003f1d000 */
[----:B------:R2:W-:Y:S01]  /*100e0*/  MUFU.EX2 R77, R3 ;  /* 0x00000003004d7308 */ /* 0x0005e20000000800 */
[--C-:B-1----:R-:W-:Y:S02]  /*100f0*/  FFMA.FTZ R0, R12, c[0x0][0x2d0], -R2.reuse ;  /* 0x0000b4000c007a23 */ /* 0x102fe40000010802 */
[----:B------:R-:W1:Y:S05]  /*10100*/  LDSM.16.MT88.4 R12, [R185] ;  /* 0x00000000b90c783b */ /* 0x000e6a0000004200 */
[----:B------:R3:W4:Y:S01]  /*10110*/  MUFU.EX2 R74, R0 ;  /* 0x00000000004a7308 */ /* 0x0007220000000800 */
[----:B--2---:R-:W-:Y:S02]  /*10120*/  FFMA.FTZ R3, R6, c[0x0][0x2d0], -R2 ;  /* 0x0000b40006037a23 */ /* 0x004fe40000010802 */
[----:B------:R-:W2:Y:S05]  /*10130*/  LDSM.16.MT88.4 R4, [R246] ;  /* 0x00000000f604783b */ /* 0x000eaa0000004200 */
[----:B------:R4:W-:Y:S01]  /*10140*/  MUFU.EX2 R78, R3 ;  /* 0x00000003004e7308 */ /* 0x0009e20000000800 */
[----:B---3--:R-:W-:Y:S01]  /*10150*/  FMUL.FTZ R0, R8, c[0x0][0x2d0] ;  /* 0x0000b40008007a20 */ /* 0x008fe20000410000 */
[----:B----4-:R-:W-:-:S04]  /*10160*/  F2FP.PACK_AB R18, R77, R74 ;  /* 0x0000004a4d12723e */ /* 0x010fc800000000ff */
[----:B------:R-:W-:-:S05]  /*10170*/  FSEL R0, R0, RZ, P0 ;  /* 0x000000ff00007208 */ /* 0x000fca0000000000 */
[----:B------:R-:W-:-:S04]  /*10180*/  FFMA.FTZ R3, R28, c[0x0][0x2d0], -R0 ;  /* 0x0000b4001c037a23 */ /* 0x000fc80000010800 */
[----:B------:R3:W-:Y:S02]  /*10190*/  MUFU.EX2 R65, R3 ;  /* 0x0000000300417308 */ /* 0x0007e40000000800 */
[----:B---3--:R-:W-:-:S06]  /*101a0*/  FFMA.FTZ R3, R30, c[0x0][0x2d0], -R0 ;  /* 0x0000b4001e037a23 */ /* 0x008fcc0000010800 */
[----:B------:R3:W4:Y:S02]  /*101b0*/  MUFU.EX2 R64, R3 ;  /* 0x0000000300407308 */ /* 0x0007240000000800 */
[----:B---3--:R-:W-:-:S06]  /*101c0*/  FFMA.FTZ R3, R29, c[0x0][0x2d0], -R0 ;  /* 0x0000b4001d037a23 */ /* 0x008fcc0000010800 */
[----:B------:R3:W-:Y:S02]  /*101d0*/  MUFU.EX2 R73, R3 ;  /* 0x0000000300497308 */ /* 0x0007e40000000800 */
[----:B---3--:R-:W-:-:S06]  /*101e0*/  FFMA.FTZ R3, R31, c[0x0][0x2d0], -R0 ;  /* 0x0000b4001f037a23 */ /* 0x008fcc0000010800 */
[----:B------:R3:W1:Y:S02]  /*101f0*/  MUFU.EX2 R75, R3 ;  /* 0x00000003004b7308 */ /* 0x0006640000000800 */
[----:B---3--:R-:W-:Y:S01]  /*10200*/  FFMA.FTZ R3, R17, c[0x0][0x2d0], -R2 ;  /* 0x0000b40011037a23 */ /* 0x008fe20000010802 */
[----:B----4-:R-:W-:Y:S02]  /*10210*/  F2FP.PACK_AB R17, R64, R65 ;  /* 0x000000414011723e */ /* 0x010fe400000000ff */
[----:B-1----:R-:W-:-:S03]  /*10220*/  F2FP.PACK_AB R19, R75, R73 ;  /* 0x000000494b13723e */ /* 0x002fc600000000ff */
[----:B------:R1:W3:Y:S02]  /*10230*/  MUFU.EX2 R79, R3 ;  /* 0x00000003004f7308 */ /* 0x0002e40000000800 */
[----:B-1----:R-:W-:Y:S01]  /*10240*/  FFMA.FTZ R3, R16, c[0x0][0x2d0], -R2 ;  /* 0x0000b40010037a23 */ /* 0x002fe20000010802 */
[----:B------:R-:W-:-:S05]  /*10250*/  F2FP.PACK_AB R16, R66, R67 ;  /* 0x000000434210723e */ /* 0x000fca00000000ff */
[----:B------:R1:W-:Y:S02]  /*10260*/  MUFU.EX2 R82, R3 ;  /* 0x0000000300527308 */ /* 0x0003e40000000800 */
[C---:B------:R-:W-:Y:S07]  /*10270*/  HMMA.16816.F32 R40, R16.reuse, R12, RZ ;  /* 0x0000000c1028723c */ /* 0x040fee00000018ff */
[----:B---3--:R-:W-:Y:S01]  /*10280*/  F2FP.PACK_AB R12, R79, R78 ;  /* 0x0000004e4f0c723e */ /* 0x008fe200000000ff */
[----:B--2---:R-:W-:Y:S01]  /*10290*/  HMMA.16816.F32 R24, R16, R4, RZ ;  /* 0x000000041018723c */ /* 0x004fe200000018ff */
[----:B-1----:R-:W-:-:S04]  /*102a0*/  FFMA.FTZ R3, R21, c[0x0][0x2d0], -R2 ;  /* 0x0000b40015037a23 */ /* 0x002fc80000010802 */
[----:B------:R1:W2:Y:S03]  /*102b0*/  MUFU.EX2 R83, R3 ;  /* 0x0000000300537308 */ /* 0x0002a60000000800 */
[----:B------:R-:W-:Y:S01]  /*102c0*/  HMMA.16816.F32 R28, R16, R14, RZ ;  /* 0x0000000e101c723c */ /* 0x000fe200000018ff */
[----:B-1----:R-:W-:-:S06]  /*102d0*/  FFMA.FTZ R3, R32, c[0x0][0x2d0], -R0 ;  /* 0x0000b40020037a23 */ /* 0x002fcc0000010800 */
[----:B--2---:R-:W-:Y:S01]  /*102e0*/  F2FP.PACK_AB R14, R83, R82 ;  /* 0x00000052530e723e */ /* 0x004fe200000000ff */
[----:B------:R1:W-:Y:S02]  /*102f0*/  MUFU.EX2 R72, R3 ;  /* 0x0000000300487308 */ /* 0x0003e40000000800 */
[--C-:B-1----:R-:W-:Y:S02]  /*10300*/  FFMA.FTZ R3, R33, c[0x0][0x2d0], -R0.reuse ;  /* 0x0000b40021037a23 */ /* 0x102fe40000010800 */
[----:B------:R-:W1:Y:S04]  /*10310*/  LDSM.16.MT88.4 R32, [R246+0x800] ;  /* 0x00080000f620783b */ /* 0x000e680000004200 */
[----:B------:R2:W3:Y:S02]  /*10320*/  MUFU.EX2 R76, R3 ;  /* 0x00000003004c7308 */ /* 0x0004e40000000800 */
[--C-:B--2---:R-:W-:Y:S01]  /*10330*/  FFMA.FTZ R3, R22, c[0x0][0x2d0], -R0.reuse ;  /* 0x0000b40016037a23 */ /* 0x104fe20000010800 */
[----:B---3--:R-:W-:Y:S01]  /*10340*/  F2FP.PACK_AB R13, R76, R72 ;  /* 0x000000484c0d723e */ /* 0x008fe200000000ff */
[C---:B------:R-:W-:Y:S04]  /*10350*/  HMMA.16816.F32 R20, R16.reuse, R6, RZ ;  /* 0x000000061014723c */ /* 0x040fe800000018ff */
[----:B------:R2:W-:Y:S04]  /*10360*/  MUFU.EX2 R81, R3 ;  /* 0x0000000300517308 */ /* 0x0005e80000000800 */
[----:B------:R-:W-:Y:S01]  /*10370*/  HMMA.16816.F32 R4, R16, R48, RZ ;  /* 0x000000301004723c */ /* 0x000fe200000018ff */
[----:B--2---:R-:W-:-:S02]  /*10380*/  FFMA.FTZ R3, R56, c[0x0][0x2d0], -R0 ;  /* 0x0000b40038037a23 */ /* 0x004fc40000010800 */
[----:B------:R-:W2:Y:S02]  /*10390*/  LDSM.16.MT88.4 R56, [R247+0x800] ;  /* 0x00080000f738783b */ /* 0x000ea40000004200 */
[----:B------:R-:W3:Y:S02]  /*103a0*/  MUFU.EX2 R80, R3 ;  /* 0x0000000300507308 */ /* 0x000ee40000000800 */
[----:B---3--:R-:W-:Y:S01]  /*103b0*/  F2FP.PACK_AB R15, R80, R81 ;  /* 0x00000051500f723e */ /* 0x008fe200000000ff */
[----:B------:R-:W-:-:S04]  /*103c0*/  FADD.FTZ R3, R67, R66 ;  /* 0x0000004243037221 */ /* 0x000fc80000010000 */
[----:B------:R-:W-:Y:S02]  /*103d0*/  FADD.FTZ R3, R74, R3 ;  /* 0x000000034a037221 */ /* 0x000fe40000010000 */
[C---:B------:R-:W-:Y:S01]  /*103e0*/  HMMA.16816.F32 R140, R12.reuse, R36, R40 ;  /* 0x000000240c8c723c */ /* 0x040fe20000001828 */
[----:B------:R-:W3:Y:S07]  /*103f0*/  LDSM.16.MT88.4 R40, [R246+0x2000] ;  /* 0x00200000f628783b */ /* 0x000eee0000004200 */
[C---:B-1----:R-:W-:Y:S08]  /*10400*/  HMMA.16816.F32 R228, R12.reuse, R32, R24 ;  /* 0x000000200ce4723c */ /* 0x042ff00000001818 */
[----:B------:R-:W-:Y:S01]  /*10410*/  HMMA.16816.F32 R124, R12, R34, R20 ;  /* 0x000000220c7c723c */ /* 0x000fe20000001814 */
[----:B------:R-:W-:Y:S07]  /*10420*/  LDSM.16.MT88.4 R32, [R246+0x2800] ;  /* 0x00280000f620783b */ /* 0x000fee0000004200 */
[C---:B------:R-:W-:Y:S08]  /*10430*/  HMMA.16816.F32 R24, R16.reuse, R44, RZ ;  /* 0x0000002c1018723c */ /* 0x040ff000000018ff */
[----:B------:R-:W-:Y:S01]  /*10440*/  HMMA.16816.F32 R20, R16, R46, RZ ;  /* 0x0000002e1014723c */ /* 0x000fe200000018ff */
[----:B------:R-:W1:Y:S07]  /*10450*/  LDSM.16.MT88.4 R44, [R186+0x2000] ;  /* 0x00200000ba2c783b */ /* 0x000e6e0000004200 */
[----:B------:R-:W-:Y:S08]  /*10460*/  HMMA.16816.F32 R224, R12, R52, R4 ;  /* 0x000000340ce0723c */ /* 0x000ff00000001804 */
[----:B------:R-:W-:Y:S08]  /*10470*/  HMMA.16816.F32 R4, R16, R60, RZ ;  /* 0x0000003c1004723c */ /* 0x000ff000000018ff */
[C---:B------:R-:W-:Y:S01]  /*10480*/  HMMA.16816.F32 R132, R12.reuse, R38, R28 ;  /* 0x000000260c84723c */ /* 0x040fe2000000181c */
[----:B------:R-:W4:Y:S07]  /*10490*/  LDSM.16.MT88.4 R36, [R186+0x2800] ;  /* 0x00280000ba24783b */ /* 0x000f2e0000004200 */
[C---:B--2---:R-:W-:Y:S08]  /*104a0*/  HMMA.16816.F32 R172, R12.reuse, R56, R24 ;  /* 0x000000380cac723c */ /* 0x044ff00000001818 */
[----:B------:R-:W-:Y:S08]  /*104b0*/  HMMA.16816.F32 R164, R12, R58, R20 ;  /* 0x0000003a0ca4723c */ /* 0x000ff00000001814 */
[C---:B---3--:R-:W-:Y:S08]  /*104c0*/  HMMA.16816.F32 R24, R16.reuse, R40, RZ ;  /* 0x000000281018723c */ /* 0x048ff000000018ff */
[----:B------:R-:W-:Y:S01]  /*104d0*/  HMMA.16816.F32 R20, R16, R42, RZ ;  /* 0x0000002a1014723c */ /* 0x000fe200000018ff */
[----:B------:R-:W2:Y:S07]  /*104e0*/  LDSM.16.MT88.4 R40, [R247+0x2000] ;  /* 0x00200000f728783b */ /* 0x000eae0000004200 */
[----:B------:R-:W-:Y:S08]  /*104f0*/  HMMA.16816.F32 R168, R12, R68, R4 ;  /* 0x000000440ca8723c */ /* 0x000ff00000001804 */
[C---:B-1----:R-:W-:Y:S08]  /*10500*/  HMMA.16816.F32 R4, R16.reuse, R44, RZ ;  /* 0x0000002c1004723c */ /* 0x042ff000000018ff */
[----:B------:R-:W-:Y:S08]  /*10510*/  HMMA.16816.F32 R28, R16, R50, RZ ;  /* 0x00000032101c723c */ /* 0x000ff000000018ff */
[C---:B------:R-:W-:Y:S01]  /*10520*/  HMMA.16816.F32 R56, R12.reuse, R32, R24 ;  /* 0x000000200c38723c */ /* 0x040fe20000001818 */
[----:B------:R-:W1:Y:S06]  /*10530*/  LDSM.16.MT88.4 R24, [R247+0x2800] ;  /* 0x00280000f718783b */ /* 0x000e6c0000004200 */
[--C-:B------:R-:W-:Y:S01]  /*10540*/  FFMA.FTZ R32, R89, c[0x0][0x2d0], -R2.reuse ;  /* 0x0000b40059207a23 */ /* 0x100fe20000010802 */
[----:B----4-:R-:W-:Y:S01]  /*10550*/  HMMA.16816.F32 R160, R12, R36, R4 ;  /* 0x000000240ca0723c */ /* 0x010fe20000001804 */
[----:B------:R-:W-:-:S06]  /*10560*/  FFMA.FTZ R33, R88, c[0x0][0x2d0], -R2 ;  /* 0x0000b40058217a23 */ /* 0x000fcc0000010802 */
[--C-:B------:R-:W-:Y:S01]  /*10570*/  FFMA.FTZ R37, R95, c[0x0][0x2d0], -R0.reuse ;  /* 0x0000b4005f257a23 */ /* 0x100fe20000010800 */
[----:B------:R-:W-:Y:S01]  /*10580*/  HMMA.16816.F32 R116, R12, R54, R28 ;  /* 0x000000360c74723c */ /* 0x000fe2000000181c */
[----:B------:R-:W-:-:S07]  /*10590*/  FFMA.FTZ R36, R94, c[0x0][0x2d0], -R0 ;  /* 0x0000b4005e247a23 */ /* 0x000fce0000010800 */
[C---:B--2---:R-:W-:Y:S07]  /*105a0*/  HMMA.16816.F32 R4, R16.reuse, R40, RZ ;  /* 0x000000281004723c */ /* 0x044fee00000018ff */
[--C-:B------:R-:W-:Y:S01]  /*105b0*/  FFMA.FTZ R40, R87, c[0x0][0x2d0], -R2.reuse ;  /* 0x0000b40057287a23 */ /* 0x100fe20000010802 */
[----:B------:R-:W-:Y:S01]  /*105c0*/  HMMA.16816.F32 R28, R16, R62, RZ ;  /* 0x0000003e101c723c */ /* 0x000fe200000018ff */
[----:B------:R-:W-:-:S07]  /*105d0*/  FFMA.FTZ R41, R86, c[0x0][0x2d0], -R2 ;  /* 0x0000b40056297a23 */ /* 0x000fce0000010802 */
[C---:B------:R-:W-:Y:S07]  /*105e0*/  HMMA.16816.F32 R60, R12.reuse, R34, R20 ;  /* 0x000000220c3c723c */ /* 0x040fee0000001814 */
[--C-:B------:R-:W-:Y:S01]  /*105f0*/  FFMA.FTZ R35, R96, c[0x0][0x2d0], -R0.reuse ;  /* 0x0000b40060237a23 */ /* 0x100fe20000010800 */
[----:B-1----:R-:W-:Y:S01]  /*10600*/  HMMA.16816.F32 R156, R12, R24, R4 ;  /* 0x000000180c9c723c */ /* 0x002fe20000001804 */
[----:B------:R-:W-:-:S07]  /*10610*/  FFMA.FTZ R34, R99, c[0x0][0x2d0], -R0 ;  /* 0x0000b40063227a23 */ /* 0x000fce0000010800 */
[----:B------:R-:W-:Y:S01]  /*10620*/  HMMA.16816.F32 R48, R12, R70, R28 ;  /* 0x000000460c30723c */ /* 0x000fe2000000181c */
[----:B------:R-:W1:Y:S07]  /*10630*/  LDSM.16.MT88.4 R28, [R185+0x4000] ;  /* 0x00400000b91c783b */ /* 0x000e6e0000004200 */
[C---:B------:R-:W-:Y:S07]  /*10640*/  HMMA.16816.F32 R4, R16.reuse, R42, RZ ;  /* 0x0000002a1004723c */ /* 0x040fee00000018ff */
[--C-:B------:R-:W-:Y:S01]  /*10650*/  FFMA.FTZ R42, R85, c[0x0][0x2d0], -R2.reuse ;  /* 0x0000b400552a7a23 */ /* 0x100fe20000010802 */
[----:B------:R-:W-:Y:S01]  /*10660*/  HMMA.16816.F32 R20, R16, R46, RZ ;  /* 0x0000002e1014723c */ /* 0x000fe200000018ff */
[----:B------:R-:W-:-:S02]  /*10670*/  FFMA.FTZ R43, R84, c[0x0][0x2d0], -R2 ;  /* 0x0000b400542b7a23 */ /* 0x000fc40000010802 */
[----:B------:R-:W-:Y:S11]  /*10680*/  LDSM.16.MT88.4 R84, [R246+0x5800] ;  /* 0x00580000f654783b */ /* 0x000ff60000004200 */
[----:B------:R-:W-:Y:S02]  /*10690*/  @!UPT UIADD3 URZ, URZ, URZ, URZ ;  /* 0x0000003f3f3ff290 */ /* 0x000fe4000fffe03f */
[C---:B------:R-:W-:Y:S01]  /*106a0*/  HMMA.16816.F32 R128, R12.reuse, R26, R4 ;  /* 0x0000001a0c80723c */ /* 0x040fe20000001804 */
[----:B------:R-:W2:Y:S07]  /*106b0*/  LDSM.16.MT88.4 R24, [R185+0x4800] ;  /* 0x00480000b918783b */ /* 0x000eae0000004200 */
[----:B------:R-:W-:Y:S07]  /*106c0*/  HMMA.16816.F32 R136, R12, R38, R20 ;  /* 0x000000260c88723c */ /* 0x000fee0000001814 */
[----:B------:R-:W-:Y:S01]  /*106d0*/  FADD.FTZ R21, R65, R64 ;  /* 0x0000004041157221 */ /* 0x000fe20000010000 */
[----:B-1----:R-:W-:Y:S01]  /*106e0*/  HMMA.16816.F32 R4, R16, R28, RZ ;  /* 0x0000001c1004723c */ /* 0x002fe200000018ff */
[----:B------:R-:W-:-:S02]  /*106f0*/  FADD.FTZ R20, R77, R3 ;  /* 0x000000034d147221 */ /* 0x000fc40000010000 */
[----:B------:R-:W-:Y:S02]  /*10700*/  FADD.FTZ R21, R73, R21 ;  /* 0x0000001549157221 */ /* 0x000fe40000010000 */
[----:B------:R-:W-:Y:S02]  /*10710*/  FFMA.FTZ R39, R93, c[0x0][0x2d0], -R0 ;  /* 0x0000b4005d277a23 */ /* 0x000fe40000010800 */
[----:B------:R-:W-:Y:S02]  /*10720*/  FADD.FTZ R3, R75, R21 ;  /* 0x000000154b037221 */ /* 0x000fe40000010000 */
[----:B------:R-:W-:Y:S02]  /*10730*/  FFMA.FTZ R28, R91, c[0x0][0x2d0], -R2 ;  /* 0x0000b4005b1c7a23 */ /* 0x000fe40000010802 */
[----:B------:R-:W-:Y:S02]  /*10740*/  FADD.FTZ R3, R72, R3 ;  /* 0x0000000348037221 */ /* 0x000fe40000010000 */
[----:B------:R-:W-:-:S11]  /*10750*/  FFMA.FTZ R38, R92, c[0x0][0x2d0], -R0 ;  /* 0x0000b4005c267a23 */ /* 0x000fd60000010800 */
[----:B--2---:R-:W-:Y:S08]  /*10760*/  HMMA.16816.F32 R120, R12, R24, R4 ;  /* 0x000000180c78723c */ /* 0x004ff00000001804 */
[----:B------:R-:W-:Y:S07]  /*10770*/  HMMA.16816.F32 R4, R16, R30, RZ ;  /* 0x0000001e1004723c */ /* 0x000fee00000018ff */
[----:B------:R-:W-:-:S02]  /*10780*/  FFMA.FTZ R30, R90, c[0x0][0x2d0], -R2 ;  /* 0x0000b4005a1e7a23 */ /* 0x000fc40000010802 */
[----:B------:R-:W-:Y:S02]  /*10790*/  FADD.FTZ R31, R76, R3 ;  /* 0x000000034c1f7221 */ /* 0x000fe40000010000 */
[----:B------:R-:W1:Y:S08]  /*107a0*/  MUFU.EX2 R3, R28 ;  /* 0x0000001c00037308 */ /* 0x000e700000000800 */
[----:B------:R2:W3:Y:S05]  /*107b0*/  MUFU.EX2 R2, R30 ;  /* 0x0000001e00027308 */ /* 0x0004ea0000000800 */
[----:B------:R-:W-:Y:S01]  /*107c0*/  HMMA.16816.F32 R112, R12, R26, R4 ;  /* 0x0000001a0c70723c */ /* 0x000fe20000001804 */
[----:B------:R-:W-:Y:S06]  /*107d0*/  LDSM.16.MT88.4 R24, [R246+0x4800] ;  /* 0x00480000f618783b */ /* 0x000fec0000004200 */
[----:B------:R-:W-:-:S02]  /*107e0*/  FADD.FTZ R4, R78, R20 ;  /* 0x000000144e047221 */ /* 0x000fc40000010000 */
[----:B------:R-:W4:Y:S02]  /*107f0*/  LDSM.16.MT88.4 R20, [R246+0x4000] ;  /* 0x00400000f614783b */ /* 0x000f240000004200 */
[----:B------:R-:W-:Y:S02]  /*10800*/  FADD.FTZ R29, R79, R4 ;  /* 0x000000044f1d7221 */ /* 0x000fe40000010000 */
[----:B----4-:R-:W-:Y:S01]  /*10810*/  HMMA.16816.F32 R4, R16, R20, RZ ;  /* 0x000000141004723c */ /* 0x010fe200000018ff */
[----:B------:R-:W4:Y:S11]  /*10820*/  MUFU.EX2 R20, R32 ;  /* 0x0000002000147308 */ /* 0x000f360000000800 */
[----:B------:R-:W-:Y:S11]  /*10830*/  @!UPT UIADD3 URZ, URZ, URZ, URZ ;  /* 0x0000003f3f3ff290 */ /* 0x000ff6000fffe03f */
[----:B------:R-:W-:Y:S01]  /*10840*/  @!UPT UIADD3 URZ, URZ, URZ, URZ ;  /* 0x0000003f3f3ff290 */ /* 0x000fe2000fffe03f */
[----:B------:R-:W-:Y:S08]  /*10850*/  HMMA.16816.F32 R68, R12, R24, R4 ;  /* 0x000000180c44723c */ /* 0x000ff00000001804 */
[----:B------:R-:W-:Y:S11]  /*10860*/  HMMA.16816.F32 R4, R16, R22, RZ ;  /* 0x000000161004723c */ /* 0x000ff600000018ff */
[----:B------:R-:W-:Y:S11]  /*10870*/  @!UPT UIADD3 URZ, URZ, URZ, URZ ;  /* 0x0000003f3f3ff290 */ /* 0x000ff6000fffe03f */
[----:B------:R-:W-:Y:S02]  /*10880*/  @!UPT UIADD3 URZ, URZ, URZ, URZ ;  /* 0x0000003f3f3ff290 */ /* 0x000fe4000fffe03f */
[----:B------:R-:W-:Y:S01]  /*10890*/  HMMA.16816.F32 R152, R12, R26, R4 ;  /* 0x0000001a0c98723c */ /* 0x000fe20000001804 */
[----:B------:R-:W-:Y:S01]  /*108a0*/  MUFU.EX2 R7, R33 ;  /* 0x0000002100077308 */ /* 0x000fe20000000800 */
[----:B------:R-:W-:Y:S05]  /*108b0*/  LDSM.16.MT88.4 R24, [R186+0x4800] ;  /* 0x00480000ba18783b */ /* 0x000fea0000004200 */
[----:B------:R-:W-:Y:S02]  /*108c0*/  FADD.FTZ R4, R82, R29 ;  /* 0x0000001d52047221 */ /* 0x000fe40000010000 */
[----:B------:R-:W-:Y:S02]  /*108d0*/  FADD.FTZ R5, R81, R31 ;  /* 0x0000001f51057221 */ /* 0x000fe40000010000 */
[----:B--2---:R-:W2:Y:S01]  /*108e0*/  LDSM.16.MT88.4 R28, [R186+0x4000] ;  /* 0x00400000ba1c783b */ /* 0x004ea20000004200 */
[----:B------:R-:W-:-:S02]  /*108f0*/  FFMA.FTZ R6, R97, c[0x0][0x2d0], -R0 ;  /* 0x0000b40061067a23 */ /* 0x000fc40000010800 */
[----:B------:R-:W-:Y:S02]  /*10900*/  FADD.FTZ R22, R80, R5 ;  /* 0x0000000550167221 */ /* 0x000fe40000010000 */
[----:B------:R-:W-:Y:S02]  /*10910*/  FFMA.FTZ R5, R98, c[0x0][0x2d0], -R0 ;  /* 0x0000b40062057a23 */ /* 0x000fe40000010800 */
[----:B------:R-:W4:Y:S01]  /*10920*/  MUFU.EX2 R6, R6 ;  /* 0x0000000600067308 */ /* 0x000f220000000800 */
[----:B------:R-:W-:-:S04]  /*10930*/  FADD.FTZ R4, R83, R4 ;  /* 0x0000000453047221 */ /* 0x000fc80000010000 */
[----:B-1----:R-:W-:-:S03]  /*10940*/  FADD.FTZ R4, R3, R4 ;  /* 0x0000000403047221 */ /* 0x002fc60000010000 */
[----:B------:R-:W1:Y:S01]  /*10950*/  MUFU.EX2 R5, R5 ;  /* 0x0000000500057308 */ /* 0x000e620000000800 */
[C---:B---3--:R-:W-:Y:S01]  /*10960*/  FADD.FTZ R21, R2.reuse, R4 ;  /* 0x0000000402157221 */ /* 0x048fe20000010000 */
[----:B------:R-:W-:-:S03]  /*10970*/  F2FP.PACK_AB R4, R2, R3 ;  /* 0x000000030204723e */ /* 0x000fc600000000ff */
[----:B----4-:R-:W-:Y:S02]  /*10980*/  FADD.FTZ R2, R20, R21 ;  /* 0x0000001514027221 */ /* 0x010fe40000010000 */
[----:B------:R-:W-:Y:S01]  /*10990*/  FADD.FTZ R0, R6, R22 ;  /* 0x0000001606007221 */ /* 0x000fe20000010000 */
[----:B------:R-:W-:Y:S01]  /*109a0*/  MUFU.EX2 R3, R41 ;  /* 0x0000002900037308 */ /* 0x000fe20000000800 */
[----:B------:R-:W-:Y:S02]  /*109b0*/  FADD.FTZ R32, R7, R2 ;  /* 0x0000000207207221 */ /* 0x000fe40000010000 */
[C---:B-1----:R-:W-:Y:S01]  /*109c0*/  FADD.FTZ R33, R5.reuse, R0 ;  /* 0x0000000005217221 */ /* 0x042fe20000010000 */
[----:B------:R-:W-:-:S04]  /*109d0*/  F2FP.PACK_AB R5, R5, R6 ;  /* 0x000000060505723e */ /* 0x000fc800000000ff */
[----:B------:R-:W1:Y:S01]  /*109e0*/  MUFU.EX2 R2, R35 ;  /* 0x0000002300027308 */ /* 0x000e620000000800 */
[----:B------:R-:W-:Y:S02]  /*109f0*/  F2FP.PACK_AB R6, R7, R20 ;  /* 0x000000140706723e */ /* 0x000fe400000000ff */
[C---:B--2---:R-:W-:Y:S05]  /*10a00*/  HMMA.16816.F32 R20, R16.reuse, R28, RZ ;  /* 0x0000001c1014723c */ /* 0x044fea00000018ff */
[----:B------:R-:W2:Y:S03]  /*10a10*/  MUFU.EX2 R0, R34 ;  /* 0x0000002200007308 */ /* 0x000ea60000000800 */
[----:B------:R-:W-:Y:S01]  /*10a20*/  HMMA.16816.F32 R28, R16, R30, RZ ;  /* 0x0000001e101c723c */ /* 0x000fe200000018ff */
[----:B-1----:R-:W-:Y:S11]  /*10a30*/  FADD.FTZ R7, R2, R33 ;  /* 0x0000002102077221 */ /* 0x002ff60000010000 */
[----:B------:R-:W-:Y:S04]  /*10a40*/  @!UPT UIADD3 URZ, URZ, URZ, URZ ;  /* 0x0000003f3f3ff290 */ /* 0x000fe8000fffe03f */
[C---:B------:R-:W-:Y:S01]  /*10a50*/  HMMA.16816.F32 R52, R12.reuse, R24, R20 ;  /* 0x000000180c34723c */ /* 0x040fe20000001814 */
[----:B------:R-:W1:Y:S07]  /*10a60*/  MUFU.EX2 R20, R40 ;  /* 0x0000002800147308 */ /* 0x000e6e0000000800 */
[----:B------:R-:W-:Y:S01]  /*10a70*/  HMMA.16816.F32 R44, R12, R26, R28 ;  /* 0x0000001a0c2c723c */ /* 0x000fe2000000181c */
[----:B------:R-:W3:Y:S06]  /*10a80*/  MUFU.EX2 R24, R42 ;  /* 0x0000002a00187308 */ /* 0x000eec0000000800 */
[C---:B--2---:R-:W-:Y:S01]  /*10a90*/  FADD.FTZ R26, R0.reuse, R7 ;  /* 0x00000007001a7221 */ /* 0x044fe20000010000 */
[----:B------:R-:W-:Y:S01]  /*10aa0*/  F2FP.PACK_AB R7, R0, R2 ;  /* 0x000000020007723e */ /* 0x000fe200000000ff */
[----:B------:R-:W2:Y:S01]  /*10ab0*/  MUFU.EX2 R22, R37 ;  /* 0x0000002500167308 */ /* 0x000ea20000000800 */
[----:B-1----:R-:W-:Y:S01]  /*10ac0*/  FADD.FTZ R25, R20, R32 ;  /* 0x0000002014197221 */ /* 0x002fe20000010000 */
[----:B------:R-:W-:-:S03]  /*10ad0*/  F2FP.PACK_AB R100, R3, R20 ;  /* 0x000000140364723e */ /* 0x000fc600000000ff */
[----:B------:R-:W-:-:S03]  /*10ae0*/  FADD.FTZ R2, R3, R25 ;  /* 0x0000001903027221 */ /* 0x000fc60000010000 */
[----:B------:R-:W1:Y:S01]  /*10af0*/  MUFU.EX2 R21, R36 ;  /* 0x0000002400157308 */ /* 0x000e620000000800 */
[----:B---3--:R-:W-:-:S07]  /*10b00*/  FADD.FTZ R2, R24, R2 ;  /* 0x0000000218027221 */ /* 0x008fce0000010000 */
[----:B------:R-:W3:Y:S01]  /*10b10*/  MUFU.EX2 R23, R43 ;  /* 0x0000002b00177308 */ /* 0x000ee20000000800 */
[----:B--2---:R-:W-:-:S04]  /*10b20*/  FADD.FTZ R0, R22, R26 ;  /* 0x0000001a16007221 */ /* 0x004fc80000010000 */
[C---:B-1----:R-:W-:Y:S01]  /*10b30*/  FADD.FTZ R3, R21.reuse, R0 ;  /* 0x0000000015037221 */ /* 0x042fe20000010000 */
[----:B------:R-:W-:Y:S02]  /*10b40*/  F2FP.PACK_AB R101, R21, R22 ;  /* 0x000000161565723e */ /* 0x000fe400000000ff */
[----:B------:R-:W-:Y:S01]  /*10b50*/  MUFU.EX2 R0, R38 ;  /* 0x0000002600007308 */ /* 0x000fe20000000800 */
[C---:B---3--:R-:W-:Y:S01]  /*10b60*/  FADD.FTZ R193, R23.reuse, R2 ;  /* 0x0000000217c17221 */ /* 0x048fe20000010000 */
[----:B------:R-:W-:-:S06]  /*10b70*/  F2FP.PACK_AB R102, R23, R24 ;  /* 0x000000181766723e */ /* 0x000fcc00000000ff */
[----:B------:R-:W1:Y:S01]  /*10b80*/  MUFU.EX2 R2, R39 ;  /* 0x0000002700027308 */ /* 0x000e620000000800 */
[----:B------:R2:W3:Y:S01]  /*10b90*/  LDSM.16.MT88.4 R20, [R103+0x4000] ;  /* 0x004000006714783b */ /* 0x0004e20000004200 */
[----:B-1----:R-:W-:-:S04]  /*10ba0*/  FADD.FTZ R3, R2, R3 ;  /* 0x0000000302037221 */ /* 0x002fc80000010000 */
[C---:B------:R-:W-:Y:S01]  /*10bb0*/  FADD.FTZ R199, R0.reuse, R3 ;  /* 0x0000000300c77221 */ /* 0x040fe20000010000 */
[----:B--2---:R-:W-:Y:S02]  /*10bc0*/  F2FP.PACK_AB R103, R0, R2 ;  /* 0x000000020067723e */ /* 0x004fe400000000ff */
[----:B------:R-:W-:-:S04]  /*10bd0*/  IADD3 R0, R106, -0x3, RZ ;  /* 0xfffffffd6a007810 */ /* 0x000fc80007ffe0ff */
[----:B------:R-:W-:Y:S01]  /*10be0*/  ISETP.GE.AND P0, PT, R0, R208, PT ;  /* 0x000000d00000720c */ /* 0x000fe20003f06270 */
[C---:B---3--:R-:W-:Y:S08]  /*10bf0*/  HMMA.16816.F32 R24, R16.reuse, R20, RZ ;  /* 0x000000141018723c */ /* 0x048ff000000018ff */
        /* <DEDUP_REMOVED lines=13> */
[----:B------:R-:W-:Y:S01]  /*10cd0*/  IMAD.MOV.U32 R225, RZ, RZ, 0x1f ;  /* 0x0000001fffe17424 */ /* 0x000fe200078e00ff */
[----:B------:R-:W-:Y:S01]  /*10ce0*/  HMMA.16816.F32 R32, R4, R14, R116 ;  /* 0x0000000e0420723c */ /* 0x000fe20000001874 */
[----:B------:R-:W1:Y:S01]  /*10cf0*/  LDSM.16.MT88.4 R12, [R247+0x1000] ;  /* 0x00100000f70c783b */ /* 0x000e620000004200 */
[----:B------:R-:W-:-:S06]  /*10d00*/  IMAD.MOV.U32 R224, RZ, RZ, -0x1 ;  /* 0xffffffffffe07424 */ /* 0x000fcc00078e00ff */
        /* <DEDUP_REMOVED lines=15> */
[----:B------:R-:W1:Y:S04]  /*10e00*/  LDSM.16.MT88.4 R12, [R185+0x5000] ;  /* 0x00500000b90c783b */ /* 0x000e680000004200 */
[----:B------:R-:W3:Y:S03]  /*10e10*/  LDSM.16.MT88.4 R128, [R246+0x1800] ;  /* 0x00180000f680783b */ /* 0x000ee60000004200 */
[C---:B--2---:R-:W-:Y:S08]  /*10e20*/  HMMA.16816.F32 R140, R100.reuse, R136, R140 ;  /* 0x00000088648c723c */ /* 0x044ff0000000188c */
[----:B------:R-:W-:Y:S08]  /*10e30*/  HMMA.16816.F32 R136, R100, R138, R20 ;  /* 0x0000008a6488723c */ /* 0x000ff00000001814 */
[C---:B-1----:R-:W-:Y:S01]  /*10e40*/  HMMA.16816.F32 R88, R4.reuse, R12, R120 ;  /* 0x0000000c0458723c */ /* 0x042fe20000001878 */
[----:B------:R-:W1:Y:S07]  /*10e50*/  LDSM.16.MT88.4 R120, [R186+0x1800] ;  /* 0x00180000ba78783b */ /* 0x000e6e0000004200 */
[----:B------:R-:W-:Y:S01]  /*10e60*/  HMMA.16816.F32 R92, R4, R14, R112 ;  /* 0x0000000e045c723c */ /* 0x000fe20000001870 */
[----:B------:R-:W2:Y:S04]  /*10e70*/  LDSM.16.MT88.4 R12, [R246+0x5000] ;  /* 0x00500000f60c783b */ /* 0x000ea80000004200 */
[----:B------:R-:W4:Y:S03]  /*10e80*/  LDSM.16.MT88.4 R112, [R247+0x1800] ;  /* 0x00180000f770783b */ /* 0x000f260000004200 */
[C---:B---3--:R-:W-:Y:S08]  /*10e90*/  HMMA.16816.F32 R132, R100.reuse, R128, R132 ;  /* 0x000000806484723c */ /* 0x048ff00000001884 */
[C---:B------:R-:W-:Y:S08]  /*10ea0*/  HMMA.16816.F32 R128, R100.reuse, R130, R28 ;  /* 0x000000826480723c */ /* 0x040ff0000000181c */
[----:B-1----:R-:W-:Y:S08]  /*10eb0*/  HMMA.16816.F32 R124, R100, R120, R124 ;  /* 0x00000078647c723c */ /* 0x002ff0000000187c */
[C---:B--2---:R-:W-:Y:S01]  /*10ec0*/  HMMA.16816.F32 R96, R4.reuse, R12, R68 ;  /* 0x0000000c0460723c */ /* 0x044fe20000001844 */
[----:B------:R-:W-:Y:S07]  /*10ed0*/  LDSM.16.MT88.4 R68, [R247+0x3800] ;  /* 0x00380000f744783b */ /* 0x000fee0000004200 */
[----:B------:R-:W-:Y:S01]  /*10ee0*/  HMMA.16816.F32 R152, R4, R14, R152 ;  /* 0x0000000e0498723c */ /* 0x000fe20000001898 */
[----:B------:R-:W1:Y:S07]  /*10ef0*/  LDSM.16.MT88.4 R12, [R186+0x5000] ;  /* 0x00500000ba0c783b */ /* 0x000e6e0000004200 */
[C---:B----4-:R-:W-:Y:S08]  /*10f00*/  HMMA.16816.F32 R116, R100.reuse, R112, R116 ;  /* 0x000000706474723c */ /* 0x050ff00000001874 */
[C---:B------:R-:W-:Y:S08]  /*10f10*/  HMMA.16816.F32 R120, R100.reuse, R122, R32 ;  /* 0x0000007a6478723c */ /* 0x040ff00000001820 */
[----:B------:R-:W-:Y:S08]  /*10f20*/  HMMA.16816.F32 R112, R100, R114, R36 ;  /* 0x000000726470723c */ /* 0x000ff00000001824 */
[C---:B-1----:R-:W-:Y:S01]  /*10f30*/  HMMA.16816.F32 R156, R4.reuse, R14, R44 ;  /* 0x0000000e049c723c */ /* 0x042fe2000000182c */
[----:B------:R-:W1:Y:S07]  /*10f40*/  LDSM.16.MT88.4 R44, [R185+0x3800] ;  /* 0x00380000b92c783b */ /* 0x000e6e0000004200 */
[----:B------:R-:W-:Y:S01]  /*10f50*/  HMMA.16816.F32 R160, R4, R12, R52 ;  /* 0x0000000c04a0723c */ /* 0x000fe20000001834 */
[----:B------:R-:W2:Y:S04]  /*10f60*/  LDSM.16.MT88.4 R52, [R246+0x3800] ;  /* 0x00380000f634783b */ /* 0x000ea80000004200 */
[----:B------:R-:W3:Y:S03]  /*10f70*/  LDSM.16.MT88.4 R12, [R247+0x5000] ;  /* 0x00500000f70c783b */ /* 0x000ee60000004200 */
[C---:B-1----:R-:W-:Y:S08]  /*10f80*/  HMMA.16816.F32 R40, R100.reuse, R44, R40 ;  /* 0x0000002c6428723c */ /* 0x042ff00000001828 */
[C---:B------:R-:W-:Y:S08]  /*10f90*/  HMMA.16816.F32 R44, R100.reuse, R46, R48 ;  /* 0x0000002e642c723c */ /* 0x040ff00000001830 */
[C---:B--2---:R-:W-:Y:S08]  /*10fa0*/  HMMA.16816.F32 R48, R100.reuse, R52, R56 ;  /* 0x000000346430723c */ /* 0x044ff00000001838 */
[----:B------:R-:W-:Y:S01]  /*10fb0*/  HMMA.16816.F32 R52, R100, R54, R60 ;  /* 0x000000366434723c */ /* 0x000fe2000000183c */
[----:B------:R-:W1:Y:S07]  /*10fc0*/  LDSM.16.MT88.4 R60, [R186+0x3800] ;  /* 0x00380000ba3c783b */ /* 0x000e6e0000004200 */
[C---:B---3--:R-:W-:Y:S08]  /*10fd0*/  HMMA.16816.F32 R24, R4.reuse, R12, R24 ;  /* 0x0000000c0418723c */ /* 0x048ff00000001818 */
[----:B------:R-:W-:Y:S01]  /*10fe0*/  HMMA.16816.F32 R16, R4, R14, R16 ;  /* 0x0000000e0410723c */ /* 0x000fe20000001810 */
[----:B------:R-:W2:Y:S07]  /*10ff0*/  LDSM.16.MT88.4 R4, [R247+0x5800] ;  /* 0x00580000f704783b */ /* 0x000eae0000004200 */
        /* <DEDUP_REMOVED lines=8> */
[C---:B-1----:R-:W-:Y:S08]  /*11080*/  HMMA.16816.F32 R72, R100.reuse, R76, R88 ;  /* 0x0000004c6448723c */ /* 0x042ff00000001858 */
[C---:B------:R-:W-:Y:S01]  /*11090*/  HMMA.16816.F32 R76, R100.reuse, R78, R92 ;  /* 0x0000004e644c723c */ /* 0x040fe2000000185c */
[----:B------:R-:W1:Y:S07]  /*110a0*/  LDSM.16.MT88.4 R92, [R186+0x5800] ;  /* 0x00580000ba5c783b */ /* 0x000e6e0000004200 */
[C---:B-1----:R-:W-:Y:S08]  /*110b0*/  HMMA.16816.F32 R88, R100.reuse, R92, R160 ;  /* 0x0000005c6458723c */ /* 0x042ff000000018a0 */
        /* <DEDUP_REMOVED lines=19> */
[C---:B------:R-:W-:Y:S01]  /*111f0*/  SHF.L.U64.HI R18, R206.reuse, 0x1, R212 ;  /* 0x00000001ce127819 */ /* 0x040fe200000102d4 */
[----:B------:R-:W-:Y:S01]  /*11200*/  IMAD.SHL.U32 R17, R206, 0x2, RZ ;  /* 0x00000002ce117824 */ /* 0x000fe200078e00ff */
[C---:B------:R-:W-:Y:S01]  /*11210*/  SHF.L.U64.HI R16, R203.reuse, 0x1, R213 ;  /* 0x00000001cb107819 */ /* 0x040fe200000102d5 */
[----:B------:R-:W-:Y:S01]  /*11220*/  IMAD R191, R0, c[0x0][0x2b8], R2 ;  /* 0x0000ae0000bf7a24 */ /* 0x000fe200078e0202 */
[----:B------:R-:W-:Y:S01]  /*11230*/  SHF.L.U64.HI R14, R204, 0x1, R205 ;  /* 0x00000001cc0e7819 */ /* 0x000fe200000102cd */
[----:B------:R-:W-:Y:S02]  /*11240*/  IMAD.SHL.U32 R15, R203, 0x2, RZ ;  /* 0x00000002cb0f7824 */ /* 0x000fe400078e00ff */
[----:B------:R-:W-:Y:S01]  /*11250*/  IMAD.WIDE.U32 R2, R191, c[0x0][0x1e0], RZ ;  /* 0x00007800bf027a25 */ /* 0x000fe200078e00ff */
[----:B------:R-:W-:-:S03]  /*11260*/  SHF.R.S32.HI R0, RZ, 0x1f, R191 ;  /* 0x0000001fff007819 */ /* 0x000fc600000114bf */
[----:B------:R-:W-:Y:S02]  /*11270*/  IMAD.SHL.U32 R7, R204, 0x2, RZ ;  /* 0x00000002cc077824 */ /* 0x000fe400078e00ff */
        /* <DEDUP_REMOVED lines=13> */
.L_x_1893:
[----:B------:R-:W-:Y:S05]  /*11350*/  BRA.DIV ~URZ, `(.L_x_1803) ;  /* 0x00008f727f007947 */ /* 0x000fea000b800000 */
[----:B------:R-:W3:Y:S01]  /*11360*/  SHFL.IDX PT, R0, R6, RZ, 0x181f ;  /* 0x00181fff06007589 */ /* 0x000ee200000e0000 */
[C---:B------:R-:W-:Y:S01]  /*11370*/  LOP3.LUT P2, RZ, R198.reuse, 0x2, RZ, 0xc0, !PT ;  /* 0x00000002c6ff7812 */ /* 0x040fe2000784c0ff */
[----:B------:R-:W-:Y:S01]  /*11380*/  IMAD.MOV.U32 R12, RZ, RZ, R149 ;  /* 0x000000ffff0c7224 */ /* 0x000fe200078e0095 */
[C---:B------:R-:W-:Y:S02]  /*11390*/  LOP3.LUT P1, RZ, R198.reuse, 0x1, RZ, 0xc0, !PT ;  /* 0x00000001c6ff7812 */ /* 0x040fe4000782c0ff */
[----:B------:R-:W-:Y:S02]  /*113a0*/  LOP3.LUT P3, RZ, R198, 0x4, RZ, 0xc0, !PT ;  /* 0x00000004c6ff7812 */ /* 0x000fe4000786c0ff */
[----:B------:R-:W-:Y:S02]  /*113b0*/  SEL R13, RZ, 0x10, P1 ;  /* 0x00000010ff0d7807 */ /* 0x000fe40000800000 */
[----:B---3--:R-:W-:-:S05]  /*113c0*/  IADD3 R2, P0, R0, R7, RZ ;  /* 0x0000000700027210 */ /* 0x008fca0007f1e0ff */
[----:B--2---:R-:W-:-:S05]  /*113d0*/  IMAD.X R3, R4, 0x1, R14, P0 ;  /* 0x0000000104037824 */ /* 0x004fca00000e060e */
[----:B------:R-:W-:Y:S01]  /*113e0*/  @!PT LDS RZ, [RZ] ;  /* 0x00000000fffff984 */ /* 0x000fe20000000800 */
[----:B------:R-:W-:Y:S01]  /*113f0*/  @!PT LDS RZ, [RZ] ;  /* 0x00000000fffff984 */ /* 0x000fe20000000800 */
[----:B------:R2:W-:Y:S02]  /*11400*/  LDGSTS.E.BYPASS.LTC128B.128 [R107+0xc100], [R2.64], !P2 ;  /* 0x0c100000026b7fae */ /* 0x0005e4000d101d48 */
[----:B--2---:R-:W-:-:S05]  /*11410*/  IADD3 R2, P0, R0, R15, RZ ;  /* 0x0000000f00027210 */ /* 0x004fca0007f1e0ff */
[----:B------:R-:W-:-:S05]  /*11420*/  IMAD.X R3, R4, 0x1, R16, P0 ;  /* 0x0000000104037824 */ /* 0x000fca00000e0610 */
[----:B------:R2:W-:Y:S02]  /*11430*/  LDGSTS.E.BYPASS.LTC128B.128 [R107+0xe100], [R2.64], !P1 ;  /* 0x0e100000026b7fae */ /* 0x0005e4000c901d48 */
[----:B--2---:R-:W-:Y:S02]  /*11440*/  IADD3 R2, P0, R0, R17, RZ ;  /* 0x0000001100027210 */ /* 0x004fe40007f1e0ff */
[----:B------:R-:W2:Y:S03]  /*11450*/  SHFL.IDX PT, R0, R6, 0x1, 0x181f ;  /* 0x00381f0006007f89 */ /* 0x000ea600000e0000 */
[----:B------:R-:W-:Y:S02]  /*11460*/  IMAD.X R3, R4, 0x1, R18, P0 ;  /* 0x0000000104037824 */ /* 0x000fe400000e0612 */
[----:B------:R3:W4:Y:S04]  /*11470*/  SHFL.IDX PT, R4, R5, 0x1, 0x181f ;  /* 0x00381f0005047f89 */ /* 0x00072800000e0000 */
[----:B------:R1:W-:Y:S02]  /*11480*/  LDGSTS.E.BYPASS.LTC128B.128 [R107+0x10100], [R2.64], !P3 ;  /* 0x10100000026b7fae */ /* 0x0003e4000d901d48 */
[----:B-1-3--:R-:W-:-:S04]  /*11490*/  SEL R5, RZ, 0x10, P2 ;  /* 0x00000010ff057807 */ /* 0x00afc80001000000 */
.L_x_1894:
[C---:B--2---:R-:W-:Y:S02]  /*114a0*/  IADD3 R2, -R5.reuse, 0x10, RZ ;  /* 0x0000001005027810 */ /* 0x044fe40007ffe1ff */
[----:B------:R-:W-:-:S02]  /*114b0*/  ISETP.NE.U32.AND P2, PT, R5, RZ, PT ;  /* 0x000000ff0500720c */ /* 0x000fc40003f45070 */
[----:B------:R-:W-:-:S04]  /*114c0*/  LOP3.LUT R2, R2, 0xf, RZ, 0xc0, !PT ;  /* 0x0000000f02027812 */ /* 0x000fc800078ec0ff */
[----:B------:R-:W-:-:S04]  /*114d0*/  IADD3 R2, P1, P0, R2, R0, R7 ;  /* 0x0000000002027210 */ /* 0x000fc8000783e007 */
[----:B----4-:R-:W-:-:S05]  /*114e0*/  IADD3.X R3, RZ, R4, R14, P1, P0 ;  /* 0x00000004ff037210 */ /* 0x010fca0000fe040e */
[----:B------:R-:W-:Y:S01]  /*114f0*/  @!PT LDS RZ, [RZ] ;  /* 0x00000000fffff984 */ /* 0x000fe20000000800 */
[----:B------:R-:W-:Y:S01]  /*11500*/  @!PT LDS RZ, [RZ] ;  /* 0x00000000fffff984 */ /* 0x000fe20000000800 */
[----:B------:R-:W-:Y:S01]  /*11510*/  @!PT LDS RZ, [RZ] ;  /* 0x00000000fffff984 */ /* 0x000fe20000000800 */
[----:B------:R1:W-:Y:S02]  /*11520*/  LDGSTS.E.BYPASS.LTC128B.128.ZFILL [R107+0xd100], [R2.64], P2 ;  /* 0x0d100000026b7fae */ /* 0x0003e40009141d48 */
[----:B-1----:R-:W-:-:S04]  /*11530*/  IADD3 R2, -R13, 0x10, RZ ;  /* 0x000000100d027810 */ /* 0x002fc80007ffe1ff */
[----:B------:R-:W-:-:S04]  /*11540*/  LOP3.LUT R2, R2, 0xf, RZ, 0xc0, !PT ;  /* 0x0000000f02027812 */ /* 0x000fc800078ec0ff */
[----:B------:R-:W-:Y:S02]  /*11550*/  IADD3 R6, P1, P0, R2, R0, R15 ;  /* 0x0000000002067210 */ /* 0x000fe4000783e00f */
[----:B------:R-:W-:Y:S02]  /*11560*/  IADD3 R2, -R12, 0x10, RZ ;  /* 0x000000100c027810 */ /* 0x000fe40007ffe1ff */
[----:B------:R-:W-:Y:S02]  /*11570*/  IADD3.X R7, RZ, R4, R16, P1, P0 ;  /* 0x00000004ff077210 */ /* 0x000fe40000fe0410 */
[----:B------:R-:W-:-:S04]  /*11580*/  LOP3.LUT R2, R2, 0xf, RZ, 0xc0, !PT ;  /* 0x0000000f02027812 */ /* 0x000fc800078ec0ff */
[----:B------:R-:W-:-:S04]  /*11590*/  IADD3 R2, P1, P0, R2, R0, R17 ;  /* 0x0000000002027210 */ /* 0x000fc8000783e011 */
[----:B------:R-:W-:Y:S02]  /*115a0*/  IADD3.X R3, RZ, R4, R18, P1, P0 ;  /* 0x00000004ff037210 */ /* 0x000fe40000fe0412 */
[----:B------:R-:W-:Y:S02]  /*115b0*/  ISETP.NE.U32.AND P1, PT, R13, RZ, PT ;  /* 0x000000ff0d00720c */ /* 0x000fe40003f25070 */
[----:B------:R-:W-:-:S11]  /*115c0*/  ISETP.NE.U32.AND P0, PT, R12, RZ, PT ;  /* 0x000000ff0c00720c */ /* 0x000fd60003f05070 */
[----:B------:R1:W-:Y:S04]  /*115d0*/  LDGSTS.E.BYPASS.LTC128B.128.ZFILL [R107+0xf100], [R6.64], P1 ;  /* 0x0f100000066b7fae */ /* 0x0003e80008941d48 */
[----:B------:R1:W-:Y:S02]  /*115e0*/  LDGSTS.E.BYPASS.LTC128B.128.ZFILL [R107+0x11100], [R2.64], P0 ;  /* 0x11100000026b7fae */ /* 0x0003e40008141d48 */
.L_x_1801:
[----:B------:R-:W-:Y:S05]  /*115f0*/  BSYNC B0 ;  /* 0x0000000000007941 */ /* 0x000fea0003800000 */
.L_x_1800:
        /* <DEDUP_REMOVED lines=9> */
.L_x_1814:
        /* <DEDUP_REMOVED lines=9> */
[----:B------:R2:W4:Y:S04]  /*11720*/  LDSM.16.M88.4 R12, [R8] ;  /* 0x00000000080c783b */ /* 0x0005280000000200 */
[----:B------:R2:W1:Y:S04]  /*11730*/  LDSM.16.M88.4 R20, [R8+0x800] ;  /* 0x000800000814783b */ /* 0x0004680000000200 */
        /* <DEDUP_REMOVED lines=9> */
[----:B-1----:R-:W-:Y:S01]  /*117d0*/  SHF.R.S32.HI R2, RZ, 0x1f, R191 ;  /* 0x0000001fff027819 */ /* 0x002fe200000114bf */
[----:B------:R-:W-:Y:S01]  /*117e0*/  IMAD.SHL.U32 R17, R204, 0x2, RZ ;  /* 0x00000002cc117824 */ /* 0x000fe200078e00ff */
[----:B------:R-:W-:Y:S02]  /*117f0*/  SHF.R.S32.HI R5, RZ, 0x1f, R189 ;  /* 0x0000001fff057819 */ /* 0x000fe400000114bd */
[----:B------:R-:W-:Y:S01]  /*11800*/  SHF.L.U64.HI R27, R206, 0x1, R212 ;  /* 0x00000001ce1b7819 */ /* 0x000fe200000102d4 */
[----:B------:R-:W-:Y:S01]  /*11810*/  IMAD R4, R2, c[0x0][0x208], RZ ;  /* 0x0000820002047a24 */ /* 0x000fe200078e02ff */
[----:B------:R-:W-:Y:S01]  /*11820*/  SHF.L.U64.HI R25, R203, 0x1, R213 ;  /* 0x00000001cb197819 */ /* 0x000fe200000102d5 */
[----:B------:R-:W-:Y:S01]  /*11830*/  IMAD.WIDE.U32 R2, R191, c[0x0][0x208], RZ ;  /* 0x00008200bf027a25 */ /* 0x000fe200078e00ff */
[----:B------:R-:W-:Y:S02]  /*11840*/  SHF.L.U32 R24, R203, 0x1, RZ ;  /* 0x00000001cb187819 */ /* 0x000fe400000006ff */
[----:B------:R-:W-:Y:S01]  /*11850*/  SHF.L.U64.HI R19, R204, 0x1, R205 ;  /* 0x00000001cc137819 */ /* 0x000fe200000102cd */
        /* <DEDUP_REMOVED lines=10> */
[----:B------:R1:W2:Y:S02]  /*11900*/  SHFL.IDX PT, R5, R9, RZ, 0x181f ;  /* 0x00181fff09057589 */ /* 0x0002a400000e0000 */
.L_x_1895:
[----:B------:R-:W-:-:S05]  /*11910*/  BRA.DIV ~URZ, `(.L_x_1808) ;  /* 0x00008c627f007947 */ /* 0x000fca000b800000 */
[----:B------:R-:W5:Y:S01]  /*11920*/  SHFL.IDX PT, R2, R16, RZ, 0x181f ;  /* 0x00181fff10027589 */ /* 0x000f6200000e0000 */
[----:B------:R-:W-:Y:S01]  /*11930*/  LOP3.LUT P3, RZ, R198, 0x2, RZ, 0xc0, !PT ;  /* 0x00000002c6ff7812 */ /* 0x000fe2000786c0ff */
[----:B------:R-:W-:Y:S01]  /*11940*/  IMAD R4, R190, 0x6000, R10 ;  /* 0x00006000be047824 */ /* 0x000fe200078e020a */
[C---:B------:R-:W-:Y:S02]  /*11950*/  LOP3.LUT P2, RZ, R198.reuse, 0x1, RZ, 0xc0, !PT ;  /* 0x00000001c6ff7812 */ /* 0x040fe4000784c0ff */
[----:B------:R-:W-:Y:S02]  /*11960*/  LOP3.LUT P1, RZ, R198, 0x4, RZ, 0xc0, !PT ;  /* 0x00000004c6ff7812 */ /* 0x000fe4000782c0ff */
[----:B------:R-:W-:Y:S02]  /*11970*/  SEL R18, RZ, 0x10, P2 ;  /* 0x00000010ff127807 */ /* 0x000fe40001000000 */
[C---:B-----5:R-:W-:Y:S05]  /*11980*/  IADD3 R6, P0, R2.reuse, R17, RZ ;  /* 0x0000001102067210 */ /* 0x060fea0007f1e0ff */
[C---:B--2---:R-:W-:Y:S05]  /*11990*/  IMAD.X R7, R5.reuse, 0x1, R19, P0 ;  /* 0x0000000105077824 */ /* 0x044fea00000e0613 */
[----:B------:R-:W-:Y:S01]  /*119a0*/  @!PT LDS RZ, [RZ] ;  /* 0x00000000fffff984 */ /* 0x000fe20000000800 */
[----:B------:R-:W-:Y:S01]  /*119b0*/  @!PT LDS RZ, [RZ] ;  /* 0x00000000fffff984 */ /* 0x000fe20000000800 */
[----:B------:R2:W-:Y:S02]  /*119c0*/  LDGSTS.E.BYPASS.LTC128B.128 [R4], [R6.64], !P3 ;  /* 0x0000000006047fae */ /* 0x0005e4000d901d48 */
[C---:B--2---:R-:W-:Y:S05]  /*119d0*/  IADD3 R6, P0, R2.reuse, R24, RZ ;  /* 0x0000001802067210 */ /* 0x044fea0007f1e0ff */
[C---:B------:R-:W-:Y:S01]  /*119e0*/  IMAD.X R7, R5.reuse, 0x1, R25, P0 ;  /* 0x0000000105077824 */ /* 0x040fe200000e0619 */
[----:B------:R-:W-:Y:S04]  /*119f0*/  IADD3 R2, P0, R2, R26, RZ ;  /* 0x0000001a02027210 */ /* 0x000fe80007f1e0ff */
[----:B------:R2:W-:Y:S01]  /*11a00*/  LDGSTS.E.BYPASS.LTC128B.128 [R4+0x2000], [R6.64], !P2 ;  /* 0x0200000006047fae */ /* 0x0005e2000d101d48 */
[----:B------:R-:W-:Y:S03]  /*11a10*/  IMAD.X R3, R5, 0x1, R27, P0 ;  /* 0x0000000105037824 */ /* 0x000fe600000e061b */
[----:B------:R5:W1:Y:S04]  /*11a20*/  SHFL.IDX PT, R5, R9, 0x1, 0x181f ;  /* 0x00381f0009057f89 */ /* 0x000a6800000e0000 */
[----:B------:R4:W-:Y:S01]  /*11a30*/  LDGSTS.E.BYPASS.LTC128B.128 [R4+0x4000], [R2.64], !P1 ;  /* 0x0400000002047fae */ /* 0x0009e2000c901d48 */
[----:B--2---:R-:W-:Y:S02]  /*11a40*/  SEL R6, RZ, 0x10, P3 ;  /* 0x00000010ff067807 */ /* 0x004fe40001800000 */
[----:B-1---5:R-:W-:Y:S01]  /*11a50*/  SEL R9, RZ, 0x10, P1 ;  /* 0x00000010ff097807 */ /* 0x022fe20000800000 */
[----:B----4-:R1:W2:Y:S04]  /*11a60*/  SHFL.IDX PT, R2, R16, 0x1, 0x181f ;  /* 0x00381f0010027f89 */ /* 0x0102a800000e0000 */
.L_x_1896:
[C---:B------:R-:W-:Y:S02]  /*11a70*/  IADD3 R3, -R6.reuse, 0x10, RZ ;  /* 0x0000001006037810 */ /* 0x040fe40007ffe1ff */
[----:B------:R-:W-:Y:S02]  /*11a80*/  ISETP.NE.U32.AND P2, PT, R6, RZ, PT ;  /* 0x000000ff0600720c */ /* 0x000fe40003f45070 */
[----:B------:R-:W-:Y:S04]  /*11a90*/  LOP3.LUT R3, R3, 0xf, RZ, 0xc0, !PT ;  /* 0x0000000f03037812 */ /* 0x000fe800078ec0ff */
[-C--:B-12---:R-:W-:Y:S02]  /*11aa0*/  IADD3 R16, P1, P0, R3, R2.reuse, R17 ;  /* 0x0000000203107210 */ /* 0x086fe4000783e011 */
[C---:B------:R-:W-:Y:S02]  /*11ab0*/  IADD3 R3, -R18.reuse, 0x10, RZ ;  /* 0x0000001012037810 */ /* 0x040fe40007ffe1ff */
[-C--:B------:R-:W-:Y:S02]  /*11ac0*/  IADD3.X R17, RZ, R5.reuse, R19, P1, P0 ;  /* 0x00000005ff117210 */ /* 0x080fe40000fe0413 */
[----:B------:R-:W-:Y:S03]  /*11ad0*/  LOP3.LUT R3, R3, 0xf, RZ, 0xc0, !PT ;  /* 0x0000000f03037812 */ /* 0x000fe600078ec0ff */
[----:B------:R-:W-:Y:S01]  /*11ae0*/  @!PT LDS RZ, [RZ] ;  /* 0x00000000fffff984 */ /* 0x000fe20000000800 */
[----:B------:R-:W-:Y:S01]  /*11af0*/  @!PT LDS RZ, [RZ] ;  /* 0x00000000fffff984 */ /* 0x000fe20000000800 */
[----:B------:R-:W-:Y:S01]  /*11b00*/  @!PT LDS RZ, [RZ] ;  /* 0x00000000fffff984 */ /* 0x000fe20000000800 */
[----:B------:R1:W-:Y:S01]  /*11b10*/  LDGSTS.E.BYPASS.LTC128B.128.ZFILL [R4+0x1000], [R16.64], P2 ;  /* 0x0100000010047fae */ /* 0x0003e20009141d48 */
[-C--:B------:R-:W-:Y:S02]  /*11b20*/  IADD3 R6, P1, P0, R3, R2.reuse, R24 ;  /* 0x0000000203067210 */ /* 0x080fe4000783e018 */
[----:B------:R-:W-:Y:S02]  /*11b30*/  IADD3 R3, -R9, 0x10, RZ ;  /* 0x0000001009037810 */ /* 0x000fe40007ffe1ff */
        /* <DEDUP_REMOVED lines=8> */
.L_x_1806:
[----:B------:R-:W-:Y:S05]  /*11bc0*/  BSYNC B0 ;  /* 0x0000000000007941 */ /* 0x000fea0003800000 */
.L_x_1805:
[----:B------:R-:W0:Y:S01]  /*11bd0*/  LDGDEPBAR ;  /* 0x00000000000079af */ /* 0x000e220000000000 */
[----:B------:R-:W-:Y:S01]  /*11be0*/  WARPSYNC 0xffffffff ;  /* 0xffffffff00007948 */ /* 0x000fe20003800000 */
[C---:B-1-34-:R-:W-:Y:S01]  /*11bf0*/  HMMA.16816.F32 R4, R36.reuse, R12, RZ ;  /* 0x0000000c2404723c */ /* 0x05afe200000018ff */
[----:B------:R-:W-:Y:S02]  /*11c00*/  IMAD.MOV.U32 R2, RZ, RZ, 0x40 ;  /* 0x00000040ff027424 */ /* 0x000fe400078e00ff */
[----:B------:R-:W-:Y:S01]  /*11c10*/  LOP3.LUT P0, RZ, R182, 0x4, RZ, 0xc0, !PT ;  /* 0x00000004b6ff7812 */ /* 0x000fe2000780c0ff */
[C-C-:B------:R-:W-:Y:S03]  /*11c20*/  IMAD.IADD R9, R177.reuse, 0x1, R8.reuse ;  /* 0x00000001b1097824 */ /* 0x140fe600078e0208 */
[----:B------:R-:W-:Y:S01]  /*11c30*/  SEL R2, R2, 0xffffffc0, !P0 ;  /* 0xffffffc002027807 */ /* 0x000fe20004000000 */
[C---:B------:R-:W-:Y:S01]  /*11c40*/  HMMA.16816.F32 R12, R36.reuse, R14, RZ ;  /* 0x0000000e240c723c */ /* 0x040fe200000018ff */
[----:B------:R-:W-:Y:S03]  /*11c50*/  ISETP.GE.AND P0, PT, R190, 0x1, PT ;  /* 0x00000001be00780c */ /* 0x000fe60003f06270 */
[C---:B------:R-:W-:Y:S02]  /*11c60*/  IMAD.IADD R3, R2.reuse, 0x1, R8 ;  /* 0x0000000102037824 */ /* 0x040fe400078e0208 */
[----:B------:R-:W-:Y:S01]  /*11c70*/  IMAD.IADD R150, R2, 0x1, R149 ;  /* 0x0000000102967824 */ /* 0x000fe200078e0295 */
[----:B------:R-:W-:Y:S01]  /*11c80*/  IADD3 R2, R177, R8, R2 ;  /* 0x00000008b1027210 */ /* 0x000fe20007ffe002 */
[C---:B------:R-:W-:Y:S08]  /*11c90*/  HMMA.16816.F32 R16, R36.reuse, R20, RZ ;  /* 0x000000142410723c */ /* 0x040ff000000018ff */
        /* <DEDUP_REMOVED lines=20> */
[----:B------:R-:W1:Y:S07]  /*11de0*/  LDSM.16.M88.4 R160, [R3+0x1800] ;  /* 0x0018000003a0783b */ /* 0x000e6e0000000200 */
[C---:B---3--:R-:W-:Y:S08]  /*11df0*/  HMMA.16816.F32 R16, R152.reuse, R156, R16 ;  /* 0x0000009c9810723c */ /* 0x048ff00000001810 */
[C---:B------:R-:W-:Y:S01]  /*11e00*/  HMMA.16816.F32 R20, R152.reuse, R158, R20 ;  /* 0x0000009e9814723c */ /* 0x040fe20000001814 */
[----:B------:R-:W-:Y:S07]  /*11e10*/  LDSM.16.M88.4 R156, [R180] ;  /* 0x00000000b49c783b */ /* 0x000fee0000000200 */
[C---:B------:R-:W-:Y:S08]  /*11e20*/  HMMA.16816.F32 R24, R152.reuse, R164, R24 ;  /* 0x000000a49818723c */ /* 0x040ff00000001818 */
[C---:B------:R-:W-:Y:S01]  /*11e30*/  HMMA.16816.F32 R28, R152.reuse, R166, R28 ;  /* 0x000000a6981c723c */ /* 0x040fe2000000181c */
[----:B------:R-:W3:Y:S07]  /*11e40*/  LDSM.16.M88.4 R164, [R150] ;  /* 0x0000000096a4783b */ /* 0x000eee0000000200 */
[C---:B-1----:R-:W-:Y:S08]  /*11e50*/  HMMA.16816.F32 R32, R152.reuse, R160, R32 ;  /* 0x000000a09820723c */ /* 0x042ff00000001820 */
[----:B------:R-:W-:Y:S01]  /*11e60*/  HMMA.16816.F32 R36, R152, R162, R36 ;  /* 0x000000a29824723c */ /* 0x000fe20000001824 */
[----:B------:R-:W1:Y:S07]  /*11e70*/  LDSM.16.M88.4 R152, [R150+0x800] ;  /* 0x000800009698783b */ /* 0x000e6e0000000200 */
[----:B------:R-:W4:Y:S01]  /*11e80*/  LDSM.16.M88.4 R160, [R150+0x1000] ;  /* 0x0010000096a0783b */ /* 0x000f220000000200 */
[C---:B---3--:R-:W-:Y:S08]  /*11e90*/  HMMA.16816.F32 R4, R156.reuse, R164, R4 ;  /* 0x000000a49c04723c */ /* 0x048ff00000001804 */
[C---:B------:R-:W-:Y:S01]  /*11ea0*/  HMMA.16816.F32 R12, R156.reuse, R166, R12 ;  /* 0x000000a69c0c723c */ /* 0x040fe2000000180c */
[----:B------:R-:W-:Y:S07]  /*11eb0*/  LDSM.16.M88.4 R164, [R178+0x4000] ;  /* 0x00400000b2a4783b */ /* 0x000fee0000000200 */
[C---:B-1----:R-:W-:Y:S08]  /*11ec0*/  HMMA.16816.F32 R16, R156.reuse, R152, R16 ;  /* 0x000000989c10723c */ /* 0x042ff00000001810 */
[C---:B------:R-:W-:Y:S01]  /*11ed0*/  HMMA.16816.F32 R20, R156.reuse, R154, R20 ;  /* 0x0000009a9c14723c */ /* 0x040fe20000001814 */
[----:B------:R-:W1:Y:S07]  /*11ee0*/  LDSM.16.M88.4 R152, [R150+0x1800] ;  /* 0x001800009698783b */ /* 0x000e6e0000000200 */
[C---:B----4-:R-:W-:Y:S08]  /*11ef0*/  HMMA.16816.F32 R24, R156.reuse, R160, R24 ;  /* 0x000000a09c18723c */ /* 0x050ff00000001818 */
[C---:B------:R-:W-:Y:S01]  /*11f00*/  HMMA.16816.F32 R28, R156.reuse, R162, R28 ;  /* 0x000000a29c1c723c */ /* 0x040fe2000000181c */
[----:B------:R-:W3:Y:S07]  /*11f10*/  LDSM.16.M88.4 R160, [R8+0x2000] ;  /* 0x0020000008a0783b */ /* 0x000eee0000000200 */
[C---:B-1----:R-:W-:Y:S08]  /*11f20*/  HMMA.16816.F32 R32, R156.reuse, R152, R32 ;  /* 0x000000989c20723c */ /* 0x042ff00000001820 */
[----:B------:R-:W-:Y:S01]  /*11f30*/  HMMA.16816.F32 R36, R156, R154, R36 ;  /* 0x0000009a9c24723c */ /* 0x000fe20000001824 */
[----:B------:R-:W1:Y:S07]  /*11f40*/  LDSM.16.M88.4 R152, [R8+0x2800] ;  /* 0x002800000898783b */ /* 0x000e6e0000000200 */
[C---:B---3--:R-:W-:Y:S01]  /*11f50*/  HMMA.16816.F32 R4, R164.reuse, R160, R4 ;  /* 0x000000a0a404723c */ /* 0x048fe20000001804 */
[----:B------:R-:W3:Y:S07]  /*11f60*/  LDSM.16.M88.4 R156, [R8+0x3000] ;  /* 0x00300000089c783b */ /* 0x000eee0000000200 */
[C---:B------:R-:W-:Y:S01]  /*11f70*/  HMMA.16816.F32 R12, R164.reuse, R162, R12 ;  /* 0x000000a2a40c723c */ /* 0x040fe2000000180c */
[----:B------:R-:W4:Y:S07]  /*11f80*/  LDSM.16.M88.4 R160, [R8+0x3800] ;  /* 0x0038000008a0783b */ /* 0x000f2e0000000200 */
        /* <DEDUP_REMOVED lines=8> */
[----:B------:R-:W3:Y:S07]  /*12010*/  LDSM.16.M88.4 R160, [R9+0x2800] ;  /* 0x0028000009a0783b */ /* 0x000eee0000000200 */
[----:B------:R-:W-:Y:S01]  /*12020*/  LDSM.16.M88.4 R164, [R9+0x3800] ;  /* 0x0038000009a4783b */ /* 0x000fe20000000200 */
[C---:B-1----:R-:W-:Y:S08]  /*12030*/  HMMA.16816.F32 R4, R152.reuse, R156, R4 ;  /* 0x0000009c9804723c */ /* 0x042ff00000001804 */
[C---:B------:R-:W-:Y:S01]  /*12040*/  HMMA.16816.F32 R12, R152.reuse, R158, R12 ;  /* 0x0000009e980c723c */ /* 0x040fe2000000180c */
[----:B------:R-:W1:Y:S07]  /*12050*/  LDSM.16.M88.4 R156, [R9+0x3000] ;  /* 0x00300000099c783b */ /* 0x000e6e0000000200 */
        /* <DEDUP_REMOVED lines=35> */
[----:B------:R-:W4:Y:S01]  /*12290*/  LDSM.16.M88.4 R164, [R8+0x5000] ;  /* 0x0050000008a4783b */ /* 0x000f220000000200 */
[C---:B-1----:R-:W-:Y:S08]  /*122a0*/  HMMA.16816.F32 R4, R156.reuse, R160, R4 ;  /* 0x000000a09c04723c */ /* 0x042ff00000001804 */
[C---:B------:R-:W-:Y:S01]  /*122b0*/  HMMA.16816.F32 R12, R156.reuse, R162, R12 ;  /* 0x000000a29c0c723c */ /* 0x040fe2000000180c */
[----:B------:R-:W1:Y:S07]  /*122c0*/  LDSM.16.M88.4 R160, [R8+0x5800] ;  /* 0x0058000008a0783b */ /* 0x000e6e0000000200 */
[C---:B---3--:R-:W-:Y:S08]  /*122d0*/  HMMA.16816.F32 R16, R156.reuse, R152, R16 ;  /* 0x000000989c10723c */ /* 0x048ff00000001810 */
[C---:B------:R-:W-:Y:S01]  /*122e0*/  HMMA.16816.F32 R20, R156.reuse, R154, R20 ;  /* 0x0000009a9c14723c */ /* 0x040fe20000001814 */
[----:B------:R-:W-:Y:S07]  /*122f0*/  LDSM.16.M88.4 R152, [R179+0x8000] ;  /* 0x00800000b398783b */ /* 0x000fee0000000200 */
[C---:B----4-:R-:W-:Y:S08]  /*12300*/  HMMA.16816.F32 R24, R156.reuse, R164, R24 ;  /* 0x000000a49c18723c */ /* 0x050ff00000001818 */
[C---:B------:R-:W-:Y:S01]  /*12310*/  HMMA.16816.F32 R28, R156.reuse, R166, R28 ;  /* 0x000000a69c1c723c */ /* 0x040fe2000000181c */
[----:B------:R-:W3:Y:S07]  /*12320*/  LDSM.16.M88.4 R164, [R149+0x4000] ;  /* 0x0040000095a4783b */ /* 0x000eee0000000200 */
        /* <DEDUP_REMOVED lines=13> */
[C---:B------:R-:W-:Y:S08]  /*12400*/  HMMA.16816.F32 R32, R152.reuse, R168, R32 ;  /* 0x000000a89820723c */ /* 0x040ff00000001820 */
[----:B------:R-:W-:Y:S01]  /*12410*/  HMMA.16816.F32 R36, R152, R170, R36 ;  /* 0x000000aa9824723c */ /* 0x000fe20000001824 */
[----:B------:R-:W4:Y:S07]  /*12420*/  LDSM.16.M88.4 R152, [R3+0x5000] ;  /* 0x005000000398783b */ /* 0x000f2e0000000200 */
[----:B------:R-:W-:Y:S01]  /*12430*/  LDSM.16.M88.4 R168, [R150+0x4000] ;  /* 0x0040000096a8783b */ /* 0x000fe20000000200 */
[C---:B-1----:R-:W-:Y:S08]  /*12440*/  HMMA.16816.F32 R4, R156.reuse, R164, R4 ;  /* 0x000000a49c04723c */ /* 0x042ff00000001804 */
[C---:B------:R-:W-:Y:S01]  /*12450*/  HMMA.16816.F32 R12, R156.reuse, R166, R12 ;  /* 0x000000a69c0c723c */ /* 0x040fe2000000180c */
[----:B------:R-:W1:Y:S07]  /*12460*/  LDSM.16.M88.4 R164, [R3+0x5800] ;  /* 0x0058000003a4783b */ /* 0x000e6e0000000200 */
[C---:B---3--:R-:W-:Y:S08]  /*12470*/  HMMA.16816.F32 R16, R156.reuse, R160, R16 ;  /* 0x000000a09c10723c */ /* 0x048ff00000001810 */
[C---:B------:R-:W-:Y:S01]  /*12480*/  HMMA.16816.F32 R20, R156.reuse, R162, R20 ;  /* 0x000000a29c14723c */ /* 0x040fe20000001814 */
[----:B------:R-:W3:Y:S07]  /*12490*/  LDSM.16.M88.4 R160, [R180+0x8000] ;  /* 0x00800000b4a0783b */ /* 0x000eee0000000200 */
[C---:B----4-:R-:W-:Y:S08]  /*124a0*/  HMMA.16816.F32 R24, R156.reuse, R152, R24 ;  /* 0x000000989c18723c */ /* 0x050ff00000001818 */
[C---:B------:R-:W-:Y:S01]  /*124b0*/  HMMA.16816.F32 R28, R156.reuse, R154, R28 ;  /* 0x0000009a9c1c723c */ /* 0x040fe2000000181c */
[----:B------:R-:W4:Y:S07]  /*124c0*/  LDSM.16.M88.4 R152, [R2+0x4800] ;  /* 0x004800000298783b */ /* 0x000f2e0000000200 */
[C---:B-1----:R-:W-:Y:S08]  /*124d0*/  HMMA.16816.F32 R32, R156.reuse, R164, R32 ;  /* 0x000000a49c20723c */ /* 0x042ff00000001820 */
[----:B------:R-:W-:Y:S01]  /*124e0*/  HMMA.16816.F32 R36, R156, R166, R36 ;  /* 0x000000a69c24723c */ /* 0x000fe20000001824 */
[----:B------:R-:W1:Y:S07]  /*124f0*/  LDSM.16.M88.4 R156, [R2+0x5000] ;  /* 0x00500000029c783b */ /* 0x000e6e0000000200 */
[C---:B---3--:R-:W-:Y:S01]  /*12500*/  HMMA.16816.F32 R4, R160.reuse, R168, R4 ;  /* 0x000000a8a004723c */ /* 0x048fe20000001804 */
[----:B------:R3:W5:Y:S07]  /*12510*/  LDSM.16.M88.4 R164, [R2+0x5800] ;  /* 0x0058000002a4783b */ /* 0x00076e0000000200 */
[C---:B------:R-:W-:Y:S08]  /*12520*/  HMMA.16816.F32 R12, R160.reuse, R170, R12 ;  /* 0x000000aaa00c723c */ /* 0x040ff0000000180c */
[C---:B----4-:R-:W-:Y:S08]  /*12530*/  HMMA.16816.F32 R16, R160.reuse, R152, R16 ;  /* 0x00000098a010723c */ /* 0x050ff00000001810 */
[----:B------:R-:W-:Y:S01]  /*12540*/  FMNMX.FTZ R3, R4, R0, !PT ;  /* 0x0000000004037209 */ /* 0x000fe20007810000 */
[C---:B------:R-:W-:Y:S03]  /*12550*/  HMMA.16816.F32 R20, R160.reuse, R154, R20 ;  /* 0x0000009aa014723c */ /* 0x040fe60000001814 */
[----:B---3--:R-:W-:Y:S02]  /*12560*/  FMNMX.FTZ R2, R6, R106, !PT ;  /* 0x0000006a06027209 */ /* 0x008fe40007810000 */
        /* <DEDUP_REMOVED lines=10> */
[C---:B-----5:R-:W-:Y:S04]  /*12610*/  HMMA.16816.F32 R32, R160.reuse, R164, R32 ;  /* 0x000000a4a020723c */ /* 0x060fe80000001820 */
[----:B------:R-:W-:Y:S02]  /*12620*/  FMNMX.FTZ R3, R17, R3, !PT ;  /* 0x0000000311037209 */ /* 0x000fe40007810000 */
[----:B------:R-:W-:Y:S02]  /*12630*/  FMNMX.FTZ R2, R19, R2, !PT ;  /* 0x0000000213027209 */ /* 0x000fe40007810000 */
[----:B------:R-:W-:Y:S01]  /*12640*/  FMNMX.FTZ R3, R20, R3, !PT ;  /* 0x0000000314037209 */ /* 0x000fe20007810000 */
[----:B------:R-:W-:Y:S03]  /*12650*/  HMMA.16816.F32 R36, R160, R166, R36 ;  /* 0x000000a6a024723c */ /* 0x000fe60000001824 */
[----:B------:R-:W-:Y:S02]  /*12660*/  FMNMX.FTZ R2, R22, R2, !PT ;  /* 0x0000000216027209 */ /* 0x000fe40007810000 */
[----:B--2---:R-:W-:Y:S02]  /*12670*/  FMNMX.FTZ R8, R21, R3, !PT ;  /* 0x0000000315087209 */ /* 0x004fe40007810000 */
        /* <DEDUP_REMOVED lines=21> */
.L_x_1897:
        /* <DEDUP_REMOVED lines=10> */
[--C-:B-1----:R-:W-:Y:S02]  /*12870*/  FFMA.FTZ R8, R16, c[0x0][0x2d0], -R3.reuse ;  /* 0x0000b40010087a23 */ /* 0x102fe40000010803 */
        /* <DEDUP_REMOVED lines=10> */
[--C-:B------:R-:W-:Y:S02]  /*12920*/  FFMA.FTZ R165, R20, c[0x0][0x2d0], -R3.reuse ;  /* 0x0000b40014a57a23 */ /* 0x100fe40000010803 */
[--C-:B------:R-:W-:Y:S02]  /*12930*/  FFMA.FTZ R164, R21, c[0x0][0x2d0], -R3.reuse ;  /* 0x0000b40015a47a23 */ /* 0x100fe40000010803 */
[--C-:B------:R-:W-:Y:S02]  /*12940*/  FFMA.FTZ R171, R28, c[0x0][0x2d0], -R3.reuse ;  /* 0x0000b4001cab7a23 */ /* 0x100fe40000010803 */
[--C-:B------:R-:W-:Y:S02]  /*12950*/  FFMA.FTZ R170, R29, c[0x0][0x2d0], -R3.reuse ;  /* 0x0000b4001daa7a23 */ /* 0x100fe40000010803 */
[--C-:B------:R-:W-:Y:S02]  /*12960*/  FFMA.FTZ R192, R32, c[0x0][0x2d0], -R3.reuse ;  /* 0x0000b40020c07a23 */ /* 0x100fe40000010803 */
[----:B------:R-:W-:Y:S02]  /*12970*/  FFMA.FTZ R194, R33, c[0x0][0x2d0], -R3 ;  /* 0x0000b40021c27a23 */ /* 0x000fe40000010803 */
[----:B------:R-:W3:Y:S01]  /*12980*/  MUFU.EX2 R3, R5 ;  /* 0x0000000500037308 */ /* 0x000ee20000000800 */
[C---:B-1----:R-:W-:Y:S02]  /*12990*/  FMUL.FTZ R36, R2.reuse, R112 ;  /* 0x0000007002247220 */ /* 0x042fe40000410000 */
[C---:B------:R-:W-:Y:S02]  /*129a0*/  FMUL.FTZ R37, R2.reuse, R113 ;  /* 0x0000007102257220 */ /* 0x040fe40000410000 */
[C---:B--2---:R-:W-:Y:S02]  /*129b0*/  FFMA.FTZ R0, R2.reuse, R193, R16 ;  /* 0x000000c102007223 */ /* 0x044fe40000010010 */
        /* <DEDUP_REMOVED lines=11> */
[C---:B---3--:R-:W-:Y:S01]  /*12a70*/  F2FP.PACK_AB R152, R3.reuse, R16 ;  /* 0x000000100398723e */ /* 0x048fe200000000ff */
[----:B------:R-:W-:Y:S02]  /*12a80*/  FADD.FTZ R4, R3, R0 ;  /* 0x0000000003047221 */ /* 0x000fe40000010000 */
[----:B------:R-:W2:Y:S01]  /*12a90*/  SHFL.BFLY PT, R0, R149, 0x2, 0x1f ;  /* 0x0c401f0095007f89 */ /* 0x000ea200000e0000 */
[C---:B------:R-:W-:Y:S02]  /*12aa0*/  FMUL.FTZ R40, R2.reuse, R40 ;  /* 0x0000002802287220 */ /* 0x040fe40000410000 */
[----:B------:R-:W3:Y:S01]  /*12ab0*/  MUFU.EX2 R16, R150 ;  /* 0x0000009600107308 */ /* 0x000ee20000000800 */
[C---:B------:R-:W-:Y:S02]  /*12ac0*/  FMUL.FTZ R41, R2.reuse, R41 ;  /* 0x0000002902297220 */ /* 0x040fe40000410000 */
[C---:B------:R-:W-:Y:S02]  /*12ad0*/  FMUL.FTZ R44, R2.reuse, R44 ;  /* 0x0000002c022c7220 */ /* 0x040fe40000410000 */
[C---:B-1----:R-:W-:Y:S02]  /*12ae0*/  FMUL.FTZ R13, R2.reuse, R137 ;  /* 0x00000089020d7220 */ /* 0x042fe40000410000 */
        /* <DEDUP_REMOVED lines=9> */
[----:B--2---:R-:W-:Y:S01]  /*12b80*/  FMNMX.FTZ R0, R149, R0, !PT ;  /* 0x0000000095007209 */ /* 0x004fe20007810000 */
[C---:B------:R-:W-:Y:S01]  /*12b90*/  FMUL.FTZ R60, R2.reuse, R60 ;  /* 0x0000003c023c7220 */ /* 0x040fe20000410000 */
[----:B---3--:R-:W-:Y:S01]  /*12ba0*/  F2FP.PACK_AB R154, R5, R16 ;  /* 0x00000010059a723e */ /* 0x008fe200000000ff */
[C---:B------:R-:W-:Y:S02]  /*12bb0*/  FMUL.FTZ R61, R2.reuse, R61 ;  /* 0x0000003d023d7220 */ /* 0x040fe40000410000 */
[----:B------:R-:W1:Y:S01]  /*12bc0*/  SHFL.BFLY PT, R3, R0, 0x1, 0x1f ;  /* 0x0c201f0000037f89 */ /* 0x000e6200000e0000 */
        /* <DEDUP_REMOVED lines=19> */
[----:B------:R-:W-:Y:S01]  /*12d00*/  FADD.FTZ R0, -R8, R106 ;  /* 0x0000006a08007221 */ /* 0x000fe20000010100 */
[----:B------:R-:W-:Y:S01]  /*12d10*/  IADD3 R106, R186, R151, RZ ;  /* 0x00000097ba6a7210 */ /* 0x000fe20007ffe0ff */
        /* <DEDUP_REMOVED lines=20> */
[----:B------:R-:W-:Y:S02]  /*12e60*/  FFMA.FTZ R7, R7, c[0x0][0x2d0], -R3 ;  /* 0x0000b40007077a23 */ /* 0x000fe40000010803 */
[----:B------:R-:W-:Y:S01]  /*12e70*/  FADD.FTZ R3, R16, R4 ;  /* 0x0000000410037221 */ /* 0x000fe20000010000 */
        /* <DEDUP_REMOVED lines=12> */
[----:B------:R-:W4:Y:S01]  /*12f40*/  MUFU.EX2 R7, R7 ;  /* 0x0000000700077308 */ /* 0x000f220000000800 */
[----:B------:R-:W-:Y:S01]  /*12f50*/  FMUL.FTZ R5, R2, R141 ;  /* 0x0000008d02057220 */ /* 0x000fe20000410000 */
[----:B------:R-:W-:Y:S01]  /*12f60*/  IADD3 R2, R185, R151, RZ ;  /* 0x00000097b9027210 */ /* 0x000fe20007ffe0ff */
[----:B------:R-:W-:Y:S02]  /*12f70*/  FADD.FTZ R3, R150, R3 ;  /* 0x0000000396037221 */ /* 0x000fe40000010000 */
[C---:B-1----:R-:W-:Y:S02]  /*12f80*/  FMUL.FTZ R38, R0.reuse, R114 ;  /* 0x0000007200267220 */ /* 0x042fe40000410000 */
[----:B------:R-:W1:Y:S01]  /*12f90*/  LDSM.16.MT88.4 R156, [R2] ;  /* 0x00000000029c783b */ /* 0x000e620000004200 */
[----:B------:R-:W-:Y:S01]  /*12fa0*/  FADD.FTZ R117, R149, R3 ;  /* 0x0000000395757221 */ /* 0x000fe20000010000 */
[----:B------:R-:W-:Y:S01]  /*12fb0*/  IADD3 R3, R183, R2, RZ ;  /* 0x00000002b7037210 */ /* 0x000fe20007ffe0ff */
[C---:B------:R-:W-:Y:S01]  /*12fc0*/  FMUL.FTZ R39, R0.reuse, R115 ;  /* 0x0000007300277220 */ /* 0x040fe20000410000 */
[----:B------:R-:W-:Y:S01]  /*12fd0*/  MUFU.EX2 R132, R162 ;  /* 0x000000a200847308 */ /* 0x000fe20000000800 */
[----:B--2---:R-:W-:Y:S01]  /*12fe0*/  FFMA.FTZ R6, R0, R199, R18 ;  /* 0x000000c700067223 */ /* 0x004fe20000010012 */
[----:B---3--:R-:W-:Y:S02]  /*12ff0*/  F2FP.PACK_AB R155, R136, R133 ;  /* 0x00000085889b723e */ /* 0x008fe400000000ff */
[----:B------:R-:W2:Y:S01]  /*13000*/  LDSM.16.MT88.4 R112, [R3] ;  /* 0x000000000370783b */ /* 0x000ea20000004200 */
[C---:B------:R-:W-:Y:S02]  /*13010*/  FMUL.FTZ R14, R0.reuse, R138 ;  /* 0x0000008a000e7220 */ /* 0x040fe40000410000 */
[C---:B------:R-:W-:Y:S02]  /*13020*/  FMUL.FTZ R15, R0.reuse, R139 ;  /* 0x0000008b000f7220 */ /* 0x040fe40000410000 */
[C---:B------:R-:W-:Y:S01]  /*13030*/  FMUL.FTZ R19, R0.reuse, R135 ;  /* 0x0000008700137220 */ /* 0x040fe20000410000 */
[----:B------:R-:W-:Y:S01]  /*13040*/  MUFU.EX2 R151, R193 ;  /* 0x000000c100977308 */ /* 0x000fe20000000800 */
[C---:B------:R-:W-:Y:S02]  /*13050*/  FMUL.FTZ R22, R0.reuse, R130 ;  /* 0x0000008200167220 */ /* 0x040fe40000410000 */
[C---:B----4-:R-:W-:Y:S01]  /*13060*/  FADD.FTZ R129, R7.reuse, R6 ;  /* 0x0000000607817221 */ /* 0x050fe20000010000 */
[----:B------:R-:W-:Y:S01]  /*13070*/  F2FP.PACK_AB R153, R7, R18 ;  /* 0x000000120799723e */ /* 0x000fe200000000ff */
[C---:B------:R-:W-:Y:S02]  /*13080*/  FMUL.FTZ R6, R0.reuse, R142 ;  /* 0x0000008e00067220 */ /* 0x040fe40000410000 */
[C---:B------:R-:W-:Y:S02]  /*13090*/  FMUL.FTZ R7, R0.reuse, R143 ;  /* 0x0000008f00077220 */ /* 0x040fe40000410000 */
[C---:B------:R-:W-:Y:S01]  /*130a0*/  FMUL.FTZ R31, R0.reuse, R123 ;  /* 0x0000007b001f7220 */ /* 0x040fe20000410000 */
[----:B------:R-:W-:Y:S01]  /*130b0*/  MUFU.EX2 R130, R161 ;  /* 0x000000a100827308 */ /* 0x000fe20000000800 */
[----:B------:R-:W-:Y:S02]  /*130c0*/  FADD.FTZ R129, R133, R129 ;  /* 0x0000008185817221 */ /* 0x000fe40000010000 */
[C---:B------:R-:W-:Y:S02]  /*130d0*/  FMUL.FTZ R18, R0.reuse, R134 ;  /* 0x0000008600127220 */ /* 0x040fe40000410000 */
[C---:B------:R-:W-:Y:S02]  /*130e0*/  FMUL.FTZ R23, R0.reuse, R131 ;  /* 0x0000008300177220 */ /* 0x040fe40000410000 */
[C---:B------:R-:W-:Y:S02]  /*130f0*/  FMUL.FTZ R26, R0.reuse, R126 ;  /* 0x0000007e001a7220 */ /* 0x040fe40000410000 */
[C---:B------:R-:W-:Y:S01]  /*13100*/  FMUL.FTZ R27, R0.reuse, R127 ;  /* 0x0000007f001b7220 */ /* 0x040fe20000410000 */
[----:B------:R-:W-:Y:S01]  /*13110*/  MUFU.EX2 R131, R160 ;  /* 0x000000a000837308 */ /* 0x000fe20000000800 */
[C---:B------:R-:W-:Y:S02]  /*13120*/  FMUL.FTZ R30, R0.reuse, R122 ;  /* 0x0000007a001e7220 */ /* 0x040fe40000410000 */
[C---:B------:R-:W-:Y:S02]  /*13130*/  FMUL.FTZ R34, R0.reuse, R118 ;  /* 0x0000007600227220 */ /* 0x040fe40000410000 */
[C---:B------:R-:W-:Y:S01]  /*13140*/  FMUL.FTZ R35, R0.reuse, R119 ;  /* 0x0000007700237220 */ /* 0x040fe20000410000 */
[C---:B-1----:R-:W-:Y:S04]  /*13150*/  HMMA.16816.F32 R4, R152.reuse, R156, R4 ;  /* 0x0000009c9804723c */ /* 0x042fe80000001804 */
[----:B------:R-:W1:Y:S01]  /*13160*/  MUFU.EX2 R119, R165 ;  /* 0x000000a500777308 */ /* 0x000e620000000800 */
[C---:B------:R-:W-:Y:S02]  /*13170*/  FMUL.FTZ R42, R0.reuse, R42 ;  /* 0x0000002a002a7220 */ /* 0x040fe40000410000 */
[C---:B------:R-:W-:Y:S01]  /*13180*/  FMUL.FTZ R43, R0.reuse, R43 ;  /* 0x0000002b002b7220 */ /* 0x040fe20000410000 */
[C---:B------:R-:W-:Y:S04]  /*13190*/  HMMA.16816.F32 R12, R152.reuse, R158, R12 ;  /* 0x0000009e980c723c */ /* 0x040fe8000000180c */
[C---:B------:R-:W-:Y:S02]  /*131a0*/  FMUL.FTZ R46, R0.reuse, R46 ;  /* 0x0000002e002e7220 */ /* 0x040fe40000410000 */
[C---:B------:R-:W-:Y:S01]  /*131b0*/  FMUL.FTZ R47, R0.reuse, R47 ;  /* 0x0000002f002f7220 */ /* 0x040fe20000410000 */
[----:B------:R-:W3:Y:S01]  /*131c0*/  MUFU.EX2 R118, R164 ;  /* 0x000000a400767308 */ /* 0x000ee20000000800 */
[C---:B--2---:R-:W-:Y:S04]  /*131d0*/  HMMA.16816.F32 R16, R152.reuse, R112, R16 ;  /* 0x000000709810723c */ /* 0x044fe80000001810 */
[C---:B------:R-:W-:Y:S02]  /*131e0*/  FMUL.FTZ R50, R0.reuse, R50 ;  /* 0x0000003200327220 */ /* 0x040fe40000410000 */
[C---:B------:R-:W-:Y:S02]  /*131f0*/  FMUL.FTZ R51, R0.reuse, R51 ;  /* 0x0000003300337220 */ /* 0x040fe40000410000 */
[C---:B------:R-:W-:Y:S01]  /*13200*/  HMMA.16816.F32 R20, R152.reuse, R114, R20 ;  /* 0x000000729814723c */ /* 0x040fe20000001814 */
[----:B------:R-:W2:Y:S01]  /*13210*/  LDSM.16.MT88.4 R112, [R106] ;  /* 0x000000006a70783b */ /* 0x000ea20000004200 */
[----:B------:R-:W-:Y:S02]  /*13220*/  MUFU.EX2 R160, R167 ;  /* 0x000000a700a07308 */ /* 0x000fe40000000800 */
        /* <DEDUP_REMOVED lines=26> */
[C---:B------:R-:W-:Y:S04]  /*133d0*/  HMMA.16816.F32 R28, R152.reuse, R114, R28 ;  /* 0x00000072981c723c */ /* 0x040fe8000000181c */
[C---:B------:R-:W-:Y:S01]  /*133e0*/  FMUL.FTZ R95, R0.reuse, R95 ;  /* 0x0000005f005f7220 */ /* 0x040fe20000410000 */
[----:B------:R-:W-:Y:S01]  /*133f0*/  MUFU.EX2 R126, R196 ;  /* 0x000000c4007e7308 */ /* 0x000fe20000000800 */
[C---:B------:R-:W-:Y:S02]  /*13400*/  FMUL.FTZ R98, R0.reuse, R98 ;  /* 0x0000006200627220 */ /* 0x040fe40000410000 */
[C---:B------:R-:W-:Y:S04]  /*13410*/  FMUL.FTZ R99, R0.reuse, R99 ;  /* 0x0000006300637220 */ /* 0x040fe80000410000 */
[C---:B------:R-:W-:Y:S02]  /*13420*/  FMUL.FTZ R102, R0.reuse, R102 ;  /* 0x0000006600667220 */ /* 0x040fe40000410000 */
[----:B------:R-:W-:Y:S01]  /*13430*/  FMUL.FTZ R103, R0, R103 ;  /* 0x0000006700677220 */ /* 0x000fe20000410000 */
[----:B------:R-:W-:Y:S01]  /*13440*/  IADD3 R0, R183, R106, RZ ;  /* 0x0000006ab7007210 */ /* 0x000fe20007ffe0ff */
[----:B-1----:R-:W-:Y:S01]  /*13450*/  FADD.FTZ R117, R119, R117 ;  /* 0x0000007577757221 */ /* 0x002fe20000010000 */
[----:B------:R-:W-:Y:S03]  /*13460*/  MUFU.EX2 R157, R174 ;  /* 0x000000ae009d7308 */ /* 0x000fe60000000800 */
[----:B------:R-:W1:Y:S01]  /*13470*/  LDSM.16.MT88.4 R112, [R0] ;  /* 0x000000000070783b */ /* 0x000e620000004200 */
[C---:B---3--:R-:W-:Y:S01]  /*13480*/  FADD.FTZ R122, R118.reuse, R117 ;  /* 0x00000075767a7221 */ /* 0x048fe20000010000 */
[----:B------:R-:W-:Y:S02]  /*13490*/  F2FP.PACK_AB R118, R118, R119 ;  /* 0x000000777676723e */ /* 0x000fe400000000ff */
[----:B------:R-:W-:Y:S02]  /*134a0*/  F2FP.PACK_AB R117, R131, R130 ;  /* 0x000000828375723e */ /* 0x000fe400000000ff */
[----:B------:R-:W-:Y:S01]  /*134b0*/  F2FP.PACK_AB R119, R163, R132 ;  /* 0x00000084a377723e */ /* 0x000fe200000000ff */
[----:B------:R-:W2:Y:S10]  /*134c0*/  MUFU.EX2 R156, R175 ;  /* 0x000000af009c7308 */ /* 0x000eb40000000800 */
[----:B------:R-:W3:Y:S01]  /*134d0*/  MUFU.EX2 R150, R197 ;  /* 0x000000c500967308 */ /* 0x000ee20000000800 */
        /* <DEDUP_REMOVED lines=27> */
[----:B--2---:R-:W-:Y:S02]  /*13690*/  F2FP.PACK_AB R153, R156, R157 ;  /* 0x0000009d9c99723e */ /* 0x004fe400000000ff */
        /* <DEDUP_REMOVED lines=35> */
[----:B------:R-:W-:Y:S01]  /*138d0*/  FADD.FTZ R112, R121, R122 ;  /* 0x0000007a79707221 */ /* 0x000fe20000010000 */
[----:B------:R-:W-:Y:S01]  /*138e0*/  HMMA.16816.F32 R100, R116, R114, R100 ;  /* 0x000000727464723c */ /* 0x000fe20000001864 */
[----:B------:R-:W1:Y:S03]  /*138f0*/  LDSM.16.MT88.4 R116, [R2+0x1000] ;  /* 0x001000000274783b */ /* 0x000e660000004200 */
[C---:B------:R-:W-:Y:S01]  /*13900*/  FADD.FTZ R113, R120.reuse, R112 ;  /* 0x0000007078717221 */ /* 0x040fe20000010000 */
[----:B------:R-:W-:Y:S02]  /*13910*/  F2FP.PACK_AB R112, R120, R121 ;  /* 0x000000797870723e */ /* 0x000fe400000000ff */
[C---:B------:R-:W-:Y:S01]  /*13920*/  F2FP.PACK_AB R114, R124.reuse, R125 ;  /* 0x0000007d7c72723e */ /* 0x040fe200000000ff */
[----:B------:R-:W-:Y:S01]  /*13930*/  FADD.FTZ R113, R125, R113 ;  /* 0x000000717d717221 */ /* 0x000fe20000010000 */
[----:B------:R-:W2:Y:S01]  /*13940*/  LDSM.16.MT88.4 R120, [R3+0x1000] ;  /* 0x001000000378783b */ /* 0x000ea20000004200 */
[----:B------:R-:W3:Y:S02]  /*13950*/  MUFU.EX2 R125, R195 ;  /* 0x000000c3007d7308 */ /* 0x000ee40000000800 */
[----:B------:R-:W-:Y:S01]  /*13960*/  FADD.FTZ R128, R124, R113 ;  /* 0x000000717c807221 */ /* 0x000fe20000010000 */
[----:B------:R-:W-:Y:S02]  /*13970*/  F2FP.PACK_AB R113, R161, R160 ;  /* 0x000000a0a171723e */ /* 0x000fe400000000ff */
[----:B------:R-:W-:Y:S05]  /*13980*/  F2FP.PACK_AB R115, R159, R158 ;  /* 0x0000009e9f73723e */ /* 0x000fea00000000ff */
[----:B------:R-:W4:Y:S01]  /*13990*/  MUFU.EX2 R124, R194 ;  /* 0x000000c2007c7308 */ /* 0x000f220000000800 */
[----:B---3--:R-:W-:Y:S01]  /*139a0*/  F2FP.PACK_AB R154, R125, R126 ;  /* 0x0000007e7d9a723e */ /* 0x008fe200000000ff */
[C---:B-1----:R-:W-:Y:S05]  /*139b0*/  HMMA.16816.F32 R4, R112.reuse, R116, R4 ;  /* 0x000000747004723c */ /* 0x042fea0000001804 */
[----:B----4-:R-:W-:Y:S03]  /*139c0*/  F2FP.PACK_AB R152, R124, R127 ;  /* 0x0000007f7c98723e */ /* 0x010fe600000000ff */
        /* <DEDUP_REMOVED lines=33> */
[----:B------:R-:W-:Y:S02]  /*13be0*/  FADD.FTZ R117, R130, R117 ;  /* 0x0000007582757221 */ /* 0x000fe40000010000 */
[----:B------:R-:W-:Y:S02]  /*13bf0*/  FADD.FTZ R116, R127, R128 ;  /* 0x000000807f747221 */ /* 0x000fe40000010000 */
[C---:B--2---:R-:W-:Y:S04]  /*13c00*/  HMMA.16816.F32 R96, R112.reuse, R120, R96 ;  /* 0x000000787060723c */ /* 0x044fe80000001860 */
[----:B------:R-:W-:Y:S02]  /*13c10*/  FADD.FTZ R117, R131, R117 ;  /* 0x0000007583757221 */ /* 0x000fe40000010000 */
[----:B------:R-:W2:Y:S01]  /*13c20*/  LDSM.16.MT88.4 R128, [R3+0x1800] ;  /* 0x001800000380783b */ /* 0x000ea20000004200 */
[----:B------:R-:W-:Y:S01]  /*13c30*/  FADD.FTZ R116, R124, R116 ;  /* 0x000000747c747221 */ /* 0x000fe20000010000 */
[----:B------:R-:W-:Y:S04]  /*13c40*/  HMMA.16816.F32 R100, R112, R122, R100 ;  /* 0x0000007a7064723c */ /* 0x000fe80000001864 */
[----:B------:R-:W-:Y:S02]  /*13c50*/  FADD.FTZ R116, R126, R116 ;  /* 0x000000747e747221 */ /* 0x000fe40000010000 */
[----:B------:R-:W-:Y:S01]  /*13c60*/  FADD.FTZ R149, R132, R117 ;  /* 0x0000007584957221 */ /* 0x000fe20000010000 */
[----:B------:R-:W-:Y:S01]  /*13c70*/  LDSM.16.MT88.4 R112, [R0+0x1800] ;  /* 0x001800000070783b */ /* 0x000fe20000004200 */
[----:B------:R-:W-:Y:S07]  /*13c80*/  FADD.FTZ R193, R125, R116 ;  /* 0x000000747dc17221 */ /* 0x000fee0000010000 */
[----:B------:R-:W3:Y:S01]  /*13c90*/  LDSM.16.MT88.4 R116, [R106+0x1800] ;  /* 0x001800006a74783b */ /* 0x000ee20000004200 */
[C---:B-1----:R-:W-:Y:S07]  /*13ca0*/  HMMA.16816.F32 R140, R152.reuse, R136, R4 ;  /* 0x00000088988c723c */ /* 0x042fee0000001804 */
[----:B------:R-:W1:Y:S01]  /*13cb0*/  LDSM.16.MT88.4 R4, [R2+0x3800] ;  /* 0x003800000204783b */ /* 0x000e620000004200 */
[C---:B------:R-:W-:Y:S07]  /*13cc0*/  HMMA.16816.F32 R136, R152.reuse, R138, R12 ;  /* 0x0000008a9888723c */ /* 0x040fee000000180c */
[----:B------:R-:W4:Y:S01]  /*13cd0*/  LDSM.16.MT88.4 R12, [R3+0x3800] ;  /* 0x00380000030c783b */ /* 0x000f220000004200 */
[C---:B--2---:R-:W-:Y:S07]  /*13ce0*/  HMMA.16816.F32 R132, R152.reuse, R128, R16 ;  /* 0x000000809884723c */ /* 0x044fee0000001810 */
[----:B------:R-:W2:Y:S01]  /*13cf0*/  LDSM.16.MT88.4 R16, [R106+0x3800] ;  /* 0x003800006a10783b */ /* 0x000ea20000004200 */
[C---:B------:R-:W-:Y:S07]  /*13d00*/  HMMA.16816.F32 R128, R152.reuse, R130, R20 ;  /* 0x000000829880723c */ /* 0x040fee0000001814 */
[----:B------:R-:W-:Y:S01]  /*13d10*/  LDSM.16.MT88.4 R20, [R3+0x5800] ;  /* 0x005800000314783b */ /* 0x000fe20000004200 */
[C---:B---3--:R-:W-:Y:S07]  /*13d20*/  HMMA.16816.F32 R124, R152.reuse, R116, R24 ;  /* 0x00000074987c723c */ /* 0x048fee0000001818 */
[----:B------:R-:W-:Y:S01]  /*13d30*/  LDSM.16.MT88.4 R24, [R106+0x5800] ;  /* 0x005800006a18783b */ /* 0x000fe20000004200 */
[C---:B------:R-:W-:Y:S08]  /*13d40*/  HMMA.16816.F32 R120, R152.reuse, R118, R28 ;  /* 0x000000769878723c */ /* 0x040ff0000000181c */
[C---:B------:R-:W-:Y:S08]  /*13d50*/  HMMA.16816.F32 R116, R152.reuse, R112, R32 ;  /* 0x000000709874723c */ /* 0x040ff00000001820 */
[C---:B------:R-:W-:Y:S08]  /*13d60*/  HMMA.16816.F32 R112, R152.reuse, R114, R36 ;  /* 0x000000729870723c */ /* 0x040ff00000001824 */
[C---:B-1----:R-:W-:Y:S08]  /*13d70*/  HMMA.16816.F32 R40, R152.reuse, R4, R40 ;  /* 0x000000049828723c */ /* 0x042ff00000001828 */
[C---:B------:R-:W-:Y:S01]  /*13d80*/  HMMA.16816.F32 R44, R152.reuse, R6, R44 ;  /* 0x00000006982c723c */ /* 0x040fe2000000182c */
[----:B------:R-:W1:Y:S07]  /*13d90*/  LDSM.16.MT88.4 R4, [R0+0x3800] ;  /* 0x003800000004783b */ /* 0x000e6e0000004200 */
[C---:B----4-:R-:W-:Y:S08]  /*13da0*/  HMMA.16816.F32 R48, R152.reuse, R12, R48 ;  /* 0x0000000c9830723c */ /* 0x050ff00000001830 */
[C---:B------:R-:W-:Y:S01]  /*13db0*/  HMMA.16816.F32 R52, R152.reuse, R14, R52 ;  /* 0x0000000e9834723c */ /* 0x040fe20000001834 */
[----:B------:R3:W4:Y:S07]  /*13dc0*/  LDSM.16.MT88.4 R12, [R2+0x5800] ;  /* 0x00580000020c783b */ /* 0x00072e0000004200 */
[C---:B--2---:R-:W-:Y:S08]  /*13dd0*/  HMMA.16816.F32 R56, R152.reuse, R16, R56 ;  /* 0x000000109838723c */ /* 0x044ff00000001838 */
[C---:B------:R-:W-:Y:S01]  /*13de0*/  HMMA.16816.F32 R60, R152.reuse, R18, R60 ;  /* 0x00000012983c723c */ /* 0x040fe2000000183c */
[----:B------:R2:W5:Y:S03]  /*13df0*/  LDSM.16.MT88.4 R16, [R0+0x5800] ;  /* 0x005800000010783b */ /* 0x0005660000004200 */
[----:B---3--:R-:W-:Y:S04]  /*13e00*/  IADD3 R2, R188, -0x2, RZ ;  /* 0xfffffffebc027810 */ /* 0x008fe80007ffe0ff */
[C---:B-1----:R-:W-:Y:S03]  /*13e10*/  HMMA.16816.F32 R64, R152.reuse, R4, R64 ;  /* 0x000000049840723c */ /* 0x042fe60000001840 */
[----:B------:R-:W-:Y:S05]  /*13e20*/  ISETP.GE.AND P0, PT, R2, R208, PT ;  /* 0x000000d00200720c */ /* 0x000fea0003f06270 */
[C---:B------:R-:W-:Y:S04]  /*13e30*/  HMMA.16816.F32 R68, R152.reuse, R6, R68 ;  /* 0x000000069844723c */ /* 0x040fe80000001844 */
[----:B--2---:R-:W-:Y:S04]  /*13e40*/  FADD.FTZ R0, R163, R149 ;  /* 0x00000095a3007221 */ /* 0x004fe80000010000 */
[C---:B----4-:R-:W-:Y:S04]  /*13e50*/  HMMA.16816.F32 R72, R152.reuse, R12, R72 ;  /* 0x0000000c9848723c */ /* 0x050fe80000001848 */
[----:B------:R-:W-:Y:S04]  /*13e60*/  FADD.FTZ R0, R160, R0 ;  /* 0x00000000a0007221 */ /* 0x000fe80000010000 */
[C---:B------:R-:W-:Y:S04]  /*13e70*/  HMMA.16816.F32 R76, R152.reuse, R14, R76 ;  /* 0x0000000e984c723c */ /* 0x040fe8000000184c */
        /* <DEDUP_REMOVED lines=9> */
[C---:B-----5:R-:W-:Y:S04]  /*13f10*/  HMMA.16816.F32 R96, R152.reuse, R16, R96 ;  /* 0x000000109860723c */ /* 0x060fe80000001860 */
[----:B------:R-:W-:Y:S04]  /*13f20*/  FADD.FTZ R0, R151, R0 ;  /* 0x0000000097007221 */ /* 0x000fe80000010000 */
[----:B------:R-:W-:Y:S04]  /*13f30*/  HMMA.16816.F32 R100, R152, R18, R100 ;  /* 0x000000129864723c */ /* 0x000fe80000001864 */
[----:B------:R-:W-:Y:S04]  /*13f40*/  FADD.FTZ R199, R150, R0 ;  /* 0x0000000096c77221 */ /* 0x000fe80000010000 */
[----:B------:R-:W-:-:S11]  /*13f50*/  @!P0 BRA `(.L_x_1811) ;  /* 0x000004f000008947 */ /* 0x000fd60003800000 */
[----:B------:R-:W-:Y:S01]  /*13f60*/  SHF.L.U64.HI R20, R206, 0x1, R212 ;  /* 0x00000001ce147819 */ /* 0x000fe200000102d4 */
[----:B------:R-:W-:Y:S01]  /*13f70*/  IMAD.MOV.U32 R226, RZ, RZ, c[0x0][0x2b8] ;  /* 0x0000ae00ffe27624 */ /* 0x000fe200078e00ff */
[C---:B------:R-:W-:Y:S01]  /*13f80*/  SHF.L.U64.HI R18, R203.reuse, 0x1, R213 ;  /* 0x00000001cb127819 */ /* 0x040fe200000102d5 */
[----:B------:R-:W-:Y:S01]  /*13f90*/  IMAD R2, R188, 0x40, R235 ;  /* 0x00000040bc027824 */ /* 0x000fe200078e02eb */
[----:B------:R-:W-:Y:S01]  /*13fa0*/  SHF.L.U32 R17, R203, 0x1, RZ ;  /* 0x00000001cb117819 */ /* 0x000fe200000006ff */
[----:B------:R-:W-:Y:S01]  /*13fb0*/  IMAD.MOV.U32 R189, RZ, RZ, RZ ;  /* 0x000000ffffbd7224 */ /* 0x000fe200078e00ff */
[----:B------:R-:W-:Y:S01]  /*13fc0*/  ISETP.NE.AND P1, PT, R226, 0x1, PT ;  /* 0x00000001e200780c */ /* 0x000fe20003f25270 */
[----:B------:R-:W-:Y:S01]  /*13fd0*/  IMAD.SHL.U32 R19, R206, 0x2, RZ ;  /* 0x00000002ce137824 */ /* 0x000fe200078e00ff */
[----:B------:R-:W-:Y:S01]  /*13fe0*/  IADD3 R2, R2, -0x80, R217 ;  /* 0xffffff8002027810 */ /* 0x000fe20007ffe0d9 */
[C---:B------:R-:W-:Y:S01]  /*13ff0*/  IMAD.SHL.U32 R13, R204.reuse, 0x2, RZ ;  /* 0x00000002cc0d7824 */ /* 0x040fe200078e00ff */
[----:B------:R-:W-:Y:S03]  /*14000*/  SHF.L.U64.HI R16, R204, 0x1, R205 ;  /* 0x00000001cc107819 */ /* 0x000fe600000102cd */
[--C-:B------:R-:W-:Y:S06]  /*14010*/  IMAD.MOV.U32 R0, RZ, RZ, R2.reuse ;  /* 0x000000ffff007224 */ /* 0x100fec00078e0002 */
[----:B------:R-:W-:Y:S05]  /*14020*/  @P1 IMAD.HI.U32 R3, R2, c[0x0][0x2bc], RZ ;  /* 0x0000af0002031a27 */ /* 0x000fea00078e00ff */
[----:B------:R-:W-:Y:S04]  /*14030*/  @P1 SHF.R.U32.HI R0, RZ, c[0x0][0x2c0], R3 ;  /* 0x0000b000ff001a19 */ /* 0x000fe80000011603 */
[C---:B------:R-:W-:Y:S04]  /*14040*/  @!P6 IADD3 R3, P0, R0.reuse, R220, RZ ;  /* 0x000000dc0003e210 */ /* 0x040fe80007f1e0ff */
[C---:B------:R-:W-:Y:S02]  /*14050*/  @!P6 LEA.HI.X.SX32 R5, R0.reuse, R233, 0x1, P0 ;  /* 0x000000e90005e211 */ /* 0x040fe400000f0eff */
[C---:B------:R-:W-:Y:S02]  /*14060*/  @!P6 LEA R4, P0, R3.reuse, c[0x0][0x2a0], 0x2 ;  /* 0x0000a8000304ea11 */ /* 0x040fe400078010ff */
[----:B------:R-:W-:Y:S02]  /*14070*/  IADD3 R0, -R0, RZ, RZ ;  /* 0x000000ff00007210 */ /* 0x000fe40007ffe1ff */
[----:B------:R-:W-:Y:S03]  /*14080*/  @!P6 LEA.HI.X R5, R3, c[0x0][0x2a4], R5, 0x2, P0 ;  /* 0x0000a9000305ea11 */ /* 0x000fe600000f1405 */
[----:B------:R-:W-:Y:S02]  /*14090*/  IMAD R191, R0, c[0x0][0x2b8], R2 ;  /* 0x0000ae0000bf7a24 */ /* 0x000fe400078e0202 */
[----:B------:R-:W2:Y:S02]  /*140a0*/  @!P6 LDG.E R189, [R4.64] ;  /* 0x0000000804bde981 */ /* 0x000ea4000c1e1900 */
[C---:B------:R-:W-:Y:S01]  /*140b0*/  IMAD.WIDE.U32 R2, R191.reuse, c[0x0][0x1e0], RZ ;  /* 0x00007800bf027a25 */ /* 0x040fe200078e00ff */
[----:B------:R-:W-:Y:S05]  /*140c0*/  SHF.R.S32.HI R0, RZ, 0x1f, R191 ;  /* 0x0000001fff007819 */ /* 0x000fea00000114bf */
        /* <DEDUP_REMOVED lines=13> */
.L_x_1898:
[----:B------:R-:W-:-:S05]  /*141a0*/  BRA.DIV ~URZ, `(.L_x_1813) ;  /* 0x000066f27f007947 */ /* 0x000fca000b800000 */
[----:B------:R-:W3:Y:S01]  /*141b0*/  SHFL.IDX PT, R2, R12, RZ, 0x181f ;  /* 0x00181fff0c027589 */ /* 0x000ee200000e0000 */
[----:B------:R-:W-:Y:S01]  /*141c0*/  LOP3.LUT P3, RZ, R198, 0x2, RZ, 0xc0, !PT ;  /* 0x00000002c6ff7812 */ /* 0x000fe2000786c0ff */
[----:B------:R-:W-:Y:S01]  /*141d0*/  IMAD R0, R190, 0x6000, R11 ;  /* 0x00006000be007824 */ /* 0x000fe200078e020b */
[C---:B------:R-:W-:Y:S02]  /*141e0*/  LOP3.LUT P2, RZ, R198.reuse, 0x1, RZ, 0xc0, !PT ;  /* 0x00000001c6ff7812 */ /* 0x040fe4000784c0ff */
[----:B------:R-:W-:Y:S02]  /*141f0*/  LOP3.LUT P1, RZ, R198, 0x4, RZ, 0xc0, !PT ;  /* 0x00000004c6ff7812 */ /* 0x000fe4000782c0ff */
[----:B------:R-:W-:Y:S02]  /*14200*/  SEL R15, RZ, 0x10, P2 ;  /* 0x00000010ff0f7807 */ /* 0x000fe40001000000 */
[----:B------:R-:W-:Y:S02]  /*14210*/  SEL R14, RZ, 0x10, P1 ;  /* 0x00000010ff0e7807 */ /* 0x000fe40000800000 */
[----:B---3--:R-:W-:Y:S05]  /*14220*/  IADD3 R6, P0, R2, R13, RZ ;  /* 0x0000000d02067210 */ /* 0x008fea0007f1e0ff */
[----:B--2---:R-:W-:Y:S05]  /*14230*/  IMAD.X R7, R4, 0x1, R16, P0 ;  /* 0x0000000104077824 */ /* 0x004fea00000e0610 */
[----:B------:R-:W-:Y:S01]  /*14240*/  @!PT LDS RZ, [RZ] ;  /* 0x00000000fffff984 */ /* 0x000fe20000000800 */
[----:B------:R-:W-:Y:S01]  /*14250*/  @!PT LDS RZ, [RZ] ;  /* 0x00000000fffff984 */ /* 0x000fe20000000800 */
[----:B------:R2:W-:Y:S02]  /*14260*/  LDGSTS.E.BYPASS.LTC128B.128 [R0], [R6.64], !P3 ;  /* 0x0000000006007fae */ /* 0x0005e4000d901d48 */
[----:B--2---:R-:W-:Y:S05]  /*14270*/  IADD3 R6, P0, R2, R17, RZ ;  /* 0x0000001102067210 */ /* 0x004fea0007f1e0ff */
[----:B------:R-:W-:Y:S01]  /*14280*/  IMAD.X R7, R4, 0x1, R18, P0 ;  /* 0x0000000104077824 */ /* 0x000fe200000e0612 */
[----:B------:R-:W-:Y:S04]  /*14290*/  IADD3 R2, P0, R2, R19, RZ ;  /* 0x0000001302027210 */ /* 0x000fe80007f1e0ff */
[----:B------:R2:W-:Y:S01]  /*142a0*/  LDGSTS.E.BYPASS.LTC128B.128 [R0+0x2000], [R6.64], !P2 ;  /* 0x0200000006007fae */ /* 0x0005e2000d101d48 */
[----:B------:R-:W-:Y:S03]  /*142b0*/  IMAD.X R3, R4, 0x1, R20, P0 ;  /* 0x0000000104037824 */ /* 0x000fe600000e0614 */
[----:B------:R3:W4:Y:S04]  /*142c0*/  SHFL.IDX PT, R4, R5, 0x1, 0x181f ;  /* 0x00381f0005047f89 */ /* 0x00072800000e0000 */
[----:B------:R5:W-:Y:S01]  /*142d0*/  LDGSTS.E.BYPASS.LTC128B.128 [R0+0x4000], [R2.64], !P1 ;  /* 0x0400000002007fae */ /* 0x000be2000c901d48 */
[----:B-1-3--:R-:W-:Y:S03]  /*142e0*/  SEL R5, RZ, 0x10, P3 ;  /* 0x00000010ff057807 */ /* 0x00afe60001800000 */
[----:B-----5:R2:W1:Y:S04]  /*142f0*/  SHFL.IDX PT, R2, R12, 0x1, 0x181f ;  /* 0x00381f000c027f89 */ /* 0x02046800000e0000 */
.L_x_1899:
[C---:B----4-:R-:W-:Y:S02]  /*14300*/  IADD3 R3, -R5.reuse, 0x10, RZ ;  /* 0x0000001005037810 */ /* 0x050fe40007ffe1ff */
[----:B------:R-:W-:Y:S02]  /*14310*/  ISETP.NE.U32.AND P2, PT, R5, RZ, PT ;  /* 0x000000ff0500720c */ /* 0x000fe40003f45070 */
[----:B------:R-:W-:Y:S04]  /*14320*/  LOP3.LUT R3, R3, 0xf, RZ, 0xc0, !PT ;  /* 0x0000000f03037812 */ /* 0x000fe800078ec0ff */
[----:B-12---:R-:W-:Y:S02]  /*14330*/  IADD3 R12, P1, P0, R3, R2, R13 ;  /* 0x00000002030c7210 */ /* 0x006fe4000783e00d */
[----:B------:R-:W-:Y:S02]  /*14340*/  IADD3 R3, -R15, 0x10, RZ ;  /* 0x000000100f037810 */ /* 0x000fe40007ffe1ff */
[----:B------:R-:W-:Y:S02]  /*14350*/  IADD3.X R13, RZ, R4, R16, P1, P0 ;  /* 0x00000004ff0d7210 */ /* 0x000fe40000fe0410 */
[----:B------:R-:W-:Y:S03]  /*14360*/  LOP3.LUT R3, R3, 0xf, RZ, 0xc0, !PT ;  /* 0x0000000f03037812 */ /* 0x000fe600078ec0ff */
[----:B------:R-:W-:Y:S01]  /*14370*/  @!PT LDS RZ, [RZ] ;  /* 0x00000000fffff984 */ /* 0x000fe20000000800 */
[----:B------:R-:W-:Y:S01]  /*14380*/  @!PT LDS RZ, [RZ] ;  /* 0x00000000fffff984 */ /* 0x000fe20000000800 */
[----:B------:R-:W-:Y:S01]  /*14390*/  @!PT LDS RZ, [RZ] ;  /* 0x00000000fffff984 */ /* 0x000fe20000000800 */
[----:B------:R1:W-:Y:S01]  /*143a0*/  LDGSTS.E.BYPASS.LTC128B.128.ZFILL [R0+0x1000], [R12.64], P2 ;  /* 0x010000000c007fae */ /* 0x0003e20009141d48 */
[----:B------:R-:W-:Y:S02]  /*143b0*/  IADD3 R6, P1, P0, R3, R2, R17 ;  /* 0x0000000203067210 */ /* 0x000fe4000783e011 */
[C---:B------:R-:W-:Y:S02]  /*143c0*/  IADD3 R3, -R14.reuse, 0x10, RZ ;  /* 0x000000100e037810 */ /* 0x040fe40007ffe1ff */
[----:B------:R-:W-:Y:S02]  /*143d0*/  IADD3.X R7, RZ, R4, R18, P1, P0 ;  /* 0x00000004ff077210 */ /* 0x000fe40000fe0412 */
[----:B------:R-:W-:Y:S04]  /*143e0*/  LOP3.LUT R3, R3, 0xf, RZ, 0xc0, !PT ;  /* 0x0000000f03037812 */ /* 0x000fe800078ec0ff */
[----:B------:R-:W-:Y:S04]  /*143f0*/  IADD3 R2, P1, P0, R3, R2, R19 ;  /* 0x0000000203027210 */ /* 0x000fe8000783e013 */
[----:B------:R-:W-:Y:S02]  /*14400*/  IADD3.X R3, RZ, R4, R20, P1, P0 ;  /* 0x00000004ff037210 */ /* 0x000fe40000fe0414 */
[----:B------:R-:W-:Y:S02]  /*14410*/  ISETP.NE.U32.AND P1, PT, R15, RZ, PT ;  /* 0x000000ff0f00720c */ /* 0x000fe40003f25070 */
[----:B------:R-:W-:Y:S11]  /*14420*/  ISETP.NE.U32.AND P0, PT, R14, RZ, PT ;  /* 0x000000ff0e00720c */ /* 0x000ff60003f05070 */
[----:B------:R1:W-:Y:S04]  /*14430*/  LDGSTS.E.BYPASS.LTC128B.128.ZFILL [R0+0x3000], [R6.64], P1 ;  /* 0x0300000006007fae */ /* 0x0003e80008941d48 */
[----:B------:R1:W-:Y:S02]  /*14440*/  LDGSTS.E.BYPASS.LTC128B.128.ZFILL [R0+0x5000], [R2.64], P0 ;  /* 0x0500000002007fae */ /* 0x0003e40008141d48 */
.L_x_1811:
[----:B------:R-:W-:Y:S05]  /*14450*/  BSYNC B0 ;  /* 0x0000000000007941 */ /* 0x000fea0003800000 */
.L_x_1810:
        /* <DEDUP_REMOVED lines=10> */
.L_x_1804:
[----:B------:R-:W-:Y:S05]  /*14500*/  BRA.DIV ~URZ, `(.L_x_1815) ;  /* 0x000065e27f007947 */ /* 0x000fea000b800000 */
[----:B------:R2:W3:Y:S02]  /*14510*/  SHFL.BFLY PT, R0, R193, 0x2, 0x1f ;  /* 0x0c401f00c1007f89 */ /* 0x0004e400000e0000 */
.L_x_1900:
[----:B---3--:R-:W-:Y:S01]  /*14520*/  FADD.FTZ R0, R0, R193 ;  /* 0x000000c100007221 */ /* 0x008fe20000010000 */
[----:B------:R-:W-:Y:S05]  /*14530*/  BRA.DIV ~URZ, `(.L_x_1816) ;  /* 0x000066127f007947 */ /* 0x000fea000b800000 */
[----:B-1----:R-:W1:Y:S04]  /*14540*/  SHFL.BFLY PT, R2, R199, 0x2, 0x1f ;  /* 0x0c401f00c7027f89 */ /* 0x002e6800000e0000 */
[----:B------:R-:W3:Y:S01]  /*14550*/  SHFL.BFLY PT, R5, R0, 0x1, 0x1f ;  /* 0x0c201f0000057f89 */ /* 0x000ee200000e0000 */
[----:B-1----:R-:W-:-:S02]  /*14560*/  FADD.FTZ R4, R2, R199 ;  /* 0x000000c702047221 */ /* 0x002fc40000010000 */
[----:B---3--:R-:W-:-:S03]  /*14570*/  FADD.FTZ R0, R0, R5 ;  /* 0x0000000500007221 */ /* 0x008fc60000010000 */
[----:B------:R1:W3:Y:S04]  /*14580*/  SHFL.BFLY PT, R3, R4, 0x1, 0x1f ;  /* 0x0c201f0004037f89 */ /* 0x0002e800000e0000 */
.L_x_1901:
[----:B------:R-:W-:Y:S01]  /*14590*/  FSETP.NE.FTZ.AND P1, PT, R0, RZ, PT ;  /* 0x000000ff0000720b */ /* 0x000fe20003f35000 */
[----:B---3--:R-:W-:Y:S01]  /*145a0*/  FADD.FTZ R3, R3, R4 ;  /* 0x0000000403037221 */ /* 0x008fe20000010000 */
[----:B------:R-:W-:Y:S02]  /*145b0*/  MOV R2, RZ ;  /* 0x000000ff00027202 */ /* 0x000fe40000000f00 */
[----:B------:R-:W-:Y:S02]  /*145c0*/  MOV R22, 0xff800000 ;  /* 0xff80000000167802 */ /* 0x000fe40000000f00 */
[----:B------:R-:W-:Y:S02]  /*145d0*/  FSETP.NE.FTZ.AND P0, PT, R3, RZ, PT ;  /* 0x000000ff0300720b */ /* 0x000fe40003f15000 */
[----:B-1----:R-:W-:Y:S02]  /*145e0*/  MOV R4, 0x1 ;  /* 0x0000000100047802 */ /* 0x002fe40000000f00 */
[----:B------:R-:W-:-:S03]  /*145f0*/  MOV R17, 0xff800000 ;  /* 0xff80000000117802 */ /* 0x000fc60000000f00 */
[----:B------:R-:W1:Y:S08]  /*14600*/  @P1 MUFU.LG2 R5, R0 ;  /* 0x0000000000051308 */ /* 0x000e700000000c00 */
[----:B------:R3:W4:Y:S01]  /*14610*/  @P1 MUFU.RCP R2, R0 ;  /* 0x0000000000021308 */ /* 0x0007220000001000 */
[----:B-1----:R-:W-:Y:S01]  /*14620*/  @P1 FMUL.FTZ R5, R5, 0.69314718246459960938 ;  /* 0x3f31721805051820 */ /* 0x002fe20000410000 */
[----:B---3--:R-:W-:Y:S01]  /*14630*/  @P1 MOV R0, 0x3f317218 ;  /* 0x3f31721800001802 */ /* 0x008fe20000000f00 */
[----:B----4-:R-:W-:-:S02]  /*14640*/  FMUL.FTZ R38, R2, R124 ;  /* 0x0000007c02267220 */ /* 0x010fc40000410000 */
        /* <DEDUP_REMOVED lines=8> */
[----:B------:R-:W1:Y:S01]  /*146d0*/  @P0 MUFU.RCP R0, R3 ;  /* 0x0000000300000308 */ /* 0x000e620000001000 */
        /* <DEDUP_REMOVED lines=42> */
[----:B------:R3:W4:Y:S01]  /*14980*/  @P0 MUFU.LG2 R2, R3 ;  /* 0x0000000300020308 */ /* 0x0007220000000c00 */
[C---:B-1----:R-:W-:Y:S02]  /*14990*/  FMUL.FTZ R100, R0.reuse, R114 ;  /* 0x0000007200647220 */ /* 0x042fe40000410000 */
[C---:B------:R-:W-:Y:S02]  /*149a0*/  FMUL.FTZ R101, R0.reuse, R115 ;  /* 0x0000007300657220 */ /* 0x040fe40000410000 */
[C---:B------:R-:W-:Y:S02]  /*149b0*/  FMUL.FTZ R136, R0.reuse, R42 ;  /* 0x0000002a00887220 */ /* 0x040fe40000410000 */
[C---:B------:R-:W-:Y:S02]  /*149c0*/  FMUL.FTZ R137, R0.reuse, R43 ;  /* 0x0000002b00897220 */ /* 0x040fe40000410000 */
[----:B------:R-:W-:-:S02]  /*149d0*/  FMUL.FTZ R114, R0, R46 ;  /* 0x0000002e00727220 */ /* 0x000fc40000410000 */
[C---:B------:R-:W-:Y:S02]  /*149e0*/  FMUL.FTZ R115, R0.reuse, R47 ;  /* 0x0000002f00737220 */ /* 0x040fe40000410000 */
[C---:B------:R-:W-:Y:S02]  /*149f0*/  FMUL.FTZ R88, R0.reuse, R138 ;  /* 0x0000008a00587220 */ /* 0x040fe40000410000 */
[----:B------:R-:W-:Y:S01]  /*14a00*/  FMUL.FTZ R89, R0, R139 ;  /* 0x0000008b00597220 */ /* 0x000fe20000410000 */
[----:B---3--:R-:W-:Y:S01]  /*14a10*/  @P0 MOV R3, 0x3f317218 ;  /* 0x3f31721800030802 */ /* 0x008fe20000000f00 */
[----:B----4-:R-:W-:Y:S02]  /*14a20*/  @P0 FMUL.FTZ R2, R2, 0.69314718246459960938 ;  /* 0x3f31721802020820 */ /* 0x010fe40000410000 */
        /* <DEDUP_REMOVED lines=40> */
[----:B------:R-:W-:Y:S01]  /*14cb0*/  FMUL.FTZ R55, R0, R103 ;  /* 0x0000006700377220 */ /* 0x000fe20000410000 */
[----:B------:R-:W-:Y:S01]  /*14cc0*/  PRMT R0, R4, 0x7610, R0 ;  /* 0x0000761004007816 */ /* 0x000fe20000000000 */
[----:B------:R-:W-:Y:S02]  /*14cd0*/  @P0 FFMA.FTZ R17, R3, R8, R2 ;  /* 0x0000000803110223 */ /* 0x000fe40000010002 */
.L_x_1735:
        /* <DEDUP_REMOVED lines=16> */
.L_x_1818:
[----:B------:R-:W-:Y:S05]  /*14de0*/  BSYNC B0 ;  /* 0x0000000000007941 */ /* 0x000fea0003800000 */
.L_x_1817:
[----:B------:R-:W-:Y:S01]  /*14df0*/  PRMT R0, R0, 0x9910, RZ ;  /* 0x0000991000007816 */ /* 0x000fe200000000ff */
[----:B------:R-:W-:Y:S01]  /*14e00*/  BSSY B1, `(.L_x_1819) ;  /* 0x0000390000017945 */ /* 0x000fe20003800000 */
[----:B------:R-:W-:Y:S02]  /*14e10*/  IMAD.MOV.U32 R35, RZ, RZ, R236 ;  /* 0x000000ffff237224 */ /* 0x000fe400078e00ec */
[----:B------:R-:W-:-:S13]  /*14e20*/  ISETP.NE.AND P0, PT, R0, RZ, PT ;  /* 0x000000ff0000720c */ /* 0x000fda0003f05270 */
[----:B------:R-:W-:Y:S05]  /*14e30*/  @!P0 BRA `(.L_x_1820) ;  /* 0x00002d1000008947 */ /* 0x000fea0003800000 */
[----:B------:R-:W-:Y:S01]  /*14e40*/  SHF.R.S32.HI R2, RZ, 0x1f, R187 ;  /* 0x0000001fff027819 */ /* 0x000fe200000114bb */
[----:B------:R-:W-:Y:S01]  /*14e50*/  WARPSYNC 0xffffffff ;  /* 0xffffffff00007948 */ /* 0x000fe20003800000 */
[----:B------:R-:W-:Y:S01]  /*14e60*/  BAR.SYNC.DEFER_BLOCKING 0x1, 0x100 ;  /* 0x0044000000007b1d */ /* 0x000fe20000010000 */
[----:B------:R-:W-:Y:S01]  /*14e70*/  LOP3.LUT R0, R147, R209, RZ, 0xfc, !PT ;  /* 0x000000d193007212 */ /* 0x000fe200078efcff */
[----:B------:R-:W-:Y:S01]  /*14e80*/  IMAD.MOV.U32 R6, RZ, RZ, 0x20 ;  /* 0x00000020ff067424 */ /* 0x000fe200078e00ff */
[----:B------:R-:W-:Y:S01]  /*14e90*/  LEA.HI R2, R2, R187, RZ, 0x5 ;  /* 0x000000bb02027211 */ /* 0x000fe200078f28ff */
[----:B------:R-:W-:Y:S01]  /*14ea0*/  IMAD.MOV.U32 R9, RZ, RZ, 0x40 ;  /* 0x00000040ff097424 */ /* 0x000fe200078e00ff */
[----:B------:R-:W-:Y:S01]  /*14eb0*/  F2FP.PACK_AB R5, R89, R88 ;  /* 0x000000585905723e */ /* 0x000fe200000000ff */
[----:B------:R-:W-:Y:S01]  /*14ec0*/  IMAD.MOV.U32 R16, RZ, RZ, c[0x0][0x388] ;  /* 0x0000e200ff107624 */ /* 0x000fe200078e00ff */
[----:B------:R-:W-:Y:S02]  /*14ed0*/  SHF.R.S32.HI R2, RZ, 0x5, R2 ;  /* 0x00000005ff027819 */ /* 0x000fe40000011402 */
[----:B------:R-:W-:-:S02]  /*14ee0*/  F2FP.PACK_AB R7, R39, R38 ;  /* 0x000000262707723e */ /* 0x000fc400000000ff */
[----:B------:R-:W-:Y:S01]  /*14ef0*/  F2FP.PACK_AB R8, R117, R116 ;  /* 0x000000747508723e */ /* 0x000fe200000000ff */
[----:B------:R-:W-:Y:S01]  /*14f00*/  IMAD.SHL.U32 R2, R2, 0x400, RZ ;  /* 0x0000040002027824 */ /* 0x000fe200078e00ff */
[----:B------:R-:W-:-:S03]  /*14f10*/  F2FP.PACK_AB R12, R77, R76 ;  /* 0x0000004c4d0c723e */ /* 0x000fc600000000ff */
[----:B------:R-:W-:Y:S01]  /*14f20*/  IMAD R3, R240, 0x2, R2 ;  /* 0x00000002f0037824 */ /* 0x000fe200078e0202 */
[----:B------:R-:W-:-:S03]  /*14f30*/  LOP3.LUT R2, R241, 0x1, RZ, 0xc0, !PT ;  /* 0x00000001f1027812 */ /* 0x000fc600078ec0ff */
[----:B------:R-:W-:Y:S01]  /*14f40*/  IMAD.IADD R0, R3, 0x1, R0 ;  /* 0x0000000103007824 */ /* 0x000fe200078e0200 */
[----:B------:R-:W-:Y:S02]  /*14f50*/  ISETP.NE.U32.AND P0, PT, R2, 0x1, PT ;  /* 0x000000010200780c */ /* 0x000fe40003f05070 */
[----:B------:R-:W-:Y:S01]  /*14f60*/  F2FP.PACK_AB R3, R27, R26 ;  /* 0x0000001a1b03723e */ /* 0x000fe200000000ff */
[----:B------:R-:W-:Y:S01]  /*14f70*/  IMAD.SHL.U32 R0, R0, 0x2, RZ ;  /* 0x0000000200007824 */ /* 0x000fe200078e00ff */
[----:B------:R-:W-:Y:S02]  /*14f80*/  R2P PR, R241, 0x6 ;  /* 0x00000006f1007804 */ /* 0x000fe40000000000 */
[----:B------:R-:W-:Y:S02]  /*14f90*/  ISETP.NE.U32.AND P3, PT, RZ, c[0x0][0x500], PT ;  /* 0x00014000ff007a0c */ /* 0x000fe40003f65070 */
[C---:B------:R-:W-:Y:S01]  /*14fa0*/  IADD3 R4, R0.reuse, 0x80, RZ ;  /* 0x0000008000047810 */ /* 0x040fe20007ffe0ff */
[----:B------:R1:W-:Y:S01]  /*14fb0*/  STS [R0+0x80], R3 ;  /* 0x0000800300007388 */ /* 0x0003e20000000800 */
[----:B------:R-:W-:-:S02]  /*14fc0*/  IADD3 R2, R0, 0x70, RZ ;  /* 0x0000007000027810 */ /* 0x000fc40007ffe0ff */
[----:B------:R-:W-:Y:S02]  /*14fd0*/  SEL R6, R6, 0xffffffe0, !P1 ;  /* 0xffffffe006067807 */ /* 0x000fe40004800000 */
[----:B------:R-:W-:Y:S02]  /*14fe0*/  @P0 IADD3 R2, R4, 0x10, RZ ;  /* 0x0000001004020810 */ /* 0x000fe40007ffe0ff */
[----:B------:R-:W-:Y:S02]  /*14ff0*/  F2FP.PACK_AB R4, R97, R96 ;  /* 0x000000606104723e */ /* 0x000fe400000000ff */
[----:B------:R-:W-:Y:S02]  /*15000*/  SEL R9, R9, 0xffffffc0, !P2 ;  /* 0xffffffc009097807 */ /* 0x000fe40005000000 */
[----:B------:R-:W-:Y:S01]  /*15010*/  ISETP.NE.U32.AND P0, PT, RZ, c[0x0][0x508], PT ;  /* 0x00014200ff007a0c */ /* 0x000fe20003f05070 */
[----:B------:R3:W-:Y:S01]  /*15020*/  STS [R0+0x480], R4 ;  /* 0x0004800400007388 */ /* 0x0007e20000000800 */
[----:B------:R-:W-:Y:S01]  /*15030*/  ISETP.NE.AND.EX P3, PT, RZ, c[0x0][0x504], PT, P3 ;  /* 0x00014100ff007a0c */ /* 0x000fe20003f65330 */
[----:B------:R-:W-:Y:S01]  /*15040*/  IMAD.IADD R13, R9, 0x1, R2 ;  /* 0x00000001090d7824 */ /* 0x000fe200078e0202 */
[----:B------:R-:W-:Y:S01]  /*15050*/  ISETP.NE.AND.EX P2, PT, RZ, c[0x0][0x50c], PT, P0 ;  /* 0x00014300ff007a0c */ /* 0x000fe20003f45300 */
[----:B------:R4:W-:Y:S01]  /*15060*/  STS [R2+0x400], R5 ;  /* 0x0004000502007388 */ /* 0x0009e20000000800 */
[----:B-1----:R-:W-:-:S05]  /*15070*/  F2FP.PACK_AB R3, R29, R28 ;  /* 0x0000001c1d03723e */ /* 0x002fca00000000ff */
[----:B------:R1:W-:Y:S01]  /*15080*/  STS [R2], R3 ;  /* 0x0000000302007388 */ /* 0x0003e20000000800 */
[----:B---3--:R-:W-:Y:S02]  /*15090*/  F2FP.PACK_AB R4, R31, R30 ;  /* 0x0000001e1f04723e */ /* 0x008fe400000000ff */
[----:B----4-:R-:W-:Y:S01]  /*150a0*/  F2FP.PACK_AB R5, R37, R36 ;  /* 0x000000242505723e */ /* 0x010fe200000000ff */
[----:B-1----:R-:W-:-:S05]  /*150b0*/  IMAD.IADD R3, R0, 0x1, R6 ;  /* 0x0000000100037824 */ /* 0x002fca00078e0206 */
[----:B------:R1:W-:Y:S02]  /*150c0*/  STS [R3+0x80], R4 ;  /* 0x0000800403007388 */ /* 0x0003e40000000800 */
[----:B-1----:R-:W-:Y:S01]  /*150d0*/  IMAD.IADD R4, R6, 0x1, R2 ;  /* 0x0000000106047824 */ /* 0x002fe200078e0202 */
[----:B------:R-:W-:-:S05]  /*150e0*/  F2FP.PACK_AB R6, R135, R134 ;  /* 0x000000868706723e */ /* 0x000fca00000000ff */
[----:B------:R1:W-:Y:S04]  /*150f0*/  STS [R3+0x480], R6 ;  /* 0x0004800603007388 */ /* 0x0003e80000000800 */
[----:B------:R3:W-:Y:S01]  /*15100*/  STS [R4], R5 ;  /* 0x0000000504007388 */ /* 0x0007e20000000800 */
[----:B-1----:R-:W-:Y:S01]  /*15110*/  IMAD.IADD R6, R0, 0x1, R9 ;  /* 0x0000000100067824 */ /* 0x002fe200078e0209 */
[----:B---3--:R-:W-:-:S05]  /*15120*/  F2FP.PACK_AB R5, R131, R130 ;  /* 0x000000828305723e */ /* 0x008fca00000000ff */
[----:B------:R1:W-:Y:S04]  /*15130*/  STS [R4+0x400], R5 ;  /* 0x0004000504007388 */ /* 0x0003e80000000800 */
[----:B------:R3:W-:Y:S01]  /*15140*/  STS [R6+0x80], R7 ;  /* 0x0000800706007388 */ /* 0x0007e20000000800 */
[----:B-1----:R-:W-:Y:S02]  /*15150*/  F2FP.PACK_AB R5, R93, R92 ;  /* 0x0000005c5d05723e */ /* 0x002fe400000000ff */
[----:B---3--:R-:W-:-:S03]  /*15160*/  F2FP.PACK_AB R7, R121, R120 ;  /* 0x000000787907723e */ /* 0x008fc600000000ff */
[----:B------:R1:W-:Y:S04]  /*15170*/  STS [R6+0x480], R5 ;  /* 0x0004800506007388 */ /* 0x0003e80000000800 */
[----:B------:R3:W-:Y:S01]  /*15180*/  STS [R13], R7 ;  /* 0x000000070d007388 */ /* 0x0007e20000000800 */
[----:B-1----:R-:W-:Y:S02]  /*15190*/  F2FP.PACK_AB R5, R123, R122 ;  /* 0x0000007a7b05723e */ /* 0x002fe400000000ff */
[----:B---3--:R-:W-:-:S03]  /*151a0*/  F2FP.PACK_AB R7, R119, R118 ;  /* 0x000000767707723e */ /* 0x008fc600000000ff */
[----:B------:R1:W-:Y:S02]  /*151b0*/  STS [R13+0x400], R5 ;  /* 0x000400050d007388 */ /* 0x0003e40000000800 */
[----:B-1----:R-:W-:-:S05]  /*151c0*/  IMAD.IADD R5, R9, 0x1, R3 ;  /* 0x0000000109057824 */ /* 0x002fca00078e0203 */
[----:B------:R1:W-:Y:S04]  /*151d0*/  STS [R5+0x80], R8 ;  /* 0x0000800805007388 */ /* 0x0003e80000000800 */
[----:B------:R3:W-:Y:S01]  /*151e0*/  STS [R5+0x480], R7 ;  /* 0x0004800705007388 */ /* 0x0007e20000000800 */
[----:B-1----:R-:W-:Y:S01]  /*151f0*/  F2FP.PACK_AB R8, R101, R100 ;  /* 0x000000646508723e */ /* 0x002fe200000000ff */
[----:B---3--:R-:W-:Y:S01]  /*15200*/  IMAD.IADD R7, R4, 0x1, R9 ;  /* 0x0000000104077824 */ /* 0x008fe200078e0209 */
[----:B------:R-:W-:-:S04]  /*15210*/  F2FP.PACK_AB R9, R113, R112 ;  /* 0x000000707109723e */ /* 0x000fc800000000ff */
[----:B------:R1:W-:Y:S04]  /*15220*/  STS [R7+0x400], R8 ;  /* 0x0004000807007388 */ /* 0x0003e80000000800 */
[----:B------:R3:W-:Y:S01]  /*15230*/  STS [R7], R9 ;  /* 0x0000000907007388 */ /* 0x0007e20000000800 */
[----:B-1----:R-:W-:Y:S02]  /*15240*/  F2FP.PACK_AB R8, R137, R136 ;  /* 0x000000888908723e */ /* 0x002fe400000000ff */
[----:B---3--:R-:W-:-:S03]  /*15250*/  F2FP.PACK_AB R9, R41, R40 ;  /* 0x000000282909723e */ /* 0x008fc600000000ff */
[----:B------:R1:W-:Y:S04]  /*15260*/  STS [R0+0x4480], R8 ;  /* 0x0044800800007388 */ /* 0x0003e80000000800 */
[----:B------:R3:W-:Y:S01]  /*15270*/  STS [R0+0x4080], R9 ;  /* 0x0040800900007388 */ /* 0x0007e20000000800 */
        /* <DEDUP_REMOVED lines=35> */
[----:B------:R3:W-:Y:S04]  /*154b0*/  STS [R2+0x8400], R0 ;  /* 0x0084000002007388 */ /* 0x0007e80000000800 */
[----:B------:R-:W-:Y:S01]  /*154c0*/  STS [R3+0x8080], R12 ;  /* 0x0080800c03007388 */ /* 0x000fe20000000800 */
[----:B-1----:R-:W-:Y:S02]  /*154d0*/  F2FP.PACK_AB R8, R67, R66 ;  /* 0x000000424308723e */ /* 0x002fe400000000ff */
[----:B---3--:R-:W-:-:S03]  /*154e0*/  F2FP.PACK_AB R2, R81, R80 ;  /* 0x000000505102723e */ /* 0x008fc600000000ff */
[----:B------:R1:W-:Y:S01]  /*154f0*/  STS [R3+0x8480], R8 ;  /* 0x0084800803007388 */ /* 0x0003e20000000800 */
[----:B------:R-:W-:-:S03]  /*15500*/  F2FP.PACK_AB R0, R83, R82 ;  /* 0x000000525300723e */ /* 0x000fc600000000ff */
[----:B------:R3:W-:Y:S04]  /*15510*/  STS [R4+0x8000], R2 ;  /* 0x0080000204007388 */ /* 0x0007e80000000800 */
[----:B------:R4:W-:Y:S01]  /*15520*/  STS [R4+0x8400], R0 ;  /* 0x0084000004007388 */ /* 0x0009e20000000800 */
[----:B-1----:R-:W-:Y:S02]  /*15530*/  @P2 IADD3 R8, P0, R243, c[0x0][0x508], RZ ;  /* 0x00014200f3082a10 */ /* 0x002fe40007f1e0ff */
[----:B---3--:R-:W-:Y:S02]  /*15540*/  F2FP.PACK_AB R2, R133, R132 ;  /* 0x000000848502723e */ /* 0x008fe400000000ff */
[----:B------:R-:W-:Y:S02]  /*15550*/  @P2 IADD3.X R9, R244, c[0x0][0x50c], RZ, P0, !PT ;  /* 0x00014300f4092a10 */ /* 0x000fe400007fe4ff */
[----:B----4-:R-:W-:Y:S01]  /*15560*/  F2FP.PACK_AB R0, R79, R78 ;  /* 0x0000004e4f00723e */ /* 0x010fe200000000ff */
[----:B------:R1:W-:Y:S01]  /*15570*/  STS [R6+0x8080], R2 ;  /* 0x0080800206007388 */ /* 0x0003e20000000800 */
[----:B------:R-:W-:-:S03]  /*15580*/  IADD3 R4, P1, R243, c[0x0][0x500], RZ ;  /* 0x00014000f3047a10 */ /* 0x000fc60007f3e0ff */
        /* <DEDUP_REMOVED lines=11> */
[----:B------:R1:W-:Y:S01]  /*15640*/  STS [R7+0x8400], R2 ;  /* 0x0084000207007388 */ /* 0x0003e20000000800 */
[----:B------:R-:W-:-:S03]  /*15650*/  IADD3.X R5, R244, c[0x0][0x504], RZ, P1, !PT ;  /* 0x00014100f4057a10 */ /* 0x000fc60000ffe4ff */
[----:B------:R3:W-:Y:S04]  /*15660*/  STS [R7+0x8000], R0 ;  /* 0x0080000007007388 */ /* 0x0007e80000000800 */
[----:B------:R-:W-:Y:S01]  /*15670*/  BAR.SYNC.DEFER_BLOCKING 0x1, 0x100 ;  /* 0x0044000000007b1d */ /* 0x000fe20000010000 */
[----:B-1----:R-:W-:-:S05]  /*15680*/  IMAD.MOV.U32 R2, RZ, RZ, RZ ;  /* 0x000000ffff027224 */ /* 0x002fca00078e00ff */
[----:B------:R1:W5:Y:S04]  /*15690*/  @P2 LDG.E R16, [R8.64] ;  /* 0x0000000808102981 */ /* 0x000368000c1e1900 */
[----:B------:R1:W5:Y:S01]  /*156a0*/  @P3 LDG.E R2, [R4.64] ;  /* 0x0000000804023981 */ /* 0x000362000c1e1900 */
[----:B------:R-:W-:-:S04]  /*156b0*/  ISETP.NE.AND P0, PT, R249, RZ, PT ;  /* 0x000000fff900720c */ /* 0x000fc80003f05270 */
[----:B---3--:R-:W-:Y:S01]  /*156c0*/  SEL R0, R249, c[0x0][0x3d4], P0 ;  /* 0x0000f500f9007a07 */ /* 0x008fe20000000000 */
[----:B------:R-:W-:Y:S05]  /*156d0*/  @P2 BRA `(.L_x_1821) ;  /* 0x0000004000002947 */ /* 0x000fea0003800000 */
[----:B------:R-:W-:Y:S05]  /*156e0*/  @!P3 BRA `(.L_x_1821) ;  /* 0x000000300000b947 */ /* 0x000fea0003800000 */
[----:B-----5:R3:W4:Y:S04]  /*156f0*/  LDG.E R16, [R4.64] ;  /* 0x0000000804107981 */ /* 0x020728000c1e1900 */
[----:B-1-3--:R-:W4:Y:S02]  /*15700*/  LDG.E R4, [R4.64+0x4] ;  /* 0x0000040804047981 */ /* 0x00af24000c1e1900 */
[----:B----4-:R-:W-:Y:S02]  /*15710*/  IADD3 R16, -R16, R4, RZ ;  /* 0x0000000410107210 */ /* 0x010fe40007ffe1ff */
.L_x_1821:
[----:B------:R-:W-:Y:S01]  /*15720*/  IMAD.MOV.U32 R12, RZ, RZ, 0x368 ;  /* 0x00000368ff0c7424 */ /* 0x000fe200078e00ff */
[----:B------:R-:W-:Y:S01]  /*15730*/  ISETP.GT.AND P2, PT, R0, 0x1, PT ;  /* 0x000000010000780c */ /* 0x000fe20003f44270 */
[----:B------:R-:W3:Y:S01]  /*15740*/  LDL R23, [R1+0x4c] ;  /* 0x00004c0001177983 */ /* 0x000ee20000100800 */
[----:B------:R-:W-:-:S02]  /*15750*/  ISETP.NE.U32.AND P0, PT, RZ, c[0x0][0x500], PT ;  /* 0x00014000ff007a0c */ /* 0x000fc40003f05070 */
[----:B------:R-:W-:Y:S02]  /*15760*/  SEL R12, R12, 0x328, P2 ;  /* 0x000003280c0c7807 */ /* 0x000fe40001000000 */
[----:B------:R-:W-:Y:S02]  /*15770*/  ISETP.NE.AND.EX P0, PT, RZ, c[0x0][0x504], PT, P0 ;  /* 0x00014100ff007a0c */ /* 0x000fe40003f05300 */
[----:B------:R-:W4:Y:S01]  /*15780*/  LDC.64 R6, c[0x0][R12+0x170] ;  /* 0x00005c000c067b82 */ /* 0x000f220000000a00 */
[----:B-1----:R-:W-:Y:S02]  /*15790*/  LOP3.LUT R5, R238, 0xffff, RZ, 0xc0, !PT ;  /* 0x0000ffffee057812 */ /* 0x002fe400078ec0ff */
[----:B------:R-:W-:Y:S02]  /*157a0*/  SEL R0, R245, RZ, !P0 ;  /* 0x000000fff5007207 */ /* 0x000fe40004000000 */
[----:B------:R-:W-:-:S03]  /*157b0*/  SEL R4, R248, RZ, !P0 ;  /* 0x000000fff8047207 */ /* 0x000fc60004000000 */
[----:B------:R-:W1:Y:S08]  /*157c0*/  LDC.64 R8, c[0x0][R12+0x168] ;  /* 0x00005a000c087b82 */ /* 0x000e700000000a00 */
[----:B------:R-:W2:Y:S08]  /*157d0*/  LDC.64 R20, c[0x0][R12+0x178] ;  /* 0x00005e000c147b82 */ /* 0x000eb00000000a00 */
[----:B------:R1:W2:Y:S01]  /*157e0*/  LDC.64 R18, c[0x0][R12+0x160] ;  /* 0x000058000c127b82 */ /* 0x0002a20000000a00 */
[----:B----4-:R-:W-:-:S04]  /*157f0*/  IMAD R3, R7, R0, RZ ;  /* 0x0000000007037224 */ /* 0x010fc800078e02ff */
[C---:B------:R-:W-:Y:S02]  /*15800*/  IMAD R4, R6.reuse, R4, R3 ;  /* 0x0000000406047224 */ /* 0x040fe400078e0203 */
[----:B------:R-:W-:-:S04]  /*15810*/  IMAD.WIDE.U32 R6, R6, R0, RZ ;  /* 0x0000000006067225 */ /* 0x000fc800078e00ff */
[-C--:B-1----:R-:W-:Y:S02]  /*15820*/  IMAD R3, R9, R5.reuse, RZ ;  /* 0x0000000509037224 */ /* 0x082fe400078e02ff */
[----:B------:R-:W-:-:S04]  /*15830*/  IMAD.WIDE.U32 R8, R8, R5, RZ ;  /* 0x0000000508087225 */ /* 0x000fc800078e00ff */
[----:B------:R-:W-:Y:S01]  /*15840*/  IMAD.IADD R13, R9, 0x1, R3 ;  /* 0x00000001090d7824 */ /* 0x000fe200078e0203 */
[----:B-----5:R-:W-:Y:S01]  /*15850*/  IADD3 R14, P4, P3, R6, R8, R2 ;  /* 0x00000008060e7210 */ /* 0x020fe20007b9e002 */
[----:B------:R-:W-:Y:S01]  /*15860*/  IMAD.IADD R15, R7, 0x1, R4 ;  /* 0x00000001070f7824 */ /* 0x000fe200078e0204 */
[----:B------:R-:W-:Y:S01]  /*15870*/  SEL R6, R250, RZ, P2 ;  /* 0x000000fffa067207 */ /* 0x000fe20001000000 */
[----:B------:R-:W-:-:S04]  /*15880*/  IMAD.MOV.U32 R3, RZ, RZ, c[0x0][0x4e8] ;  /* 0x00013a00ff037624 */ /* 0x000fc800078e00ff */
[-C--:B--2---:R-:W-:Y:S01]  /*15890*/  IMAD R9, R21, R6.reuse, RZ ;  /* 0x0000000615097224 */ /* 0x084fe200078e02ff */
[----:B------:R-:W-:Y:S01]  /*158a0*/  ISETP.NE.AND P5, PT, R3, 0x1, PT ;  /* 0x000000010300780c */ /* 0x000fe20003fa5270 */
[----:B------:R-:W-:Y:S02]  /*158b0*/  IMAD.WIDE.U32 R6, R20, R6, RZ ;  /* 0x0000000614067225 */ /* 0x000fe400078e00ff */
[----:B------:R-:W2:Y:S02]  /*158c0*/  LDL R20, [R1+0x48] ;  /* 0x0000480001147983 */ /* 0x000ea40000100800 */
[----:B------:R-:W-:Y:S02]  /*158d0*/  IMAD.IADD R12, R7, 0x1, R9 ;  /* 0x00000001070c7824 */ /* 0x000fe400078e0209 */
[----:B---3--:R-:W-:-:S06]  /*158e0*/  IMAD R3, R237, 0x80, R23 ;  /* 0x00000080ed037824 */ /* 0x008fcc00078e0217 */
[----:B------:R-:W-:-:S04]  /*158f0*/  @P5 IMAD.HI.U32 R8, R3, c[0x0][0x4ec], RZ ;  /* 0x00013b0003085a27 */ /* 0x000fc800078e00ff */
[----:B------:R-:W-:Y:S01]  /*15900*/  IMAD.MOV.U32 R4, RZ, RZ, R3 ;  /* 0x000000ffff047224 */ /* 0x000fe200078e0003 */
[----:B------:R-:W-:Y:S02]  /*15910*/  @P5 SHF.R.U32.HI R4, RZ, c[0x0][0x4f0], R8 ;  /* 0x00013c00ff045a19 */ /* 0x000fe40000011608 */
[----:B------:R-:W-:Y:S02]  /*15920*/  SHF.R.S32.HI R8, RZ, 0x1f, R2 ;  /* 0x0000001fff087819 */ /* 0x000fe40000011402 */
[----:B------:R-:W-:Y:S02]  /*15930*/  IADD3 R6, P1, P0, R4, R14, R6 ;  /* 0x0000000e04067210 */ /* 0x000fe4000783e006 */
[--C-:B------:R-:W-:Y:S01]  /*15940*/  SHF.R.S32.HI R9, RZ, 0x1f, R4.reuse ;  /* 0x0000001fff097819 */ /* 0x100fe20000011404 */
[----:B------:R-:W-:Y:S01]  /*15950*/  IMAD.MOV R4, RZ, RZ, -R4 ;  /* 0x000000ffff047224 */ /* 0x000fe200078e0a04 */
[----:B------:R-:W-:-:S03]  /*15960*/  IADD3.X R7, R15, R13, R8, P4, P3 ;  /* 0x0000000d0f077210 */ /* 0x000fc600027e6408 */
[----:B------:R-:W-:Y:S01]  /*15970*/  IMAD R4, R4, c[0x0][0x4e8], R3 ;  /* 0x00013a0004047a24 */ /* 0x000fe200078e0203 */
[----:B------:R-:W-:-:S03]  /*15980*/  IADD3.X R7, R9, R7, R12, P1, P0 ;  /* 0x0000000709077210 */ /* 0x000fc60000fe040c */
[----:B------:R-:W-:Y:S01]  /*15990*/  IMAD R9, R19, R4, RZ ;  /* 0x0000000413097224 */ /* 0x000fe200078e02ff */
[----:B------:R-:W-:-:S05]  /*159a0*/  SHF.R.S32.HI R12, RZ, 0x1f, R4 ;  /* 0x0000001fff0c7819 */ /* 0x000fca0000011404 */
[C---:B------:R-:W-:Y:S02]  /*159b0*/  IMAD R9, R18.reuse, R12, R9 ;  /* 0x0000000c12097224 */ /* 0x040fe400078e0209 */
[----:B------:R-:W-:Y:S02]  /*159c0*/  IMAD.MOV.U32 R12, RZ, RZ, c[0x0][0x4a8] ;  /* 0x00012a00ff0c7624 */ /* 0x000fe400078e00ff */
[----:B------:R-:W-:Y:S01]  /*159d0*/  IMAD.WIDE.U32 R6, R18, R4, R6 ;  /* 0x0000000412067225 */ /* 0x000fe200078e0006 */
[----:B------:R-:W-:Y:S02]  /*159e0*/  SHF.R.S32.HI R23, RZ, 0x1f, R187 ;  /* 0x0000001fff177819 */ /* 0x000fe400000114bb */
[----:B------:R-:W-:Y:S01]  /*159f0*/  SEL R12, R12, c[0x0][0x450], P2 ;  /* 0x000114000c0c7a07 */ /* 0x000fe20001000000 */
[----:B------:R-:W-:Y:S02]  /*15a00*/  IMAD.MOV.U32 R13, RZ, RZ, c[0x0][0x4ac] ;  /* 0x00012b00ff0d7624 */ /* 0x000fe400078e00ff */
[----:B------:R-:W-:Y:S01]  /*15a10*/  IMAD.IADD R4, R7, 0x1, R9 ;  /* 0x0000000107047824 */ /* 0x000fe200078e0209 */
[----:B------:R-:W-:-:S02]  /*15a20*/  LEA R12, P0, R6, R12, 0x2 ;  /* 0x0000000c060c7211 */ /* 0x000fc400078010ff */
[----:B------:R-:W-:Y:S02]  /*15a30*/  SEL R13, R13, c[0x0][0x454], P2 ;  /* 0x000115000d0d7a07 */ /* 0x000fe40001000000 */
[----:B------:R-:W-:Y:S02]  /*15a40*/  LEA.HI R23, R23, R187, RZ, 0x5 ;  /* 0x000000bb17177211 */ /* 0x000fe400078f28ff */
[----:B------:R-:W-:Y:S02]  /*15a50*/  LEA.HI.X R6, R6, R13, R4, 0x2, P0 ;  /* 0x0000000d06067211 */ /* 0x000fe400000f1404 */
[----:B------:R-:W-:Y:S01]  /*15a60*/  LOP3.LUT R23, R23, 0xffffffe0, RZ, 0xc0, !PT ;  /* 0xffffffe017177812 */ /* 0x000fe200078ec0ff */
[----:B------:R-:W-:Y:S04]  /*15a70*/  SHFL.IDX PT, R14, R12, RZ, 0x1c1f ;  /* 0x001c1fff0c0e7589 */ /* 0x000fe800000e0000 */
[----:B------:R-:W1:Y:S01]  /*15a80*/  SHFL.IDX PT, R15, R6, RZ, 0x1c1f ;  /* 0x001c1fff060f7589 */ /* 0x000e6200000e0000 */
[----:B------:R-:W-:-:S03]  /*15a90*/  IMAD.IADD R23, R187, 0x1, -R23 ;  /* 0x00000001bb177824 */ /* 0x000fc600078e0a17 */
[----:B------:R-:W-:Y:S01]  /*15aa0*/  SHFL.IDX PT, R12, R12, 0x1, 0x1c1f ;  /* 0x003c1f000c0c7f89 */ /* 0x000fe200000e0000 */
[----:B------:R-:W-:-:S03]  /*15ab0*/  IMAD R4, R16, c[0x0][0x4e8], RZ ;  /* 0x00013a0010047a24 */ /* 0x000fc600078e02ff */
[----:B------:R2:W3:Y:S01]  /*15ac0*/  SHFL.IDX PT, R13, R6, 0x1, 0x1c1f ;  /* 0x003c1f00060d7f89 */ /* 0x0004e200000e0000 */
[----:B------:R-:W-:Y:S01]  /*15ad0*/  LOP3.LUT P0, RZ, R23, 0x3, RZ, 0xc0, !PT ;  /* 0x0000000317ff7812 */ /* 0x000fe2000780c0ff */
[----:B--2---:R-:W-:-:S05]  /*15ae0*/  IMAD R6, R237, 0x80, R20 ;  /* 0x00000080ed067824 */ /* 0x004fca00078e0214 */
        /* <DEDUP_REMOVED lines=12> */
[----:B------:R1:W3:Y:S01]  /*15bb0*/  LDS.128 R24, [R107+0x80] ;  /* 0x000080006b187984 */ /* 0x0002e20000000c00 */
[C---:B--2---:R-:W-:Y:S02]  /*15bc0*/  LEA R12, R237.reuse, R242, 0x7 ;  /* 0x000000f2ed0c7211 */ /* 0x044fe400078e38ff */
[----:B------:R-:W-:Y:S01]  /*15bd0*/  IMAD R2, R2, c[0x0][0x3a4], R8 ;  /* 0x0000e90002027a24 */ /* 0x000fe200078e0208 */
[----:B------:R-:W-:Y:S01]  /*15be0*/  LEA R8, R237, R217, 0x7 ;  /* 0x000000d9ed087211 */ /* 0x000fe200078e38ff */
[----:B------:R1:W2:Y:S03]  /*15bf0*/  LDS.128 R40, [R107+0x1080] ;  /* 0x001080006b287984 */ /* 0x0002a60000000c00 */
[----:B------:R-:W-:Y:S01]  /*15c00*/  IADD3 R3, R7, R2, RZ ;  /* 0x0000000207037210 */ /* 0x000fe20007ffe0ff */
[----:B------:R1:W4:Y:S01]  /*15c10*/  LDS.128 R52, [R107+0x2080] ;  /* 0x002080006b347984 */ /* 0x0003220000000c00 */
        /* <DEDUP_REMOVED lines=30> */
[----:B------:R-:W-:-:S04]  /*15e00*/  LEA R14, P0, R2, c[0x0][0x380], 0x1 ;  /* 0x0000e000020e7a11 */ /* 0x000fc800078008ff */
[----:B------:R-:W-:-:S04]  /*15e10*/  IADD3 R0, R3, R0, RZ ;  /* 0x0000000003007210 */ /* 0x000fc80007ffe0ff */
[----:B------:R-:W-:Y:S01]  /*15e20*/  LEA.HI.X R13, R2, c[0x0][0x384], R0, 0x1, P0 ;  /* 0x0000e100020d7a11 */ /* 0x000fe200000f0c00 */
[----:B------:R-:W-:Y:S05]  /*15e30*/  BRA.DIV ~URZ, `(.L_x_1823) ;  /* 0x00004e127f007947 */ /* 0x000fea000b800000 */
[----:B--234-:R2:W3:Y:S02]  /*15e40*/  SHFL.IDX PT, R5, R13, RZ, 0x181f ;  /* 0x00181fff0d057589 */ /* 0x01c4e400000e0000 */
.L_x_1902:
[----:B------:R-:W-:Y:S05]  /*15e50*/  BRA.DIV ~URZ, `(.L_x_1824) ;  /* 0x00004e627f007947 */ /* 0x000fea000b800000 */
[----:B------:R4:W2:Y:S02]  /*15e60*/  SHFL.IDX PT, R0, R14, RZ, 0x181f ;  /* 0x00181fff0e007589 */ /* 0x0008a400000e0000 */
.L_x_1903:
        /* <DEDUP_REMOVED lines=15> */
.L_x_1826:
[----:B------:R-:W-:Y:S05]  /*15f60*/  BSYNC B0 ;  /* 0x0000000000007941 */ /* 0x000fea0003800000 */
.L_x_1825:
[----:B------:R-:W-:Y:S05]  /*15f70*/  BRA.DIV ~URZ, `(.L_x_1827) ;  /* 0x00004db27f007947 */ /* 0x000fea000b800000 */
[----:B---3--:R3:W4:Y:S04]  /*15f80*/  SHFL.IDX PT, R5, R13, 0x1, 0x181f ;  /* 0x00381f000d057f89 */ /* 0x00872800000e0000 */
[----:B--2---:R3:W2:Y:S02]  /*15f90*/  SHFL.IDX PT, R0, R14, 0x1, 0x181f ;  /* 0x00381f000e007f89 */ /* 0x0046a400000e0000 */
.L_x_1904:
        /* <DEDUP_REMOVED lines=16> */
.L_x_1829:
[----:B------:R-:W-:Y:S05]  /*160a0*/  BSYNC B0 ;  /* 0x0000000000007941 */ /* 0x000fea0003800000 */
.L_x_1828:
[----:B------:R-:W-:Y:S05]  /*160b0*/  BRA.DIV ~URZ, `(.L_x_1830) ;  /* 0x00004d427f007947 */ /* 0x000fea000b800000 */
[----:B----4-:R4:W3:Y:S02]  /*160c0*/  SHFL.IDX PT, R5, R13, 0x2, 0x181f ;  /* 0x00581f000d057f89 */ /* 0x0108e400000e0000 */
.L_x_1905:
[----:B------:R-:W-:Y:S05]  /*160d0*/  BRA.DIV ~URZ, `(.L_x_1831) ;  /* 0x00004d927f007947 */ /* 0x000fea000b800000 */
[----:B--2---:R2:W4:Y:S02]  /*160e0*/  SHFL.IDX PT, R0, R14, 0x2, 0x181f ;  /* 0x00581f000e007f89 */ /* 0x00452400000e0000 */
.L_x_1906:
        /* <DEDUP_REMOVED lines=16> */
.L_x_1833:
[----:B------:R-:W-:Y:S05]  /*161f0*/  BSYNC B0 ;  /* 0x0000000000007941 */ /* 0x000fea0003800000 */
.L_x_1832:
[----:B------:R-:W-:Y:S05]  /*16200*/  BRA.DIV ~URZ, `(.L_x_1834) ;  /* 0x00004cd27f007947 */ /* 0x000fea000b800000 */
[----:B---3--:R3:W2:Y:S04]  /*16210*/  SHFL.IDX PT, R6, R13, 0x3, 0x181f ;  /* 0x00781f000d067f89 */ /* 0x0086a800000e0000 */
[----:B----4-:R3:W4:Y:S02]  /*16220*/  SHFL.IDX PT, R0, R14, 0x3, 0x181f ;  /* 0x00781f000e007f89 */ /* 0x01072400000e0000 */
.L_x_1907:
[----:B------:R-:W-:-:S04]  /*16230*/  IADD3 R2, R12, 0x60, RZ ;  /* 0x000000600c027810 */ /* 0x000fc80007ffe0ff */
[----:B------:R-:W-:-:S13]  /*16240*/  ISETP.GE.AND P0, PT, R2, R4, PT ;  /* 0x000000040200720c */ /* 0x000fda0003f06270 */
[----:B------:R-:W-:Y:S05]  /*16250*/  @P0 BRA `(.L_x_1835) ;  /* 0x000024a000000947 */ /* 0x000fea0003800000 */
[----:B------:R-:W-:Y:S02]  /*16260*/  ISETP.GE.AND P1, PT, R204, c[0x0][0x3c8], PT ;  /* 0x0000f200cc007a0c */ /* 0x000fe40003f26270 */
[----:B------:R-:W-:-:S11]  /*16270*/  ISETP.GE.AND P0, PT, R203, c[0x0][0x3c8], PT ;  /* 0x0000f200cb007a0c */ /* 0x000fd60003f06270 */
        /* <DEDUP_REMOVED lines=12> */
.L_x_1822:
[----:B------:R-:W-:Y:S02]  /*16340*/  IMAD R8, R8, c[0x0][0x408], RZ ;  /* 0x0001020008087a24 */ /* 0x000fe400078e02ff */
[----:B------:R-:W-:-:S04]  /*16350*/  IMAD.WIDE.U32 R6, R2, c[0x0][0x408], RZ ;  /* 0x0001020002067a25 */ /* 0x000fc800078e00ff */
[----:B------:R-:W-:-:S05]  /*16360*/  IMAD R2, R2, c[0x0][0x40c], R8 ;  /* 0x0001030002027a24 */ /* 0x000fca00078e0208 */
[----:B------:R-:W-:Y:S02]  /*16370*/  IADD3 R7, R7, R2, RZ ;  /* 0x0000000207077210 */ /* 0x000fe40007ffe0ff */
[----:B------:R-:W-:-:S03]  /*16380*/  SHF.R.S32.HI R2, RZ, 0x1f, R0 ;  /* 0x0000001fff027819 */ /* 0x000fc60000011400 */
[----:B------:R-:W-:-:S04]  /*16390*/  IMAD.WIDE.U32 R6, R5, c[0x0][0x438], R6 ;  /* 0x00010e0005067a25 */ /* 0x000fc800078e0006 */
[----:B------:R-:W-:Y:S01]  /*163a0*/  IMAD R2, R2, c[0x0][0x440], RZ ;  /* 0x0001100002027a24 */ /* 0x000fe200078e02ff */
[----:B------:R-:W-:Y:S01]  /*163b0*/  MOV R4, R6 ;  /* 0x0000000600047202 */ /* 0x000fe20000000f00 */
[----:B------:R-:W-:Y:S02]  /*163c0*/  IMAD R5, R5, c[0x0][0x43c], R7 ;  /* 0x00010f0005057a24 */ /* 0x000fe400078e0207 */
[----:B------:R-:W-:-:S04]  /*163d0*/  @P5 IMAD.HI.U32 R7, R3, c[0x0][0x4ec], RZ ;  /* 0x00013b0003075a27 */ /* 0x000fc800078e00ff */
[C---:B------:R-:W-:Y:S02]  /*163e0*/  IMAD R2, R0.reuse, c[0x0][0x444], R2 ;  /* 0x0001110000027a24 */ /* 0x040fe400078e0202 */
[----:B------:R-:W-:Y:S01]  /*163f0*/  IMAD.WIDE.U32 R4, R0, c[0x0][0x440], R4 ;  /* 0x0001100000047a25 */ /* 0x000fe200078e0004 */
[----:B------:R-:W-:Y:S02]  /*16400*/  MOV R0, R3 ;  /* 0x0000000300007202 */ /* 0x000fe40000000f00 */
[----:B------:R-:W-:Y:S02]  /*16410*/  @P5 SHF.R.U32.HI R0, RZ, c[0x0][0x4f0], R7 ;  /* 0x00013c00ff005a19 */ /* 0x000fe40000011607 */
        /* <DEDUP_REMOVED lines=19> */
.L_x_1908:
[----:B------:R-:W-:Y:S05]  /*16550*/  BRA.DIV ~URZ, `(.L_x_1837) ;  /* 0x00004ac27f007947 */ /* 0x000fea000b800000 */
[----:B------:R4:W1:Y:S02]  /*16560*/  SHFL.IDX PT, R0, R14, RZ, 0x1c1f ;  /* 0x001c1fff0e007589 */ /* 0x00086400000e0000 */
.L_x_1909:
[----:B------:R-:W-:Y:S01]  /*16570*/  BSSY B0, `(.L_x_1838) ;  /* 0x00000a6000007945 */ /* 0x000fe20003800000 */
[----:B------:R-:W-:Y:S05]  /*16580*/  @P0 BRA `(.L_x_1839) ;  /* 0x00000a4000000947 */ /* 0x000fea0003800000 */
[C---:B------:R-:W-:Y:S02]  /*16590*/  IADD3 R9, R251.reuse, 0x8, RZ ;  /* 0x00000008fb097810 */ /* 0x040fe40007ffe0ff */
[----:B------:R-:W-:Y:S02]  /*165a0*/  ISETP.GE.AND P1, PT, R251, c[0x0][0x3c8], PT ;  /* 0x0000f200fb007a0c */ /* 0x000fe40003f26270 */
[----:B------:R-:W-:Y:S02]  /*165b0*/  ISETP.GE.AND P0, PT, R9, c[0x0][0x3c8], PT ;  /* 0x0000f20009007a0c */ /* 0x000fe40003f06270 */
[C---:B--2---:R-:W-:Y:S02]  /*165c0*/  IADD3 R12, R251.reuse, 0x10, RZ ;  /* 0x00000010fb0c7810 */ /* 0x044fe40007ffe0ff */
[----:B------:R-:W-:-:S02]  /*165d0*/  IADD3 R8, R251, 0x18, RZ ;  /* 0x00000018fb087810 */ /* 0x000fc40007ffe0ff */
[----:B------:R-:W-:Y:S02]  /*165e0*/  IADD3 R13, R251, 0x8, RZ ;  /* 0x00000008fb0d7810 */ /* 0x000fe40007ffe0ff */
[----:B------:R-:W-:Y:S02]  /*165f0*/  ISETP.GE.AND P3, PT, R12, c[0x0][0x3c8], PT ;  /* 0x0000f2000c007a0c */ /* 0x000fe40003f66270 */
[----:B------:R-:W-:Y:S01]  /*16600*/  ISETP.GE.AND P4, PT, R8, c[0x0][0x3c8], PT ;  /* 0x0000f20008007a0c */ /* 0x000fe20003f86270 */
[----:B-1----:R-:W-:Y:S01]  /*16610*/  @!P1 IMAD.MOV.U32 R6, RZ, RZ, R0 ;  /* 0x000000ffff069224 */ /* 0x002fe200078e0000 */
[----:B------:R-:W-:Y:S01]  /*16620*/  SHF.R.S32.HI R13, RZ, 0x1f, R13 ;  /* 0x0000001fff0d7819 */ /* 0x000fe2000001140d */
[----:B---3--:R-:W-:Y:S01]  /*16630*/  @!P1 IMAD.MOV.U32 R7, RZ, RZ, R4 ;  /* 0x000000ffff079224 */ /* 0x008fe200078e0004 */
[----:B------:R-:W-:Y:S02]  /*16640*/  @!P0 LEA R2, P2, R9, R0, 0x2 ;  /* 0x0000000009028211 */ /* 0x000fe400078410ff */
[C---:B------:R-:W-:Y:S01]  /*16650*/  IADD3 R16, R251.reuse, 0x20, RZ ;  /* 0x00000020fb107810 */ /* 0x040fe20007ffe0ff */
[----:B------:R-:W-:Y:S01]  /*16660*/  @!P1 IMAD.WIDE R6, R251, 0x4, R6 ;  /* 0x00000004fb069825 */ /* 0x000fe200078e0206 */
[----:B------:R-:W-:-:S02]  /*16670*/  @!P0 LEA.HI.X R3, R9, R4, R13, 0x2, P2 ;  /* 0x0000000409038211 */ /* 0x000fc400010f140d */
[C---:B------:R-:W-:Y:S02]  /*16680*/  IADD3 R9, R251.reuse, 0x28, RZ ;  /* 0x00000028fb097810 */ /* 0x040fe40007ffe0ff */
[C---:B------:R-:W-:Y:S01]  /*16690*/  IADD3 R17, R251.reuse, 0x10, RZ ;  /* 0x00000010fb117810 */ /* 0x040fe20007ffe0ff */
[----:B------:R1:W-:Y:S01]  /*166a0*/  @!P1 ST.E.64 [R6.64], R26 ;  /* 0x0000001a06009985 */ /* 0x0003e2000c101b08 */
[----:B------:R-:W-:Y:S02]  /*166b0*/  ISETP.GE.AND P2, PT, R16, c[0x0][0x3c8], PT ;  /* 0x0000f20010007a0c */ /* 0x000fe40003f46270 */
[----:B------:R-:W-:Y:S01]  /*166c0*/  IADD3 R13, R251, 0x18, RZ ;  /* 0x00000018fb0d7810 */ /* 0x000fe20007ffe0ff */
[----:B------:R2:W-:Y:S01]  /*166d0*/  @!P0 ST.E.64 [R2.64], R28 ;  /* 0x0000001c02008985 */ /* 0x0005e2000c101b08 */
[----:B------:R-:W-:Y:S02]  /*166e0*/  ISETP.GE.AND P1, PT, R9, c[0x0][0x3c8], PT ;  /* 0x0000f20009007a0c */ /* 0x000fe40003f26270 */
[----:B------:R-:W-:-:S02]  /*166f0*/  SHF.R.S32.HI R17, RZ, 0x1f, R17 ;  /* 0x0000001fff117819 */ /* 0x000fc40000011411 */
[----:B------:R-:W-:Y:S02]  /*16700*/  SHF.R.S32.HI R13, RZ, 0x1f, R13 ;  /* 0x0000001fff0d7819 */ /* 0x000fe4000001140d */
[C---:B------:R-:W-:Y:S02]  /*16710*/  IADD3 R18, R251.reuse, 0x60, RZ ;  /* 0x00000060fb127810 */ /* 0x040fe40007ffe0ff */
[C---:B------:R-:W-:Y:S02]  /*16720*/  IADD3 R19, R251.reuse, 0x80, RZ ;  /* 0x00000080fb137810 */ /* 0x040fe40007ffe0ff */
[----:B------:R-:W-:Y:S02]  /*16730*/  SHF.R.S32.HI R18, RZ, 0x1f, R18 ;  /* 0x0000001fff127819 */ /* 0x000fe40000011412 */
[----:B------:R-:W-:Y:S02]  /*16740*/  SHF.R.S32.HI R19, RZ, 0x1f, R19 ;  /* 0x0000001fff137819 */ /* 0x000fe40000011413 */
[----:B------:R-:W-:-:S04]  /*16750*/  IADD3 R20, R251, 0xa8, RZ ;  /* 0x000000a8fb147810 */ /* 0x000fc80007ffe0ff */
[----:B------:R-:W-:Y:S02]  /*16760*/  SHF.R.S32.HI R20, RZ, 0x1f, R20 ;  /* 0x0000001fff147819 */ /* 0x000fe40000011414 */
        /* <DEDUP_REMOVED lines=11> */
[----:B------:R-:W-:Y:S02]  /*16820*/  SHF.R.S32.HI R17, RZ, 0x1f, R17 ;  /* 0x0000001fff117819 */ /* 0x000fe40000011411 */
[----:B------:R-:W-:Y:S02]  /*16830*/  ISETP.GE.AND P4, PT, R8, c[0x0][0x3c8], PT ;  /* 0x0000f20008007a0c */ /* 0x000fe40003f86270 */
        /* <DEDUP_REMOVED lines=8> */
[C---:B------:R-:W-:Y:S01]  /*168c0*/  IADD3 R17, R251.reuse, 0x30, RZ ;  /* 0x00000030fb117810 */ /* 0x040fe20007ffe0ff */
[----:B------:R2:W-:Y:S01]  /*168d0*/  @!P1 ST.E.64 [R2.64], R120 ;  /* 0x0000007802009985 */ /* 0x0005e2000c101b08 */
[----:B------:R-:W-:Y:S02]  /*168e0*/  ISETP.GE.AND P2, PT, R16, c[0x0][0x3c8], PT ;  /* 0x0000f20010007a0c */ /* 0x000fe40003f46270 */
[----:B------:R-:W-:Y:S02]  /*168f0*/  IADD3 R13, R251, 0x38, RZ ;  /* 0x00000038fb0d7810 */ /* 0x000fe40007ffe0ff */
[----:B------:R-:W-:Y:S02]  /*16900*/  ISETP.GE.AND P1, PT, R9, c[0x0][0x3c8], PT ;  /* 0x0000f20009007a0c */ /* 0x000fe40003f26270 */
[----:B------:R-:W-:Y:S02]  /*16910*/  SHF.R.S32.HI R17, RZ, 0x1f, R17 ;  /* 0x0000001fff117819 */ /* 0x000fe40000011411 */
[----:B------:R-:W-:-:S02]  /*16920*/  SHF.R.S32.HI R13, RZ, 0x1f, R13 ;  /* 0x0000001fff0d7819 */ /* 0x000fc4000001140d */
        /* <DEDUP_REMOVED lines=38> */
[----:B------:R-:W-:Y:S02]  /*16b90*/  ISETP.GE.AND P4, PT, R8, c[0x0][0x3c8], PT ;  /* 0x0000f20008007a0c */ /* 0x000fe40003f86270 */
[----:B------:R-:W-:Y:S02]  /*16ba0*/  SHF.R.S32.HI R13, RZ, 0x1f, R13 ;  /* 0x0000001fff0d7819 */ /* 0x000fe4000001140d */
[----:B------:R-:W-:Y:S02]  /*16bb0*/  IADD3 R16, R251, 0x80, RZ ;  /* 0x00000080fb107810 */ /* 0x000fe40007ffe0ff */
[----:B-1----:R-:W-:-:S02]  /*16bc0*/  @!P2 LEA R6, P5, R17, R0, 0x2 ;  /* 0x000000001106a211 */ /* 0x002fc400078a10ff */
[----:B--2---:R-:W-:Y:S02]  /*16bd0*/  @!P1 LEA R2, P0, R9, R0, 0x2 ;  /* 0x0000000009029211 */ /* 0x004fe400078010ff */
[-C--:B------:R-:W-:Y:S02]  /*16be0*/  @!P2 LEA.HI.X R7, R17, R4.reuse, R18, 0x2, P5 ;  /* 0x000000041107a211 */ /* 0x080fe400028f1412 */
[----:B------:R-:W-:Y:S02]  /*16bf0*/  @!P1 LEA.HI.X R3, R9, R4, R13, 0x2, P0 ;  /* 0x0000000409039211 */ /* 0x000fe400000f140d */
[C---:B------:R-:W-:Y:S01]  /*16c00*/  IADD3 R17, R251.reuse, 0x88, RZ ;  /* 0x00000088fb117810 */ /* 0x040fe20007ffe0ff */
[----:B------:R1:W-:Y:S01]  /*16c10*/  @!P2 ST.E.64 [R6.64], R56 ;  /* 0x000000380600a985 */ /* 0x0003e2000c101b08 */
[C---:B------:R-:W-:Y:S02]  /*16c20*/  IADD3 R18, R251.reuse, 0x70, RZ ;  /* 0x00000070fb127810 */ /* 0x040fe40007ffe0ff */
[----:B------:R-:W-:Y:S01]  /*16c30*/  IADD3 R9, R251, 0x78, RZ ;  /* 0x00000078fb097810 */ /* 0x000fe20007ffe0ff */
[----:B------:R2:W-:Y:S01]  /*16c40*/  @!P1 ST.E.64 [R2.64], R60 ;  /* 0x0000003c02009985 */ /* 0x0005e2000c101b08 */
[----:B------:R-:W-:-:S02]  /*16c50*/  ISETP.GE.AND P1, PT, R17, c[0x0][0x3c8], PT ;  /* 0x0000f20011007a0c */ /* 0x000fc40003f26270 */
[----:B------:R-:W-:Y:S02]  /*16c60*/  ISETP.GE.AND P2, PT, R16, c[0x0][0x3c8], PT ;  /* 0x0000f20010007a0c */ /* 0x000fe40003f46270 */
[----:B------:R-:W-:Y:S02]  /*16c70*/  SHF.R.S32.HI R18, RZ, 0x1f, R18 ;  /* 0x0000001fff127819 */ /* 0x000fe40000011412 */
[----:B------:R-:W-:Y:S02]  /*16c80*/  SHF.R.S32.HI R9, RZ, 0x1f, R9 ;  /* 0x0000001fff097819 */ /* 0x000fe40000011409 */
[----:B------:R-:W-:-:S04]  /*16c90*/  IADD3 R13, R251, 0x90, RZ ;  /* 0x00000090fb0d7810 */ /* 0x000fc80007ffe0ff */
[----:B------:R-:W-:Y:S02]  /*16ca0*/  ISETP.GE.AND P6, PT, R13, c[0x0][0x3c8], PT ;  /* 0x0000f2000d007a0c */ /* 0x000fe40003fc6270 */
[-C--:B-1----:R-:W-:Y:S02]  /*16cb0*/  @!P3 LEA R6, P5, R12, R0.reuse, 0x2 ;  /* 0x000000000c06b211 */ /* 0x082fe400078a10ff */
[----:B--2---:R-:W-:Y:S02]  /*16cc0*/  @!P4 LEA R2, P0, R8, R0, 0x2 ;  /* 0x000000000802c211 */ /* 0x004fe400078010ff */
[-C--:B------:R-:W-:Y:S02]  /*16cd0*/  @!P3 LEA.HI.X R7, R12, R4.reuse, R18, 0x2, P5 ;  /* 0x000000040c07b211 */ /* 0x080fe400028f1412 */
[----:B------:R-:W-:Y:S02]  /*16ce0*/  @!P4 LEA.HI.X R3, R8, R4, R9, 0x2, P0 ;  /* 0x000000040803c211 */ /* 0x000fe400000f1409 */
[C---:B------:R-:W-:Y:S01]  /*16cf0*/  IADD3 R18, R251.reuse, 0x88, RZ ;  /* 0x00000088fb127810 */ /* 0x040fe20007ffe0ff */
[----:B------:R1:W-:Y:S01]  /*16d00*/  @!P3 ST.E.64 [R6.64], R64 ;  /* 0x000000400600b985 */ /* 0x0003e2000c101b08 */
[----:B------:R-:W-:-:S02]  /*16d10*/  IADD3 R12, R251, 0x98, RZ ;  /* 0x00000098fb0c7810 */ /* 0x000fc40007ffe0ff */
[----:B------:R-:W-:Y:S01]  /*16d20*/  SHF.R.S32.HI R18, RZ, 0x1f, R18 ;  /* 0x0000001fff127819 */ /* 0x000fe20000011412 */
[----:B------:R2:W-:Y:S01]  /*16d30*/  @!P4 ST.E.64 [R2.64], R68 ;  /* 0x000000440200c985 */ /* 0x0005e2000c101b08 */
[----:B------:R-:W-:Y:S02]  /*16d40*/  @!P2 LEA R8, P0, R16, R0, 0x2 ;  /* 0x000000001008a211 */ /* 0x000fe400078010ff */
[----:B------:R-:W-:Y:S02]  /*16d50*/  ISETP.GE.AND P5, PT, R12, c[0x0][0x3c8], PT ;  /* 0x0000f2000c007a0c */ /* 0x000fe40003fa6270 */
[----:B------:R-:W-:Y:S02]  /*16d60*/  @!P2 LEA.HI.X R9, R16, R4, R19, 0x2, P0 ;  /* 0x000000041009a211 */ /* 0x000fe400000f1413 */
[C---:B------:R-:W-:Y:S02]  /*16d70*/  IADD3 R16, R251.reuse, 0xa0, RZ ;  /* 0x000000a0fb107810 */ /* 0x040fe40007ffe0ff */
[----:B------:R-:W-:Y:S01]  /*16d80*/  IADD3 R19, R251, 0xa8, RZ ;  /* 0x000000a8fb137810 */ /* 0x000fe20007ffe0ff */
[----:B------:R-:W-:Y:S01]  /*16d90*/  @!P2 ST.E.64 [R8.64], R124 ;  /* 0x0000007c0800a985 */ /* 0x000fe2000c101b08 */
[----:B------:R-:W-:-:S02]  /*16da0*/  ISETP.GE.AND P4, PT, R16, c[0x0][0x3c8], PT ;  /* 0x0000f20010007a0c */ /* 0x000fc40003f86270 */
[----:B------:R-:W-:Y:S02]  /*16db0*/  ISETP.GE.AND P2, PT, R19, c[0x0][0x3c8], PT ;  /* 0x0000f20013007a0c */ /* 0x000fe40003f46270 */
[-C--:B-1----:R-:W-:Y:S02]  /*16dc0*/  @!P6 LEA R6, P0, R13, R0.reuse, 0x2 ;  /* 0x000000000d06e211 */ /* 0x082fe400078010ff */
[----:B--2---:R-:W-:-:S04]  /*16dd0*/  @!P1 LEA R2, P3, R17, R0, 0x2 ;  /* 0x0000000011029211 */ /* 0x004fc800078610ff */
        /* <DEDUP_REMOVED lines=12> */
[----:B------:R-:W-:Y:S02]  /*16ea0*/  SHF.R.S32.HI R18, RZ, 0x1f, R18 ;  /* 0x0000001fff127819 */ /* 0x000fe40000011412 */
[----:B-1----:R-:W-:-:S04]  /*16eb0*/  @!P5 LEA R2, P3, R12, R0, 0x2 ;  /* 0x000000000c02d211 */ /* 0x002fc800078610ff */
[----:B------:R-:W-:Y:S02]  /*16ec0*/  @!P5 LEA.HI.X R3, R12, R4, R13, 0x2, P3 ;  /* 0x000000040c03d211 */ /* 0x000fe400018f140d */
[CC--:B------:R-:W-:Y:S02]  /*16ed0*/  @!P4 LEA R12, P6, R16.reuse, R0.reuse, 0x2 ;  /* 0x00000000100cc211 */ /* 0x0c0fe400078c10ff */
[----:B------:R-:W-:Y:S01]  /*16ee0*/  @!P2 LEA R8, P3, R19, R0, 0x2 ;  /* 0x000000001308a211 */ /* 0x000fe200078610ff */
[----:B------:R1:W-:Y:S01]  /*16ef0*/  @!P5 ST.E.64 [R2.64], R80 ;  /* 0x000000500200d985 */ /* 0x0003e2000c101b08 */
[----:B------:R-:W-:Y:S02]  /*16f00*/  @!P4 LEA.HI.X R13, R16, R4, R18, 0x2, P6 ;  /* 0x00000004100dc211 */ /* 0x000fe400030f1412 */
[----:B------:R-:W-:Y:S02]  /*16f10*/  IADD3 R18, R251, 0xb0, RZ ;  /* 0x000000b0fb127810 */ /* 0x000fe40007ffe0ff */
[----:B--2---:R-:W-:Y:S01]  /*16f20*/  @!P1 LEA R6, P5, R17, R0, 0x2 ;  /* 0x0000000011069211 */ /* 0x004fe200078a10ff */
[----:B------:R2:W-:Y:S01]  /*16f30*/  @!P4 ST.E.64 [R12.64], R132 ;  /* 0x000000840c00c985 */ /* 0x0005e2000c101b08 */
[----:B------:R-:W-:-:S02]  /*16f40*/  SHF.R.S32.HI R18, RZ, 0x1f, R18 ;  /* 0x0000001fff127819 */ /* 0x000fc40000011412 */
        /* <DEDUP_REMOVED lines=8> */
.L_x_1839:
[----:B------:R-:W-:Y:S05]  /*16fd0*/  BSYNC B0 ;  /* 0x0000000000007941 */ /* 0x000fea0003800000 */
.L_x_1838:
[----:B------:R-:W-:Y:S05]  /*16fe0*/  BRA.DIV ~URZ, `(.L_x_1840) ;  /* 0x000040a27f007947 */ /* 0x000fea000b800000 */
[----:B---3--:R3:W2:Y:S04]  /*16ff0*/  SHFL.IDX PT, R4, R5, 0x1, 0x1c1f ;  /* 0x003c1f0005047f89 */ /* 0x0086a800000e0000 */
[----:B-1----:R3:W1:Y:S02]  /*17000*/  SHFL.IDX PT, R0, R14, 0x1, 0x1c1f ;  /* 0x003c1f000e007f89 */ /* 0x00266400000e0000 */
.L_x_1910:
        /* <DEDUP_REMOVED lines=8> */
[----:B------:R-:W-:Y:S01]  /*17090*/  IADD3 R9, R251, 0x8, RZ ;  /* 0x00000008fb097810 */ /* 0x000fe20007ffe0ff */
        /* <DEDUP_REMOVED lines=161> */
[----:B------:R-:W-:-:S03]  /*17ab0*/  @!P0 LEA.HI.X R3, R5, R4, R14, 0x2, P4 ;  /* 0x0000000405038211 */ /* 0x000fc600020f140e */
        /* <DEDUP_REMOVED lines=9> */
.L_x_1820:
        /* <DEDUP_REMOVED lines=16> */
[----:B-1----:R1:W3:Y:S04]  /*17c50*/  LDG.E R4, [R2.64] ;  /* 0x0000000802047981 */ /* 0x0022e8000c1e1900 */
[----:B-1----:R-:W3:Y:S02]  /*17c60*/  LDG.E R2, [R2.64+0x4] ;  /* 0x0000040802027981 */ /* 0x002ee4000c1e1900 */
[----:B---3-5:R-:W-:Y:S02]  /*17c70*/  IADD3 R21, -R4, R2, RZ ;  /* 0x0000000204157210 */ /* 0x028fe40007ffe1ff */
.L_x_1841:
[----:B------:R-:W-:Y:S01]  /*17c80*/  ISETP.GT.AND P0, PT, R187, 0x7f, PT ;  /* 0x0000007fbb00780c */ /* 0x000fe20003f04270 */
[----:B------:R-:W-:Y:S01]  /*17c90*/  BSSY B0, `(.L_x_1842) ;  /* 0x0000035000007945 */ /* 0x000fe20003800000 */
[----:B------:R-:W-:Y:S02]  /*17ca0*/  LOP3.LUT R8, R238, 0xffff, RZ, 0xc0, !PT ;  /* 0x0000ffffee087812 */ /* 0x000fe400078ec0ff */
[----:B------:R-:W-:-:S02]  /*17cb0*/  SEL R9, R245, RZ, !P3 ;  /* 0x000000fff5097207 */ /* 0x000fc40005800000 */
[----:B------:R-:W-:Y:S02]  /*17cc0*/  SEL R23, R248, RZ, !P3 ;  /* 0x000000fff8177207 */ /* 0x000fe40005800000 */
[----:B-----5:R-:W-:-:S05]  /*17cd0*/  SHF.R.S32.HI R19, RZ, 0x1f, R0 ;  /* 0x0000001fff137819 */ /* 0x020fca0000011400 */
[----:B------:R-:W-:Y:S05]  /*17ce0*/  @P0 BRA `(.L_x_1843) ;  /* 0x000002f000000947 */ /* 0x000fea0003800000 */
[----:B-1----:R-:W-:Y:S01]  /*17cf0*/  IMAD R2, R21, c[0x0][0x4e8], RZ ;  /* 0x00013a0015027a24 */ /* 0x002fe200078e02ff */
        /* <DEDUP_REMOVED lines=9> */
[----:B------:R1:W2:Y:S02]  /*17d90*/  LDC.64 R14, c[0x0][R2+0x160] ;  /* 0x00005800020e7b82 */ /* 0x0002a40000000a00 */
[----:B-1----:R-:W-:-:S02]  /*17da0*/  IMAD.MOV.U32 R2, RZ, RZ, c[0x0][0x4e8] ;  /* 0x00013a00ff027624 */ /* 0x002fc400078e00ff */
[-C--:B---3--:R-:W-:Y:S02]  /*17db0*/  IMAD R3, R13, R9.reuse, RZ ;  /* 0x000000090d037224 */ /* 0x088fe400078e02ff */
[----:B------:R-:W-:Y:S01]  /*17dc0*/  IMAD.WIDE.U32 R4, R12, R9, RZ ;  /* 0x000000090c047225 */ /* 0x000fe200078e00ff */
[----:B------:R-:W-:Y:S02]  /*17dd0*/  ISETP.NE.AND P0, PT, R2, 0x1, PT ;  /* 0x000000010200780c */ /* 0x000fe40003f05270 */
[----:B------:R-:W-:Y:S01]  /*17de0*/  MOV R2, R18 ;  /* 0x0000001200027202 */ /* 0x000fe20000000f00 */
[----:B------:R-:W-:Y:S01]  /*17df0*/  IMAD R12, R12, R23, R3 ;  /* 0x000000170c0c7224 */ /* 0x000fe200078e0203 */
[----:B------:R-:W-:Y:S01]  /*17e00*/  SEL R3, R250, RZ, P2 ;  /* 0x000000fffa037207 */ /* 0x000fe20001000000 */
[-C--:B----4-:R-:W-:Y:S02]  /*17e10*/  IMAD R13, R7, R8.reuse, RZ ;  /* 0x00000008070d7224 */ /* 0x090fe400078e02ff */
[----:B------:R-:W-:-:S04]  /*17e20*/  IMAD.WIDE.U32 R6, R6, R8, RZ ;  /* 0x0000000806067225 */ /* 0x000fc800078e00ff */
[----:B------:R-:W-:Y:S01]  /*17e30*/  IMAD.IADD R13, R7, 0x1, R13 ;  /* 0x00000001070d7824 */ /* 0x000fe200078e020d */
[----:B------:R-:W-:Y:S01]  /*17e40*/  IADD3 R7, R5, R12, RZ ;  /* 0x0000000c05077210 */ /* 0x000fe20007ffe0ff */
[----:B------:R-:W-:-:S04]  /*17e50*/  @P0 IMAD.HI.U32 R22, R18, c[0x0][0x4ec], RZ ;  /* 0x00013b0012160a27 */ /* 0x000fc800078e00ff */
[-C--:B-----5:R-:W-:Y:S01]  /*17e60*/  IMAD R12, R17, R3.reuse, RZ ;  /* 0x00000003110c7224 */ /* 0x0a0fe200078e02ff */
[----:B------:R-:W-:Y:S02]  /*17e70*/  @P0 SHF.R.U32.HI R2, RZ, c[0x0][0x4f0], R22 ;  /* 0x00013c00ff020a19 */ /* 0x000fe40000011616 */
[----:B------:R-:W-:Y:S01]  /*17e80*/  IADD3 R22, P1, P0, R4, R6, R0 ;  /* 0x0000000604167210 */ /* 0x000fe2000783e000 */
[----:B------:R-:W-:-:S03]  /*17e90*/  IMAD.WIDE.U32 R4, R16, R3, RZ ;  /* 0x0000000310047225 */ /* 0x000fc600078e00ff */
[----:B------:R-:W-:Y:S01]  /*17ea0*/  IADD3.X R13, R7, R13, R19, P1, P0 ;  /* 0x0000000d070d7210 */ /* 0x000fe20000fe0413 */
[----:B------:R-:W-:Y:S01]  /*17eb0*/  IMAD.MOV R6, RZ, RZ, -R2 ;  /* 0x000000ffff067224 */ /* 0x000fe200078e0a02 */
[----:B------:R-:W-:Y:S02]  /*17ec0*/  IADD3 R7, R5, R12, RZ ;  /* 0x0000000c05077210 */ /* 0x000fe40007ffe0ff */
[----:B------:R-:W-:Y:S01]  /*17ed0*/  IADD3 R4, P1, P0, R2, R22, R4 ;  /* 0x0000001602047210 */ /* 0x000fe2000783e004 */
[----:B------:R-:W-:Y:S01]  /*17ee0*/  IMAD R3, R6, c[0x0][0x4e8], R18 ;  /* 0x00013a0006037a24 */ /* 0x000fe200078e0212 */
[----:B------:R-:W-:-:S03]  /*17ef0*/  SHF.R.S32.HI R5, RZ, 0x1f, R2 ;  /* 0x0000001fff057819 */ /* 0x000fc60000011402 */
[----:B--2---:R-:W-:Y:S01]  /*17f00*/  IMAD R2, R15, R3, RZ ;  /* 0x000000030f027224 */ /* 0x004fe200078e02ff */
[----:B------:R-:W-:Y:S02]  /*17f10*/  SHF.R.S32.HI R6, RZ, 0x1f, R3 ;  /* 0x0000001fff067819 */ /* 0x000fe40000011403 */
[----:B------:R-:W-:Y:S01]  /*17f20*/  IADD3.X R5, R5, R13, R7, P1, P0 ;  /* 0x0000000d05057210 */ /* 0x000fe20000fe0407 */
[----:B------:R-:W-:Y:S02]  /*17f30*/  IMAD.MOV.U32 R7, RZ, RZ, c[0x0][0x4a8] ;  /* 0x00012a00ff077624 */ /* 0x000fe400078e00ff */
[C---:B------:R-:W-:Y:S02]  /*17f40*/  IMAD R6, R14.reuse, R6, R2 ;  /* 0x000000060e067224 */ /* 0x040fe400078e0202 */
[----:B------:R-:W-:Y:S01]  /*17f50*/  IMAD.WIDE.U32 R2, R14, R3, R4 ;  /* 0x000000030e027225 */ /* 0x000fe200078e0004 */
[----:B------:R-:W-:Y:S02]  /*17f60*/  MOV R5, c[0x0][0x4ac] ;  /* 0x00012b0000057a02 */ /* 0x000fe40000000f00 */
[----:B------:R-:W-:Y:S01]  /*17f70*/  SEL R4, R7, c[0x0][0x450], P2 ;  /* 0x0001140007047a07 */ /* 0x000fe20001000000 */
[----:B------:R-:W-:Y:S01]  /*17f80*/  IMAD.IADD R3, R3, 0x1, R6 ;  /* 0x0000000103037824 */ /* 0x000fe200078e0206 */
[----:B------:R-:W-:-:S02]  /*17f90*/  SEL R5, R5, c[0x0][0x454], P2 ;  /* 0x0001150005057a07 */ /* 0x000fc40001000000 */
[----:B------:R-:W-:-:S04]  /*17fa0*/  LEA R4, P0, R2, R4, 0x2 ;  /* 0x0000000402047211 */ /* 0x000fc800078010ff */
[----:B------:R-:W-:Y:S02]  /*17fb0*/  LEA.HI.X R5, R2, R5, R3, 0x2, P0 ;  /* 0x0000000502057211 */ /* 0x000fe400000f1403 */
[----:B------:R-:W-:-:S05]  /*17fc0*/  MOV R2, 0xff800000 ;  /* 0xff80000000027802 */ /* 0x000fca0000000f00 */
[----:B------:R1:W-:Y:S02]  /*17fd0*/  STG.E [R4.64], R2 ;  /* 0x0000000204007986 */ /* 0x0003e4000c101908 */
.L_x_1843:
[----:B------:R-:W-:Y:S05]  /*17fe0*/  BSYNC B0 ;  /* 0x0000000000007941 */ /* 0x000fea0003800000 */
.L_x_1842:
        /* <DEDUP_REMOVED lines=9> */
[----:B------:R-:W-:Y:S01]  /*18080*/  LEA R4, R237, R217, 0x7 ;  /* 0x000000d9ed047211 */ /* 0x000fe200078e38ff */
        /* <DEDUP_REMOVED lines=25> */
.L_x_1911:
[----:B------:R-:W-:Y:S05]  /*18220*/  BRA.DIV ~URZ, `(.L_x_1845) ;  /* 0x00002fa27f007947 */ /* 0x000fea000b800000 */
[----:B------:R4:W1:Y:S02]  /*18230*/  SHFL.IDX PT, R0, R14, RZ, 0x181f ;  /* 0x00181fff0e007589 */ /* 0x00086400000e0000 */
.L_x_1912:
[----:B------:R-:W-:Y:S01]  /*18240*/  IMAD R12, R21, c[0x0][0x4e8], RZ ;  /* 0x00013a00150c7a24 */ /* 0x000fe200078e02ff */
[----:B------:R-:W-:Y:S04]  /*18250*/  BSSY B0, `(.L_x_1846) ;  /* 0x000000f000007945 */ /* 0x000fe80003800000 */
        /* <DEDUP_REMOVED lines=8> */
[-C--:B---3--:R-:W-:Y:S02]  /*182e0*/  @!P2 LEA.HI.X R9, R204, R4.reuse, R205, 0x1, P5 ;  /* 0x00000004cc09a211 */ /* 0x088fe400028f0ccd */
[-C--:B------:R-:W-:Y:S02]  /*182f0*/  @!P1 LEA.HI.X R7, R203, R4.reuse, R213, 0x1, P4 ;  /* 0x00000004cb079211 */ /* 0x080fe400020f0cd5 */
[----:B------:R-:W-:Y:S01]  /*18300*/  @!P0 LEA.HI.X R3, R206, R4, R212, 0x1, P3 ;  /* 0x00000004ce038211 */ /* 0x000fe200018f0cd4 */
[----:B------:R1:W-:Y:S04]  /*18310*/  @!P2 ST.E.128 [R8.64], RZ ;  /* 0x000000ff0800a985 */ /* 0x0003e8000c101d08 */
[----:B------:R1:W-:Y:S04]  /*18320*/  @!P1 ST.E.128 [R6.64], RZ ;  /* 0x000000ff06009985 */ /* 0x0003e8000c101d08 */
[----:B------:R1:W-:Y:S02]  /*18330*/  @!P0 ST.E.128 [R2.64], RZ ;  /* 0x000000ff02008985 */ /* 0x0003e4000c101d08 */
.L_x_1847:
[----:B------:R-:W-:Y:S05]  /*18340*/  BSYNC B0 ;  /* 0x0000000000007941 */ /* 0x000fea0003800000 */
.L_x_1846:
[----:B------:R-:W-:Y:S05]  /*18350*/  BRA.DIV ~URZ, `(.L_x_1848) ;  /* 0x00002ee27f007947 */ /* 0x000fea000b800000 */
[----:B---3--:R3:W2:Y:S04]  /*18360*/  SHFL.IDX PT, R4, R5, 0x1, 0x181f ;  /* 0x00381f0005047f89 */ /* 0x0086a800000e0000 */
[----:B-1----:R3:W1:Y:S02]  /*18370*/  SHFL.IDX PT, R0, R14, 0x1, 0x181f ;  /* 0x00381f000e007f89 */ /* 0x00266400000e0000 */
.L_x_1913:
        /* <DEDUP_REMOVED lines=16> */
.L_x_1850:
[----:B------:R-:W-:Y:S05]  /*18480*/  BSYNC B0 ;  /* 0x0000000000007941 */ /* 0x000fea0003800000 */
.L_x_1849:
[----:B------:R-:W-:Y:S05]  /*18490*/  BRA.DIV ~URZ, `(.L_x_1851) ;  /* 0x00002e727f007947 */ /* 0x000fea000b800000 */
[----:B--2---:R2:W3:Y:S02]  /*184a0*/  SHFL.IDX PT, R4, R5, 0x2, 0x181f ;  /* 0x00581f0005047f89 */ /* 0x0044e400000e0000 */
.L_x_1914:
[----:B------:R-:W-:Y:S05]  /*184b0*/  BRA.DIV ~URZ, `(.L_x_1852) ;  /* 0x00002ec27f007947 */ /* 0x000fea000b800000 */
[----:B-1----:R1:W2:Y:S02]  /*184c0*/  SHFL.IDX PT, R0, R14, 0x2, 0x181f ;  /* 0x00581f000e007f89 */ /* 0x0022a400000e0000 */
.L_x_1915:
        /* <DEDUP_REMOVED lines=16> */
.L_x_1854:
[----:B------:R-:W-:Y:S05]  /*185d0*/  BSYNC B0 ;  /* 0x0000000000007941 */ /* 0x000fea0003800000 */
.L_x_1853:
[----:B------:R-:W-:Y:S05]  /*185e0*/  BRA.DIV ~URZ, `(.L_x_1855) ;  /* 0x00002e027f007947 */ /* 0x000fea000b800000 */
[----:B---3--:R3:W1:Y:S04]  /*185f0*/  SHFL.IDX PT, R4, R5, 0x3, 0x181f ;  /* 0x00781f0005047f89 */ /* 0x00866800000e0000 */
[----:B--2---:R3:W2:Y:S02]  /*18600*/  SHFL.IDX PT, R0, R14, 0x3, 0x181f ;  /* 0x00781f000e007f89 */ /* 0x0046a400000e0000 */
.L_x_1916:
        /* <DEDUP_REMOVED lines=15> */
.L_x_1835:
[----:B------:R-:W-:Y:S05]  /*18700*/  BSYNC B1 ;  /* 0x0000000000017941 */ /* 0x000fea0003800000 */
.L_x_1819:
        /* <DEDUP_REMOVED lines=12> */
.L_x_1917:
[----:B------:R-:W-:Y:S05]  /*187d0*/  BRA.DIV ~URZ, `(.L_x_1858) ;  /* 0x00002d527f007947 */ /* 0x000fea000b800000 */
[----:B------:R2:W3:Y:S02]  /*187e0*/  SHFL.IDX PT, R6, R35, 0x1, 0x1f ;  /* 0x00201f0023067f89 */ /* 0x0004e400000e0000 */
.L_x_1918:
[----:B-1----:R-:W-:Y:S02]  /*187f0*/  IMAD.IADD R0, R239, 0x1, R16 ;  /* 0x00000001ef007824 */ /* 0x002fe400078e0210 */
[----:B------:R-:W-:-:S03]  /*18800*/  IMAD.MOV.U32 R7, RZ, RZ, RZ ;  /* 0x000000ffff077224 */ /* 0x000fc600078e00ff */
[----:B------:R-:W-:-:S13]  /*18810*/  ISETP.GE.OR P0, PT, R0, c[0x0][0x53c], !P6 ;  /* 0x00014f0000007a0c */ /* 0x000fda0007706670 */
[----:B------:R-:W-:Y:S01]  /*18820*/  @!P0 MOV R2, 0x4 ;  /* 0x0000000400028802 */ /* 0x000fe20000000f00 */
[----:B------:R-:W-:-:S04]  /*18830*/  @!P0 IMAD.MOV.U32 R4, RZ, RZ, 0x4 ;  /* 0x00000004ff048424 */ /* 0x000fc800078e00ff */
        /* <DEDUP_REMOVED lines=13> */
.L_x_1919:
        /* <DEDUP_REMOVED lines=16> */
.L_x_1920:
[----:B---3--:R-:W-:Y:S01]  /*18a10*/  IMAD R0, R0, c[0x0][0x538], RZ ;  /* 0x00014e0000007a24 */ /* 0x008fe200078e02ff */
[----:B------:R-:W-:Y:S04]  /*18a20*/  BSSY B1, `(.L_x_1861) ;  /* 0x000007e000017945 */ /* 0x000fe80003800000 */
[----:B------:R-:W-:-:S04]  /*18a30*/  IADD3 R6, R0, R6, RZ ;  /* 0x0000000600067210 */ /* 0x000fc80007ffe0ff */
[----:B----4-:R-:W-:-:S13]  /*18a40*/  ISETP.GT.AND P0, PT, R6, R9, PT ;  /* 0x000000090600720c */ /* 0x010fda0003f04270 */
[----:B------:R-:W-:Y:S05]  /*18a50*/  @P0 BRA `(.L_x_1862) ;  /* 0x0000025000000947 */ /* 0x000fea0003800000 */
.L_x_1866:
        /* <DEDUP_REMOVED lines=17> */
.L_x_1921:
        /* <DEDUP_REMOVED lines=16> */
.L_x_1922:
[----:B---3--:R-:W-:-:S05]  /*18c70*/  IMAD R0, R0, c[0x0][0x538], RZ ;  /* 0x00014e0000007a24 */ /* 0x008fca00078e02ff */
[----:B------:R-:W-:-:S04]  /*18c80*/  IADD3 R6, R0, R6, RZ ;  /* 0x0000000600067210 */ /* 0x000fc80007ffe0ff */
[----:B------:R-:W-:-:S13]  /*18c90*/  ISETP.GT.AND P0, PT, R6, R9, PT ;  /* 0x000000090600720c */ /* 0x000fda0003f04270 */
[----:B-12---:R-:W-:Y:S05]  /*18ca0*/  @!P0 BRA `(.L_x_1866) ;  /* 0xfffffdb000008947 */ /* 0x006fea000383ffff */
.L_x_1862:
[----:B------:R-:W-:-:S05]  /*18cb0*/  IADD3 R14, -R0, R6, RZ ;  /* 0x00000006000e7210 */ /* 0x000fca0007ffe1ff */
[----:B------:R-:W-:-:S05]  /*18cc0*/  IMAD R0, R4, c[0x0][0x538], R14 ;  /* 0x00014e0004007a24 */ /* 0x000fca00078e020e */
[----:B------:R-:W-:Y:S01]  /*18cd0*/  ISETP.GT.AND P0, PT, R0, R9, PT ;  /* 0x000000090000720c */ /* 0x000fe20003f04270 */
[----:B------:R-:W-:-:S12]  /*18ce0*/  BRA.DIV ~URZ, `(.L_x_1867) ;  /* 0x00002ca27f007947 */ /* 0x000fd8000b800000 */
[----:B------:R-:W-:-:S04]  /*18cf0*/  VOTE.ANY R0, PT, !P0 ;  /* 0x0000000000007806 */ /* 0x000fc800040e0100 */
.L_x_1923:
[----:B------:R3:W4:Y:S01]  /*18d00*/  POPC R13, R0 ;  /* 0x00000000000d7309 */ /* 0x0007220000000000 */
[----:B------:R-:W-:Y:S05]  /*18d10*/  BRA.DIV ~URZ, `(.L_x_1868) ;  /* 0x00002cb27f007947 */ /* 0x000fea000b800000 */
[----:B----4-:R4:W1:Y:S04]  /*18d20*/  SHFL.IDX PT, R12, R7, R13, 0x1f ;  /* 0x00001f0d070c7589 */ /* 0x01086800000e0000 */
[----:B------:R4:W2:Y:S02]  /*18d30*/  SHFL.IDX PT, R5, R8, R13, 0x1f ;  /* 0x00001f0d08057589 */ /* 0x0008a400000e0000 */
.L_x_1924:
[----:B------:R-:W-:Y:S01]  /*18d40*/  ISETP.NE.AND P0, PT, R0, RZ, PT ;  /* 0x000000ff0000720c */ /* 0x000fe20003f05270 */
[----:B------:R-:W-:-:S12]  /*18d50*/  BSSY B0, `(.L_x_1869) ;  /* 0x0000005000007945 */ /* 0x000fd80003800000 */
[----:B------:R-:W-:Y:S05]  /*18d60*/  @!P0 BRA `(.L_x_1870) ;  /* 0x0000003000008947 */ /* 0x000fea0003800000 */
[----:B---3--:R-:W-:Y:S01]  /*18d70*/  IADD3 R0, R13, -0x1, RZ ;  /* 0xffffffff0d007810 */ /* 0x008fe20007ffe0ff */
[----:B------:R-:W-:Y:S05]  /*18d80*/  BRA.DIV ~URZ, `(.L_x_1871) ;  /* 0x00002d127f007947 */ /* 0x000fea000b800000 */
[----:B------:R3:W4:Y:S02]  /*18d90*/  SHFL.IDX PT, R15, R4, R0, 0x1f ;  /* 0x00001f00040f7589 */ /* 0x00072400000e0000 */
.L_x_1870:
[----:B------:R-:W-:Y:S05]  /*18da0*/  BSYNC B0 ;  /* 0x0000000000007941 */ /* 0x000fea0003800000 */
.L_x_1869:
[----:B-1----:R-:W-:Y:S01]  /*18db0*/  IABS R2, R12 ;  /* 0x0000000c00027213 */ /* 0x002fe20000000000 */
[----:B----4-:R-:W-:Y:S01]  /*18dc0*/  IMAD R236, R15, c[0x0][0x538], R14 ;  /* 0x00014e000fec7a24 */ /* 0x010fe200078e020e */
[----:B--2---:R-:W-:Y:S01]  /*18dd0*/  IABS R3, R5 ;  /* 0x0000000500037213 */ /* 0x004fe20000000000 */
[----:B------:R-:W-:Y:S01]  /*18de0*/  IMAD.IADD R239, R13, 0x1, R239 ;  /* 0x000000010def7824 */ /* 0x000fe200078e02ef */
[----:B------:R-:W1:Y:S01]  /*18df0*/  I2F.RP R6, R2 ;  /* 0x0000000200067306 */ /* 0x000e620000209400 */
[----:B------:R-:W-:Y:S01]  /*18e00*/  IMAD.IADD R8, R9, 0x1, -R236 ;  /* 0x0000000109087824 */ /* 0x000fe200078e0aec */
[----:B---3--:R-:W-:-:S04]  /*18e10*/  MOV R4, R3 ;  /* 0x0000000300047202 */ /* 0x008fc80000000f00 */
[----:B------:R-:W-:Y:S02]  /*18e20*/  IABS R9, R8 ;  /* 0x0000000800097213 */ /* 0x000fe40000000000 */
[----:B------:R-:W-:Y:S08]  /*18e30*/  I2F.RP R14, R4 ;  /* 0x00000004000e7306 */ /* 0x000ff00000209400 */
        /* <DEDUP_REMOVED lines=9> */
[----:B------:R-:W-:-:S03]  /*18ed0*/  IMAD.HI.U32 R7, R7, R3, R6 ;  /* 0x0000000307077227 */ /* 0x000fc600078e0006 */
[----:B------:R-:W-:Y:S01]  /*18ee0*/  MOV R6, R0 ;  /* 0x0000000000067202 */ /* 0x000fe20000000f00 */
[----:B------:R-:W-:-:S04]  /*18ef0*/  IMAD.MOV.U32 R3, RZ, RZ, R9 ;  /* 0x000000ffff037224 */ /* 0x000fc800078e0009 */
[----:B------:R-:W-:-:S04]  /*18f00*/  IMAD.HI.U32 R0, R7, R3, RZ ;  /* 0x0000000307007227 */ /* 0x000fc800078e00ff */
[----:B------:R-:W-:Y:S02]  /*18f10*/  IMAD R3, R0, R6, R3 ;  /* 0x0000000600037224 */ /* 0x000fe400078e0203 */
[----:B------:R-:W1:Y:S03]  /*18f20*/  MUFU.RCP R6, R14 ;  /* 0x0000000e00067308 */ /* 0x000e660000001000 */
        /* <DEDUP_REMOVED lines=23> */
[----:B------:R-:W-:-:S05]  /*190a0*/  IMAD R3, R2, R6, R3 ;  /* 0x0000000602037224 */ /* 0x000fca00078e0203 */
[----:B------:R-:W-:-:S13]  /*190b0*/  ISETP.GT.U32.AND P0, PT, R4, R3, PT ;  /* 0x000000030400720c */ /* 0x000fda0003f04070 */
[----:B------:R-:W-:Y:S01]  /*190c0*/  @!P0 IMAD.IADD R3, R3, 0x1, -R4 ;  /* 0x0000000103038824 */ /* 0x000fe200078e0a04 */
[----:B------:R-:W-:Y:S02]  /*190d0*/  @!P0 IADD3 R2, R2, 0x1, RZ ;  /* 0x0000000102028810 */ /* 0x000fe40007ffe0ff */
[----:B------:R-:W-:Y:S02]  /*190e0*/  ISETP.NE.AND P0, PT, R5, RZ, PT ;  /* 0x000000ff0500720c */ /* 0x000fe40003f05270 */
[----:B------:R-:W-:Y:S01]  /*190f0*/  ISETP.GE.U32.AND P2, PT, R3, R4, PT ;  /* 0x000000040300720c */ /* 0x000fe20003f46070 */
[C---:B------:R-:W-:Y:S01]  /*19100*/  IMAD R4, R0.reuse, R12, RZ ;  /* 0x0000000c00047224 */ /* 0x040fe200078e02ff */
[----:B------:R-:W-:-:S04]  /*19110*/  LOP3.LUT R3, R0, R5, RZ, 0x3c, !PT ;  /* 0x0000000500037212 */ /* 0x000fc800078e3cff */
[----:B------:R-:W-:Y:S02]  /*19120*/  ISETP.GE.AND P1, PT, R3, RZ, PT ;  /* 0x000000ff0300720c */ /* 0x000fe40003f26270 */
[----:B------:R-:W-:-:S05]  /*19130*/  IADD3 R237, R8, -R4, RZ ;  /* 0x8000000408ed7210 */ /* 0x000fca0007ffe0ff */
        /* <DEDUP_REMOVED lines=8> */
.L_x_1863:
[----:B------:R-:W-:Y:S01]  /*191c0*/  IMAD.MOV.U32 R236, RZ, RZ, R9 ;  /* 0x000000ffffec7224 */ /* 0x000fe200078e0009 */
[----:B------:R-:W-:Y:S01]  /*191d0*/  MOV R238, RZ ;  /* 0x000000ff00ee7202 */ /* 0x000fe20000000f00 */
[----:B------:R-:W-:Y:S01]  /*191e0*/  IMAD.MOV.U32 R237, RZ, RZ, RZ ;  /* 0x000000ffffed7224 */ /* 0x000fe200078e00ff */
[----:B------:R-:W-:Y:S02]  /*191f0*/  MOV R239, c[0x0][0x53c] ;  /* 0x00014f0000ef7a02 */ /* 0x000fe40000000f00 */
.L_x_1872:
[----:B------:R-:W-:Y:S05]  /*19200*/  BSYNC B1 ;  /* 0x0000000000017941 */ /* 0x000fea0003800000 */
.L_x_1861:
[----:B------:R-:W-:Y:S01]  /*19210*/  WARPSYNC 0xffffffff ;  /* 0xffffffff00007948 */ /* 0x000fe20003800000 */
[----:B------:R-:W-:Y:S01]  /*19220*/  BAR.SYNC.DEFER_BLOCKING 0x4, 0x100 ;  /* 0x0104000000007b1d */ /* 0x000fe20000010000 */
[----:B------:R-:W-:-:S13]  /*19230*/  ISETP.NE.AND P0, PT, R16, RZ, PT ;  /* 0x000000ff1000720c */ /* 0x000fda0003f05270 */
[----:B------:R3:W-:Y:S04]  /*19240*/  @!P0 STS.128 [0x24100], R236 ;  /* 0x024100ecff008388 */ /* 0x0007e80000000c00 */
[----:B------:R-:W-:Y:S06]  /*19250*/  BAR.ARV 0x5, 0x100 ;  /* 0x0144000000007b1d */ /* 0x000fec0000002000 */
.L_x_1856:
[----:B-1----:R-:W-:-:S13]  /*19260*/  ISETP.GE.AND P0, PT, R239, c[0x0][0x53c], PT ;  /* 0x00014f00ef007a0c */ /* 0x002fda0003f06270 */
[----:B--23--:R-:W-:Y:S01]  /*19270*/  @P0 CALL.REL.NOINC `(.L_x_1873) ;  /* 0x0000001000000944 */ /* 0x00cfe20003c00000 */
[----:B------:R-:W-:Y:S05]  /*19280*/  BRA `(.L_x_1874) ;  /* 0xfffe877000007947 */ /* 0x000fea000383ffff */
.L_x_1873:
[----:B------:R-:W-:Y:S05]  /*19290*/  EXIT ;  /* 0x000000000000794d */ /* 0x000fea0003800000 */
.L_x_1693:
[----:B------:R-:W-:Y:S01]  /*192a0*/  IMAD.MOV.U32 R0, RZ, RZ, R5 ;  /* 0x000000ffff007224 */ /* 0x000fe200078e0005 */
[----:B------:R-:W-:Y:S02]  /*192b0*/  MOV R3, 0x1 ;  /* 0x0000000100037802 */ /* 0x000fe40000000f00 */
[----:B------:R-:W-:Y:S02]  /*192c0*/  MOV R2, 0x192e0 ;  /* 0x000192e000027802 */ /* 0x000fe40000000f00 */
[----:B--2---:R-:W-:Y:S05]  /*192d0*/  CALL.REL.NOINC `($__internal_32_$__cuda_sm70_shflsync_up_p) ;  /* 0x000028d000007944 */ /* 0x004fea0003c00000 */
[----:B------:R-:W-:Y:S01]  /*192e0*/  MOV R0, R4 ;  /* 0x0000000400007202 */ /* 0x000fe20000000f00 */
[----:B------:R-:W-:Y:S05]  /*192f0*/  BRA `(.L_x_1875) ;  /* 0xfffe715000007947 */ /* 0x000fea000383ffff */
.L_x_1694:
[----:B------:R-:W-:Y:S01]  /*19300*/  IMAD.MOV.U32 R0, RZ, RZ, R5 ;  /* 0x000000ffff007224 */ /* 0x000fe200078e0005 */
[----:B------:R-:W-:Y:S02]  /*19310*/  MOV R3, 0x2 ;  /* 0x0000000200037802 */ /* 0x000fe40000000f00 */
[----:B------:R-:W-:Y:S02]  /*19320*/  MOV R2, 0x19340 ;  /* 0x0001934000027802 */ /* 0x000fe40000000f00 */
[----:B--2---:R-:W-:Y:S05]  /*19330*/  CALL.REL.NOINC `($__internal_32_$__cuda_sm70_shflsync_up_p) ;  /* 0x0000287000007944 */ /* 0x004fea0003c00000 */
[----:B------:R-:W-:Y:S01]  /*19340*/  SEL R4, R4, RZ, P4 ;  /* 0x000000ff04047207 */ /* 0x000fe20002000000 */
[----:B------:R-:W-:Y:S01]  /*19350*/  IMAD.MOV.U32 R3, RZ, RZ, 0x4 ;  /* 0x00000004ff037424 */ /* 0x000fe200078e00ff */
[----:B------:R-:W-:-:S03]  /*19360*/  MOV R2, 0x19390 ;  /* 0x0001939000027802 */ /* 0x000fc60000000f00 */
[----:B------:R-:W-:Y:S02]  /*19370*/  IMAD.IADD R0, R5, 0x1, R4 ;  /* 0x0000000105007824 */ /* 0x000fe400078e0204 */
[----:B------:R-:W-:Y:S05]  /*19380*/  CALL.REL.NOINC `($__internal_32_$__cuda_sm70_shflsync_up_p) ;  /* 0x0000282000007944 */ /* 0x000fea0003c00000 */
        /* <DEDUP_REMOVED lines=12> */
[----:B------:R-:W-:Y:S02]  /*19450*/  MOV R3, 0x1f ;  /* 0x0000001f00037802 */ /* 0x000fe40000000f00 */
[----:B------:R-:W-:Y:S01]  /*19460*/  MOV R2, 0x194a0 ;  /* 0x000194a000027802 */ /* 0x000fe20000000f00 */
[----:B------:R-:W-:-:S04]  /*19470*/  IMAD.IADD R4, R0, 0x1, R4 ;  /* 0x0000000100047824 */ /* 0x000fc800078e0204 */
[----:B------:R-:W-:Y:S02]  /*19480*/  IMAD.MOV.U32 R33, RZ, RZ, R4 ;  /* 0x000000ffff217224 */ /* 0x000fe400078e0004 */
[----:B------:R-:W-:Y:S05]  /*19490*/  CALL.REL.NOINC `($__internal_31_$__cuda_sm70_shflsync_idx_p) ;  /* 0x000026c000007944 */ /* 0x000fea0003c00000 */
[----:B------:R-:W-:Y:S01]  /*194a0*/  MOV R0, R34 ;  /* 0x0000002200007202 */ /* 0x000fe20000000f00 */
[----:B------:R-:W-:Y:S05]  /*194b0*/  BRA `(.L_x_1876) ;  /* 0xfffe709000007947 */ /* 0x000fea000383ffff */
.L_x_1696:
[----:B------:R-:W-:Y:S02]  /*194c0*/  SEL R0, RZ, 0x1, P0 ;  /* 0x00000001ff007807 */ /* 0x000fe40000000000 */
[----:B------:R-:W-:Y:S02]  /*194d0*/  MOV R2, 0x194f0 ;  /* 0x000194f000027802 */ /* 0x000fe40000000f00 */
[----:B--2---:R-:W-:Y:S05]  /*194e0*/  CALL.REL.NOINC `($__internal_33_$__cuda_sm70_votesync_ballot) ;  /* 0x0000272000007944 */ /* 0x004fea0003c00000 */
[----:B------:R-:W-:Y:S05]  /*194f0*/  BRA `(.L_x_1877) ;  /* 0xfffe70e000007947 */ /* 0x000fea000383ffff */
.L_x_1697:
[----:B------:R-:W-:Y:S01]  /*19500*/  IMAD.MOV.U32 R33, RZ, RZ, R8 ;  /* 0x000000ffff217224 */ /* 0x000fe200078e0008 */
[----:B---3--:R-:W-:Y:S01]  /*19510*/  MOV R32, R12 ;  /* 0x0000000c00207202 */ /* 0x008fe20000000f00 */
[----:B------:R-:W-:Y:S01]  /*19520*/  IMAD.MOV.U32 R3, RZ, RZ, 0x1f ;  /* 0x0000001fff037424 */ /* 0x000fe200078e00ff */
[----:B------:R-:W-:Y:S02]  /*19530*/  MOV R2, 0x19550 ;  /* 0x0001955000027802 */ /* 0x000fe40000000f00 */
[----:B-12---:R-:W-:Y:S05]  /*19540*/  CALL.REL.NOINC `($__internal_31_$__cuda_sm70_shflsync_idx_p) ;  /* 0x0000261000007944 */ /* 0x006fea0003c00000 */
[----:B------:R-:W-:Y:S01]  /*19550*/  IMAD.MOV.U32 R11, RZ, RZ, R34 ;  /* 0x000000ffff0b7224 */ /* 0x000fe200078e0022 */
[----:B------:R-:W-:Y:S01]  /*19560*/  MOV R33, R7 ;  /* 0x0000000700217202 */ /* 0x000fe20000000f00 */
[----:B------:R-:W-:Y:S01]  /*19570*/  IMAD.MOV.U32 R5, RZ, RZ, RZ ;  /* 0x000000ffff057224 */ /* 0x000fe200078e00ff */
[----:B------:R-:W-:Y:S01]  /*19580*/  MOV R32, R12 ;  /* 0x0000000c00207202 */ /* 0x000fe20000000f00 */
[----:B------:R-:W-:Y:S01]  /*19590*/  IMAD.MOV.U32 R3, RZ, RZ, 0x1f ;  /* 0x0000001fff037424 */ /* 0x000fe200078e00ff */
[----:B------:R-:W-:-:S02]  /*195a0*/  MOV R2, 0x195c0 ;  /* 0x000195c000027802 */ /* 0x000fc40000000f00 */
[----:B------:R-:W-:Y:S05]  /*195b0*/  CALL.REL.NOINC `($__internal_31_$__cuda_sm70_shflsync_idx_p) ;  /* 0x000025a000007944 */ /* 0x000fea0003c00000 */
[----:B------:R-:W-:Y:S01]  /*195c0*/  MOV R10, R34 ;  /* 0x00000022000a7202 */ /* 0x000fe20000000f00 */
[----:B------:R-:W-:Y:S05]  /*195d0*/  BRA `(.L_x_1878) ;  /* 0xfffe705000007947 */ /* 0x000fea000383ffff */
.L_x_1700:
[----:B------:R-:W-:Y:S01]  /*195e0*/  IMAD.MOV.U32 R33, RZ, RZ, R4 ;  /* 0x000000ffff217224 */ /* 0x000fe200078e0004 */
[----:B------:R-:W-:-:S02]  /*195f0*/  MOV R3, 0x1f ;  /* 0x0000001f00037802 */ /* 0x000fc40000000f00 */
[----:B------:R-:W-:Y:S02]  /*19600*/  MOV R2, 0x19620 ;  /* 0x0001962000027802 */ /* 0x000fe40000000f00 */
[----:B-1234-:R-:W-:Y:S05]  /*19610*/  CALL.REL.NOINC `($__internal_31_$__cuda_sm70_shflsync_idx_p) ;  /* 0x0000254000007944 */ /* 0x01efea0003c00000 */
[----:B------:R-:W-:Y:S01]  /*19620*/  MOV R5, R34 ;  /* 0x0000002200057202 */ /* 0x000fe20000000f00 */
[----:B------:R-:W-:Y:S05]  /*19630*/  BRA `(.L_x_1699) ;  /* 0xfffe705000007947 */ /* 0x000fea000383ffff */
.L_x_1736:
[----:B------:R-:W-:Y:S01]  /*19640*/  IMAD.MOV.U32 R33, RZ, RZ, R12 ;  /* 0x000000ffff217224 */ /* 0x000fe200078e000c */
[----:B------:R-:W-:Y:S01]  /*19650*/  MOV R32, RZ ;  /* 0x000000ff00207202 */ /* 0x000fe20000000f00 */
[----:B------:R-:W-:Y:S01]  /*19660*/  IMAD.MOV.U32 R3, RZ, RZ, 0x181f ;  /* 0x0000181fff037424 */ /* 0x000fe200078e00ff */
[----:B------:R-:W-:Y:S02]  /*19670*/  MOV R2, 0x19690 ;  /* 0x0001969000027802 */ /* 0x000fe40000000f00 */
[----:B-----5:R-:W-:Y:S05]  /*19680*/  CALL.REL.NOINC `($__internal_31_$__cuda_sm70_shflsync_idx_p) ;  /* 0x000024d000007944 */ /* 0x020fea0003c00000 */
[----:B------:R-:W-:Y:S01]  /*19690*/  MOV R4, R34 ;  /* 0x0000002200047202 */ /* 0x000fe20000000f00 */
[----:B------:R-:W-:Y:S05]  /*196a0*/  BRA `(.L_x_1879) ;  /* 0xfffee9e000007947 */ /* 0x000fea000383ffff */
.L_x_1737:
[----:B------:R-:W-:Y:S01]  /*196b0*/  IMAD.MOV.U32 R33, RZ, RZ, R13 ;  /* 0x000000ffff217224 */ /* 0x000fe200078e000d */
[----:B------:R-:W-:Y:S01]  /*196c0*/  MOV R32, RZ ;  /* 0x000000ff00207202 */ /* 0x000fe20000000f00 */
[----:B------:R-:W-:Y:S01]  /*196d0*/  IMAD.MOV.U32 R3, RZ, RZ, 0x181f ;  /* 0x0000181fff037424 */ /* 0x000fe200078e00ff */
[----:B------:R-:W-:Y:S02]  /*196e0*/  MOV R2, 0x19700 ;  /* 0x0001970000027802 */ /* 0x000fe40000000f00 */
[----:B-12--5:R-:W-:Y:S05]  /*196f0*/  CALL.REL.NOINC `($__internal_31_$__cuda_sm70_shflsync_idx_p) ;  /* 0x0000246000007944 */ /* 0x026fea0003c00000 */
[----:B------:R-:W-:Y:S01]  /*19700*/  MOV R0, R34 ;  /* 0x0000002200007202 */ /* 0x000fe20000000f00 */
[----:B------:R-:W-:Y:S05]  /*19710*/  BRA `(.L_x_1880) ;  /* 0xfffee99000007947 */ /* 0x000fea000383ffff */
.L_x_1740:
[----:B------:R-:W-:Y:S01]  /*19720*/  IMAD.MOV.U32 R33, RZ, RZ, R12 ;  /* 0x000000ffff217224 */ /* 0x000fe200078e000c */
[----:B------:R-:W-:Y:S01]  /*19730*/  MOV R32, 0x1 ;  /* 0x0000000100207802 */ /* 0x000fe20000000f00 */
[----:B--2---:R-:W-:Y:S01]  /*19740*/  IMAD.MOV.U32 R3, RZ, RZ, 0x181f ;  /* 0x0000181fff037424 */ /* 0x004fe200078e00ff */
[----:B------:R-:W-:-:S02]  /*19750*/  MOV R2, 0x19770 ;  /* 0x0001977000027802 */ /* 0x000fc40000000f00 */
[----:B-1-345:R-:W-:Y:S05]  /*19760*/  CALL.REL.NOINC `($__internal_31_$__cuda_sm70_shflsync_idx_p) ;  /* 0x000023f000007944 */ /* 0x03afea0003c00000 */
[----:B------:R-:W-:Y:S01]  /*19770*/  IMAD.MOV.U32 R4, RZ, RZ, R34 ;  /* 0x000000ffff047224 */ /* 0x000fe200078e0022 */
[----:B------:R-:W-:Y:S01]  /*19780*/  MOV R32, 0x1 ;  /* 0x0000000100207802 */ /* 0x000fe20000000f00 */
[----:B------:R-:W-:Y:S01]  /*19790*/  IMAD.MOV.U32 R33, RZ, RZ, R13 ;  /* 0x000000ffff217224 */ /* 0x000fe200078e000d */
[----:B------:R-:W-:-:S02]  /*197a0*/  MOV R3, 0x181f ;  /* 0x0000181f00037802 */ /* 0x000fc40000000f00 */
[----:B------:R-:W-:Y:S02]  /*197b0*/  MOV R2, 0x197d0 ;  /* 0x000197d000027802 */ /* 0x000fe40000000f00 */
[----:B------:R-:W-:Y:S05]  /*197c0*/  CALL.REL.NOINC `($__internal_31_$__cuda_sm70_shflsync_idx_p) ;  /* 0x0000239000007944 */ /* 0x000fea0003c00000 */
[----:B------:R-:W-:Y:S01]  /*197d0*/  MOV R0, R34 ;  /* 0x0000002200007202 */ /* 0x000fe20000000f00 */
[----:B------:R-:W-:Y:S05]  /*197e0*/  BRA `(.L_x_1881) ;  /* 0xfffeea0000007947 */ /* 0x000fea000383ffff */
.L_x_1743:
[----:B------:R-:W-:Y:S01]  /*197f0*/  IMAD.MOV.U32 R33, RZ, RZ, R12 ;  /* 0x000000ffff217224 */ /* 0x000fe200078e000c */
[----:B------:R-:W-:Y:S01]  /*19800*/  MOV R32, 0x2 ;  /* 0x0000000200207802 */ /* 0x000fe20000000f00 */
[----:B-1----:R-:W-:Y:S01]  /*19810*/  IMAD.MOV.U32 R3, RZ, RZ, 0x181f ;  /* 0x0000181fff037424 */ /* 0x002fe200078e00ff */
[----:B------:R-:W-:Y:S02]  /*19820*/  MOV R2, 0x19840 ;  /* 0x0001984000027802 */ /* 0x000fe40000000f00 */
[----:B--2345:R-:W-:Y:S05]  /*19830*/  CALL.REL.NOINC `($__internal_31_$__cuda_sm70_shflsync_idx_p) ;  /* 0x0000232000007944 */ /* 0x03cfea0003c00000 */
[----:B------:R-:W-:Y:S01]  /*19840*/  MOV R4, R34 ;  /* 0x0000002200047202 */ /* 0x000fe20000000f00 */
[----:B------:R-:W-:Y:S05]  /*19850*/  BRA `(.L_x_1882) ;  /* 0xfffeeac000007947 */ /* 0x000fea000383ffff */
.L_x_1744:
[----:B------:R-:W-:Y:S01]  /*19860*/  IMAD.MOV.U32 R33, RZ, RZ, R13 ;  /* 0x000000ffff217224 */ /* 0x000fe200078e000d */
[----:B------:R-:W-:Y:S01]  /*19870*/  MOV R32, 0x2 ;  /* 0x0000000200207802 */ /* 0x000fe20000000f00 */
[----:B------:R-:W-:Y:S01]  /*19880*/  IMAD.MOV.U32 R3, RZ, RZ, 0x181f ;  /* 0x0000181fff037424 */ /* 0x000fe200078e00ff */
[----:B------:R-:W-:Y:S02]  /*19890*/  MOV R2, 0x198b0 ;  /* 0x000198b000027802 */ /* 0x000fe40000000f00 */
[----:B-12345:R-:W-:Y:S05]  /*198a0*/  CALL.REL.NOINC `($__internal_31_$__cuda_sm70_shflsync_idx_p) ;  /* 0x000022b000007944 */ /* 0x03efea0003c00000 */
[----:B------:R-:W-:Y:S01]  /*198b0*/  MOV R0, R34 ;  /* 0x0000002200007202 */ /* 0x000fe20000000f00 */
[----:B------:R-:W-:Y:S05]  /*198c0*/  BRA `(.L_x_1883) ;  /* 0xfffeea7000007947 */ /* 0x000fea000383ffff */
.L_x_1747:
[----:B------:R-:W-:Y:S01]  /*198d0*/  IMAD.MOV.U32 R33, RZ, RZ, R12 ;  /* 0x000000ffff217224 */ /* 0x000fe200078e000c */
[----:B------:R-:W-:Y:S01]  /*198e0*/  MOV R32, 0x3 ;  /* 0x0000000300207802 */ /* 0x000fe20000000f00 */
[----:B-1----:R-:W-:Y:S01]  /*198f0*/  IMAD.MOV.U32 R3, RZ, RZ, 0x181f ;  /* 0x0000181fff037424 */ /* 0x002fe200078e00ff */
[----:B------:R-:W-:-:S02]  /*19900*/  MOV R2, 0x19920 ;  /* 0x0001992000027802 */ /* 0x000fc40000000f00 */
[----:B--2345:R-:W-:Y:S05]  /*19910*/  CALL.REL.NOINC `($__internal_31_$__cuda_sm70_shflsync_idx_p) ;  /* 0x0000224000007944 */ /* 0x03cfea0003c00000 */
        /* <DEDUP_REMOVED lines=8> */
.L_x_1750:
[----:B------:R-:W-:Y:S01]  /*199a0*/  IMAD.MOV.U32 R33, RZ, RZ, R5 ;  /* 0x000000ffff217224 */ /* 0x000fe200078e0005 */
[----:B------:R-:W-:Y:S01]  /*199b0*/  MOV R32, RZ ;  /* 0x000000ff00207202 */ /* 0x000fe20000000f00 */
[----:B------:R-:W-:Y:S01]  /*199c0*/  IMAD.MOV.U32 R3, RZ, RZ, 0x181f ;  /* 0x0000181fff037424 */ /* 0x000fe200078e00ff */
[----:B------:R-:W-:Y:S02]  /*199d0*/  MOV R2, 0x199f0 ;  /* 0x000199f000027802 */ /* 0x000fe40000000f00 */
[----:B------:R-:W-:Y:S05]  /*199e0*/  CALL.REL.NOINC `($__internal_31_$__cuda_sm70_shflsync_idx_p) ;  /* 0x0000217000007944 */ /* 0x000fea0003c00000 */
[----:B------:R-:W-:Y:S01]  /*199f0*/  MOV R4, R34 ;  /* 0x0000002200047202 */ /* 0x000fe20000000f00 */
[----:B------:R-:W-:Y:S05]  /*19a00*/  BRA `(.L_x_1885) ;  /* 0xfffef5a000007947 */ /* 0x000fea000383ffff */
.L_x_1751:
[----:B------:R-:W-:Y:S01]  /*19a10*/  IMAD.MOV.U32 R33, RZ, RZ, R14 ;  /* 0x000000ffff217224 */ /* 0x000fe200078e000e */
[----:B------:R-:W-:Y:S01]  /*19a20*/  MOV R32, RZ ;  /* 0x000000ff00207202 */ /* 0x000fe20000000f00 */
[----:B------:R-:W-:Y:S01]  /*19a30*/  IMAD.MOV.U32 R3, RZ, RZ, 0x181f ;  /* 0x0000181fff037424 */ /* 0x000fe200078e00ff */
[----:B------:R-:W-:Y:S02]  /*19a40*/  MOV R2, 0x19a60 ;  /* 0x00019a6000027802 */ /* 0x000fe40000000f00 */
[----:B-12---:R-:W-:Y:S05]  /*19a50*/  CALL.REL.NOINC `($__internal_31_$__cuda_sm70_shflsync_idx_p) ;  /* 0x0000210000007944 */ /* 0x006fea0003c00000 */
[----:B------:R-:W-:Y:S01]  /*19a60*/  IADD3 R8, P0, R34, R21, RZ ;  /* 0x0000001522087210 */ /* 0x000fe20007f1e0ff */
[----:B------:R-:W-:Y:S01]  /*19a70*/  IMAD.MOV.U32 R33, RZ, RZ, R5 ;  /* 0x000000ffff217224 */ /* 0x000fe200078e0005 */
[C---:B------:R-:W-:Y:S01]  /*19a80*/  LOP3.LUT P2, RZ, R198.reuse, 0x2, RZ, 0xc0, !PT ;  /* 0x00000002c6ff7812 */ /* 0x040fe2000784c0ff */
[----:B------:R-:W-:Y:S01]  /*19a90*/  IMAD.MOV.U32 R32, RZ, RZ, 0x1 ;  /* 0x00000001ff207424 */ /* 0x000fe200078e00ff */
[----:B------:R-:W-:Y:S01]  /*19aa0*/  LOP3.LUT P1, RZ, R198, 0x1, RZ, 0xc0, !PT ;  /* 0x00000001c6ff7812 */ /* 0x000fe2000782c0ff */
[----:B------:R-:W-:Y:S01]  /*19ab0*/  IMAD.X R9, R4, 0x1, R20, P0 ;  /* 0x0000000104097824 */ /* 0x000fe200000e0614 */
[----:B------:R-:W-:-:S02]  /*19ac0*/  IADD3 R6, P0, R34, R17, RZ ;  /* 0x0000001122067210 */ /* 0x000fc40007f1e0ff */
[----:B------:R-:W-:Y:S02]  /*19ad0*/  LOP3.LUT P3, RZ, R198, 0x4, RZ, 0xc0, !PT ;  /* 0x00000004c6ff7812 */ /* 0x000fe4000786c0ff */
[----:B------:R-:W-:Y:S01]  /*19ae0*/  SEL R13, RZ, 0x10, P2 ;  /* 0x00000010ff0d7807 */ /* 0x000fe20001000000 */
[----:B------:R-:W-:Y:S01]  /*19af0*/  IMAD.X R7, R4, 0x1, R18, P0 ;  /* 0x0000000104077824 */ /* 0x000fe200000e0612 */
[----:B------:R-:W-:Y:S02]  /*19b00*/  IADD3 R2, P0, R34, R19, RZ ;  /* 0x0000001322027210 */ /* 0x000fe40007f1e0ff */
[----:B------:R-:W-:Y:S01]  /*19b10*/  SEL R12, RZ, 0x10, P1 ;  /* 0x00000010ff0c7807 */ /* 0x000fe20000800000 */
[----:B------:R-:W-:Y:S01]  /*19b20*/  @!PT LDS RZ, [RZ] ;  /* 0x00000000fffff984 */ /* 0x000fe20000000800 */
[----:B------:R-:W-:Y:S01]  /*19b30*/  @!PT LDS RZ, [RZ] ;  /* 0x00000000fffff984 */ /* 0x000fe20000000800 */
[----:B------:R-:W-:Y:S01]  /*19b40*/  @!PT LDS RZ, [RZ] ;  /* 0x00000000fffff984 */ /* 0x000fe20000000800 */
[----:B------:R1:W-:Y:S02]  /*19b50*/  LDGSTS.E.BYPASS.LTC128B.128 [R107+0x12100], [R8.64], !P2 ;  /* 0x12100000086b7fae */ /* 0x0003e4000d101d48 */
[----:B------:R-:W-:Y:S02]  /*19b60*/  IMAD.X R3, R4, 0x1, R16, P0 ;  /* 0x0000000104037824 */ /* 0x000fe400000e0610 */
[----:B------:R2:W-:Y:S04]  /*19b70*/  LDGSTS.E.BYPASS.LTC128B.128 [R107+0x14100], [R6.64], !P1 ;  /* 0x14100000066b7fae */ /* 0x0005e8000c901d48 */
[----:B------:R3:W-:Y:S01]  /*19b80*/  LDGSTS.E.BYPASS.LTC128B.128 [R107+0x16100], [R2.64], !P3 ;  /* 0x16100000026b7fae */ /* 0x0007e2000d901d48 */
[----:B-1----:R-:W-:-:S02]  /*19b90*/  IMAD.MOV.U32 R9, RZ, RZ, R149 ;  /* 0x000000ffff097224 */ /* 0x002fc400078e0095 */
[----:B---3--:R-:W-:Y:S01]  /*19ba0*/  IMAD.MOV.U32 R3, RZ, RZ, 0x181f ;  /* 0x0000181fff037424 */ /* 0x008fe200078e00ff */
[----:B------:R-:W-:Y:S02]  /*19bb0*/  MOV R2, 0x19bd0 ;  /* 0x00019bd000027802 */ /* 0x000fe40000000f00 */
[----:B--2---:R-:W-:Y:S05]  /*19bc0*/  CALL.REL.NOINC `($__internal_31_$__cuda_sm70_shflsync_idx_p) ;  /* 0x00001f9000007944 */ /* 0x004fea0003c00000 */
[----:B------:R-:W-:Y:S01]  /*19bd0*/  IMAD.MOV.U32 R8, RZ, RZ, R34 ;  /* 0x000000ffff087224 */ /* 0x000fe200078e0022 */
[----:B------:R-:W-:Y:S01]  /*19be0*/  MOV R32, 0x1 ;  /* 0x0000000100207802 */ /* 0x000fe20000000f00 */
[----:B------:R-:W-:Y:S01]  /*19bf0*/  IMAD.MOV.U32 R33, RZ, RZ, R14 ;  /* 0x000000ffff217224 */ /* 0x000fe200078e000e */
[----:B------:R-:W-:Y:S02]  /*19c00*/  MOV R3, 0x181f ;  /* 0x0000181f00037802 */ /* 0x000fe40000000f00 */
[----:B------:R-:W-:Y:S02]  /*19c10*/  MOV R2, 0x19c30 ;  /* 0x00019c3000027802 */ /* 0x000fe40000000f00 */
[----:B------:R-:W-:Y:S05]  /*19c20*/  CALL.REL.NOINC `($__internal_31_$__cuda_sm70_shflsync_idx_p) ;  /* 0x00001f3000007944 */ /* 0x000fea0003c00000 */
[----:B------:R-:W-:Y:S01]  /*19c30*/  MOV R0, R34 ;  /* 0x0000002200007202 */ /* 0x000fe20000000f00 */
[----:B------:R-:W-:Y:S05]  /*19c40*/  BRA `(.L_x_1886) ;  /* 0xfffef4b000007947 */ /* 0x000fea000383ffff */
.L_x_1756:
[----:B------:R-:W-:Y:S01]  /*19c50*/  IMAD.MOV.U32 R33, RZ, RZ, R0 ;  /* 0x000000ffff217224 */ /* 0x000fe200078e0000 */
[----:B------:R-:W-:Y:S01]  /*19c60*/  MOV R32, RZ ;  /* 0x000000ff00207202 */ /* 0x000fe20000000f00 */
[----:B------:R-:W-:Y:S01]  /*19c70*/  IMAD.MOV.U32 R3, RZ, RZ, 0x1c1f ;  /* 0x00001c1fff037424 */ /* 0x000fe200078e00ff */
[----:B------:R-:W-:-:S02]  /*19c80*/  MOV R2, 0x19ca0 ;  /* 0x00019ca000027802 */ /* 0x000fc40000000f00 */
[----:B------:R-:W-:Y:S05]  /*19c90*/  CALL.REL.NOINC `($__internal_31_$__cuda_sm70_shflsync_idx_p) ;  /* 0x00001ec000007944 */ /* 0x000fea0003c00000 */
[----:B------:R-:W-:Y:S01]  /*19ca0*/  MOV R8, R34 ;  /* 0x0000002200087202 */ /* 0x000fe20000000f00 */
[----:B------:R-:W-:Y:S05]  /*19cb0*/  BRA `(.L_x_1887) ;  /* 0xfffef73000007947 */ /* 0x000fea000383ffff */
.L_x_1757:
[----:B------:R-:W-:Y:S01]  /*19cc0*/  IMAD.MOV.U32 R33, RZ, RZ, R6 ;  /* 0x000000ffff217224 */ /* 0x000fe200078e0006 */
[----:B------:R-:W-:Y:S01]  /*19cd0*/  MOV R32, RZ ;  /* 0x000000ff00207202 */ /* 0x000fe20000000f00 */
[----:B------:R-:W-:Y:S01]  /*19ce0*/  IMAD.MOV.U32 R3, RZ, RZ, 0x1c1f ;  /* 0x00001c1fff037424 */ /* 0x000fe200078e00ff */
[----:B------:R-:W-:-:S02]  /*19cf0*/  MOV R2, 0x19d10 ;  /* 0x00019d1000027802 */ /* 0x000fc40000000f00 */
[----:B-12---:R-:W-:Y:S05]  /*19d00*/  CALL.REL.NOINC `($__internal_31_$__cuda_sm70_shflsync_idx_p) ;  /* 0x00001e5000007944 */ /* 0x006fea0003c00000 */
[----:B------:R-:W-:Y:S01]  /*19d10*/  IMAD.MOV.U32 R33, RZ, RZ, R5 ;  /* 0x000000ffff217224 */ /* 0x000fe200078e0005 */
[----:B------:R-:W-:Y:S01]  /*19d20*/  MOV R32, RZ ;  /* 0x000000ff00207202 */ /* 0x000fe20000000f00 */
[----:B------:R-:W-:Y:S01]  /*19d30*/  IMAD.MOV.U32 R3, RZ, RZ, 0x1c1f ;  /* 0x00001c1fff037424 */ /* 0x000fe200078e00ff */
[----:B------:R-:W-:Y:S01]  /*19d40*/  MOV R4, R34 ;  /* 0x0000002200047202 */ /* 0x000fe20000000f00 */
[----:B------:R-:W-:Y:S01]  /*19d50*/  IMAD.MOV.U32 R5, RZ, RZ, R8 ;  /* 0x000000ffff057224 */ /* 0x000fe200078e0008 */
[----:B------:R-:W-:-:S02]  /*19d60*/  MOV R2, 0x19d80 ;  /* 0x00019d8000027802 */ /* 0x000fc40000000f00 */
[----:B------:R-:W-:Y:S05]  /*19d70*/  CALL.REL.NOINC `($__internal_31_$__cuda_sm70_shflsync_idx_p) ;  /* 0x00001de000007944 */ /* 0x000fea0003c00000 */
[----:B------:R-:W-:Y:S01]  /*19d80*/  IMAD.MOV.U32 R30, RZ, RZ, R34 ;  /* 0x000000ffff1e7224 */ /* 0x000fe200078e0022 */
[----:B------:R-:W-:Y:S01]  /*19d90*/  MOV R32, RZ ;  /* 0x000000ff00207202 */ /* 0x000fe20000000f00 */
[----:B------:R-:W-:Y:S01]  /*19da0*/  IMAD.MOV.U32 R33, RZ, RZ, R12 ;  /* 0x000000ffff217224 */ /* 0x000fe200078e000c */
[----:B------:R-:W-:-:S02]  /*19db0*/  MOV R3, 0x1c1f ;  /* 0x00001c1f00037802 */ /* 0x000fc40000000f00 */
[----:B------:R-:W-:Y:S02]  /*19dc0*/  MOV R2, 0x19de0 ;  /* 0x00019de000027802 */ /* 0x000fe40000000f00 */
[----:B------:R-:W-:Y:S05]  /*19dd0*/  CALL.REL.NOINC `($__internal_31_$__cuda_sm70_shflsync_idx_p) ;  /* 0x00001d8000007944 */ /* 0x000fea0003c00000 */
[----:B------:R-:W-:Y:S01]  /*19de0*/  MOV R0, R34 ;  /* 0x0000002200007202 */ /* 0x000fe20000000f00 */
[----:B------:R-:W-:Y:S05]  /*19df0*/  BRA `(.L_x_1888) ;  /* 0xfffef64000007947 */ /* 0x000fea000383ffff */
.L_x_1782:
[----:B------:R-:W-:Y:S01]  /*19e00*/  IMAD.MOV.U32 R33, RZ, RZ, R0 ;  /* 0x000000ffff217224 */ /* 0x000fe200078e0000 */
[----:B------:R-:W-:Y:S01]  /*19e10*/  MOV R32, RZ ;  /* 0x000000ff00207202 */ /* 0x000fe20000000f00 */
[----:B------:R-:W-:Y:S01]  /*19e20*/  IMAD.MOV.U32 R3, RZ, RZ, 0x1c1f ;  /* 0x00001c1fff037424 */ /* 0x000fe200078e00ff */
[----:B------:R-:W-:Y:S02]  /*19e30*/  MOV R2, 0x19e50 ;  /* 0x00019e5000027802 */ /* 0x000fe40000000f00 */
[----:B------:R-:W-:Y:S05]  /*19e40*/  CALL.REL.NOINC `($__internal_31_$__cuda_sm70_shflsync_idx_p) ;  /* 0x00001d1000007944 */ /* 0x000fea0003c00000 */
[----:B------:R-:W-:Y:S01]  /*19e50*/  MOV R0, R34 ;  /* 0x0000002200007202 */ /* 0x000fe20000000f00 */
[----:B------:R-:W-:Y:S05]  /*19e60*/  BRA `(.L_x_1889) ;  /* 0xffff20d000007947 */ /* 0x000fea000383ffff */
.L_x_1783:
[----:B------:R-:W-:Y:S01]  /*19e70*/  IMAD.MOV.U32 R33, RZ, RZ, R6 ;  /* 0x000000ffff217224 */ /* 0x000fe200078e0006 */
[----:B------:R-:W-:Y:S01]  /*19e80*/  MOV R32, RZ ;  /* 0x000000ff00207202 */ /* 0x000fe20000000f00 */
[----:B------:R-:W-:Y:S01]  /*19e90*/  IMAD.MOV.U32 R3, RZ, RZ, 0x1c1f ;  /* 0x00001c1fff037424 */ /* 0x000fe200078e00ff */
[----:B------:R-:W-:Y:S02]  /*19ea0*/  MOV R2, 0x19ec0 ;  /* 0x00019ec000027802 */ /* 0x000fe40000000f00 */
[----:B-1----:R-:W-:Y:S05]  /*19eb0*/  CALL.REL.NOINC `($__internal_31_$__cuda_sm70_shflsync_idx_p) ;  /* 0x00001ca000007944 */ /* 0x002fea0003c00000 */
        /* <DEDUP_REMOVED lines=15> */
.L_x_1798:
[----:B------:R-:W-:Y:S01]  /*19fb0*/  IMAD.MOV.U32 R33, RZ, RZ, R9 ;  /* 0x000000ffff217224 */ /* 0x000fe200078e0009 */
[----:B------:R-:W-:Y:S01]  /*19fc0*/  MOV R32, RZ ;  /* 0x000000ff00207202 */ /* 0x000fe20000000f00 */
[----:B------:R-:W-:Y:S01]  /*19fd0*/  IMAD.MOV.U32 R3, RZ, RZ, 0x181f ;  /* 0x0000181fff037424 */ /* 0x000fe200078e00ff */
[----:B------:R-:W-:Y:S02]  /*19fe0*/  MOV R2, 0x1a000 ;  /* 0x0001a00000027802 */ /* 0x000fe40000000f00 */
[----:B-12345:R-:W-:Y:S05]  /*19ff0*/  CALL.REL.NOINC `($__internal_31_$__cuda_sm70_shflsync_idx_p) ;  /* 0x00001b6000007944 */ /* 0x03efea0003c00000 */
[----:B------:R-:W-:Y:S01]  /*1a000*/  MOV R8, R34 ;  /* 0x0000002200087202 */ /* 0x000fe20000000f00 */
[----:B------:R-:W-:Y:S05]  /*1a010*/  BRA `(.L_x_1891) ;  /* 0xffff4df000007947 */ /* 0x000fea000383ffff */
.L_x_1799:
[----:B------:R-:W-:Y:S01]  /*1a020*/  IMAD.MOV.U32 R33, RZ, RZ, R23 ;  /* 0x000000ffff217224 */ /* 0x000fe200078e0017 */
[----:B------:R-:W-:Y:S01]  /*1a030*/  MOV R32, RZ ;  /* 0x000000ff00207202 */ /* 0x000fe20000000f00 */
[----:B------:R-:W-:Y:S01]  /*1a040*/  IMAD.MOV.U32 R3, RZ, RZ, 0x181f ;  /* 0x0000181fff037424 */ /* 0x000fe200078e00ff */
[----:B------:R-:W-:Y:S02]  /*1a050*/  MOV R2, 0x1a070 ;  /* 0x0001a07000027802 */ /* 0x000fe40000000f00 */
[----:B-12345:R-:W-:Y:S05]  /*1a060*/  CALL.REL.NOINC `($__internal_31_$__cuda_sm70_shflsync_idx_p) ;  /* 0x00001af000007944 */ /* 0x03efea0003c00000 */
[----:B------:R-:W-:Y:S01]  /*1a070*/  LOP3.LUT P2, RZ, R198, 0x2, RZ, 0xc0, !PT ;  /* 0x00000002c6ff7812 */ /* 0x000fe2000784c0ff */
[----:B------:R-:W-:Y:S01]  /*1a080*/  IMAD.MOV.U32 R33, RZ, RZ, R9 ;  /* 0x000000ffff217224 */ /* 0x000fe200078e0009 */
[----:B------:R-:W-:Y:S01]  /*1a090*/  IADD3 R2, P0, R34, R22, RZ ;  /* 0x0000001622027210 */ /* 0x000fe20007f1e0ff */
[----:B------:R-:W-:Y:S01]  /*1a0a0*/  IMAD.MOV.U32 R9, RZ, RZ, R149 ;  /* 0x000000ffff097224 */ /* 0x000fe200078e0095 */
[C---:B------:R-:W-:Y:S01]  /*1a0b0*/  LOP3.LUT P1, RZ, R198.reuse, 0x1, RZ, 0xc0, !PT ;  /* 0x00000001c6ff7812 */ /* 0x040fe2000782c0ff */
[----:B------:R-:W-:Y:S01]  /*1a0c0*/  IMAD.MOV.U32 R32, RZ, RZ, 0x1 ;  /* 0x00000001ff207424 */ /* 0x000fe200078e00ff */
[----:B------:R-:W-:Y:S01]  /*1a0d0*/  LOP3.LUT P3, RZ, R198, 0x4, RZ, 0xc0, !PT ;  /* 0x00000004c6ff7812 */ /* 0x000fe2000786c0ff */
[----:B------:R-:W-:Y:S01]  /*1a0e0*/  IMAD.X R3, R8, 0x1, R24, P0 ;  /* 0x0000000108037824 */ /* 0x000fe200000e0618 */
[----:B------:R-:W-:-:S02]  /*1a0f0*/  SEL R21, RZ, 0x10, P2 ;  /* 0x00000010ff157807 */ /* 0x000fc40001000000 */
[----:B------:R-:W-:-:S03]  /*1a100*/  SEL R20, RZ, 0x10, P1 ;  /* 0x00000010ff147807 */ /* 0x000fc60000800000 */
[----:B------:R-:W-:Y:S01]  /*1a110*/  @!PT LDS RZ, [RZ] ;  /* 0x00000000fffff984 */ /* 0x000fe20000000800 */
[----:B------:R-:W-:Y:S01]  /*1a120*/  @!PT LDS RZ, [RZ] ;  /* 0x00000000fffff984 */ /* 0x000fe20000000800 */
[----:B------:R-:W-:Y:S01]  /*1a130*/  @!PT LDS RZ, [RZ] ;  /* 0x00000000fffff984 */ /* 0x000fe20000000800 */
[----:B------:R1:W-:Y:S02]  /*1a140*/  LDGSTS.E.BYPASS.LTC128B.128 [R107+0x6100], [R2.64], !P2 ;  /* 0x06100000026b7fae */ /* 0x0003e4000d101d48 */
[----:B-1----:R-:W-:-:S05]  /*1a150*/  IADD3 R2, P0, R34, R25, RZ ;  /* 0x0000001922027210 */ /* 0x002fca0007f1e0ff */
[----:B------:R-:W-:-:S05]  /*1a160*/  IMAD.X R3, R8, 0x1, R26, P0 ;  /* 0x0000000108037824 */ /* 0x000fca00000e061a */
[----:B------:R1:W-:Y:S02]  /*1a170*/  LDGSTS.E.BYPASS.LTC128B.128 [R107+0x8100], [R2.64], !P1 ;  /* 0x08100000026b7fae */ /* 0x0003e4000c901d48 */
[----:B-1----:R-:W-:-:S05]  /*1a180*/  IADD3 R2, P0, R34, R27, RZ ;  /* 0x0000001b22027210 */ /* 0x002fca0007f1e0ff */
[----:B------:R-:W-:-:S05]  /*1a190*/  IMAD.X R3, R8, 0x1, R28, P0 ;  /* 0x0000000108037824 */ /* 0x000fca00000e061c */
[----:B------:R1:W-:Y:S02]  /*1a1a0*/  LDGSTS.E.BYPASS.LTC128B.128 [R107+0xa100], [R2.64], !P3 ;  /* 0x0a100000026b7fae */ /* 0x0003e4000d901d48 */
[----:B-1----:R-:W-:Y:S01]  /*1a1b0*/  IMAD.MOV.U32 R3, RZ, RZ, 0x181f ;  /* 0x0000181fff037424 */ /* 0x002fe200078e00ff */
[----:B------:R-:W-:Y:S02]  /*1a1c0*/  MOV R2, 0x1a1e0 ;  /* 0x0001a1e000027802 */ /* 0x000fe40000000f00 */
[----:B------:R-:W-:Y:S05]  /*1a1d0*/  CALL.REL.NOINC `($__internal_31_$__cuda_sm70_shflsync_idx_p) ;  /* 0x0000198000007944 */ /* 0x000fea0003c00000 */
        /* <DEDUP_REMOVED lines=8> */
.L_x_1802:
[----:B------:R-:W-:Y:S01]  /*1a260*/  IMAD.MOV.U32 R33, RZ, RZ, R5 ;  /* 0x000000ffff217224 */ /* 0x000fe200078e0005 */
[----:B------:R-:W-:Y:S01]  /*1a270*/  MOV R32, RZ ;  /* 0x000000ff00207202 */ /* 0x000fe20000000f00 */
[----:B------:R-:W-:Y:S01]  /*1a280*/  IMAD.MOV.U32 R3, RZ, RZ, 0x181f ;  /* 0x0000181fff037424 */ /* 0x000fe200078e00ff */
[----:B------:R-:W-:-:S02]  /*1a290*/  MOV R2, 0x1a2b0 ;  /* 0x0001a2b000027802 */ /* 0x000fc40000000f00 */
[----:B------:R-:W-:Y:S05]  /*1a2a0*/  CALL.REL.NOINC `($__internal_31_$__cuda_sm70_shflsync_idx_p) ;  /* 0x000018b000007944 */ /* 0x000fea0003c00000 */
[----:B------:R-:W-:Y:S01]  /*1a2b0*/  MOV R4, R34 ;  /* 0x0000002200047202 */ /* 0x000fe20000000f00 */
[----:B------:R-:W-:Y:S05]  /*1a2c0*/  BRA `(.L_x_1893) ;  /* 0xffff708000007947 */ /* 0x000fea000383ffff */
.L_x_1803:
[----:B------:R-:W-:Y:S01]  /*1a2d0*/  IMAD.MOV.U32 R33, RZ, RZ, R6 ;  /* 0x000000ffff217224 */ /* 0x000fe200078e0006 */
[----:B------:R-:W-:Y:S01]  /*1a2e0*/  MOV R32, RZ ;  /* 0x000000ff00207202 */ /* 0x000fe20000000f00 */
[----:B------:R-:W-:Y:S01]  /*1a2f0*/  IMAD.MOV.U32 R3, RZ, RZ, 0x181f ;  /* 0x0000181fff037424 */ /* 0x000fe200078e00ff */
[----:B------:R-:W-:-:S02]  /*1a300*/  MOV R2, 0x1a320 ;  /* 0x0001a32000027802 */ /* 0x000fc40000000f00 */
[----:B-12---:R-:W-:Y:S05]  /*1a310*/  CALL.REL.NOINC `($__internal_31_$__cuda_sm70_shflsync_idx_p) ;  /* 0x0000184000007944 */ /* 0x006fea0003c00000 */
[----:B------:R-:W-:Y:S01]  /*1a320*/  IADD3 R20, P0, R34, R7, RZ ;  /* 0x0000000722147210 */ /* 0x000fe20007f1e0ff */
[----:B------:R-:W-:Y:S01]  /*1a330*/  IMAD.MOV.U32 R33, RZ, RZ, R5 ;  /* 0x000000ffff217224 */ /* 0x000fe200078e0005 */
[C---:B------:R-:W-:Y:S01]  /*1a340*/  LOP3.LUT P2, RZ, R198.reuse, 0x2, RZ, 0xc0, !PT ;  /* 0x00000002c6ff7812 */ /* 0x040fe2000784c0ff */
[----:B------:R-:W-:Y:S01]  /*1a350*/  IMAD.MOV.U32 R12, RZ, RZ, R149 ;  /* 0x000000ffff0c7224 */ /* 0x000fe200078e0095 */
[----:B------:R-:W-:Y:S01]  /*1a360*/  LOP3.LUT P1, RZ, R198, 0x1, RZ, 0xc0, !PT ;  /* 0x00000001c6ff7812 */ /* 0x000fe2000782c0ff */
[----:B------:R-:W-:Y:S01]  /*1a370*/  IMAD.X R21, R4, 0x1, R14, P0 ;  /* 0x0000000104157824 */ /* 0x000fe200000e060e */
[----:B------:R-:W-:Y:S01]  /*1a380*/  IADD3 R2, P0, R34, R15, RZ ;  /* 0x0000000f22027210 */ /* 0x000fe20007f1e0ff */
[----:B------:R-:W-:Y:S01]  /*1a390*/  IMAD.MOV.U32 R32, RZ, RZ, 0x1 ;  /* 0x00000001ff207424 */ /* 0x000fe200078e00ff */
[----:B------:R-:W-:-:S02]  /*1a3a0*/  LOP3.LUT P3, RZ, R198, 0x4, RZ, 0xc0, !PT ;  /* 0x00000004c6ff7812 */ /* 0x000fc4000786c0ff */
[----:B------:R-:W-:Y:S01]  /*1a3b0*/  SEL R5, RZ, 0x10, P2 ;  /* 0x00000010ff057807 */ /* 0x000fe20001000000 */
[----:B------:R-:W-:Y:S01]  /*1a3c0*/  IMAD.X R3, R4, 0x1, R16, P0 ;  /* 0x0000000104037824 */ /* 0x000fe200000e0610 */
[----:B------:R-:W-:-:S03]  /*1a3d0*/  SEL R13, RZ, 0x10, P1 ;  /* 0x00000010ff0d7807 */ /* 0x000fc60000800000 */
[----:B------:R-:W-:Y:S01]  /*1a3e0*/  @!PT LDS RZ, [RZ] ;  /* 0x00000000fffff984 */ /* 0x000fe20000000800 */
[----:B------:R-:W-:Y:S01]  /*1a3f0*/  @!PT LDS RZ, [RZ] ;  /* 0x00000000fffff984 */ /* 0x000fe20000000800 */
[----:B------:R-:W-:Y:S01]  /*1a400*/  @!PT LDS RZ, [RZ] ;  /* 0x00000000fffff984 */ /* 0x000fe20000000800 */
[----:B------:R1:W-:Y:S04]  /*1a410*/  LDGSTS.E.BYPASS.LTC128B.128 [R107+0xc100], [R20.64], !P2 ;  /* 0x0c100000146b7fae */ /* 0x0003e8000d101d48 */
[----:B------:R2:W-:Y:S02]  /*1a420*/  LDGSTS.E.BYPASS.LTC128B.128 [R107+0xe100], [R2.64], !P1 ;  /* 0x0e100000026b7fae */ /* 0x0005e4000c901d48 */
[----:B--2---:R-:W-:-:S05]  /*1a430*/  IADD3 R2, P0, R34, R17, RZ ;  /* 0x0000001122027210 */ /* 0x004fca0007f1e0ff */
[----:B------:R-:W-:-:S05]  /*1a440*/  IMAD.X R3, R4, 0x1, R18, P0 ;  /* 0x0000000104037824 */ /* 0x000fca00000e0612 */
[----:B------:R2:W-:Y:S02]  /*1a450*/  LDGSTS.E.BYPASS.LTC128B.128 [R107+0x10100], [R2.64], !P3 ;  /* 0x10100000026b7fae */ /* 0x0005e4000d901d48 */
[----:B--2---:R-:W-:Y:S01]  /*1a460*/  IMAD.MOV.U32 R3, RZ, RZ, 0x181f ;  /* 0x0000181fff037424 */ /* 0x004fe200078e00ff */
[----:B------:R-:W-:Y:S02]  /*1a470*/  MOV R2, 0x1a490 ;  /* 0x0001a49000027802 */ /* 0x000fe40000000f00 */
[----:B-1----:R-:W-:Y:S05]  /*1a480*/  CALL.REL.NOINC `($__internal_31_$__cuda_sm70_shflsync_idx_p) ;  /* 0x000016d000007944 */ /* 0x002fea0003c00000 */
        /* <DEDUP_REMOVED lines=8> */
.L_x_1807:
[----:B------:R-:W-:Y:S01]  /*1a510*/  MOV R32, RZ ;  /* 0x000000ff00207202 */ /* 0x000fe20000000f00 */
[----:B------:R-:W-:Y:S01]  /*1a520*/  IMAD.MOV.U32 R33, RZ, RZ, R9 ;  /* 0x000000ffff217224 */ /* 0x000fe200078e0009 */
[----:B------:R-:W-:Y:S01]  /*1a530*/  MOV R2, 0x1a560 ;  /* 0x0001a56000027802 */ /* 0x000fe20000000f00 */
[----:B------:R-:W-:Y:S02]  /*1a540*/  IMAD.MOV.U32 R3, RZ, RZ, 0x181f ;  /* 0x0000181fff037424 */ /* 0x000fe400078e00ff */
[----:B--234-:R-:W-:Y:S05]  /*1a550*/  CALL.REL.NOINC `($__internal_31_$__cuda_sm70_shflsync_idx_p) ;  /* 0x0000160000007944 */ /* 0x01cfea0003c00000 */
[----:B------:R-:W-:Y:S01]  /*1a560*/  MOV R5, R34 ;  /* 0x0000002200057202 */ /* 0x000fe20000000f00 */
[----:B------:R-:W-:-:S05]  /*1a570*/  BRA `(.L_x_1895) ;  /* 0xffff739000007947 */ /* 0x000fca000383ffff */
.L_x_1808:
[----:B------:R-:W-:Y:S01]  /*1a580*/  MOV R32, RZ ;  /* 0x000000ff00207202 */ /* 0x000fe20000000f00 */
[----:B------:R-:W-:Y:S01]  /*1a590*/  IMAD.MOV.U32 R33, RZ, RZ, R16 ;  /* 0x000000ffff217224 */ /* 0x000fe200078e0010 */
[----:B------:R-:W-:Y:S01]  /*1a5a0*/  MOV R2, 0x1a5d0 ;  /* 0x0001a5d000027802 */ /* 0x000fe20000000f00 */
[----:B------:R-:W-:Y:S02]  /*1a5b0*/  IMAD.MOV.U32 R3, RZ, RZ, 0x181f ;  /* 0x0000181fff037424 */ /* 0x000fe400078e00ff */
[----:B-1234-:R-:W-:Y:S05]  /*1a5c0*/  CALL.REL.NOINC `($__internal_31_$__cuda_sm70_shflsync_idx_p) ;  /* 0x0000159000007944 */ /* 0x01efea0003c00000 */
[----:B------:R-:W-:Y:S01]  /*1a5d0*/  LOP3.LUT P3, RZ, R198, 0x2, RZ, 0xc0, !PT ;  /* 0x00000002c6ff7812 */ /* 0x000fe2000786c0ff */
[----:B------:R-:W-:Y:S01]  /*1a5e0*/  IMAD R4, R190, 0x6000, R10 ;  /* 0x00006000be047824 */ /* 0x000fe200078e020a */
[----:B------:R-:W-:Y:S01]  /*1a5f0*/  IADD3 R2, P0, R34, R17, RZ ;  /* 0x0000001122027210 */ /* 0x000fe20007f1e0ff */
[----:B------:R-:W-:Y:S01]  /*1a600*/  IMAD.MOV.U32 R33, RZ, RZ, R9 ;  /* 0x000000ffff217224 */ /* 0x000fe200078e0009 */
[C---:B------:R-:W-:Y:S01]  /*1a610*/  LOP3.LUT P2, RZ, R198.reuse, 0x1, RZ, 0xc0, !PT ;  /* 0x00000001c6ff7812 */ /* 0x040fe2000784c0ff */
[----:B------:R-:W-:Y:S01]  /*1a620*/  IMAD.MOV.U32 R32, RZ, RZ, 0x1 ;  /* 0x00000001ff207424 */ /* 0x000fe200078e00ff */
[----:B------:R-:W-:Y:S01]  /*1a630*/  LOP3.LUT P1, RZ, R198, 0x4, RZ, 0xc0, !PT ;  /* 0x00000004c6ff7812 */ /* 0x000fe2000782c0ff */
[C---:B------:R-:W-:Y:S01]  /*1a640*/  IMAD.X R3, R5.reuse, 0x1, R19, P0 ;  /* 0x0000000105037824 */ /* 0x040fe200000e0613 */
[C---:B------:R-:W-:Y:S02]  /*1a650*/  IADD3 R6, P0, R34.reuse, R24, RZ ;  /* 0x0000001822067210 */ /* 0x040fe40007f1e0ff */
[----:B------:R-:W-:Y:S02]  /*1a660*/  SEL R18, RZ, 0x10, P2 ;  /* 0x00000010ff127807 */ /* 0x000fe40001000000 */
[----:B------:R-:W-:Y:S01]  /*1a670*/  SEL R9, RZ, 0x10, P1 ;  /* 0x00000010ff097807 */ /* 0x000fe20000800000 */
[----:B------:R-:W-:Y:S01]  /*1a680*/  @!PT LDS RZ, [RZ] ;  /* 0x00000000fffff984 */ /* 0x000fe20000000800 */
[----:B------:R-:W-:Y:S01]  /*1a690*/  @!PT LDS RZ, [RZ] ;  /* 0x00000000fffff984 */ /* 0x000fe20000000800 */
[----:B------:R-:W-:Y:S01]  /*1a6a0*/  @!PT LDS RZ, [RZ] ;  /* 0x00000000fffff984 */ /* 0x000fe20000000800 */
[----:B------:R1:W-:Y:S01]  /*1a6b0*/  LDGSTS.E.BYPASS.LTC128B.128 [R4], [R2.64], !P3 ;  /* 0x0000000002047fae */ /* 0x0003e2000d901d48 */
[C---:B------:R-:W-:Y:S05]  /*1a6c0*/  IMAD.X R7, R5.reuse, 0x1, R25, P0 ;  /* 0x0000000105077824 */ /* 0x040fea00000e0619 */
[----:B------:R2:W-:Y:S01]  /*1a6d0*/  LDGSTS.E.BYPASS.LTC128B.128 [R4+0x2000], [R6.64], !P2 ;  /* 0x0200000006047fae */ /* 0x0005e2000d101d48 */
[----:B-1----:R-:W-:Y:S05]  /*1a6e0*/  IADD3 R2, P0, R34, R26, RZ ;  /* 0x0000001a22027210 */ /* 0x002fea0007f1e0ff */
[----:B------:R-:W-:Y:S01]  /*1a6f0*/  IMAD.X R3, R5, 0x1, R27, P0 ;  /* 0x0000000105037824 */ /* 0x000fe200000e061b */
[----:B--2---:R-:W-:Y:S04]  /*1a700*/  SEL R6, RZ, 0x10, P3 ;  /* 0x00000010ff067807 */ /* 0x004fe80001800000 */
[----:B------:R1:W-:Y:S02]  /*1a710*/  LDGSTS.E.BYPASS.LTC128B.128 [R4+0x4000], [R2.64], !P1 ;  /* 0x0400000002047fae */ /* 0x0003e4000c901d48 */
[----:B-1----:R-:W-:Y:S01]  /*1a720*/  MOV R2, 0x1a750 ;  /* 0x0001a75000027802 */ /* 0x002fe20000000f00 */
[----:B------:R-:W-:Y:S02]  /*1a730*/  IMAD.MOV.U32 R3, RZ, RZ, 0x181f ;  /* 0x0000181fff037424 */ /* 0x000fe400078e00ff */
[----:B------:R-:W-:Y:S05]  /*1a740*/  CALL.REL.NOINC `($__internal_31_$__cuda_sm70_shflsync_idx_p) ;  /* 0x0000141000007944 */ /* 0x000fea0003c00000 */
[----:B------:R-:W-:Y:S01]  /*1a750*/  MOV R32, 0x1 ;  /* 0x0000000100207802 */ /* 0x000fe20000000f00 */
[----:B------:R-:W-:Y:S01]  /*1a760*/  IMAD.MOV.U32 R5, RZ, RZ, R34 ;  /* 0x000000ffff057224 */ /* 0x000fe200078e0022 */
[----:B------:R-:W-:Y:S01]  /*1a770*/  MOV R3, 0x181f ;  /* 0x0000181f00037802 */ /* 0x000fe20000000f00 */
[----:B------:R-:W-:Y:S01]  /*1a780*/  IMAD.MOV.U32 R33, RZ, RZ, R16 ;  /* 0x000000ffff217224 */ /* 0x000fe200078e0010 */
[----:B------:R-:W-:Y:S02]  /*1a790*/  MOV R2, 0x1a7b0 ;  /* 0x0001a7b000027802 */ /* 0x000fe40000000f00 */
[----:B------:R-:W-:Y:S05]  /*1a7a0*/  CALL.REL.NOINC `($__internal_31_$__cuda_sm70_shflsync_idx_p) ;  /* 0x000013b000007944 */ /* 0x000fea0003c00000 */
[----:B------:R-:W-:Y:S01]  /*1a7b0*/  MOV R2, R34 ;  /* 0x0000002200027202 */ /* 0x000fe20000000f00 */
[----:B------:R-:W-:-:S05]  /*1a7c0*/  BRA `(.L_x_1896) ;  /* 0xffff72a000007947 */ /* 0x000fca000383ffff */
.L_x_1809:
[----:B------:R-:W-:Y:S01]  /*1a7d0*/  MOV R150, 0x2 ;  /* 0x0000000200967802 */ /* 0x000fe20000000f00 */
[----:B------:R-:W-:Y:S01]  /*1a7e0*/  IMAD.MOV.U32 R2, RZ, RZ, R8 ;  /* 0x000000ffff027224 */ /* 0x000fe200078e0008 */
[----:B------:R-:W-:Y:S02]  /*1a7f0*/  MOV R3, 0x1a810 ;  /* 0x0001a81000037802 */ /* 0x000fe40000000f00 */
[----:B------:R-:W-:Y:S05]  /*1a800*/  CALL.REL.NOINC `($__internal_30_$__cuda_sm70_shflsync_bfly_p) ;  /* 0x0000130000007944 */ /* 0x000fea0003c00000 */
[----:B------:R-:W-:Y:S01]  /*1a810*/  MOV R2, R150 ;  /* 0x0000009600027202 */ /* 0x000fe20000000f00 */
[----:B------:R-:W-:-:S05]  /*1a820*/  BRA `(.L_x_1897) ;  /* 0xffff7fa000007947 */ /* 0x000fca000383ffff */
.L_x_1812:
[----:B------:R-:W-:Y:S01]  /*1a830*/  MOV R32, RZ ;  /* 0x000000ff00207202 */ /* 0x000fe20000000f00 */
[----:B------:R-:W-:Y:S01]  /*1a840*/  IMAD.MOV.U32 R33, RZ, RZ, R5 ;  /* 0x000000ffff217224 */ /* 0x000fe200078e0005 */
[----:B------:R-:W-:Y:S01]  /*1a850*/  MOV R2, 0x1a880 ;  /* 0x0001a88000027802 */ /* 0x000fe20000000f00 */
[----:B------:R-:W-:Y:S02]  /*1a860*/  IMAD.MOV.U32 R3, RZ, RZ, 0x181f ;  /* 0x0000181fff037424 */ /* 0x000fe400078e00ff */
[----:B------:R-:W-:Y:S05]  /*1a870*/  CALL.REL.NOINC `($__internal_31_$__cuda_sm70_shflsync_idx_p) ;  /* 0x000012e000007944 */ /* 0x000fea0003c00000 */
[----:B------:R-:W-:Y:S01]  /*1a880*/  MOV R4, R34 ;  /* 0x0000002200047202 */ /* 0x000fe20000000f00 */
[----:B------:R-:W-:-:S05]  /*1a890*/  BRA `(.L_x_1898) ;  /* 0xffff990000007947 */ /* 0x000fca000383ffff */
.L_x_1813:
[----:B------:R-:W-:Y:S01]  /*1a8a0*/  MOV R32, RZ ;  /* 0x000000ff00207202 */ /* 0x000fe20000000f00 */
[----:B------:R-:W-:Y:S01]  /*1a8b0*/  IMAD.MOV.U32 R33, RZ, RZ, R12 ;  /* 0x000000ffff217224 */ /* 0x000fe200078e000c */
[----:B------:R-:W-:Y:S01]  /*1a8c0*/  MOV R2, 0x1a8f0 ;  /* 0x0001a8f000027802 */ /* 0x000fe20000000f00 */
[----:B------:R-:W-:Y:S02]  /*1a8d0*/  IMAD.MOV.U32 R3, RZ, RZ, 0x181f ;  /* 0x0000181fff037424 */ /* 0x000fe400078e00ff */
[----:B-12---:R-:W-:Y:S05]  /*1a8e0*/  CALL.REL.NOINC `($__internal_31_$__cuda_sm70_shflsync_idx_p) ;  /* 0x0000127000007944 */ /* 0x006fea0003c00000 */
[----:B------:R-:W-:Y:S01]  /*1a8f0*/  LOP3.LUT P3, RZ, R198, 0x2, RZ, 0xc0, !PT ;  /* 0x00000002c6ff7812 */ /* 0x000fe2000786c0ff */
[----:B------:R-:W-:Y:S01]  /*1a900*/  IMAD R0, R190, 0x6000, R11 ;  /* 0x00006000be007824 */ /* 0x000fe200078e020b */
[----:B------:R-:W-:Y:S01]  /*1a910*/  IADD3 R2, P0, R34, R13, RZ ;  /* 0x0000000d22027210 */ /* 0x000fe20007f1e0ff */
[----:B------:R-:W-:Y:S01]  /*1a920*/  IMAD.MOV.U32 R33, RZ, RZ, R5 ;  /* 0x000000ffff217224 */ /* 0x000fe200078e0005 */
[C---:B------:R-:W-:Y:S01]  /*1a930*/  LOP3.LUT P2, RZ, R198.reuse, 0x1, RZ, 0xc0, !PT ;  /* 0x00000001c6ff7812 */ /* 0x040fe2000784c0ff */
[----:B------:R-:W-:Y:S01]  /*1a940*/  IMAD.MOV.U32 R32, RZ, RZ, 0x1 ;  /* 0x00000001ff207424 */ /* 0x000fe200078e00ff */
[----:B------:R-:W-:Y:S01]  /*1a950*/  LOP3.LUT P1, RZ, R198, 0x4, RZ, 0xc0, !PT ;  /* 0x00000004c6ff7812 */ /* 0x000fe2000782c0ff */
[----:B------:R-:W-:Y:S01]  /*1a960*/  IMAD.X R3, R4, 0x1, R16, P0 ;  /* 0x0000000104037824 */ /* 0x000fe200000e0610 */
[----:B------:R-:W-:Y:S02]  /*1a970*/  IADD3 R6, P0, R34, R17, RZ ;  /* 0x0000001122067210 */ /* 0x000fe40007f1e0ff */
[----:B------:R-:W-:Y:S02]  /*1a980*/  SEL R5, RZ, 0x10, P3 ;  /* 0x00000010ff057807 */ /* 0x000fe40001800000 */
[----:B------:R-:W-:Y:S01]  /*1a990*/  SEL R15, RZ, 0x10, P2 ;  /* 0x00000010ff0f7807 */ /* 0x000fe20001000000 */
[----:B------:R-:W-:Y:S01]  /*1a9a0*/  @!PT LDS RZ, [RZ] ;  /* 0x00000000fffff984 */ /* 0x000fe20000000800 */
[----:B------:R-:W-:Y:S01]  /*1a9b0*/  @!PT LDS RZ, [RZ] ;  /* 0x00000000fffff984 */ /* 0x000fe20000000800 */
[----:B------:R-:W-:Y:S01]  /*1a9c0*/  @!PT LDS RZ, [RZ] ;  /* 0x00000000fffff984 */ /* 0x000fe20000000800 */
[----:B------:R1:W-:Y:S01]  /*1a9d0*/  LDGSTS.E.BYPASS.LTC128B.128 [R0], [R2.64], !P3 ;  /* 0x0000000002007fae */ /* 0x0003e2000d901d48 */
[----:B------:R-:W-:Y:S01]  /*1a9e0*/  IMAD.X R7, R4, 0x1, R18, P0 ;  /* 0x0000000104077824 */ /* 0x000fe200000e0612 */
[----:B------:R-:W-:Y:S04]  /*1a9f0*/  SEL R14, RZ, 0x10, P1 ;  /* 0x00000010ff0e7807 */ /* 0x000fe80000800000 */
[----:B------:R2:W-:Y:S01]  /*1aa00*/  LDGSTS.E.BYPASS.LTC128B.128 [R0+0x2000], [R6.64], !P2 ;  /* 0x0200000006007fae */ /* 0x0005e2000d101d48 */
[----:B-1----:R-:W-:Y:S05]  /*1aa10*/  IADD3 R2, P0, R34, R19, RZ ;  /* 0x0000001322027210 */ /* 0x002fea0007f1e0ff */
[----:B------:R-:W-:Y:S05]  /*1aa20*/  IMAD.X R3, R4, 0x1, R20, P0 ;  /* 0x0000000104037824 */ /* 0x000fea00000e0614 */
[----:B------:R1:W-:Y:S02]  /*1aa30*/  LDGSTS.E.BYPASS.LTC128B.128 [R0+0x4000], [R2.64], !P1 ;  /* 0x0400000002007fae */ /* 0x0003e4000c901d48 */
[----:B-1----:R-:W-:Y:S01]  /*1aa40*/  MOV R2, 0x1aa70 ;  /* 0x0001aa7000027802 */ /* 0x002fe20000000f00 */
[----:B------:R-:W-:Y:S02]  /*1aa50*/  IMAD.MOV.U32 R3, RZ, RZ, 0x181f ;  /* 0x0000181fff037424 */ /* 0x000fe400078e00ff */
[----:B--2---:R-:W-:Y:S05]  /*1aa60*/  CALL.REL.NOINC `($__internal_31_$__cuda_sm70_shflsync_idx_p) ;  /* 0x000010f000007944 */ /* 0x004fea0003c00000 */
        /* <DEDUP_REMOVED lines=8> */
.L_x_1815:
[----:B-1----:R-:W-:Y:S01]  /*1aaf0*/  IMAD.MOV.U32 R2, RZ, RZ, R193 ;  /* 0x000000ffff027224 */ /* 0x002fe200078e00c1 */
[----:B------:R-:W-:-:S02]  /*1ab00*/  MOV R150, 0x2 ;  /* 0x0000000200967802 */ /* 0x000fc40000000f00 */
[----:B------:R-:W-:Y:S02]  /*1ab10*/  MOV R3, 0x1ab30 ;  /* 0x0001ab3000037802 */ /* 0x000fe40000000f00 */
[----:B------:R-:W-:Y:S05]  /*1ab20*/  CALL.REL.NOINC `($__internal_30_$__cuda_sm70_shflsync_bfly_p) ;  /* 0x00000fe000007944 */ /* 0x000fea0003c00000 */
[----:B------:R-:W-:Y:S01]  /*1ab30*/  MOV R0, R150 ;  /* 0x0000009600007202 */ /* 0x000fe20000000f00 */
[----:B------:R-:W-:Y:S05]  /*1ab40*/  BRA `(.L_x_1900) ;  /* 0xffff99d000007947 */ /* 0x000fea000383ffff */
.L_x_1816:
[----:B-1----:R-:W-:Y:S01]  /*1ab50*/  IMAD.MOV.U32 R2, RZ, RZ, R0 ;  /* 0x000000ffff027224 */ /* 0x002fe200078e0000 */
[----:B------:R-:W-:Y:S02]  /*1ab60*/  MOV R150, 0x1 ;  /* 0x0000000100967802 */ /* 0x000fe40000000f00 */
[----:B------:R-:W-:Y:S02]  /*1ab70*/  MOV R3, 0x1ab90 ;  /* 0x0001ab9000037802 */ /* 0x000fe40000000f00 */
[----:B--2---:R-:W-:Y:S05]  /*1ab80*/  CALL.REL.NOINC `($__internal_30_$__cuda_sm70_shflsync_bfly_p) ;  /* 0x00000f8000007944 */ /* 0x004fea0003c00000 */
[----:B------:R-:W-:Y:S01]  /*1ab90*/  FADD.FTZ R0, R0, R150 ;  /* 0x0000009600007221 */ /* 0x000fe20000010000 */
[----:B------:R-:W-:Y:S02]  /*1aba0*/  MOV R2, R199 ;  /* 0x000000c700027202 */ /* 0x000fe40000000f00 */
[----:B------:R-:W-:Y:S02]  /*1abb0*/  MOV R150, 0x2 ;  /* 0x0000000200967802 */ /* 0x000fe40000000f00 */
[----:B------:R-:W-:Y:S02]  /*1abc0*/  MOV R3, 0x1abe0 ;  /* 0x0001abe000037802 */ /* 0x000fe40000000f00 */
[----:B------:R-:W-:Y:S05]  /*1abd0*/  CALL.REL.NOINC `($__internal_30_$__cuda_sm70_shflsync_bfly_p) ;  /* 0x00000f3000007944 */ /* 0x000fea0003c00000 */
[----:B------:R-:W-:Y:S01]  /*1abe0*/  FADD.FTZ R4, R199, R150 ;  /* 0x00000096c7047221 */ /* 0x000fe20000010000 */
[----:B------:R-:W-:-:S02]  /*1abf0*/  MOV R150, 0x1 ;  /* 0x0000000100967802 */ /* 0x000fc40000000f00 */
[----:B------:R-:W-:Y:S02]  /*1ac00*/  MOV R3, 0x1ac30 ;  /* 0x0001ac3000037802 */ /* 0x000fe40000000f00 */
[----:B------:R-:W-:Y:S02]  /*1ac10*/  MOV R2, R4 ;  /* 0x0000000400027202 */ /* 0x000fe40000000f00 */
[----:B------:R-:W-:Y:S05]  /*1ac20*/  CALL.REL.NOINC `($__internal_30_$__cuda_sm70_shflsync_bfly_p) ;  /* 0x00000ee000007944 */ /* 0x000fea0003c00000 */
[----:B------:R-:W-:Y:S01]  /*1ac30*/  MOV R3, R150 ;  /* 0x0000009600037202 */ /* 0x000fe20000000f00 */
[----:B------:R-:W-:Y:S05]  /*1ac40*/  BRA `(.L_x_1901) ;  /* 0xffff994000007947 */ /* 0x000fea000383ffff */
.L_x_1823:
[----:B--234-:R-:W-:Y:S01]  /*1ac50*/  IMAD.MOV.U32 R33, RZ, RZ, R13 ;  /* 0x000000ffff217224 */ /* 0x01cfe200078e000d */
[----:B------:R-:W-:Y:S01]  /*1ac60*/  MOV R32, RZ ;  /* 0x000000ff00207202 */ /* 0x000fe20000000f00 */
[----:B------:R-:W-:Y:S01]  /*1ac70*/  IMAD.MOV.U32 R3, RZ, RZ, 0x181f ;  /* 0x0000181fff037424 */ /* 0x000fe200078e00ff */
[----:B------:R-:W-:Y:S02]  /*1ac80*/  MOV R2, 0x1aca0 ;  /* 0x0001aca000027802 */ /* 0x000fe40000000f00 */
[----:B-1----:R-:W-:Y:S05]  /*1ac90*/  CALL.REL.NOINC `($__internal_31_$__cuda_sm70_shflsync_idx_p) ;  /* 0x00000ec000007944 */ /* 0x002fea0003c00000 */
[----:B------:R-:W-:Y:S01]  /*1aca0*/  MOV R5, R34 ;  /* 0x0000002200057202 */ /* 0x000fe20000000f00 */
[----:B------:R-:W-:Y:S05]  /*1acb0*/  BRA `(.L_x_1902) ;  /* 0xffffb19000007947 */ /* 0x000fea000383ffff */
.L_x_1824:
[----:B------:R-:W-:Y:S01]  /*1acc0*/  IMAD.MOV.U32 R33, RZ, RZ, R14 ;  /* 0x000000ffff217224 */ /* 0x000fe200078e000e */
[----:B------:R-:W-:Y:S01]  /*1acd0*/  MOV R32, RZ ;  /* 0x000000ff00207202 */ /* 0x000fe20000000f00 */
[----:B------:R-:W-:Y:S01]  /*1ace0*/  IMAD.MOV.U32 R3, RZ, RZ, 0x181f ;  /* 0x0000181fff037424 */ /* 0x000fe200078e00ff */
[----:B------:R-:W-:-:S02]  /*1acf0*/  MOV R2, 0x1ad10 ;  /* 0x0001ad1000027802 */ /* 0x000fc40000000f00 */
[----:B-123--:R-:W-:Y:S05]  /*1ad00*/  CALL.REL.NOINC `($__internal_31_$__cuda_sm70_shflsync_idx_p) ;  /* 0x00000e5000007944 */ /* 0x00efea0003c00000 */
[----:B------:R-:W-:Y:S01]  /*1ad10*/  MOV R0, R34 ;  /* 0x0000002200007202 */ /* 0x000fe20000000f00 */
[----:B------:R-:W-:Y:S05]  /*1ad20*/  BRA `(.L_x_1903) ;  /* 0xffffb14000007947 */ /* 0x000fea000383ffff */
.L_x_1827:
[----:B------:R-:W-:Y:S01]  /*1ad30*/  IMAD.MOV.U32 R33, RZ, RZ, R13 ;  /* 0x000000ffff217224 */ /* 0x000fe200078e000d */
[----:B------:R-:W-:Y:S01]  /*1ad40*/  MOV R32, 0x1 ;  /* 0x0000000100207802 */ /* 0x000fe20000000f00 */
[----:B--2---:R-:W-:Y:S01]  /*1ad50*/  IMAD.MOV.U32 R3, RZ, RZ, 0x181f ;  /* 0x0000181fff037424 */ /* 0x004fe200078e00ff */
[----:B------:R-:W-:-:S02]  /*1ad60*/  MOV R2, 0x1ad80 ;  /* 0x0001ad8000027802 */ /* 0x000fc40000000f00 */
[----:B-1-34-:R-:W-:Y:S05]  /*1ad70*/  CALL.REL.NOINC `($__internal_31_$__cuda_sm70_shflsync_idx_p) ;  /* 0x00000de000007944 */ /* 0x01afea0003c00000 */
        /* <DEDUP_REMOVED lines=8> */
.L_x_1830:
[----:B------:R-:W-:Y:S01]  /*1ae00*/  IMAD.MOV.U32 R33, RZ, RZ, R13 ;  /* 0x000000ffff217224 */ /* 0x000fe200078e000d */
[----:B------:R-:W-:Y:S01]  /*1ae10*/  MOV R32, 0x2 ;  /* 0x0000000200207802 */ /* 0x000fe20000000f00 */
[----:B--2---:R-:W-:Y:S01]  /*1ae20*/  IMAD.MOV.U32 R3, RZ, RZ, 0x181f ;  /* 0x0000181fff037424 */ /* 0x004fe200078e00ff */
[----:B------:R-:W-:Y:S02]  /*1ae30*/  MOV R2, 0x1ae50 ;  /* 0x0001ae5000027802 */ /* 0x000fe40000000f00 */
[----:B-1-34-:R-:W-:Y:S05]  /*1ae40*/  CALL.REL.NOINC `($__internal_31_$__cuda_sm70_shflsync_idx_p) ;  /* 0x00000d1000007944 */ /* 0x01afea0003c00000 */
[----:B------:R-:W-:Y:S01]  /*1ae50*/  MOV R5, R34 ;  /* 0x0000002200057202 */ /* 0x000fe20000000f00 */
[----:B------:R-:W-:Y:S05]  /*1ae60*/  BRA `(.L_x_1905) ;  /* 0xffffb26000007947 */ /* 0x000fea000383ffff */
.L_x_1831:
[----:B------:R-:W-:Y:S01]  /*1ae70*/  IMAD.MOV.U32 R33, RZ, RZ, R14 ;  /* 0x000000ffff217224 */ /* 0x000fe200078e000e */
[----:B------:R-:W-:Y:S01]  /*1ae80*/  MOV R32, 0x2 ;  /* 0x0000000200207802 */ /* 0x000fe20000000f00 */
[----:B--2---:R-:W-:Y:S01]  /*1ae90*/  IMAD.MOV.U32 R3, RZ, RZ, 0x181f ;  /* 0x0000181fff037424 */ /* 0x004fe200078e00ff */
[----:B------:R-:W-:Y:S02]  /*1aea0*/  MOV R2, 0x1aec0 ;  /* 0x0001aec000027802 */ /* 0x000fe40000000f00 */
[----:B-1-34-:R-:W-:Y:S05]  /*1aeb0*/  CALL.REL.NOINC `($__internal_31_$__cuda_sm70_shflsync_idx_p) ;  /* 0x00000ca000007944 */ /* 0x01afea0003c00000 */
[----:B------:R-:W-:Y:S01]  /*1aec0*/  MOV R0, R34 ;  /* 0x0000002200007202 */ /* 0x000fe20000000f00 */
[----:B------:R-:W-:Y:S05]  /*1aed0*/  BRA `(.L_x_1906) ;  /* 0xffffb21000007947 */ /* 0x000fea000383ffff */
.L_x_1834:
[----:B------:R-:W-:Y:S01]  /*1aee0*/  IMAD.MOV.U32 R33, RZ, RZ, R13 ;  /* 0x000000ffff217224 */ /* 0x000fe200078e000d */
[----:B------:R-:W-:Y:S01]  /*1aef0*/  MOV R32, 0x3 ;  /* 0x0000000300207802 */ /* 0x000fe20000000f00 */
[----:B---3--:R-:W-:Y:S01]  /*1af00*/  IMAD.MOV.U32 R3, RZ, RZ, 0x181f ;  /* 0x0000181fff037424 */ /* 0x008fe200078e00ff */
        /* <DEDUP_REMOVED lines=10> */
.L_x_1836:
[----:B------:R-:W-:Y:S01]  /*1afb0*/  IMAD.MOV.U32 R33, RZ, RZ, R5 ;  /* 0x000000ffff217224 */ /* 0x000fe200078e0005 */
[----:B------:R-:W-:Y:S01]  /*1afc0*/  MOV R32, RZ ;  /* 0x000000ff00207202 */ /* 0x000fe20000000f00 */
[----:B------:R-:W-:Y:S01]  /*1afd0*/  IMAD.MOV.U32 R3, RZ, RZ, 0x1c1f ;  /* 0x00001c1fff037424 */ /* 0x000fe200078e00ff */
[----:B------:R-:W-:Y:S02]  /*1afe0*/  MOV R2, 0x1b000 ;  /* 0x0001b00000027802 */ /* 0x000fe40000000f00 */
[----:B--2---:R-:W-:Y:S05]  /*1aff0*/  CALL.REL.NOINC `($__internal_31_$__cuda_sm70_shflsync_idx_p) ;  /* 0x00000b6000007944 */ /* 0x004fea0003c00000 */
[----:B------:R-:W-:Y:S01]  /*1b000*/  MOV R4, R34 ;  /* 0x0000002200047202 */ /* 0x000fe20000000f00 */
[----:B------:R-:W-:Y:S05]  /*1b010*/  BRA `(.L_x_1908) ;  /* 0xffffb53000007947 */ /* 0x000fea000383ffff */
.L_x_1837:
[----:B------:R-:W-:Y:S01]  /*1b020*/  IMAD.MOV.U32 R33, RZ, RZ, R14 ;  /* 0x000000ffff217224 */ /* 0x000fe200078e000e */
[----:B------:R-:W-:Y:S01]  /*1b030*/  MOV R32, RZ ;  /* 0x000000ff00207202 */ /* 0x000fe20000000f00 */
[----:B------:R-:W-:Y:S01]  /*1b040*/  IMAD.MOV.U32 R3, RZ, RZ, 0x1c1f ;  /* 0x00001c1fff037424 */ /* 0x000fe200078e00ff */
[----:B------:R-:W-:Y:S02]  /*1b050*/  MOV R2, 0x1b070 ;  /* 0x0001b07000027802 */ /* 0x000fe40000000f00 */
[----:B-123--:R-:W-:Y:S05]  /*1b060*/  CALL.REL.NOINC `($__internal_31_$__cuda_sm70_shflsync_idx_p) ;  /* 0x00000af000007944 */ /* 0x00efea0003c00000 */
[----:B------:R-:W-:Y:S01]  /*1b070*/  MOV R0, R34 ;  /* 0x0000002200007202 */ /* 0x000fe20000000f00 */
[----:B------:R-:W-:Y:S05]  /*1b080*/  BRA `(.L_x_1909) ;  /* 0xffffb4e000007947 */ /* 0x000fea000383ffff */
.L_x_1840:
        /* <DEDUP_REMOVED lines=13> */
.L_x_1844:
[----:B------:R-:W-:Y:S01]  /*1b160*/  IMAD.MOV.U32 R33, RZ, RZ, R5 ;  /* 0x000000ffff217224 */ /* 0x000fe200078e0005 */
[----:B------:R-:W-:Y:S01]  /*1b170*/  MOV R32, RZ ;  /* 0x000000ff00207202 */ /* 0x000fe20000000f00 */
[----:B------:R-:W-:Y:S01]  /*1b180*/  IMAD.MOV.U32 R3, RZ, RZ, 0x181f ;  /* 0x0000181fff037424 */ /* 0x000fe200078e00ff */
[----:B------:R-:W-:Y:S02]  /*1b190*/  MOV R2, 0x1b1b0 ;  /* 0x0001b1b000027802 */ /* 0x000fe40000000f00 */
[----:B--2---:R-:W-:Y:S05]  /*1b1a0*/  CALL.REL.NOINC `($__internal_31_$__cuda_sm70_shflsync_idx_p) ;  /* 0x000009b000007944 */ /* 0x004fea0003c00000 */
[----:B------:R-:W-:Y:S01]  /*1b1b0*/  MOV R4, R34 ;  /* 0x0000002200047202 */ /* 0x000fe20000000f00 */
[----:B------:R-:W-:Y:S05]  /*1b1c0*/  BRA `(.L_x_1911) ;  /* 0xffffd05000007947 */ /* 0x000fea000383ffff */
.L_x_1845:
[----:B------:R-:W-:Y:S01]  /*1b1d0*/  IMAD.MOV.U32 R33, RZ, RZ, R14 ;  /* 0x000000ffff217224 */ /* 0x000fe200078e000e */
[----:B------:R-:W-:Y:S01]  /*1b1e0*/  MOV R32, RZ ;  /* 0x000000ff00207202 */ /* 0x000fe20000000f00 */
[----:B------:R-:W-:Y:S01]  /*1b1f0*/  IMAD.MOV.U32 R3, RZ, RZ, 0x181f ;  /* 0x0000181fff037424 */ /* 0x000fe200078e00ff */
[----:B------:R-:W-:Y:S02]  /*1b200*/  MOV R2, 0x1b220 ;  /* 0x0001b22000027802 */ /* 0x000fe40000000f00 */
[----:B-123--:R-:W-:Y:S05]  /*1b210*/  CALL.REL.NOINC `($__internal_31_$__cuda_sm70_shflsync_idx_p) ;  /* 0x0000094000007944 */ /* 0x00efea0003c00000 */
[----:B------:R-:W-:Y:S01]  /*1b220*/  MOV R0, R34 ;  /* 0x0000002200007202 */ /* 0x000fe20000000f00 */
[----:B------:R-:W-:Y:S05]  /*1b230*/  BRA `(.L_x_1912) ;  /* 0xffffd00000007947 */ /* 0x000fea000383ffff */
.L_x_1848:
[----:B------:R-:W-:Y:S01]  /*1b240*/  IMAD.MOV.U32 R33, RZ, RZ, R5 ;  /* 0x000000ffff217224 */ /* 0x000fe200078e0005 */
[----:B------:R-:W-:Y:S01]  /*1b250*/  MOV R32, 0x1 ;  /* 0x0000000100207802 */ /* 0x000fe20000000f00 */
[----:B-1----:R-:W-:Y:S01]  /*1b260*/  IMAD.MOV.U32 R3, RZ, RZ, 0x181f ;  /* 0x0000181fff037424 */ /* 0x002fe200078e00ff */
[----:B------:R-:W-:-:S02]  /*1b270*/  MOV R2, 0x1b290 ;  /* 0x0001b29000027802 */ /* 0x000fc40000000f00 */
[----:B--234-:R-:W-:Y:S05]  /*1b280*/  CALL.REL.NOINC `($__internal_31_$__cuda_sm70_shflsync_idx_p) ;  /* 0x000008d000007944 */ /* 0x01cfea0003c00000 */
        /* <DEDUP_REMOVED lines=8> */
.L_x_1851:
[----:B------:R-:W-:Y:S01]  /*1b310*/  IMAD.MOV.U32 R33, RZ, RZ, R5 ;  /* 0x000000ffff217224 */ /* 0x000fe200078e0005 */
[----:B------:R-:W-:Y:S01]  /*1b320*/  MOV R32, 0x2 ;  /* 0x0000000200207802 */ /* 0x000fe20000000f00 */
[----:B-1----:R-:W-:Y:S01]  /*1b330*/  IMAD.MOV.U32 R3, RZ, RZ, 0x181f ;  /* 0x0000181fff037424 */ /* 0x002fe200078e00ff */
[----:B------:R-:W-:Y:S02]  /*1b340*/  MOV R2, 0x1b360 ;  /* 0x0001b36000027802 */ /* 0x000fe40000000f00 */
[----:B--234-:R-:W-:Y:S05]  /*1b350*/  CALL.REL.NOINC `($__internal_31_$__cuda_sm70_shflsync_idx_p) ;  /* 0x0000080000007944 */ /* 0x01cfea0003c00000 */
[----:B------:R-:W-:Y:S01]  /*1b360*/  MOV R4, R34 ;  /* 0x0000002200047202 */ /* 0x000fe20000000f00 */
[----:B------:R-:W-:Y:S05]  /*1b370*/  BRA `(.L_x_1914) ;  /* 0xffffd13000007947 */ /* 0x000fea000383ffff */
.L_x_1852:
[----:B------:R-:W-:Y:S01]  /*1b380*/  IMAD.MOV.U32 R33, RZ, RZ, R14 ;  /* 0x000000ffff217224 */ /* 0x000fe200078e000e */
[----:B------:R-:W-:Y:S01]  /*1b390*/  MOV R32, 0x2 ;  /* 0x0000000200207802 */ /* 0x000fe20000000f00 */
[----:B-1----:R-:W-:Y:S01]  /*1b3a0*/  IMAD.MOV.U32 R3, RZ, RZ, 0x181f ;  /* 0x0000181fff037424 */ /* 0x002fe200078e00ff */
[----:B------:R-:W-:Y:S02]  /*1b3b0*/  MOV R2, 0x1b3d0 ;  /* 0x0001b3d000027802 */ /* 0x000fe40000000f00 */
[----:B--234-:R-:W-:Y:S05]  /*1b3c0*/  CALL.REL.NOINC `($__internal_31_$__cuda_sm70_shflsync_idx_p) ;  /* 0x0000079000007944 */ /* 0x01cfea0003c00000 */
[----:B------:R-:W-:Y:S01]  /*1b3d0*/  MOV R0, R34 ;  /* 0x0000002200007202 */ /* 0x000fe20000000f00 */
[----:B------:R-:W-:Y:S05]  /*1b3e0*/  BRA `(.L_x_1915) ;  /* 0xffffd0e000007947 */ /* 0x000fea000383ffff */
.L_x_1855:
        /* <DEDUP_REMOVED lines=13> */
.L_x_1857:
[----:B------:R-:W-:Y:S01]  /*1b4c0*/  IMAD.MOV.U32 R33, RZ, RZ, R35 ;  /* 0x000000ffff217224 */ /* 0x000fe200078e0023 */
[----:B------:R-:W-:Y:S01]  /*1b4d0*/  MOV R32, RZ ;  /* 0x000000ff00207202 */ /* 0x000fe20000000f00 */
[----:B------:R-:W-:Y:S01]  /*1b4e0*/  IMAD.MOV.U32 R3, RZ, RZ, 0x1f ;  /* 0x0000001fff037424 */ /* 0x000fe200078e00ff */
[----:B------:R-:W-:Y:S02]  /*1b4f0*/  MOV R2, 0x1b510 ;  /* 0x0001b51000027802 */ /* 0x000fe40000000f00 */
[----:B-1-3--:R-:W-:Y:S05]  /*1b500*/  CALL.REL.NOINC `($__internal_31_$__cuda_sm70_shflsync_idx_p) ;  /* 0x0000065000007944 */ /* 0x00afea0003c00000 */
[----:B------:R-:W-:Y:S01]  /*1b510*/  MOV R9, R34 ;  /* 0x0000002200097202 */ /* 0x000fe20000000f00 */
[----:B------:R-:W-:Y:S05]  /*1b520*/  BRA `(.L_x_1917) ;  /* 0xffffd2a000007947 */ /* 0x000fea000383ffff */
.L_x_1858:
[----:B------:R-:W-:Y:S01]  /*1b530*/  IMAD.MOV.U32 R33, RZ, RZ, R35 ;  /* 0x000000ffff217224 */ /* 0x000fe200078e0023 */
[----:B------:R-:W-:Y:S01]  /*1b540*/  MOV R32, 0x1 ;  /* 0x0000000100207802 */ /* 0x000fe20000000f00 */
[----:B------:R-:W-:Y:S01]  /*1b550*/  IMAD.MOV.U32 R3, RZ, RZ, 0x1f ;  /* 0x0000001fff037424 */ /* 0x000fe200078e00ff */
[----:B------:R-:W-:Y:S02]  /*1b560*/  MOV R2, 0x1b580 ;  /* 0x0001b58000027802 */ /* 0x000fe40000000f00 */
[----:B-1234-:R-:W-:Y:S05]  /*1b570*/  CALL.REL.NOINC `($__internal_31_$__cuda_sm70_shflsync_idx_p) ;  /* 0x000005e000007944 */ /* 0x01efea0003c00000 */
[----:B------:R-:W-:Y:S01]  /*1b580*/  MOV R6, R34 ;  /* 0x0000002200067202 */ /* 0x000fe20000000f00 */
[----:B------:R-:W-:Y:S05]  /*1b590*/  BRA `(.L_x_1918) ;  /* 0xffffd25000007947 */ /* 0x000fea000383ffff */
.L_x_1859:
[----:B------:R-:W-:Y:S02]  /*1b5a0*/  MOV R3, 0x1 ;  /* 0x0000000100037802 */ /* 0x000fe40000000f00 */
[----:B------:R-:W-:-:S02]  /*1b5b0*/  MOV R2, 0x1b5d0 ;  /* 0x0001b5d000027802 */ /* 0x000fc40000000f00 */
[----:B--2-4-:R-:W-:Y:S05]  /*1b5c0*/  CALL.REL.NOINC `($__internal_32_$__cuda_sm70_shflsync_up_p) ;  /* 0x000005e000007944 */ /* 0x014fea0003c00000 */
[----:B------:R-:W-:Y:S05]  /*1b5d0*/  BRA `(.L_x_1919) ;  /* 0xffffd33000007947 */ /* 0x000fea000383ffff */
.L_x_1860:
[----:B------:R-:W-:Y:S02]  /*1b5e0*/  MOV R3, 0x2 ;  /* 0x0000000200037802 */ /* 0x000fe40000000f00 */
[----:B------:R-:W-:-:S02]  /*1b5f0*/  MOV R2, 0x1b610 ;  /* 0x0001b61000027802 */ /* 0x000fc40000000f00 */
[----:B--2-4-:R-:W-:Y:S05]  /*1b600*/  CALL.REL.NOINC `($__internal_32_$__cuda_sm70_shflsync_up_p) ;  /* 0x000005a000007944 */ /* 0x014fea0003c00000 */
        /* <DEDUP_REMOVED lines=24> */
.L_x_1864:
[----:B------:R-:W-:Y:S02]  /*1b790*/  MOV R3, 0x1 ;  /* 0x0000000100037802 */ /* 0x000fe40000000f00 */
[----:B------:R-:W-:Y:S02]  /*1b7a0*/  MOV R2, 0x1b7c0 ;  /* 0x0001b7c000027802 */ /* 0x000fe40000000f00 */
[----:B--2---:R-:W-:Y:S05]  /*1b7b0*/  CALL.REL.NOINC `($__internal_32_$__cuda_sm70_shflsync_up_p) ;  /* 0x000003f000007944 */ /* 0x004fea0003c00000 */
[----:B------:R-:W-:Y:S01]  /*1b7c0*/  MOV R2, R4 ;  /* 0x0000000400027202 */ /* 0x000fe20000000f00 */
[----:B------:R-:W-:Y:S05]  /*1b7d0*/  BRA `(.L_x_1921) ;  /* 0xffffd39000007947 */ /* 0x000fea000383ffff */
.L_x_1865:
        /* <DEDUP_REMOVED lines=27> */
.L_x_1867:
[----:B------:R-:W-:Y:S02]  /*1b990*/  SEL R0, RZ, 0x1, P0 ;  /* 0x00000001ff007807 */ /* 0x000fe40000000000 */
[----:B------:R-:W-:Y:S02]  /*1b9a0*/  MOV R2, 0x1b9c0 ;  /* 0x0001b9c000027802 */ /* 0x000fe40000000f00 */
[----:B-12---:R-:W-:Y:S05]  /*1b9b0*/  CALL.REL.NOINC `($__internal_33_$__cuda_sm70_votesync_ballot) ;  /* 0x0000025000007944 */ /* 0x006fea0003c00000 */
[----:B------:R-:W-:Y:S05]  /*1b9c0*/  BRA `(.L_x_1923) ;  /* 0xffffd33000007947 */ /* 0x000fea000383ffff */
.L_x_1868:
[----:B------:R-:W-:Y:S01]  /*1b9d0*/  IMAD.MOV.U32 R33, RZ, RZ, R7 ;  /* 0x000000ffff217224 */ /* 0x000fe200078e0007 */
[----:B----4-:R-:W-:Y:S01]  /*1b9e0*/  MOV R32, R13 ;  /* 0x0000000d00207202 */ /* 0x010fe20000000f00 */
[----:B------:R-:W-:Y:S01]  /*1b9f0*/  IMAD.MOV.U32 R3, RZ, RZ, 0x1f ;  /* 0x0000001fff037424 */ /* 0x000fe200078e00ff */
[----:B------:R-:W-:Y:S02]  /*1ba00*/  MOV R2, 0x1ba20 ;  /* 0x0001ba2000027802 */ /* 0x000fe40000000f00 */
[----:B-123--:R-:W-:Y:S05]  /*1ba10*/  CALL.REL.NOINC `($__internal_31_$__cuda_sm70_shflsync_idx_p) ;  /* 0x0000014000007944 */ /* 0x00efea0003c00000 */
[----:B------:R-:W-:Y:S01]  /*1ba20*/  IMAD.MOV.U32 R12, RZ, RZ, R34 ;  /* 0x000000ffff0c7224 */ /* 0x000fe200078e0022 */
[----:B------:R-:W-:Y:S01]  /*1ba30*/  MOV R32, R13 ;  /* 0x0000000d00207202 */ /* 0x000fe20000000f00 */
[----:B------:R-:W-:Y:S01]  /*1ba40*/  IMAD.MOV.U32 R33, RZ, RZ, R8 ;  /* 0x000000ffff217224 */ /* 0x000fe200078e0008 */
[----:B------:R-:W-:Y:S02]  /*1ba50*/  MOV R3, 0x1f ;  /* 0x0000001f00037802 */ /* 0x000fe40000000f00 */
[----:B------:R-:W-:-:S02]  /*1ba60*/  MOV R2, 0x1ba80 ;  /* 0x0001ba8000027802 */ /* 0x000fc40000000f00 */
[----:B------:R-:W-:Y:S05]  /*1ba70*/  CALL.REL.NOINC `($__internal_31_$__cuda_sm70_shflsync_idx_p) ;  /* 0x000000e000007944 */ /* 0x000fea0003c00000 */
[----:B------:R-:W-:Y:S01]  /*1ba80*/  MOV R5, R34 ;  /* 0x0000002200057202 */ /* 0x000fe20000000f00 */
[----:B------:R-:W-:Y:S05]  /*1ba90*/  BRA `(.L_x_1924) ;  /* 0xffffd2a000007947 */ /* 0x000fea000383ffff */
.L_x_1871:
[----:B------:R-:W-:Y:S01]  /*1baa0*/  IMAD.MOV.U32 R33, RZ, RZ, R4 ;  /* 0x000000ffff217224 */ /* 0x000fe200078e0004 */
[----:B------:R-:W-:Y:S01]  /*1bab0*/  MOV R32, R0 ;  /* 0x0000000000207202 */ /* 0x000fe20000000f00 */
[----:B------:R-:W-:Y:S01]  /*1bac0*/  IMAD.MOV.U32 R3, RZ, RZ, 0x1f ;  /* 0x0000001fff037424 */ /* 0x000fe200078e00ff */
[----:B------:R-:W-:-:S02]  /*1bad0*/  MOV R2, 0x1baf0 ;  /* 0x0001baf000027802 */ /* 0x000fc40000000f00 */
[----:B-12-4-:R-:W-:Y:S05]  /*1bae0*/  CALL.REL.NOINC `($__internal_31_$__cuda_sm70_shflsync_idx_p) ;  /* 0x0000007000007944 */ /* 0x016fea0003c00000 */
[----:B------:R-:W-:Y:S01]  /*1baf0*/  MOV R15, R34 ;  /* 0x00000022000f7202 */ /* 0x000fe20000000f00 */
[----:B------:R-:W-:Y:S05]  /*1bb00*/  BRA `(.L_x_1870) ;  /* 0xffffd29000007947 */ /* 0x000fea000383ffff */
        .weak           $__internal_30_$__cuda_sm70_shflsync_bfly_p
        .type           $__internal_30_$__cuda_sm70_shflsync_bfly_p,@function
        .size           $__internal_30_$__cuda_sm70_shflsync_bfly_p,($__internal_31_$__cuda_sm70_shflsync_idx_p - $__internal_30_$__cuda_sm70_shflsync_bfly_p)
$__internal_30_$__cuda_sm70_shflsync_bfly_p:
[----:B------:R-:W-:Y:S04]  /*1bb10*/  WARPSYNC R224 ;  /* 0x000000e000007348 */ /* 0x000fe80003800000 */
[----:B------:R1:W2:Y:S02]  /*1bb20*/  SHFL.BFLY PT, R150, R2, R150, R225 ;  /* 0x0c00009602967389 */ /* 0x0002a400000e00e1 */
[----:B-1----:R-:W-:-:S02]  /*1bb30*/  MOV R2, R3 ;  /* 0x0000000300027202 */ /* 0x002fc40000000f00 */
[----:B------:R-:W-:-:S04]  /*1bb40*/  MOV R3, 0x0 ;  /* 0x0000000000037802 */ /* 0x000fc80000000f00 */
[----:B--2---:R-:W-:Y:S05]  /*1bb50*/  RET.REL.NODEC R2 `(_ZN7cutlass13device_kernelIN5flash19enable_sm80_to_sm89INS1_16FlashAttnFwdSm80INS1_25CollectiveMainloopFwdSm80ILi8ELi2ELb0EN4cute5tupleIJNS5_1CILi128EEENS7_ILi64EEENS7_ILi192EEEEEELi192ENS_6half_tEfNS_4arch4Sm80ELb0ELb0ELb0ELb1ELb1ELb1ELb1ELb1EEENS1_21CollectiveEpilogueFwdINS6_IJS8_SA_S9_EEENS6_IJNS7_ILi1EEESI_SI_EEESC_SE_Li256ELb1ELb1ELb1ELb0EEENS1_36VarlenDynamicPersistentTileSchedulerILi128ELi64ELi256ELi256ELb1ELb1ELb0ELb0ELb1ELb1EEEEEEEEEvNT_6ParamsE) ;  /* 0xfffe44a002007950 */ /* 0x004fea0003c3ffff */
        .weak           $__internal_31_$__cuda_sm70_shflsync_idx_p
        .type           $__internal_31_$__cuda_sm70_shflsync_idx_p,@function
        .size           $__internal_31_$__cuda_sm70_shflsync_idx_p,($__internal_32_$__cuda_sm70_shflsync_up_p - $__internal_31_$__cuda_sm70_shflsync_idx_p)
$__internal_31_$__cuda_sm70_shflsync_idx_p:
[----:B------:R-:W-:-:S04]  /*1bb60*/  MOV R34, 0xffffffff ;  /* 0xffffffff00227802 */ /* 0x000fc80000000f00 */
[----:B------:R-:W-:Y:S04]  /*1bb70*/  WARPSYNC R34 ;  /* 0x0000002200007348 */ /* 0x000fe80003800000 */
[----:B------:R1:W2:Y:S02]  /*1bb80*/  SHFL.IDX PT, R34, R33, R32, R3 ;  /* 0x0000002021227389 */ /* 0x0002a400000e0003 */
[----:B-1----:R-:W-:-:S04]  /*1bb90*/  MOV R3, 0x0 ;  /* 0x0000000000037802 */ /* 0x002fc80000000f00 */
[----:B--2---:R-:W-:Y:S05]  /*1bba0*/  RET.REL.NODEC R2 `(_ZN7cutlass13device_kernelIN5flash19enable_sm80_to_sm89INS1_16FlashAttnFwdSm80INS1_25CollectiveMainloopFwdSm80ILi8ELi2ELb0EN4cute5tupleIJNS5_1CILi128EEENS7_ILi64EEENS7_ILi192EEEEEELi192ENS_6half_tEfNS_4arch4Sm80ELb0ELb0ELb0ELb1ELb1ELb1ELb1ELb1EEENS1_21CollectiveEpilogueFwdINS6_IJS8_SA_S9_EEENS6_IJNS7_ILi1EEESI_SI_EEESC_SE_Li256ELb1ELb1ELb1ELb0EEENS1_36VarlenDynamicPersistentTileSchedulerILi128ELi64ELi256ELi256ELb1ELb1ELb0ELb0ELb1ELb1EEEEEEEEEvNT_6ParamsE) ;  /* 0xfffe445002007950 */ /* 0x004fea0003c3ffff */
        .weak           $__internal_32_$__cuda_sm70_shflsync_up_p
        .type           $__internal_32_$__cuda_sm70_shflsync_up_p,@function
        .size           $__internal_32_$__cuda_sm70_shflsync_up_p,($__internal_33_$__cuda_sm70_votesync_ballot - $__internal_32_$__cuda_sm70_shflsync_up_p)
$__internal_32_$__cuda_sm70_shflsync_up_p:
[----:B------:R-:W-:Y:S02]  /*1bbb0*/  MOV R4, RZ ;  /* 0x000000ff00047202 */ /* 0x000fe40000000f00 */
[----:B------:R-:W-:-:S04]  /*1bbc0*/  MOV R12, 0xffffffff ;  /* 0xffffffff000c7802 */ /* 0x000fc80000000f00 */
[----:B------:R-:W-:Y:S04]  /*1bbd0*/  WARPSYNC R12 ;  /* 0x0000000c00007348 */ /* 0x000fe80003800000 */
[----:B------:R1:W2:Y:S02]  /*1bbe0*/  SHFL.UP PT, R4, R0, R3, R4 ;  /* 0x0400000300047389 */ /* 0x0002a400000e0004 */
[----:B-1----:R-:W-:-:S04]  /*1bbf0*/  MOV R3, 0x0 ;  /* 0x0000000000037802 */ /* 0x002fc80000000f00 */
[----:B--2---:R-:W-:Y:S05]  /*1bc00*/  RET.REL.NODEC R2 `(_ZN7cutlass13device_kernelIN5flash19enable_sm80_to_sm89INS1_16FlashAttnFwdSm80INS1_25CollectiveMainloopFwdSm80ILi8ELi2ELb0EN4cute5tupleIJNS5_1CILi128EEENS7_ILi64EEENS7_ILi192EEEEEELi192ENS_6half_tEfNS_4arch4Sm80ELb0ELb0ELb0ELb1ELb1ELb1ELb1ELb1EEENS1_21CollectiveEpilogueFwdINS6_IJS8_SA_S9_EEENS6_IJNS7_ILi1EEESI_SI_EEESC_SE_Li256ELb1ELb1ELb1ELb0EEENS1_36VarlenDynamicPersistentTileSchedulerILi128ELi64ELi256ELi256ELb1ELb1ELb0ELb0ELb1ELb1EEEEEEEEEvNT_6ParamsE) ;  /* 0xfffe43f002007950 */ /* 0x004fea0003c3ffff */
        .weak           $__internal_33_$__cuda_sm70_votesync_ballot
        .type           $__internal_33_$__cuda_sm70_votesync_ballot,@function
        .size           $__internal_33_$__cuda_sm70_votesync_ballot,(.L_x_3126 - $__internal_33_$__cuda_sm70_votesync_ballot)
$__internal_33_$__cuda_sm70_votesync_ballot:
[----:B------:R-:W-:Y:S01]  /*1bc10*/  ISETP.NE.U32.AND P0, PT, R0, 0x1, PT ;  /* 0x000000010000780c */ /* 0x000fe20003f05070 */
[----:B------:R-:W-:-:S04]  /*1bc20*/  IMAD.MOV.U32 R3, RZ, RZ, -0x1 ;  /* 0xffffffffff037424 */ /* 0x000fc800078e00ff */
[----:B------:R-:W-:Y:S08]  /*1bc30*/  WARPSYNC R3 ;  /* 0x0000000300007348 */ /* 0x000ff00003800000 */
[----:B------:R-:W-:-:S04]  /*1bc40*/  VOTE.ANY R0, PT, !P0 ;  /* 0x0000000000007806 */ /* 0x000fc800040e0100 */
[----:B------:R-:W-:Y:S01]  /*1bc50*/  LOP3.LUT R0, R0, R3, RZ, 0xc0, !PT ;  /* 0x0000000300007212 */ /* 0x000fe200078ec0ff */
[----:B------:R-:W-:-:S04]  /*1bc60*/  IMAD.MOV.U32 R3, RZ, RZ, 0x0 ;  /* 0x00000000ff037424 */ /* 0x000fc800078e00ff */
[----:B------:R-:W-:Y:S05]  /*1bc70*/  RET.REL.NODEC R2 `(_ZN7cutlass13device_kernelIN5flash19enable_sm80_to_sm89INS1_16FlashAttnFwdSm80INS1_25CollectiveMainloopFwdSm80ILi8ELi2ELb0EN4cute5tupleIJNS5_1CILi128EEENS7_ILi64EEENS7_ILi192EEEEEELi192ENS_6half_tEfNS_4arch4Sm80ELb0ELb0ELb0ELb1ELb1ELb1ELb1ELb1EEENS1_21CollectiveEpilogueFwdINS6_IJS8_SA_S9_EEENS6_IJNS7_ILi1EEESI_SI_EEESC_SE_Li256ELb1ELb1ELb1ELb0EEENS1_36VarlenDynamicPersistentTileSchedulerILi128ELi64ELi256ELi256ELb1ELb1ELb0ELb0ELb1ELb1EEEEEEEEEvNT_6ParamsE) ;  /* 0xfffe438002007950 */ /* 0x000fea0003c3ffff */
.L_x_1925:
        /* <DEDUP_REMOVED lines=16> */
.L_x_3126:


//--------------------- .text._ZN7cutlass13device_kernelIN5flash19enable_sm80_to_sm89INS1_16FlashAttnFwdSm80INS1_25CollectiveMainloopFwdSm80ILi8ELi2ELb0EN4cute5tupleIJNS5_1CILi128EEENS7_ILi64EEENS7_ILi192EEEEEELi192ENS_6half_tEfNS_4arch4Sm80ELb0ELb1ELb0ELb0ELb1ELb0ELb1ELb1EEENS1_21CollectiveEpilogueFwdINS6_IJS8_SA_S9_EEENS6_IJNS7_ILi1EEESI_SI_EEESC_SE_Li256ELb0ELb1ELb1ELb0EEENS1_19SingleTileSchedulerILb0ELb1ELb1ELi128EEEEEEEEEvNT_6ParamsE --------------------------
	.section	.text._ZN7cutlass13device_kernelIN5flash19enable_sm80_to_sm89INS1_16FlashAttnFwdSm80INS1_25CollectiveMainloopFwdSm80ILi8ELi2ELb0EN4cute5tupleIJNS5_1CILi128EEENS7_ILi64EEENS7_ILi192EEEEEELi192ENS_6half_tEfNS_4arch4Sm80ELb0ELb1ELb0ELb0ELb1ELb0ELb1ELb1EEENS1_21CollectiveEpilogueFwdINS6_IJS8_SA_S9_EEENS6_IJNS7_ILi1EEESI_SI_EEESC_SE_Li256ELb0ELb1ELb1ELb0EEENS1_19SingleTileSchedulerILb0ELb1ELb1ELi128EEEEEEEEEvNT_6ParamsE,"ax",@progbits
	.sectioninfo	@"SHI_REGISTERS=228"
	.align	128
.text._ZN7cutlass13device_kernelIN5flash19enable_sm80_to_sm89INS1_16FlashAttnFwdSm80INS1_25CollectiveMainloopFwdSm80ILi8ELi2ELb0EN4cute5tupleIJNS5_1CILi128EEENS7_ILi64EEENS7_ILi192EEEEEELi192ENS_6half_tEfNS_4arch4Sm80ELb0ELb1ELb0ELb0ELb1ELb0ELb1ELb1EEENS1_21CollectiveEpilogueFwdINS6_IJS8_SA_S9_EEENS6_IJNS7_ILi1EEESI_SI_EEESC_SE_Li256ELb0ELb1ELb1ELb0EEENS1_19SingleTileSchedulerILb0ELb1ELb1ELi128EEEEEEEEEvNT_6ParamsE:
        .type           _ZN7cutlass13device_kernelIN5flash19enable_sm80_to_sm89INS1_16FlashAttnFwdSm80INS1_25CollectiveMainloopFwdSm80ILi8ELi2ELb0EN4cute5tupleIJNS5_1CILi128EEENS7_ILi64EEENS7_ILi192EEEEEELi192ENS_6half_tEfNS_4arch4Sm80ELb0ELb1ELb0ELb0ELb1ELb0ELb1ELb1EEENS1_21CollectiveEpilogueFwdINS6_IJS8_SA_S9_EEENS6_IJNS7_ILi1EEESI_SI_EEESC_SE_Li256ELb0ELb1ELb1ELb0EEENS1_19SingleTileSchedulerILb0ELb1ELb1ELi128EEEEEEEEEvNT_6ParamsE,@function
        .size           _ZN7cutlass13device_kernelIN5flash19enable_sm80_to_sm89INS1_16FlashAttnFwdSm80INS1_25CollectiveMainloopFwdSm80ILi8ELi2ELb0EN4cute5tupleIJNS5_1CILi128EEENS7_ILi64EEENS7_ILi192EEEEEELi192ENS_6half_tEfNS_4arch4Sm80ELb0ELb1ELb0ELb0ELb1ELb0ELb1ELb1EEENS1_21CollectiveEpilogueFwdINS6_IJS8_SA_S9_EEENS6_IJNS7_ILi1EEESI_SI_EEESC_SE_Li256ELb0ELb1ELb1ELb0EEENS1_19SingleTileSchedulerILb0ELb1ELb1ELi128EEEEEEEEEvNT_6ParamsE,(.L_x_3131 - _ZN7cutlass13device_kernelIN5flash19enable_sm80_to_sm89INS1_16FlashAttnFwdSm80INS1_25CollectiveMainloopFwdSm80ILi8ELi2ELb0EN4cute5tupleIJNS5_1CILi128EEENS7_ILi64EEENS7_ILi192EEEEEELi192ENS_6half_tEfNS_4arch4Sm80ELb0ELb1ELb0ELb0ELb1ELb0ELb1ELb1EEENS1_21CollectiveEpilogueFwdINS6_IJS8_SA_S9_EEENS6_IJNS7_ILi1EEESI_SI_EEESC_SE_Li256ELb0ELb1ELb1ELb0EEENS1_19SingleTileSchedulerILb0ELb1ELb1ELi128EEEEEEEEEvNT_6ParamsE)
        .other          _ZN7cutlass13device_kernelIN5flash19enable_sm80_to_sm89INS1_16FlashAttnFwdSm80INS1_25CollectiveMainloopFwdSm80ILi8ELi2ELb0EN4cute5tupleIJNS5_1CILi128EEENS7_ILi64EEENS7_ILi192EEEEEELi192ENS_6half_tEfNS_4arch4Sm80ELb0ELb1ELb0ELb0ELb1ELb0ELb1ELb1EEENS1_21CollectiveEpilogueFwdINS6_IJS8_SA_S9_EEENS6_IJNS7_ILi1EEESI_SI_EEESC_SE_Li256ELb0ELb1ELb1ELb0EEENS1_19SingleTileSchedulerILb0ELb1ELb1ELi128EEEEEEEEEvNT_6ParamsE,@"STO_CUDA_ENTRY STV_DEFAULT"
_ZN7cutlass13device_kernelIN5flash19enable_sm80_to_sm89INS1_16FlashAttnFwdSm80INS1_25CollectiveMainloopFwdSm80ILi8ELi2ELb0EN4cute5tupleIJNS5_1CILi128EEENS7_ILi64EEENS7_ILi192EEEEEELi192ENS_6half_tEfNS_4arch4Sm80ELb0ELb1ELb0ELb0ELb1ELb0ELb1ELb1EEENS1_21CollectiveEpilogueFwdINS6_IJS8_SA_S9_EEENS6_IJNS7_ILi1EEESI_SI_EEESC_SE_Li256ELb0ELb1ELb1ELb0EEENS1_19SingleTileSchedulerILb0ELb1ELb1ELi128EEEEEEEEEvNT_6ParamsE:
        /* <DEDUP_REMOVED lines=17> */
.L_x_1926:
[----:B------:R-:W-:Y:S02]  /*0110*/  ULDC.64 UR4, c[0x0][0x550] ;  /* 0x0001540000047ab9 */ /* 0x000fe40000000a00 */
[----:B------:R-:W-:Y:S02]  /*0120*/  UISETP.NE.AND UP0, UPT, UR4, 0x1, UPT ;  /* 0x000000010400788c */ /* 0x000fe4000bf05270 */
[----:B------:R-:W-:-:S02]  /*0130*/  UIMAD.WIDE.U32 UR10, UR6, UR5, URZ ;  /* 0x00000005060a72a5 */ /* 0x000fc4000f8e003f */
[----:B------:R-:W-:Y:S02]  /*0140*/  ULDC UR4, c[0x0][0x558] ;  /* 0x0001560000047ab9 */ /* 0x000fe40000000800 */
[----:B------:R-:W-:-:S05]  /*0150*/  UMOV UR14, UR6 ;  /* 0x00000006000e7c82 */ /* 0x000fca0008000000 */
[----:B------:R-:W-:-:S03]  /*0160*/  @UP0 USHF.R.U32.HI UR14, URZ, UR4, UR11 ;  /* 0x000000043f0e0299 */ /* 0x000fc6000801160b */
.L_x_1927:
[----:B------:R-:W-:Y:S01]  /*0170*/  ISETP.LE.AND P0, PT, RZ, UR8, PT ;  /* 0x00000008ff007c0c */ /* 0x000fe2000bf03270 */
[----:B------:R-:W-:Y:S02]  /*0180*/  UIADD3 UR4, -UR14, URZ, URZ ;  /* 0x0000003f0e047290 */ /* 0x000fe4000fffe13f */
[----:B------:R-:W-:Y:S02]  /*0190*/  ULDC UR7, c[0x0][0x550] ;  /* 0x0001540000077ab9 */ /* 0x000fe40000000800 */
[----:B------:R-:W-:-:S08]  /*01a0*/  UIMAD UR7, UR4, UR7, UR6 ;  /* 0x00000007040772a4 */ /* 0x000fd0000f8e0206 */
[----:B------:R-:W-:Y:S05]  /*01b0*/  @!P0 EXIT ;  /* 0x000000000000894d */ /* 0x000fea0003800000 */
[----:B------:R-:W-:Y:S01]  /*01c0*/  ULDC.64 UR4, c[0x0][0x370] ;  /* 0x0000dc0000047ab9 */ /* 0x000fe20000000a00 */
[----:B------:R-:W-:Y:S01]  /*01d0*/  IMAD.MOV.U32 R194, RZ, RZ, RZ ;  /* 0x000000ffffc27224 */ /* 0x000fe200078e00ff */
[----:B------:R-:W-:Y:S02]  /*01e0*/  UISETP.NE.U32.AND UP0, UPT, URZ, UR4, UPT ;  /* 0x000000043f00728c */ /* 0x000fe4000bf05070 */
[----:B------:R-:W-:Y:S02]  /*01f0*/  ULDC.64 UR10, c[0x0][0x370] ;  /* 0x0000dc00000a7ab9 */ /* 0x000fe40000000a00 */
[----:B------:R-:W-:Y:S01]  /*0200*/  UISETP.NE.AND.EX UP0, UPT, URZ, UR5, UPT, UP0 ;  /* 0x000000053f00728c */ /* 0x000fe2000bf05300 */
[----:B------:R-:W1:Y:S01]  /*0210*/  S2UR UR6, SR_CTAID.X ;  /* 0x00000000000679c3 */ /* 0x000e620000002500 */
[----:B------:R-:W-:Y:S02]  /*0220*/  ULDC UR12, c[0x0][0x2ac] ;  /* 0x0000ab00000c7ab9 */ /* 0x000fe40000000800 */
[----:B------:R-:W-:-:S02]  /*0230*/  ULDC.64 UR20, c[0x0][0x118] ;  /* 0x0000460000147ab9 */ /* 0x000fc40000000a00 */
[----:B------:R-:W-:-:S05]  /*0240*/  PLOP3.LUT P0, PT, PT, PT, UP0, 0x80, 0x0 ;  /* 0x000000000000781c */ /* 0x000fca0003f0f008 */
[----:B------:R-:W-:Y:S02]  /*0250*/  @UP0 UMOV UR4, 0x4 ;  /* 0x0000000400040882 */ /* 0x000fe40000000000 */
[----:B------:R-:W-:-:S06]  /*0260*/  @UP0 UIMAD.WIDE UR4, UR8, UR4, UR10 ;  /* 0x00000004080402a5 */ /* 0x000fcc000f8e020a */
[----:B------:R-:W-:Y:S01]  /*0270*/  MOV R2, UR4 ;  /* 0x0000000400027c02 */ /* 0x000fe20008000f00 */
[----:B------:R-:W-:Y:S01]  /*0280*/  ULDC UR4, c[0x0][0x2c4] ;  /* 0x0000b10000047ab9 */ /* 0x000fe20000000800 */
[----:B------:R-:W-:Y:S01]  /*0290*/  IMAD.U32 R3, RZ, RZ, UR5 ;  /* 0x00000005ff037e24 */ /* 0x000fe2000f8e00ff */
[----:B------:R-:W-:Y:S02]  /*02a0*/  UISETP.NE.AND UP1, UPT, UR4, 0x1, UPT ;  /* 0x000000010400788c */ /* 0x000fe4000bf25270 */
[----:B-1----:R-:W-:Y:S02]  /*02b0*/  USHF.L.U32 UR24, UR6, 0x7, URZ ;  /* 0x0000000706187899 */ /* 0x002fe4000800063f */
[----:B------:R1:W5:Y:S01]  /*02c0*/  @P0 LDG.E R194, [R2.64] ;  /* 0x0000001402c20981 */ /* 0x000362000c1e1900 */
[----:B------:R-:W-:Y:S02]  /*02d0*/  ULDC.64 UR4, c[0x0][0x2c8] ;  /* 0x0000b20000047ab9 */ /* 0x000fe40000000a00 */
[----:B------:R-:W-:-:S04]  /*02e0*/  UIADD3 UR9, UR24, 0x7f, URZ ;  /* 0x0000007f18097890 */ /* 0x000fc8000fffe03f */
[----:B------:R-:W-:-:S04]  /*02f0*/  @UP1 UIADD3 UR10, UR24, 0x7f, URZ ;  /* 0x0000007f180a1890 */ /* 0x000fc8000fffe03f */
[----:B------:R-:W-:-:S03]  /*0300*/  UIMAD.WIDE.U32 UR10, UR10, UR4, URZ ;  /* 0x000000040a0a72a5 */ /* 0x000fc6000f8e003f */
[----:B------:R-:W-:Y:S02]  /*0310*/  ULDC UR4, c[0x0][0x1d0] ;  /* 0x0000740000047ab9 */ /* 0x000fe40000000800 */
[----:B------:R-:W-:Y:S02]  /*0320*/  @UP1 USHF.R.U32.HI UR9, URZ, UR5, UR11 ;  /* 0x000000053f091299 */ /* 0x000fe4000801160b */
[----:B------:R-:W-:Y:S02]  /*0330*/  UIMAD UR12, UR12, UR4, URZ ;  /* 0x000000040c0c72a4 */ /* 0x000fe4000f8e023f */
[----:B------:R-:W-:Y:S02]  /*0340*/  UMOV UR10, 0x1 ;  /* 0x00000001000a7882 */ /* 0x000fe40000000000 */
[----:B------:R-:W-:Y:S02]  /*0350*/  ULDC.64 UR4, c[0x0][0x328] ;  /* 0x0000ca0000047ab9 */ /* 0x000fe40000000a00 */
[----:B------:R-:W-:-:S02]  /*0360*/  UISETP.LE.AND UP0, UPT, UR10, UR5, UPT ;  /* 0x000000050a00728c */ /* 0x000fc4000bf03270 */
[----:B------:R-:W-:Y:S02]  /*0370*/  ULDC UR11, c[0x0][0x168] ;  /* 0x00005a00000b7ab9 */ /* 0x000fe40000000800 */
[----:B------:R-:W-:Y:S02]  /*0380*/  UIADD3 UR11, UR12, -UR11, UR10 ;  /* 0x8000000b0c0b7290 */ /* 0x000fe4000fffe00a */
[----:B------:R-:W-:Y:S02]  /*0390*/  PLOP3.LUT P0, PT, PT, PT, UP0, 0x40, 0x0 ;  /* 0x000000000000781c */ /* 0x000fe40003f0e808 */
[----:B------:R-:W-:-:S04]  /*03a0*/  UIADD3 UR5, UR11, UR9, URZ ;  /* 0x000000090b057290 */ /* 0x000fc8000fffe03f */
[----:B------:R-:W-:-:S07]  /*03b0*/  UIADD3 UR9, UR5, UR4, URZ ;  /* 0x0000000405097290 */ /* 0x000fce000fffe03f */
[----:B------:R-:W-:Y:S05]  /*03c0*/  @P0 BRA `(.L_x_1928) ;  /* 0x0000016000000947 */ /* 0x000fea0003800000 */
[----:B-1----:R-:W-:Y:S01]  /*03d0*/  ISETP.LT.AND P0, PT, RZ, UR5, PT ;  /* 0x00000005ff007c0c */ /* 0x002fe2000bf01270 */
        /* <DEDUP_REMOVED lines=11> */
.L_x_1929:
[----:B------:R-:W-:Y:S02]  /*0490*/  ULDC UR4, c[0x0][0x32c] ;  /* 0x0000cb0000047ab9 */ /* 0x000fe40000000800 */
[----:B------:R-:W-:-:S03]  /*04a0*/  UISETP.NE.AND UP2, UPT, UR10, UR4, UPT ;  /* 0x000000040a00728c */ /* 0x000fc6000bf45270 */
[----:B------:R-:W-:Y:S02]  /*04b0*/  ULDC.64 UR4, c[0x0][0x330] ;  /* 0x0000cc0000047ab9 */ /* 0x000fe40000000a00 */
[----:B------:R-:W-:-:S07]  /*04c0*/  UIMAD.WIDE.U32 UR16, UR11, UR4, URZ ;  /* 0x000000040b1072a5 */ /* 0x000fce000f8e003f */
[----:B------:R-:W-:Y:S02]  /*04d0*/  @UP2 UMOV UR13, UR17 ;  /* 0x00000011000d2c82 */ /* 0x000fe40008000000 */
[----:B------:R-:W-:Y:S02]  /*04e0*/  @UP2 USHF.R.U32.HI UR11, URZ, UR5, UR13 ;  /* 0x000000053f0b2299 */ /* 0x000fe4000801160d */
.L_x_1930:
[----:B------:R-:W-:Y:S02]  /*04f0*/  ULDC UR4, c[0x0][0x32c] ;  /* 0x0000cb0000047ab9 */ /* 0x000fe40000000800 */
[----:B------:R-:W-:-:S04]  /*0500*/  UIMAD UR4, UR11, UR4, UR4 ;  /* 0x000000040b0472a4 */ /* 0x000fc8000f8e0204 */
[----:B------:R-:W-:-:S04]  /*0510*/  UISETP.LT.AND UP2, UPT, UR9, UR4, UPT ;  /* 0x000000040900728c */ /* 0x000fc8000bf41270 */
[----:B------:R-:W-:Y:S02]  /*0520*/  USEL UR9, UR9, UR4, UP2 ;  /* 0x0000000409097287 */ /* 0x000fe40009000000 */
.L_x_1928:
[----:B-1----:R-:W-:Y:S01]  /*0530*/  UIADD3 UR10, UR12, 0x3f, URZ ;  /* 0x0000003f0c0a7890 */ /* 0x002fe2000fffe03f */
        /* <DEDUP_REMOVED lines=33> */
.L_x_1932:
[----:B------:R-:W-:Y:S02]  /*0750*/  ULDC UR4, c[0x0][0x32c] ;  /* 0x0000cb0000047ab9 */ /* 0x000fe40000000800 */
[----:B------:R-:W-:-:S03]  /*0760*/  UISETP.NE.AND UP2, UPT, UR4, 0x1, UPT ;  /* 0x000000010400788c */ /* 0x000fc6000bf45270 */
[----:B------:R-:W-:Y:S02]  /*0770*/  ULDC.64 UR4, c[0x0][0x330] ;  /* 0x0000cc0000047ab9 */ /* 0x000fe40000000a00 */
[----:B------:R-:W-:-:S07]  /*0780*/  UIMAD.WIDE.U32 UR16, UR11, UR4, URZ ;  /* 0x000000040b1072a5 */ /* 0x000fce000f8e003f */
[----:B------:R-:W-:Y:S02]  /*0790*/  @UP2 UMOV UR13, UR17 ;  /* 0x00000011000d2c82 */ /* 0x000fe40008000000 */
[----:B------:R-:W-:Y:S02]  /*07a0*/  @UP2 USHF.R.U32.HI UR11, URZ, UR5, UR13 ;  /* 0x000000053f0b2299 */ /* 0x000fe4000801160d */
.L_x_1933:
[----:B------:R-:W-:Y:S02]  /*07b0*/  ULDC UR4, c[0x0][0x32c] ;  /* 0x0000cb0000047ab9 */ /* 0x000fe40000000800 */
[----:B------:R-:W-:-:S04]  /*07c0*/  UIMAD UR4, UR11, UR4, URZ ;  /* 0x000000040b0472a4 */ /* 0x000fc8000f8e023f */
[----:B------:R-:W-:-:S04]  /*07d0*/  UISETP.LT.AND UP2, UPT, UR10, UR4, UPT ;  /* 0x000000040a00728c */ /* 0x000fc8000bf41270 */
[----:B------:R-:W-:-:S04]  /*07e0*/  USEL UR10, UR10, UR4, !UP2 ;  /* 0x000000040a0a7287 */ /* 0x000fc8000d000000 */
.L_x_1931:
        /* <DEDUP_REMOVED lines=16> */
[-C--:B------:R-:W-:Y:S01]  /*08f0*/  IABS R2, R0.reuse ;  /* 0x0000000000027213 */ /* 0x080fe20000000000 */
[----:B------:R-:W-:Y:S01]  /*0900*/  UIADD3 UR17, -UR11, UR17, URZ ;  /* 0x000000110b117290 */ /* 0x000fe2000fffe13f */
[----:B------:R-:W-:Y:S02]  /*0910*/  IABS R0, R0 ;  /* 0x0000000000007213 */ /* 0x000fe40000000000 */
[----:B------:R1:W2:Y:S03]  /*0920*/  R2UR UR16, R2 ;  /* 0x00000000021073c2 */ /* 0x0002a600000e0000 */
[----:B------:R-:W-:Y:S01]  /*0930*/  IMAD.U32 R4, RZ, RZ, UR17 ;  /* 0x00000011ff047e24 */ /* 0x000fe2000f8e00ff */
[----:B------:R-:W-:Y:S01]  /*0940*/  ULOP3.LUT UR17, UR17, UR5, URZ, 0x3c, !UPT ;  /* 0x0000000511117292 */ /* 0x000fe2000f8e3c3f */
[----:B------:R-:W-:-:S04]  /*0950*/  IMAD.MOV R0, RZ, RZ, -R0 ;  /* 0x000000ffff007224 */ /* 0x000fc800078e0a00 */
[----:B------:R-:W3:Y:S01]  /*0960*/  R2UR UR10, R0 ;  /* 0x00000000000a73c2 */ /* 0x000ee200000e0000 */
[----:B-1----:R-:W-:Y:S01]  /*0970*/  IABS R2, R4 ;  /* 0x0000000400027213 */ /* 0x002fe20000000000 */
[----:B--2---:R-:W1:Y:S06]  /*0980*/  I2F.RP R5, UR16 ;  /* 0x0000001000057d06 */ /* 0x004e6c0008209400 */
[----:B------:R-:W2:Y:S02]  /*0990*/  R2UR UR13, R2 ;  /* 0x00000000020d73c2 */ /* 0x000ea400000e0000 */
[----:B-1----:R-:W1:Y:S02]  /*09a0*/  MUFU.RCP R3, R5 ;  /* 0x0000000500037308 */ /* 0x002e640000001000 */
[----:B-1----:R-:W-:-:S06]  /*09b0*/  IADD3 R3, R3, 0xffffffe, RZ ;  /* 0x0ffffffe03037810 */ /* 0x002fcc0007ffe0ff */
[----:B------:R-:W1:Y:S02]  /*09c0*/  F2I.FTZ.U32.TRUNC.NTZ R3, R3 ;  /* 0x0000000300037305 */ /* 0x000e64000021f000 */
[----:B-1----:R-:W1:Y:S02]  /*09d0*/  R2UR UR19, R3 ;  /* 0x00000000031373c2 */ /* 0x002e6400000e0000 */
[----:B-1----:R-:W-:-:S04]  /*09e0*/  UIADD3 UR4, URZ, -UR19, URZ ;  /* 0x800000133f047290 */ /* 0x002fc8000fffe03f */
[----:B------:R-:W-:-:S04]  /*09f0*/  UIMAD UR4, UR4, UR16, URZ ;  /* 0x00000010040472a4 */ /* 0x000fc8000f8e023f */
[----:B------:R-:W-:-:S04]  /*0a00*/  UIMAD.WIDE.U32 UR18, UR19, UR4, UR18 ;  /* 0x00000004131272a5 */ /* 0x000fc8000f8e0012 */
[----:B--2---:R-:W-:-:S04]  /*0a10*/  UIMAD.WIDE.U32 UR18, UR19, UR13, URZ ;  /* 0x0000000d131272a5 */ /* 0x004fc8000f8e003f */
[----:B---3--:R-:W-:-:S04]  /*0a20*/  UIMAD UR10, UR19, UR10, UR13 ;  /* 0x0000000a130a72a4 */ /* 0x008fc8000f8e020d */
        /* <DEDUP_REMOVED lines=10> */
.L_x_1934:
        /* <DEDUP_REMOVED lines=72> */
[----:B------:R1:W2:Y:S01]  /*0f50*/  @P2 LDG.E R4, [R4.64] ;  /* 0x0000001404042981 */ /* 0x0002a2000c1e1900 */
        /* <DEDUP_REMOVED lines=13> */
[----:B------:R-:W-:Y:S01]  /*1030*/  IMAD R193, R201, 0x20, R20 ;  /* 0x00000020c9c17824 */ /* 0x000fe200078e0214 */
[----:B------:R-:W-:Y:S01]  /*1040*/  UIMAD UR10, UR10, UR4, URZ ;  /* 0x000000040a0a72a4 */ /* 0x000fe2000f8e023f */
[----:B------:R-:W-:Y:S01]  /*1050*/  LOP3.LUT R19, R21, 0xfffffff0, RZ, 0xc0, !PT ;  /* 0xfffffff015137812 */ /* 0x000fe200078ec0ff */
[----:B------:R-:W-:Y:S01]  /*1060*/  UIMAD.WIDE.U32 UR16, UR8, UR4, UR16 ;  /* 0x00000004081072a5 */ /* 0x000fe2000f8e0010 */
[----:B------:R-:W-:Y:S01]  /*1070*/  IMAD.SHL.U32 R200, R201, 0x8, RZ ;  /* 0x00000008c9c87824 */ /* 0x000fe200078e00ff */
[----:B------:R-:W-:Y:S01]  /*1080*/  IADD3 R2, R193, UR24, RZ ;  /* 0x00000018c1027c10 */ /* 0x000fe2000fffe0ff */
[----:B------:R-:W-:Y:S01]  /*1090*/  UIMAD UR5, UR8, UR5, UR10 ;  /* 0x00000005080572a4 */ /* 0x000fe2000f8e020a */
[----:B------:R-:W-:Y:S01]  /*10a0*/  IMAD.IADD R19, R6, 0x1, -R19 ;  /* 0x0000000106137824 */ /* 0x000fe200078e0a13 */
[----:B------:R-:W-:Y:S01]  /*10b0*/  ULDC UR4, c[0x0][0x168] ;  /* 0x00005a0000047ab9 */ /* 0x000fe20000000800 */
[----:B------:R-:W-:Y:S01]  /*10c0*/  IMAD.U32 R11, RZ, RZ, UR17 ;  /* 0x00000011ff0b7e24 */ /* 0x000fe2000f8e00ff */
[----:B------:R-:W-:Y:S01]  /*10d0*/  UIADD3 UR5, UR17, UR5, URZ ;  /* 0x0000000511057290 */ /* 0x000fe2000fffe03f */
[----:B------:R-:W-:Y:S01]  /*10e0*/  @P1 IMAD.HI.U32 R0, R2, c[0x0][0x2c8], RZ ;  /* 0x0000b20002001a27 */ /* 0x000fe200078e00ff */
[----:B------:R-:W-:Y:S01]  /*10f0*/  LOP3.LUT R9, R9, 0x1c0, RZ, 0xc0, !PT ;  /* 0x000001c009097812 */ /* 0x000fe200078ec0ff */
[----:B------:R-:W-:Y:S01]  /*1100*/  BSSY B0, `(.L_x_1936) ;  /* 0x0000042000007945 */ /* 0x000fe20003800000 */
[----:B------:R-:W-:Y:S01]  /*1110*/  LOP3.LUT P1, RZ, R201, 0x4, RZ, 0xc0, !PT ;  /* 0x00000004c9ff7812 */ /* 0x000fe2000782c0ff */
[----:B------:R-:W-:Y:S01]  /*1120*/  IMAD.MOV.U32 R3, RZ, RZ, R2 ;  /* 0x000000ffff037224 */ /* 0x000fe200078e0002 */
[----:B------:R-:W-:Y:S01]  /*1130*/  @P0 SHF.R.U32.HI R3, RZ, c[0x0][0x2cc], R0 ;  /* 0x0000b300ff030a19 */ /* 0x000fe20000011600 */
[----:B------:R-:W-:Y:S01]  /*1140*/  IMAD.U32 R10, RZ, RZ, UR16 ;  /* 0x00000010ff0a7e24 */ /* 0x000fe2000f8e00ff */
[----:B------:R-:W-:Y:S01]  /*1150*/  SHF.R.U32.HI R7, RZ, 0x3, R9 ;  /* 0x00000003ff077819 */ /* 0x000fe20000011609 */
[----:B------:R-:W-:Y:S01]  /*1160*/  IMAD.U32 R11, RZ, RZ, UR5 ;  /* 0x00000005ff0b7e24 */ /* 0x000fe2000f8e00ff */
[--C-:B------:R-:W-:Y:S01]  /*1170*/  SHF.R.S32.HI R0, RZ, 0x1f, R3.reuse ;  /* 0x0000001fff007819 */ /* 0x100fe20000011403 */
[----:B-1----:R-:W-:Y:S01]  /*1180*/  IMAD.MOV R5, RZ, RZ, -R3 ;  /* 0x000000ffff057224 */ /* 0x002fe200078e0a03 */
[----:B------:R-:W-:Y:S01]  /*1190*/  ULDC UR5, c[0x0][0x2c4] ;  /* 0x0000b10000057ab9 */ /* 0x000fe20000000800 */
[----:B------:R-:W-:Y:S01]  /*11a0*/  IMAD.WIDE.U32 R10, R3, c[0x0][0x1b0], R10 ;  /* 0x00006c00030a7a25 */ /* 0x000fe200078e000a */
[----:B------:R-:W-:Y:S01]  /*11b0*/  UIMAD UR4, UR5, UR4, URZ ;  /* 0x00000004050472a4 */ /* 0x000fe2000f8e023f */
[----:B------:R-:W-:-:S02]  /*11c0*/  LOP3.LUT R192, R9, 0x38, R200, 0xf8, !PT ;  /* 0x0000003809c07812 */ /* 0x000fc400078ef8c8 */
[----:B------:R-:W-:Y:S01]  /*11d0*/  IMAD R2, R5, c[0x0][0x2c4], R2 ;  /* 0x0000b10005027a24 */ /* 0x000fe200078e0202 */
[----:B------:R-:W-:Y:S01]  /*11e0*/  IADD3 R9, R200, 0x80, RZ ;  /* 0x00000080c8097810 */ /* 0x000fe20007ffe0ff */
[----:B------:R-:W-:Y:S01]  /*11f0*/  IMAD R0, R0, c[0x0][0x1b0], RZ ;  /* 0x00006c0000007a24 */ /* 0x000fe200078e02ff */
[----:B------:R-:W-:Y:S01]  /*1200*/  LOP3.LUT R192, R192, R7, RZ, 0x3c, !PT ;  /* 0x00000007c0c07212 */ /* 0x000fe200078e3cff */
[----:B------:R-:W-:Y:S01]  /*1210*/  IMAD.MOV.U32 R182, RZ, RZ, 0x10 ;  /* 0x00000010ffb67424 */ /* 0x000fe200078e00ff */
[----:B------:R-:W-:Y:S01]  /*1220*/  SHF.R.S32.HI R5, RZ, 0x1f, R2 ;  /* 0x0000001fff057819 */ /* 0x000fe20000011402 */
[----:B------:R-:W-:Y:S01]  /*1230*/  IMAD R3, R3, c[0x0][0x1b4], R0 ;  /* 0x00006d0003037a24 */ /* 0x000fe200078e0200 */
[----:B------:R-:W-:Y:S02]  /*1240*/  SHF.R.S32.HI R0, RZ, 0x1f, R19 ;  /* 0x0000001fff007819 */ /* 0x000fe40000011413 */
[----:B------:R-:W-:Y:S01]  /*1250*/  LEA.HI R7, R81, R6, RZ, 0x6 ;  /* 0x0000000651077211 */ /* 0x000fe200078f30ff */
[----:B------:R-:W-:Y:S01]  /*1260*/  IMAD R5, R5, c[0x0][0x1a8], RZ ;  /* 0x00006a0005057a24 */ /* 0x000fe200078e02ff */
[----:B------:R-:W-:Y:S01]  /*1270*/  LEA.HI R0, R0, R19, RZ, 0x3 ;  /* 0x0000001300007211 */ /* 0x000fe200078f18ff */
[----:B------:R-:W-:Y:S01]  /*1280*/  IMAD.IADD R11, R11, 0x1, R3 ;  /* 0x000000010b0b7824 */ /* 0x000fe200078e0203 */
[----:B------:R-:W-:Y:S01]  /*1290*/  ISETP.GE.AND P4, PT, R9, c[0x0][0x198], PT ;  /* 0x0000660009007a0c */ /* 0x000fe20003f86270 */
[----:B------:R-:W-:-:S02]  /*12a0*/  IMAD R5, R2, c[0x0][0x1ac], R5 ;  /* 0x00006b0002057a24 */ /* 0x000fc400078e0205 */
[----:B------:R-:W-:Y:S01]  /*12b0*/  IMAD.WIDE.U32 R2, R2, c[0x0][0x1a8], R10 ;  /* 0x00006a0002027a25 */ /* 0x000fe200078e000a */
[----:B------:R-:W-:-:S03]  /*12c0*/  IADD3 R10, R200, 0x40, RZ ;  /* 0x00000040c80a7810 */ /* 0x000fc60007ffe0ff */
[----:B------:R-:W-:Y:S01]  /*12d0*/  IMAD.IADD R3, R3, 0x1, R5 ;  /* 0x0000000103037824 */ /* 0x000fe200078e0205 */
[----:B------:R-:W-:Y:S01]  /*12e0*/  LEA R5, P0, R2, c[0x0][0x160], 0x1 ;  /* 0x0000580002057a11 */ /* 0x000fe200078008ff */
[----:B------:R-:W-:Y:S01]  /*12f0*/  IMAD.SHL.U32 R7, R7, 0x8, RZ ;  /* 0x0000000807077824 */ /* 0x000fe200078e00ff */
[----:B------:R-:W-:Y:S02]  /*1300*/  ISETP.GE.AND P3, PT, R10, c[0x0][0x198], PT ;  /* 0x000066000a007a0c */ /* 0x000fe40003f66270 */
[----:B------:R-:W-:Y:S01]  /*1310*/  LEA.HI.X R3, R2, c[0x0][0x164], R3, 0x1, P0 ;  /* 0x0000590002037a11 */ /* 0x000fe200000f0c03 */
[----:B------:R1:W3:Y:S01]  /*1320*/  SHFL.IDX PT, R12, R5, RZ, 0x181f ;  /* 0x00181fff050c7589 */ /* 0x0002e200000e0000 */
[----:B------:R-:W-:Y:S02]  /*1330*/  LOP3.LUT R2, R0, 0xfffffff8, RZ, 0xc0, !PT ;  /* 0xfffffff800027812 */ /* 0x000fe400078ec0ff */
[----:B------:R-:W-:Y:S01]  /*1340*/  LOP3.LUT P0, RZ, R201, 0x2, RZ, 0xc0, !PT ;  /* 0x00000002c9ff7812 */ /* 0x000fe2000780c0ff */
[----:B------:R1:W4:Y:S01]  /*1350*/  SHFL.IDX PT, R13, R3, RZ, 0x181f ;  /* 0x00181fff030d7589 */ /* 0x00032200000e0000 */
[----:B------:R-:W-:Y:S01]  /*1360*/  LOP3.LUT R192, R192, 0xfffffe00, R7, 0xf8, !PT ;  /* 0xfffffe00c0c07812 */ /* 0x000fe200078ef807 */
[----:B------:R-:W-:Y:S01]  /*1370*/  IMAD.IADD R19, R19, 0x1, -R2 ;  /* 0x0000000113137824 */ /* 0x000fe200078e0a02 */
[----:B------:R-:W-:-:S04]  /*1380*/  IADD3 R2, R20, UR24, RZ ;  /* 0x0000001814027c10 */ /* 0x000fc8000fffe0ff */
[----:B------:R-:W-:Y:S01]  /*1390*/  ISETP.GE.AND P5, PT, R2, UR4, PT ;  /* 0x0000000402007c0c */ /* 0x000fe2000bfa6270 */
[----:B--2---:R2:W1:Y:S02]  /*13a0*/  @P2 R2UR UR9, R4 ;  /* 0x00000000040923c2 */ /* 0x00446400000e0000 */
[----:B-1----:R-:W-:Y:S01]  /*13b0*/  @!UP2 UMOV UR9, UR8 ;  /* 0x000000080009ac82 */ /* 0x002fe20008000000 */
[----:B------:R-:W-:Y:S02]  /*13c0*/  ISETP.GE.AND P2, PT, R200, c[0x0][0x198], PT ;  /* 0x00006600c8007a0c */ /* 0x000fe40003f46270 */
[----:B--2---:R-:W-:Y:S01]  /*13d0*/  P2R R4, PR, RZ, 0x1 ;  /* 0x00000001ff047803 */ /* 0x004fe20000000000 */
[----:B------:R-:W-:Y:S01]  /*13e0*/  IMAD.MOV.U32 R4, RZ, RZ, 0x20 ;  /* 0x00000020ff047424 */ /* 0x000fe200078e00ff */
[----:B------:R-:W-:-:S04]  /*13f0*/  LOP3.LUT P0, RZ, R19, 0x2, RZ, 0xc0, !PT ;  /* 0x0000000213ff7812 */ /* 0x000fc8000780c0ff */
[----:B------:R-:W-:Y:S02]  /*1400*/  SEL R182, R182, 0xfffffff0, !P0 ;  /* 0xfffffff0b6b67807 */ /* 0x000fe40004000000 */
[----:B------:R-:W-:-:S04]  /*1410*/  LOP3.LUT P0, RZ, R19, 0x4, RZ, 0xc0, !PT ;  /* 0x0000000413ff7812 */ /* 0x000fc8000780c0ff */
[----:B------:R-:W-:Y:S01]  /*1420*/  SEL R4, R4, 0xffffffe0, !P0 ;  /* 0xffffffe004047807 */ /* 0x000fe20004000000 */
[----:B------:R-:W-:Y:S05]  /*1430*/  @P5 BRA `(.L_x_1937) ;  /* 0x000000e000005947 */ /* 0x000fea0003800000 */
[----:B---34-:R-:W-:Y:S01]  /*1440*/  SHF.R.S32.HI R7, RZ, 0x1f, R10 ;  /* 0x0000001fff077819 */ /* 0x018fe2000001140a */
[----:B------:R-:W-:Y:S01]  /*1450*/  IMAD.SHL.U32 R11, R192, 0x2, RZ ;  /* 0x00000002c00b7824 */ /* 0x000fe200078e00ff */
[----:B------:R-:W-:Y:S02]  /*1460*/  SHF.R.S32.HI R14, RZ, 0x1f, R9 ;  /* 0x0000001fff0e7819 */ /* 0x000fe40000011409 */
[----:B------:R-:W-:Y:S02]  /*1470*/  LEA.HI R8, R7, R10, RZ, 0x3 ;  /* 0x0000000a07087211 */ /* 0x000fe400078f18ff */
[----:B------:R-:W-:Y:S01]  /*1480*/  LEA.HI R7, R14, R9, RZ, 0x3 ;  /* 0x000000090e077211 */ /* 0x000fe200078f18ff */
[----:B------:R-:W-:Y:S01]  /*1490*/  IMAD.WIDE R14, R200, 0x2, R12 ;  /* 0x00000002c80e7825 */ /* 0x000fe200078e020c */
[----:B------:R-:W-:Y:S02]  /*14a0*/  LOP3.LUT R8, R8, 0xfffffff8, RZ, 0xc0, !PT ;  /* 0xfffffff808087812 */ /* 0x000fe400078ec0ff */
[----:B------:R-:W-:-:S02]  /*14b0*/  LOP3.LUT R7, R7, 0xfffffff8, RZ, 0xc0, !PT ;  /* 0xfffffff807077812 */ /* 0x000fc400078ec0ff */
[----:B------:R-:W-:Y:S01]  /*14c0*/  @!PT LDS RZ, [RZ] ;  /* 0x00000000fffff984 */ /* 0x000fe20000000800 */
[----:B------:R1:W-:Y:S01]  /*14d0*/  LDGSTS.E.BYPASS.LTC128B.128 [R11+0x18100], [R14.64], !P2 ;  /* 0x181000000e0b7fae */ /* 0x0003e2000d101d54 */
[----:B------:R-:W-:-:S04]  /*14e0*/  IMAD.WIDE R16, R8, 0x2, R12 ;  /* 0x0000000208107825 */ /* 0x000fc800078e020c */
[----:B------:R-:W-:Y:S01]  /*14f0*/  IMAD.WIDE R12, R7, 0x2, R12 ;  /* 0x00000002070c7825 */ /* 0x000fe200078e020c */
[----:B------:R1:W-:Y:S04]  /*1500*/  LDGSTS.E.BYPASS.LTC128B.128 [R11+0x1c100], [R16.64], !P3 ;  /* 0x1c100000100b7fae */ /* 0x0003e8000d901d54 */
[----:B------:R1:W-:Y:S02]  /*1510*/  LDGSTS.E.BYPASS.LTC128B.128 [R11+0x20100], [R12.64], !P4 ;  /* 0x201000000c0b7fae */ /* 0x0003e4000e101d54 */
.L_x_1937:
[----:B---34-:R-:W-:Y:S05]  /*1520*/  BSYNC B0 ;  /* 0x0000000000007941 */ /* 0x018fea0003800000 */
.L_x_1936:
[----:B------:R-:W-:Y:S01]  /*1530*/  IADD3 R7, R2, 0x20, RZ ;  /* 0x0000002002077810 */ /* 0x000fe20007ffe0ff */
[----:B-1----:R1:W2:Y:S01]  /*1540*/  SHFL.IDX PT, R13, R3, 0x1, 0x181f ;  /* 0x00381f00030d7f89 */ /* 0x0022a200000e0000 */
[----:B------:R-:W-:Y:S02]  /*1550*/  BSSY B0, `(.L_x_1938) ;  /* 0x0000012000007945 */ /* 0x000fe40003800000 */
[----:B------:R-:W-:Y:S01]  /*1560*/  ISETP.GE.AND P0, PT, R7, UR4, PT ;  /* 0x0000000407007c0c */ /* 0x000fe2000bf06270 */
[----:B------:R1:W3:-:S12]  /*1570*/  SHFL.IDX PT, R12, R5, 0x1, 0x181f ;  /* 0x00381f00050c7f89 */ /* 0x0002d800000e0000 */
[----:B------:R-:W-:Y:S05]  /*1580*/  @P0 BRA `(.L_x_1939) ;  /* 0x000000e000000947 */ /* 0x000fea0003800000 */
[----:B------:R-:W-:Y:S01]  /*1590*/  SHF.R.S32.HI R7, RZ, 0x1f, R10 ;  /* 0x0000001fff077819 */ /* 0x000fe2000001140a */
[----:B------:R-:W-:Y:S01]  /*15a0*/  IMAD.SHL.U32 R11, R192, 0x2, RZ ;  /* 0x00000002c00b7824 */ /* 0x000fe200078e00ff */
[----:B------:R-:W-:Y:S02]  /*15b0*/  SHF.R.S32.HI R14, RZ, 0x1f, R9 ;  /* 0x0000001fff0e7819 */ /* 0x000fe40000011409 */
[----:B------:R-:W-:Y:S02]  /*15c0*/  LEA.HI R8, R7, R10, RZ, 0x3 ;  /* 0x0000000a07087211 */ /* 0x000fe400078f18ff */
[----:B------:R-:W-:Y:S01]  /*15d0*/  LEA.HI R7, R14, R9, RZ, 0x3 ;  /* 0x000000090e077211 */ /* 0x000fe200078f18ff */
[----:B--23--:R-:W-:Y:S01]  /*15e0*/  IMAD.WIDE R14, R200, 0x2, R12 ;  /* 0x00000002c80e7825 */ /* 0x00cfe200078e020c */
        /* <DEDUP_REMOVED lines=8> */
.L_x_1939:
[----:B------:R-:W-:Y:S05]  /*1670*/  BSYNC B0 ;  /* 0x0000000000007941 */ /* 0x000fea0003800000 */
.L_x_1938:
        /* <DEDUP_REMOVED lines=8> */
[----:B------:R-:W-:Y:S02]  /*1700*/  SHF.R.S32.HI R14, RZ, 0x1f, R9 ;  /* 0x0000001fff0e7819 */ /* 0x000fe40000011409 */
[----:B------:R-:W-:Y:S02]  /*1710*/  LEA.HI R8, R7, R10, RZ, 0x3 ;  /* 0x0000000a07087211 */ /* 0x000fe400078f18ff */
[----:B------:R-:W-:Y:S01]  /*1720*/  LEA.HI R7, R14, R9, RZ, 0x3 ;  /* 0x000000090e077211 */ /* 0x000fe200078f18ff */
[----:B---34-:R-:W-:Y:S01]  /*1730*/  IMAD.WIDE R14, R200, 0x2, R12 ;  /* 0x00000002c80e7825 */ /* 0x018fe200078e020c */
        /* <DEDUP_REMOVED lines=8> */
.L_x_1941:
[----:B------:R-:W-:Y:S05]  /*17c0*/  BSYNC B0 ;  /* 0x0000000000007941 */ /* 0x000fea0003800000 */
.L_x_1940:
[----:B---3--:R-:W-:Y:S01]  /*17d0*/  SHFL.IDX PT, R16, R5, 0x3, 0x181f ;  /* 0x00781f0005107f89 */ /* 0x008fe200000e0000 */
[----:B------:R-:W-:Y:S01]  /*17e0*/  IADD3 R2, R2, 0x60, RZ ;  /* 0x0000006002027810 */ /* 0x000fe20007ffe0ff */
[----:B------:R-:W-:Y:S01]  /*17f0*/  UIADD3 UR13, UR7, -0x1, URZ ;  /* 0xffffffff070d7890 */ /* 0x000fe2000fffe03f */
[----:B------:R-:W-:Y:S01]  /*1800*/  SHF.R.S32.HI R199, RZ, 0x1f, R10 ;  /* 0x0000001fffc77819 */ /* 0x000fe2000001140a */
[----:B------:R-:W3:Y:S01]  /*1810*/  SHFL.IDX PT, R17, R3, 0x3, 0x181f ;  /* 0x00781f0003117f89 */ /* 0x000ee200000e0000 */
[----:B------:R-:W-:Y:S01]  /*1820*/  ISETP.GE.AND P0, PT, R2, UR4, PT ;  /* 0x0000000402007c0c */ /* 0x000fe2000bf06270 */
[----:B------:R-:W-:Y:S01]  /*1830*/  IMAD.MOV.U32 R187, RZ, RZ, c[0x0][0x2b8] ;  /* 0x0000ae00ffbb7624 */ /* 0x000fe200078e00ff */
[----:B------:R-:W-:Y:S01]  /*1840*/  SHF.R.S32.HI R186, RZ, 0x1f, R9 ;  /* 0x0000001fffba7819 */ /* 0x000fe20000011409 */
[----:B------:R-:W-:Y:S01]  /*1850*/  USHF.L.U32 UR25, UR13, 0x6, URZ ;  /* 0x000000060d197899 */ /* 0x000fe2000800063f */
[----:B------:R-:W-:Y:S01]  /*1860*/  LEA.HI R199, R199, R10, RZ, 0x3 ;  /* 0x0000000ac7c77211 */ /* 0x000fe200078f18ff */
[----:B------:R-:W-:Y:S01]  /*1870*/  IMAD.SHL.U32 R134, R192, 0x2, RZ ;  /* 0x00000002c0867824 */ /* 0x000fe200078e00ff */
[----:B------:R-:W-:Y:S01]  /*1880*/  LEA.HI R186, R186, R9, RZ, 0x3 ;  /* 0x00000009baba7211 */ /* 0x000fe200078f18ff */
[----:B------:R-:W-:Y:S01]  /*1890*/  USHF.R.S32.HI UR8, URZ, 0x1f, UR9 ;  /* 0x0000001f3f087899 */ /* 0x000fe20008011409 */
[----:B------:R-:W-:Y:S01]  /*18a0*/  LOP3.LUT R199, R199, 0xfffffff8, RZ, 0xc0, !PT ;  /* 0xfffffff8c7c77812 */ /* 0x000fe200078ec0ff */
[----:B------:R-:W-:Y:S01]  /*18b0*/  ULDC.64 UR4, c[0x0][0x2b0] ;  /* 0x0000ac0000047ab9 */ /* 0x000fe20000000a00 */
[----:B------:R-:W-:Y:S01]  /*18c0*/  ISETP.NE.AND P5, PT, R187, 0x1, PT ;  /* 0x00000001bb00780c */ /* 0x000fe20003fa5270 */
[----:B------:R-:W-:Y:S01]  /*18d0*/  UIMAD UR8, UR8, UR4, URZ ;  /* 0x00000004080872a4 */ /* 0x000fe2000f8e023f */
[----:B------:R-:W-:Y:S01]  /*18e0*/  LOP3.LUT R186, R186, 0xfffffff8, RZ, 0xc0, !PT ;  /* 0xfffffff8baba7812 */ /* 0x000fe200078ec0ff */
[----:B------:R-:W-:Y:S01]  /*18f0*/  UIMAD.WIDE.U32 UR18, UR9, UR4, URZ ;  /* 0x00000004091272a5 */ /* 0x000fe2000f8e003f */
[----:B------:R-:W-:Y:S01]  /*1900*/  IADD3 R191, R193, UR25, RZ ;  /* 0x00000019c1bf7c10 */ /* 0x000fe2000fffe0ff */
[----:B------:R-:W-:Y:S01]  /*1910*/  UIMAD UR5, UR9, UR5, UR8 ;  /* 0x00000005090572a4 */ /* 0x000fe2000f8e0208 */
[----:B------:R-:W-:Y:S01]  /*1920*/  P2R R2, PR, RZ, 0x20 ;  /* 0x00000020ff027803 */ /* 0x000fe20000000000 */
[----:B------:R-:W-:Y:S01]  /*1930*/  IMAD.MOV.U32 R190, RZ, RZ, RZ ;  /* 0x000000ffffbe7224 */ /* 0x000fe200078e00ff */
[----:B------:R-:W-:Y:S01]  /*1940*/  P2R R11, PR, RZ, 0x2 ;  /* 0x00000002ff0b7803 */ /* 0x000fe20000000000 */
[----:B------:R-:W-:Y:S01]  /*1950*/  UIADD3 UR10, UR19, UR5, URZ ;  /* 0x00000005130a7290 */ /* 0x000fe2000fffe03f */
[----:B---34-:R-:W-:-:S04]  /*1960*/  @!P0 IMAD.WIDE R12, R200, 0x2, R16 ;  /* 0x00000002c80c8825 */ /* 0x018fc800078e0210 */
[--C-:B------:R-:W-:Y:S01]  /*1970*/  @!P0 IMAD.WIDE R14, R199, 0x2, R16.reuse ;  /* 0x00000002c70e8825 */ /* 0x100fe200078e0210 */
[----:B------:R-:W-:Y:S01]  /*1980*/  @!PT LDS RZ, [RZ] ;  /* 0x00000000fffff984 */ /* 0x000fe20000000800 */
[----:B------:R3:W-:Y:S01]  /*1990*/  @!P0 LDGSTS.E.BYPASS.LTC128B.128 [R134+0x1b100], [R12.64], !P2 ;  /* 0x1b1000000c868fae */ /* 0x0007e2000d101d54 */
[----:B------:R-:W-:Y:S01]  /*19a0*/  ISETP.GE.AND P2, PT, R191, UR12, PT ;  /* 0x0000000cbf007c0c */ /* 0x000fe2000bf46270 */
[----:B------:R-:W-:Y:S01]  /*19b0*/  USHF.R.S32.HI UR8, URZ, 0x1f, UR14 ;  /* 0x0000001f3f087899 */ /* 0x000fe2000801140e */
[----:B------:R-:W-:Y:S01]  /*19c0*/  @!P0 IMAD.WIDE R16, R186, 0x2, R16 ;  /* 0x00000002ba108825 */ /* 0x000fe200078e0210 */
[----:B------:R4:W-:Y:S01]  /*19d0*/  @!P0 LDGSTS.E.BYPASS.LTC128B.128 [R134+0x1f100], [R14.64], !P3 ;  /* 0x1f1000000e868fae */ /* 0x0009e2000d901d54 */
[----:B------:R-:W-:Y:S01]  /*19e0*/  ISETP.GT.OR P2, PT, R193, 0x3f, P2 ;  /* 0x0000003fc100780c */ /* 0x000fe20001744670 */
[----:B------:R-:W-:Y:S01]  /*19f0*/  ULDC.64 UR4, c[0x0][0x1e8] ;  /* 0x00007a0000047ab9 */ /* 0x000fe20000000a00 */
[----:B-----5:R-:W-:Y:S01]  /*1a00*/  IMAD.IADD R191, R191, 0x1, R194 ;  /* 0x00000001bfbf7824 */ /* 0x020fe200078e02c2 */
[----:B------:R1:W-:Y:S03]  /*1a10*/  @!P0 LDGSTS.E.BYPASS.LTC128B.128 [R134+0x23100], [R16.64], !P4 ;  /* 0x2310000010868fae */ /* 0x0003e6000e101d54 */
[----:B-12---:R-:W-:Y:S01]  /*1a20*/  @P5 IMAD.HI.U32 R3, R191, c[0x0][0x2bc], RZ ;  /* 0x0000af00bf035a27 */ /* 0x006fe200078e00ff */
[----:B------:R-:W0:Y:S03]  /*1a30*/  LDGDEPBAR ;  /* 0x00000000000079af */ /* 0x000e260000000000 */
[----:B------:R-:W-:Y:S01]  /*1a40*/  IMAD.MOV.U32 R2, RZ, RZ, R191 ;  /* 0x000000ffff027224 */ /* 0x000fe200078e00bf */
[----:B------:R-:W-:-:S04]  /*1a50*/  @P5 SHF.R.U32.HI R2, RZ, c[0x0][0x2c0], R3 ;  /* 0x0000b000ff025a19 */ /* 0x000fc80000011603 */
[----:B------:R-:W-:-:S04]  /*1a60*/  @!P2 IADD3 R8, P3, R2, UR18, RZ ;  /* 0x000000120208ac10 */ /* 0x000fc8000ff7e0ff */
[----:B------:R-:W-:Y:S02]  /*1a70*/  @!P2 LEA.HI.X.SX32 R3, R2, UR10, 0x1, P3 ;  /* 0x0000000a0203ac11 */ /* 0x000fe400098f0eff */
[----:B---3--:R-:W-:-:S04]  /*1a80*/  @!P2 LEA R12, P3, R8, c[0x0][0x2a0], 0x2 ;  /* 0x0000a800080caa11 */ /* 0x008fc800078610ff */
[----:B------:R-:W-:Y:S01]  /*1a90*/  @!P2 LEA.HI.X R13, R8, c[0x0][0x2a4], R3, 0x2, P3 ;  /* 0x0000a900080daa11 */ /* 0x000fe200018f1403 */
[----:B------:R-:W-:Y:S06]  /*1aa0*/  BAR.SYNC.DEFER_BLOCKING 0x0 ;  /* 0x0000000000007b1d */ /* 0x000fec0000010000 */
[----:B------:R-:W2:Y:S01]  /*1ab0*/  @!P2 LDG.E R190, [R12.64] ;  /* 0x000000140cbea981 */ /* 0x000ea2000c1e1900 */
[----:B------:R-:W-:Y:S01]  /*1ac0*/  IMAD.MOV R2, RZ, RZ, -R2 ;  /* 0x000000ffff027224 */ /* 0x000fe200078e0a02 */
[----:B------:R-:W-:Y:S01]  /*1ad0*/  UIMAD UR9, UR8, UR4, URZ ;  /* 0x00000004080972a4 */ /* 0x000fe2000f8e023f */
[----:B------:R-:W-:Y:S01]  /*1ae0*/  ISETP.GE.AND P5, PT, R200, c[0x0][0x1d4], PT ;  /* 0x00007500c8007a0c */ /* 0x000fe20003fa6270 */
[----:B------:R-:W-:Y:S01]  /*1af0*/  UIMAD.WIDE.U32 UR16, UR14, UR4, URZ ;  /* 0x000000040e1072a5 */ /* 0x000fe2000f8e003f */
[----:B------:R-:W-:Y:S01]  /*1b00*/  IMAD R191, R2, c[0x0][0x2b8], R191 ;  /* 0x0000ae0002bf7a24 */ /* 0x000fe200078e02bf */
[----:B------:R-:W-:Y:S01]  /*1b10*/  UIMAD UR9, UR14, UR5, UR9 ;  /* 0x000000050e0972a4 */ /* 0x000fe2000f8e0209 */
[----:B------:R-:W-:Y:S01]  /*1b20*/  ISETP.GE.AND P4, PT, R10, c[0x0][0x1d4], PT ;  /* 0x000075000a007a0c */ /* 0x000fe20003f86270 */
[----:B------:R-:W-:Y:S01]  /*1b30*/  UISETP.GT.AND UP2, UPT, UR13, UR11, UPT ;  /* 0x0000000b0d00728c */ /* 0x000fe2000bf44270 */
[----:B------:R-:W-:Y:S01]  /*1b40*/  IMAD.WIDE.U32 R22, R191, c[0x0][0x1e0], RZ ;  /* 0x00007800bf167a25 */ /* 0x000fe200078e00ff */
[----:B----4-:R-:W-:Y:S01]  /*1b50*/  SHF.R.S32.HI R14, RZ, 0x1f, R191 ;  /* 0x0000001fff0e7819 */ /* 0x010fe200000114bf */
[----:B------:R-:W-:Y:S01]  /*1b60*/  UIADD3 UR9, UR17, UR9, URZ ;  /* 0x0000000911097290 */ /* 0x000fe2000fffe03f */
[----:B------:R-:W-:Y:S01]  /*1b70*/  ISETP.GE.AND P6, PT, R9, c[0x0][0x1d4], PT ;  /* 0x0000750009007a0c */ /* 0x000fe20003fc6270 */
[----:B------:R-:W-:Y:S01]  /*1b80*/  IMAD.MOV.U32 R16, RZ, RZ, R22 ;  /* 0x000000ffff107224 */ /* 0x000fe200078e0016 */
[----:B------:R-:W-:Y:S01]  /*1b90*/  ULDC.64 UR4, c[0x0][0x210] ;  /* 0x0000840000047ab9 */ /* 0x000fe20000000a00 */
[C---:B------:R-:W-:Y:S01]  /*1ba0*/  IMAD R2, R14.reuse, c[0x0][0x1e0], RZ ;  /* 0x000078000e027a24 */ /* 0x040fe200078e02ff */
[----:B------:R-:W-:Y:S01]  /*1bb0*/  UIMAD UR8, UR8, UR4, URZ ;  /* 0x00000004080872a4 */ /* 0x000fe2000f8e023f */
[----:B------:R-:W-:Y:S01]  /*1bc0*/  IMAD R14, R14, c[0x0][0x208], RZ ;  /* 0x000082000e0e7a24 */ /* 0x000fe200078e02ff */
[----:B------:R-:W-:Y:S01]  /*1bd0*/  UIMAD.WIDE.U32 UR22, UR14, UR4, URZ ;  /* 0x000000040e1672a5 */ /* 0x000fe2000f8e003f */
[C---:B------:R-:W-:Y:S01]  /*1be0*/  IMAD R2, R191.reuse, c[0x0][0x1e4], R2 ;  /* 0x00007900bf027a24 */ /* 0x040fe200078e0202 */
[----:B------:R-:W-:Y:S01]  /*1bf0*/  UIMAD UR8, UR14, UR5, UR8 ;  /* 0x000000050e0872a4 */ /* 0x000fe2000f8e0208 */
[----:B------:R-:W-:Y:S01]  /*1c00*/  IMAD R14, R191, c[0x0][0x20c], R14 ;  /* 0x00008300bf0e7a24 */ /* 0x000fe200078e020e */
[----:B------:R-:W-:Y:S01]  /*1c10*/  ISETP.GE.AND P3, PT, R200, c[0x0][0x1d4], PT ;  /* 0x00007500c8007a0c */ /* 0x000fe20003f66270 */
[----:B------:R-:W-:Y:S01]  /*1c20*/  IMAD.IADD R17, R23, 0x1, R2 ;  /* 0x0000000117117824 */ /* 0x000fe200078e0202 */
[----:B------:R-:W-:Y:S01]  /*1c30*/  UIADD3 UR8, UR23, UR8, URZ ;  /* 0x0000000817087290 */ /* 0x000fe2000fffe03f */
[----:B------:R-:W-:Y:S01]  /*1c40*/  IMAD.WIDE.U32 R22, R191, c[0x0][0x208], RZ ;  /* 0x00008200bf167a25 */ /* 0x000fe200078e00ff */
[----:B------:R-:W-:-:S02]  /*1c50*/  SHF.R.S32.HI R133, RZ, 0x1f, R200 ;  /* 0x0000001fff857819 */ /* 0x000fc400000114c8 */
[----:B------:R-:W-:Y:S01]  /*1c60*/  SEL R184, RZ, 0x10, P6 ;  /* 0x00000010ffb87807 */ /* 0x000fe20003000000 */
[----:B------:R-:W-:Y:S01]  /*1c70*/  IMAD.IADD R15, R23, 0x1, R14 ;  /* 0x00000001170f7824 */ /* 0x000fe200078e020e */
[----:B------:R-:W-:Y:S01]  /*1c80*/  IADD3 R188, R134, 0x100, RZ ;  /* 0x0000010086bc7810 */ /* 0x000fe20007ffe0ff */
[----:B------:R-:W-:Y:S01]  /*1c90*/  IMAD.MOV.U32 R14, RZ, RZ, R22 ;  /* 0x000000ffff0e7224 */ /* 0x000fe200078e0016 */
[----:B------:R-:W-:Y:S02]  /*1ca0*/  SHF.R.S32.HI R132, RZ, 0x1f, R199 ;  /* 0x0000001fff847819 */ /* 0x000fe400000114c7 */
[----:B------:R-:W-:Y:S02]  /*1cb0*/  SHF.R.S32.HI R189, RZ, 0x1f, R186 ;  /* 0x0000001fffbd7819 */ /* 0x000fe400000114ba */
[----:B--2---:R-:W-:Y:S01]  /*1cc0*/  SHF.R.S32.HI R3, RZ, 0x1f, R190 ;  /* 0x0000001fff037819 */ /* 0x004fe200000114be */
[----:B------:R-:W-:-:S04]  /*1cd0*/  IMAD.WIDE.U32 R12, R190, c[0x0][0x1f0], R16 ;  /* 0x00007c00be0c7a25 */ /* 0x000fc800078e0010 */
[C---:B------:R-:W-:Y:S01]  /*1ce0*/  IMAD R5, R3.reuse, c[0x0][0x1f0], RZ ;  /* 0x00007c0003057a24 */ /* 0x040fe200078e02ff */
[----:B------:R-:W-:Y:S01]  /*1cf0*/  IADD3 R12, P0, R12, UR16, RZ ;  /* 0x000000100c0c7c10 */ /* 0x000fe2000ff1e0ff */
[----:B------:R-:W-:Y:S02]  /*1d00*/  IMAD R3, R3, c[0x0][0x218], RZ ;  /* 0x0000860003037a24 */ /* 0x000fe400078e02ff */
[C---:B------:R-:W-:Y:S02]  /*1d10*/  IMAD R2, R190.reuse, c[0x0][0x1f4], R5 ;  /* 0x00007d00be027a24 */ /* 0x040fe400078e0205 */
[----:B------:R-:W-:-:S03]  /*1d20*/  IMAD.WIDE.U32 R14, R190, c[0x0][0x218], R14 ;  /* 0x00008600be0e7a25 */ /* 0x000fc600078e000e */
[----:B------:R-:W-:Y:S01]  /*1d30*/  IADD3.X R5, R13, UR9, R2, P0, !PT ;  /* 0x000000090d057c10 */ /* 0x000fe200087fe402 */
[----:B------:R-:W-:Y:S01]  /*1d40*/  IMAD R3, R190, c[0x0][0x21c], R3 ;  /* 0x00008700be037a24 */ /* 0x000fe200078e0203 */
[----:B------:R-:W-:-:S04]  /*1d50*/  LEA R13, P0, R12, c[0x0][0x1c8], 0x1 ;  /* 0x000072000c0d7a11 */ /* 0x000fc800078008ff */
[----:B------:R-:W-:Y:S01]  /*1d60*/  LEA.HI.X R12, R12, c[0x0][0x1cc], R5, 0x1, P0 ;  /* 0x000073000c0c7a11 */ /* 0x000fe200000f0c05 */
[----:B------:R-:W-:Y:S01]  /*1d70*/  SHFL.IDX PT, R16, R13, RZ, 0x181f ;  /* 0x00181fff0d107589 */ /* 0x000fe200000e0000 */
[----:B------:R-:W-:-:S03]  /*1d80*/  IMAD.U32 R5, RZ, RZ, UR25 ;  /* 0x00000019ff057e24 */ /* 0x000fc6000f8e00ff */
[----:B------:R-:W1:Y:S02]  /*1d90*/  SHFL.IDX PT, R17, R12, RZ, 0x181f ;  /* 0x00181fff0c117589 */ /* 0x000e6400000e0000 */
[----:B------:R-:W-:Y:S02]  /*1da0*/  IADD3 R2, -R20, UR12, -R5 ;  /* 0x0000000c14027c10 */ /* 0x000fe4000fffe905 */
[----:B------:R-:W-:Y:S02]  /*1db0*/  SHFL.IDX PT, R28, R13, 0x1, 0x181f ;  /* 0x00381f000d1c7f89 */ /* 0x000fe400000e0000 */
[----:B------:R-:W-:Y:S02]  /*1dc0*/  ISETP.GE.AND P0, PT, R2, 0x1, PT ;  /* 0x000000010200780c */ /* 0x000fe40003f06270 */
[----:B------:R2:W3:Y:S11]  /*1dd0*/  SHFL.IDX PT, R29, R12, 0x1, 0x181f ;  /* 0x00381f000c1d7f89 */ /* 0x0004f600000e0000 */
[----:B-1----:R-:W-:-:S04]  /*1de0*/  @P0 IMAD.WIDE R24, R200, 0x2, R16 ;  /* 0x00000002c8180825 */ /* 0x002fc800078e0210 */
[--C-:B------:R-:W-:Y:S01]  /*1df0*/  @P0 IMAD.WIDE R22, R199, 0x2, R16.reuse ;  /* 0x00000002c7160825 */ /* 0x100fe200078e0210 */
[----:B------:R1:W-:Y:S03]  /*1e00*/  @P0 LDGSTS.E.BYPASS.LTC128B.128 [R134+0xc100], [R24.64], !P5 ;  /* 0x0c10000018860fae */ /* 0x0003e6000e901d54 */
[----:B------:R-:W-:Y:S01]  /*1e10*/  @P0 IMAD.WIDE R16, R186, 0x2, R16 ;  /* 0x00000002ba100825 */ /* 0x000fe200078e0210 */
[----:B------:R4:W-:Y:S03]  /*1e20*/  @P0 LDGSTS.E.BYPASS.LTC128B.128 [R134+0xe100], [R22.64], !P4 ;  /* 0x0e10000016860fae */ /* 0x0009e6000e101d54 */
[----:B--2---:R-:W-:Y:S01]  /*1e30*/  IMAD.WIDE R12, R200, 0x2, RZ ;  /* 0x00000002c80c7825 */ /* 0x004fe200078e02ff */
[----:B------:R2:W-:Y:S01]  /*1e40*/  @P0 LDGSTS.E.BYPASS.LTC128B.128 [R134+0x10100], [R16.64], !P6 ;  /* 0x1010000010860fae */ /* 0x0005e2000f101d54 */
[----:B------:R-:W-:-:S04]  /*1e50*/  IADD3 R5, P0, R14, UR22, RZ ;  /* 0x000000160e057c10 */ /* 0x000fc8000ff1e0ff */
[----:B------:R-:W-:Y:S02]  /*1e60*/  IADD3.X R14, R15, UR8, R3, P0, !PT ;  /* 0x000000080f0e7c10 */ /* 0x000fe400087fe403 */
[----:B------:R-:W-:-:S04]  /*1e70*/  LEA R15, P0, R5, c[0x0][0x1f8], 0x1 ;  /* 0x00007e00050f7a11 */ /* 0x000fc800078008ff */
[----:B------:R-:W-:Y:S01]  /*1e80*/  LEA.HI.X R14, R5, c[0x0][0x1fc], R14, 0x1, P0 ;  /* 0x00007f00050e7a11 */ /* 0x000fe200000f0c0e */
[----:B------:R-:W2:Y:S01]  /*1e90*/  SHFL.IDX PT, R7, R15, RZ, 0x181f ;  /* 0x00181fff0f077589 */ /* 0x000ea200000e0000 */
[----:B------:R-:W-:-:S03]  /*1ea0*/  ISETP.GT.AND P0, PT, R2, 0x20, PT ;  /* 0x000000200200780c */ /* 0x000fc60003f04270 */
[----:B------:R-:W2:Y:S01]  /*1eb0*/  SHFL.IDX PT, R8, R14, RZ, 0x181f ;  /* 0x00181fff0e087589 */ /* 0x000ea200000e0000 */
[----:B-1----:R-:W-:-:S03]  /*1ec0*/  IMAD.WIDE R24, R199, 0x2, RZ ;  /* 0x00000002c7187825 */ /* 0x002fc600078e02ff */
[----:B------:R-:W1:Y:S01]  /*1ed0*/  SHFL.IDX PT, R3, R15, 0x1, 0x181f ;  /* 0x00381f000f037f89 */ /* 0x000e6200000e0000 */
[----:B----4-:R-:W-:-:S03]  /*1ee0*/  IMAD.WIDE R22, R186, 0x2, RZ ;  /* 0x00000002ba167825 */ /* 0x010fc600078e02ff */
[----:B------:R4:W1:Y:S02]  /*1ef0*/  SHFL.IDX PT, R5, R14, 0x1, 0x181f ;  /* 0x00381f000e057f89 */ /* 0x00086400000e0000 */
[----:B---3--:R-:W-:-:S04]  /*1f00*/  @P0 IMAD.WIDE R26, R200, 0x2, R28 ;  /* 0x00000002c81a0825 */ /* 0x008fc800078e021c */
[--C-:B------:R-:W-:Y:S01]  /*1f10*/  @P0 IMAD.WIDE R30, R199, 0x2, R28.reuse ;  /* 0x00000002c71e0825 */ /* 0x100fe200078e021c */
[----:B------:R3:W-:Y:S03]  /*1f20*/  @P0 LDGSTS.E.BYPASS.LTC128B.128 [R134+0xd100], [R26.64], !P5 ;  /* 0x0d1000001a860fae */ /* 0x0007e6000e901d54 */
[----:B------:R-:W-:Y:S01]  /*1f30*/  @P0 IMAD.WIDE R28, R186, 0x2, R28 ;  /* 0x00000002ba1c0825 */ /* 0x000fe200078e021c */
[----:B------:R3:W-:Y:S04]  /*1f40*/  @P0 LDGSTS.E.BYPASS.LTC128B.128 [R134+0xf100], [R30.64], !P4 ;  /* 0x0f1000001e860fae */ /* 0x0007e8000e101d54 */
[----:B------:R3:W-:Y:S01]  /*1f50*/  @P0 LDGSTS.E.BYPASS.LTC128B.128 [R134+0x11100], [R28.64], !P6 ;  /* 0x111000001c860fae */ /* 0x0007e2000f101d54 */
[----:B--2---:R-:W-:-:S03]  /*1f60*/  IADD3 R16, P0, R7, R12, RZ ;  /* 0x0000000c07107210 */ /* 0x004fc60007f1e0ff */
[----:B------:R-:W0:Y:S02]  /*1f70*/  LDGDEPBAR ;  /* 0x00000000000079af */ /* 0x000e240000000000 */
[----:B------:R-:W-:Y:S01]  /*1f80*/  IMAD.X R17, R8, 0x1, R13, P0 ;  /* 0x0000000108117824 */ /* 0x000fe200000e060d */
[----:B----4-:R-:W-:-:S05]  /*1f90*/  IADD3 R14, P0, R7, R24, RZ ;  /* 0x00000018070e7210 */ /* 0x010fca0007f1e0ff */
[----:B------:R-:W-:Y:S01]  /*1fa0*/  IMAD.X R15, R8, 0x1, R25, P0 ;  /* 0x00000001080f7824 */ /* 0x000fe200000e0619 */
[----:B-1----:R-:W-:-:S05]  /*1fb0*/  IADD3 R12, P0, R12, R3, RZ ;  /* 0x000000030c0c7210 */ /* 0x002fca0007f1e0ff */
[----:B------:R-:W-:Y:S01]  /*1fc0*/  IMAD.X R13, R13, 0x1, R5, P0 ;  /* 0x000000010d0d7824 */ /* 0x000fe200000e0605 */
[----:B---3--:R-:W-:Y:S02]  /*1fd0*/  IADD3 R26, P0, R7, R22, RZ ;  /* 0x00000016071a7210 */ /* 0x008fe40007f1e0ff */
[----:B------:R-:W-:-:S03]  /*1fe0*/  LEA.HI R7, R81, R6, RZ, 0x5 ;  /* 0x0000000651077211 */ /* 0x000fc600078f28ff */
[----:B------:R-:W-:Y:S01]  /*1ff0*/  IMAD.X R27, R8, 0x1, R23, P0 ;  /* 0x00000001081b7824 */ /* 0x000fe200000e0617 */
[----:B------:R-:W-:-:S05]  /*2000*/  IADD3 R24, P0, R24, R3, RZ ;  /* 0x0000000318187210 */ /* 0x000fca0007f1e0ff */
[----:B------:R-:W-:Y:S01]  /*2010*/  IMAD.X R25, R25, 0x1, R5, P0 ;  /* 0x0000000119197824 */ /* 0x000fe200000e0605 */
[----:B------:R-:W-:-:S05]  /*2020*/  IADD3 R22, P0, R22, R3, RZ ;  /* 0x0000000316167210 */ /* 0x000fca0007f1e0ff */
[----:B------:R-:W-:Y:S01]  /*2030*/  IMAD.X R23, R23, 0x1, R5, P0 ;  /* 0x0000000117177824 */ /* 0x000fe200000e0605 */
[C---:B------:R-:W-:Y:S02]  /*2040*/  ISETP.LT.OR P0, PT, R2.reuse, 0x1, P3 ;  /* 0x000000010200780c */ /* 0x040fe40001f01670 */
[----:B------:R-:W-:Y:S02]  /*2050*/  ISETP.LT.OR P3, PT, R2, 0x21, P3 ;  /* 0x000000210200780c */ /* 0x000fe40001f61670 */
[----:B------:R-:W-:-:S09]  /*2060*/  SHF.R.S32.HI R5, RZ, 0x5, R7 ;  /* 0x00000005ff057819 */ /* 0x000fd20000011407 */
[----:B------:R1:W-:Y:S01]  /*2070*/  LDGSTS.E.BYPASS.LTC128B.128 [R134+0x100], [R16.64], !P0 ;  /* 0x0010000010867fae */ /* 0x0003e2000c101d54 */
[----:B------:R-:W-:-:S04]  /*2080*/  ISETP.GE.AND P0, PT, R10, c[0x0][0x1d4], PT ;  /* 0x000075000a007a0c */ /* 0x000fc80003f06270 */
[C---:B------:R-:W-:Y:S02]  /*2090*/  ISETP.LT.OR P2, PT, R2.reuse, 0x1, P0 ;  /* 0x000000010200780c */ /* 0x040fe40000741670 */
[----:B------:R-:W-:-:S11]  /*20a0*/  ISETP.LT.OR P0, PT, R2, 0x21, P0 ;  /* 0x000000210200780c */ /* 0x000fd60000701670 */
[----:B------:R1:W-:Y:S01]  /*20b0*/  LDGSTS.E.BYPASS.LTC128B.128 [R134+0x2100], [R14.64], !P2 ;  /* 0x021000000e867fae */ /* 0x0003e2000d101d54 */
[----:B------:R-:W-:-:S04]  /*20c0*/  ISETP.GE.AND P2, PT, R9, c[0x0][0x1d4], PT ;  /* 0x0000750009007a0c */ /* 0x000fc80003f46270 */
[----:B------:R-:W-:-:S13]  /*20d0*/  ISETP.LT.OR P1, PT, R2, 0x1, P2 ;  /* 0x000000010200780c */ /* 0x000fda0001721670 */
[----:B------:R1:W-:Y:S01]  /*20e0*/  LDGSTS.E.BYPASS.LTC128B.128 [R134+0x4100], [R26.64], !P1 ;  /* 0x041000001a867fae */ /* 0x0003e2000c901d54 */
[----:B------:R-:W-:-:S03]  /*20f0*/  ISETP.NE.AND P1, PT, R11, RZ, PT ;  /* 0x000000ff0b00720c */ /* 0x000fc60003f25270 */
[----:B------:R1:W-:Y:S01]  /*2100*/  LDGSTS.E.BYPASS.LTC128B.128 [R134+0x1100], [R12.64], !P3 ;  /* 0x011000000c867fae */ /* 0x0003e2000d901d54 */
[----:B------:R-:W-:-:S03]  /*2110*/  ISETP.GT.AND P3, PT, R193, 0x3f, PT ;  /* 0x0000003fc100780c */ /* 0x000fc60003f64270 */
[----:B------:R1:W-:Y:S01]  /*2120*/  LDGSTS.E.BYPASS.LTC128B.128 [R134+0x3100], [R24.64], !P0 ;  /* 0x0310000018867fae */ /* 0x0003e2000c101d54 */
[----:B------:R-:W-:-:S13]  /*2130*/  ISETP.LT.OR P0, PT, R2, 0x21, P2 ;  /* 0x000000210200780c */ /* 0x000fda0001701670 */
[----:B------:R1:W-:Y:S01]  /*2140*/  LDGSTS.E.BYPASS.LTC128B.128 [R134+0x5100], [R22.64], !P0 ;  /* 0x0510000016867fae */ /* 0x0003e2000c101d54 */
[----:B------:R-:W-:-:S03]  /*2150*/  PLOP3.LUT P0, PT, PT, PT, UP2, 0x40, 0x0 ;  /* 0x000000000000781c */ /* 0x000fc60003f0e828 */
[----:B------:R-:W0:Y:S10]  /*2160*/  LDGDEPBAR ;  /* 0x00000000000079af */ /* 0x000e340000000000 */
[----:B------:R-:W-:Y:S05]  /*2170*/  @P0 BRA `(.L_x_1942) ;  /* 0x0000042000000947 */ /* 0x000fea0003800000 */
[----:B------:R-:W-:Y:S01]  /*2180*/  ISETP.NE.AND P2, PT, R187, 0x1, PT ;  /* 0x00000001bb00780c */ /* 0x000fe20003f45270 */
[----:B------:R-:W-:Y:S01]  /*2190*/  IMAD.MOV.U32 R190, RZ, RZ, RZ ;  /* 0x000000ffffbe7224 */ /* 0x000fe200078e00ff */
[----:B------:R-:W-:-:S04]  /*21a0*/  IADD3 R191, R193, UR25, R194 ;  /* 0x00000019c1bf7c10 */ /* 0x000fc8000fffe0c2 */
[----:B------:R-:W-:-:S05]  /*21b0*/  IADD3 R191, R191, -0x40, RZ ;  /* 0xffffffc0bfbf7810 */ /* 0x000fca0007ffe0ff */
[----:B------:R-:W-:Y:S02]  /*21c0*/  IMAD.MOV.U32 R2, RZ, RZ, R191 ;  /* 0x000000ffff027224 */ /* 0x000fe400078e00bf */
[----:B------:R-:W-:-:S05]  /*21d0*/  @P2 IMAD.HI.U32 R3, R191, c[0x0][0x2bc], RZ ;  /* 0x0000af00bf032a27 */ /* 0x000fca00078e00ff */
[----:B------:R-:W-:-:S04]  /*21e0*/  @P2 SHF.R.U32.HI R2, RZ, c[0x0][0x2c0], R3 ;  /* 0x0000b000ff022a19 */ /* 0x000fc80000011603 */
[----:B------:R-:W-:-:S04]  /*21f0*/  @!P3 IADD3 R10, P0, R2, UR18, RZ ;  /* 0x00000012020abc10 */ /* 0x000fc8000ff1e0ff */
[----:B------:R-:W-:Y:S02]  /*2200*/  @!P3 LEA.HI.X.SX32 R3, R2, UR10, 0x1, P0 ;  /* 0x0000000a0203bc11 */ /* 0x000fe400080f0eff */
[----:B------:R-:W-:-:S04]  /*2210*/  @!P3 LEA R8, P0, R10, c[0x0][0x2a0], 0x2 ;  /* 0x0000a8000a08ba11 */ /* 0x000fc800078010ff */
[----:B------:R-:W-:-:S05]  /*2220*/  @!P3 LEA.HI.X R9, R10, c[0x0][0x2a4], R3, 0x2, P0 ;  /* 0x0000a9000a09ba11 */ /* 0x000fca00000f1403 */
[----:B------:R-:W2:Y:S01]  /*2230*/  @!P3 LDG.E R190, [R8.64] ;  /* 0x0000001408beb981 */ /* 0x000ea2000c1e1900 */
[----:B------:R-:W-:Y:S01]  /*2240*/  IMAD.MOV R2, RZ, RZ, -R2 ;  /* 0x000000ffff027224 */ /* 0x000fe200078e0a02 */
[C---:B-1----:R-:W-:Y:S01]  /*2250*/  SHF.L.U64.HI R13, R200.reuse, 0x1, R133 ;  /* 0x00000001c80d7819 */ /* 0x042fe20000010285 */
[----:B------:R-:W-:Y:S01]  /*2260*/  IMAD.SHL.U32 R12, R200, 0x2, RZ ;  /* 0x00000002c80c7824 */ /* 0x000fe200078e00ff */
[----:B------:R-:W-:Y:S01]  /*2270*/  IADD3 R17, -R184, 0x10, RZ ;  /* 0x00000010b8117810 */ /* 0x000fe20007ffe1ff */
[----:B------:R-:W-:-:S03]  /*2280*/  IMAD R191, R2, c[0x0][0x2b8], R191 ;  /* 0x0000ae0002bf7a24 */ /* 0x000fc600078e02bf */
[----:B------:R-:W-:Y:S01]  /*2290*/  LOP3.LUT R17, R17, 0xf, RZ, 0xc0, !PT ;  /* 0x0000000f11117812 */ /* 0x000fe200078ec0ff */
[----:B------:R-:W-:Y:S01]  /*22a0*/  IMAD.WIDE.U32 R10, R191, c[0x0][0x1e0], RZ ;  /* 0x00007800bf0a7a25 */ /* 0x000fe200078e00ff */
[----:B------:R-:W-:-:S05]  /*22b0*/  SHF.R.S32.HI R2, RZ, 0x1f, R191 ;  /* 0x0000001fff027819 */ /* 0x000fca00000114bf */
[----:B------:R-:W-:-:S04]  /*22c0*/  IMAD R2, R2, c[0x0][0x1e0], RZ ;  /* 0x0000780002027a24 */ /* 0x000fc800078e02ff */
[----:B------:R-:W-:-:S04]  /*22d0*/  IMAD R3, R191, c[0x0][0x1e4], R2 ;  /* 0x00007900bf037a24 */ /* 0x000fc800078e0202 */
[----:B------:R-:W-:Y:S01]  /*22e0*/  IMAD.IADD R11, R11, 0x1, R3 ;  /* 0x000000010b0b7824 */ /* 0x000fe200078e0203 */
[----:B--2---:R-:W-:-:S03]  /*22f0*/  SHF.R.S32.HI R3, RZ, 0x1f, R190 ;  /* 0x0000001fff037819 */ /* 0x004fc600000114be */
[----:B------:R-:W-:Y:S01]  /*2300*/  IMAD.WIDE.U32 R8, R190, c[0x0][0x1f0], R10 ;  /* 0x00007c00be087a25 */ /* 0x000fe200078e000a */
[----:B------:R-:W-:Y:S02]  /*2310*/  SEL R11, RZ, 0x10, P5 ;  /* 0x00000010ff0b7807 */ /* 0x000fe40002800000 */
[----:B------:R-:W-:Y:S01]  /*2320*/  SHF.L.U64.HI R10, R199, 0x1, R132 ;  /* 0x00000001c70a7819 */ /* 0x000fe20000010284 */
[----:B------:R-:W-:Y:S01]  /*2330*/  IMAD R3, R3, c[0x0][0x1f0], RZ ;  /* 0x00007c0003037a24 */ /* 0x000fe200078e02ff */
[----:B------:R-:W-:Y:S02]  /*2340*/  IADD3 R14, P0, R8, UR16, RZ ;  /* 0x00000010080e7c10 */ /* 0x000fe4000ff1e0ff */
[----:B------:R-:W-:Y:S01]  /*2350*/  IADD3 R25, -R11, 0x10, RZ ;  /* 0x000000100b197810 */ /* 0x000fe20007ffe1ff */
[----:B------:R-:W-:Y:S01]  /*2360*/  IMAD R2, R190, c[0x0][0x1f4], R3 ;  /* 0x00007d00be027a24 */ /* 0x000fe200078e0203 */
[----:B------:R-:W-:Y:S02]  /*2370*/  SEL R8, RZ, 0x10, P4 ;  /* 0x00000010ff087807 */ /* 0x000fe40002000000 */
[----:B------:R-:W-:-:S02]  /*2380*/  LOP3.LUT R25, R25, 0xf, RZ, 0xc0, !PT ;  /* 0x0000000f19197812 */ /* 0x000fc400078ec0ff */
[----:B------:R-:W-:Y:S01]  /*2390*/  IADD3.X R9, R9, UR9, R2, P0, !PT ;  /* 0x0000000909097c10 */ /* 0x000fe200087fe402 */
[----:B------:R-:W-:Y:S01]  /*23a0*/  IMAD.SHL.U32 R2, R186, 0x2, RZ ;  /* 0x00000002ba027824 */ /* 0x000fe200078e00ff */
[----:B------:R-:W-:Y:S02]  /*23b0*/  LEA R15, P0, R14, c[0x0][0x1c8], 0x1 ;  /* 0x000072000e0f7a11 */ /* 0x000fe400078008ff */
[----:B------:R-:W-:Y:S02]  /*23c0*/  IADD3 R22, -R8, 0x10, RZ ;  /* 0x0000001008167810 */ /* 0x000fe40007ffe1ff */
[----:B------:R-:W-:Y:S01]  /*23d0*/  LEA.HI.X R14, R14, c[0x0][0x1cc], R9, 0x1, P0 ;  /* 0x000073000e0e7a11 */ /* 0x000fe200000f0c09 */
[----:B------:R-:W1:Y:S01]  /*23e0*/  SHFL.IDX PT, R16, R15, 0x1, 0x181f ;  /* 0x00381f000f107f89 */ /* 0x000e6200000e0000 */
[----:B------:R-:W-:Y:S01]  /*23f0*/  IMAD.SHL.U32 R9, R199, 0x2, RZ ;  /* 0x00000002c7097824 */ /* 0x000fe200078e00ff */
[----:B------:R-:W-:Y:S02]  /*2400*/  LOP3.LUT R22, R22, 0xf, RZ, 0xc0, !PT ;  /* 0x0000000f16167812 */ /* 0x000fe400078ec0ff */
[----:B------:R-:W2:Y:S01]  /*2410*/  SHFL.IDX PT, R18, R14, 0x1, 0x181f ;  /* 0x00381f000e127f89 */ /* 0x000ea200000e0000 */
[----:B------:R-:W-:-:S03]  /*2420*/  SHF.L.U64.HI R3, R186, 0x1, R189 ;  /* 0x00000001ba037819 */ /* 0x000fc600000102bd */
[----:B------:R-:W3:Y:S04]  /*2430*/  SHFL.IDX PT, R15, R15, RZ, 0x181f ;  /* 0x00181fff0f0f7589 */ /* 0x000ee800000e0000 */
[----:B------:R-:W4:Y:S01]  /*2440*/  SHFL.IDX PT, R14, R14, RZ, 0x181f ;  /* 0x00181fff0e0e7589 */ /* 0x000f2200000e0000 */
[----:B-1----:R-:W-:-:S04]  /*2450*/  IADD3 R24, P2, P0, R25, R16, R12 ;  /* 0x0000001019187210 */ /* 0x002fc8000785e00c */
[----:B--2---:R-:W-:Y:S02]  /*2460*/  IADD3.X R25, RZ, R18, R13, P2, P0 ;  /* 0x00000012ff197210 */ /* 0x004fe400017e040d */
[----:B------:R-:W-:-:S04]  /*2470*/  IADD3 R22, P2, P0, R22, R16, R9 ;  /* 0x0000001016167210 */ /* 0x000fc8000785e009 */
[----:B------:R-:W-:Y:S02]  /*2480*/  IADD3.X R23, RZ, R18, R10, P2, P0 ;  /* 0x00000012ff177210 */ /* 0x000fe400017e040a */
[----:B------:R-:W-:-:S04]  /*2490*/  IADD3 R16, P2, P0, R17, R16, R2 ;  /* 0x0000001011107210 */ /* 0x000fc8000785e002 */
[----:B------:R-:W-:Y:S02]  /*24a0*/  IADD3.X R17, RZ, R18, R3, P2, P0 ;  /* 0x00000012ff117210 */ /* 0x000fe400017e0403 */
[----:B---3--:R-:W-:-:S05]  /*24b0*/  IADD3 R12, P0, R15, R12, RZ ;  /* 0x0000000c0f0c7210 */ /* 0x008fca0007f1e0ff */
[----:B----4-:R-:W-:Y:S01]  /*24c0*/  IMAD.X R13, R14, 0x1, R13, P0 ;  /* 0x000000010e0d7824 */ /* 0x010fe200000e060d */
        /* <DEDUP_REMOVED lines=13> */
.L_x_1942:
[----:B-1----:R-:W-:Y:S01]  /*25a0*/  SHF.R.S32.HI R2, RZ, 0x4, R21 ;  /* 0x00000004ff027819 */ /* 0x002fe20000011415 */
[----:B------:R-:W0:Y:S01]  /*25b0*/  LDGDEPBAR ;  /* 0x00000000000079af */ /* 0x000e220000000000 */
[C---:B------:R-:W-:Y:S01]  /*25c0*/  IMAD.SHL.U32 R3, R201.reuse, 0x40, RZ ;  /* 0x00000040c9037824 */ /* 0x040fe200078e00ff */
[----:B------:R-:W-:Y:S01]  /*25d0*/  LOP3.LUT P0, RZ, R201, 0x2, RZ, 0xc0, !PT ;  /* 0x00000002c9ff7812 */ /* 0x000fe2000780c0ff */
[----:B------:R-:W-:Y:S01]  /*25e0*/  IMAD.SHL.U32 R20, R20, 0x8, RZ ;  /* 0x0000000814147824 */ /* 0x000fe200078e00ff */
[----:B------:R-:W-:Y:S01]  /*25f0*/  LEA.HI R21, R21, R2, RZ, 0x1 ;  /* 0x0000000215157211 */ /* 0x000fe200078f08ff */
[----:B------:R-:W-:Y:S01]  /*2600*/  IMAD.SHL.U32 R19, R19, 0x40, RZ ;  /* 0x0000004013137824 */ /* 0x000fe200078e00ff */
[----:B------:R-:W-:Y:S01]  /*2610*/  LOP3.LUT R3, R3, 0x1c0, RZ, 0xc0, !PT ;  /* 0x000001c003037812 */ /* 0x000fe200078ec0ff */
[----:B------:R-:W-:Y:S01]  /*2620*/  IMAD.SHL.U32 R0, R0, 0x40, RZ ;  /* 0x0000004000007824 */ /* 0x000fe200078e00ff */
[----:B------:R-:W-:Y:S01]  /*2630*/  LOP3.LUT R21, R21, 0xfffffffe, RZ, 0xc0, !PT ;  /* 0xfffffffe15157812 */ /* 0x000fe200078ec0ff */
[----:B------:R-:W-:Y:S01]  /*2640*/  IMAD.MOV.U32 R180, RZ, RZ, 0x20 ;  /* 0x00000020ffb47424 */ /* 0x000fe200078e00ff */
[----:B------:R-:W-:Y:S01]  /*2650*/  LOP3.LUT R20, R3, 0x8, R20, 0xf8, !PT ;  /* 0x0000000803147812 */ /* 0x000fe200078ef814 */
[----:B------:R-:W-:Y:S01]  /*2660*/  IMAD.SHL.U32 R182, R182, 0x2, RZ ;  /* 0x00000002b6b67824 */ /* 0x000fe200078e00ff */
[----:B------:R-:W-:Y:S01]  /*2670*/  SHF.R.U32.HI R3, RZ, 0x3, R3 ;  /* 0x00000003ff037819 */ /* 0x000fe20000011603 */
[----:B------:R-:W-:Y:S01]  /*2680*/  IMAD.IADD R21, R2, 0x1, -R21 ;  /* 0x0000000102157824 */ /* 0x000fe200078e0a15 */
[----:B------:R-:W-:-:S02]  /*2690*/  LOP3.LUT R19, R19, 0x1c0, RZ, 0xc0, !PT ;  /* 0x000001c013137812 */ /* 0x000fc400078ec0ff */
[----:B------:R-:W-:Y:S01]  /*26a0*/  LOP3.LUT R20, R20, R3, RZ, 0x3c, !PT ;  /* 0x0000000314147212 */ /* 0x000fe200078e3cff */
[C---:B------:R-:W-:Y:S01]  /*26b0*/  IMAD.SHL.U32 R2, R21.reuse, 0x8, RZ ;  /* 0x0000000815027824 */ /* 0x040fe200078e00ff */
[----:B------:R-:W-:Y:S02]  /*26c0*/  SHF.R.U32.HI R3, RZ, 0x3, R19 ;  /* 0x00000003ff037819 */ /* 0x000fe40000011613 */
[----:B------:R-:W-:Y:S01]  /*26d0*/  SEL R180, R180, 0xffffffe0, !P0 ;  /* 0xffffffe0b4b47807 */ /* 0x000fe20004000000 */
[----:B------:R-:W-:Y:S01]  /*26e0*/  IMAD R183, R21, 0x200, R20 ;  /* 0x0000020015b77824 */ /* 0x000fe200078e0214 */
[----:B------:R-:W-:Y:S01]  /*26f0*/  LOP3.LUT R2, R19, 0x8, R2, 0xf8, !PT ;  /* 0x0000000813027812 */ /* 0x000fe200078ef802 */
[----:B------:R-:W-:-:S04]  /*2700*/  DEPBAR.LE SB0, 0x3 ;  /* 0x000080c00000791a */ /* 0x000fc80000000000 */
[----:B------:R-:W-:Y:S01]  /*2710*/  LOP3.LUT R3, R2, R3, RZ, 0x3c, !PT ;  /* 0x0000000302037212 */ /* 0x000fe200078e3cff */
[----:B------:R-:W-:-:S04]  /*2720*/  DEPBAR.LE SB0, 0x2 ;  /* 0x000080800000791a */ /* 0x000fc80000000000 */
[----:B------:R-:W-:Y:S01]  /*2730*/  LOP3.LUT R2, R0, 0xfffffe00, RZ, 0xc0, !PT ;  /* 0xfffffe0000027812 */ /* 0x000fe200078ec0ff */
[----:B------:R-:W-:Y:S01]  /*2740*/  IMAD.SHL.U32 R183, R183, 0x2, RZ ;  /* 0x00000002b7b77824 */ /* 0x000fe200078e00ff */
[----:B------:R-:W-:Y:S01]  /*2750*/  BAR.SYNC.DEFER_BLOCKING 0x0 ;  /* 0x0000000000007b1d */ /* 0x000fe20000010000 */
[----:B------:R-:W-:Y:S02]  /*2760*/  PLOP3.LUT P0, PT, PT, PT, UP2, 0x40, 0x0 ;  /* 0x000000000000781c */ /* 0x000fe40003f0e828 */
[----:B------:R-:W-:Y:S02]  /*2770*/  IMAD R0, R5, 0x400, R2 ;  /* 0x0000040005007824 */ /* 0x000fe400078e0202 */
[----:B------:R-:W-:Y:S02]  /*2780*/  IMAD.IADD R82, R183, 0x1, R180 ;  /* 0x00000001b7527824 */ /* 0x000fe400078e02b4 */
[----:B------:R-:W-:-:S04]  /*2790*/  IMAD.IADD R0, R3, 0x1, R0 ;  /* 0x0000000103007824 */ /* 0x000fc800078e0200 */
[C---:B------:R-:W-:Y:S01]  /*27a0*/  IMAD.SHL.U32 R12, R0.reuse, 0x2, RZ ;  /* 0x00000002000c7824 */ /* 0x040fe200078e00ff */
[----:B------:R-:W-:-:S05]  /*27b0*/  LEA R185, R0, 0x18100, 0x1 ;  /* 0x0001810000b97811 */ /* 0x000fca00078e08ff */
        /* <DEDUP_REMOVED lines=11> */
[----:B------:R-:W-:Y:S05]  /*2870*/  @P0 BRA `(.L_x_1943) ;  /* 0x0000034000000947 */ /* 0x000fea0003800000 */
[----:B------:R-:W-:Y:S01]  /*2880*/  SHF.R.S32.HI R0, RZ, 0x1f, R191 ;  /* 0x0000001fff007819 */ /* 0x000fe200000114bf */
[----:B------:R-:W-:Y:S01]  /*2890*/  IMAD.WIDE.U32 R8, R191, c[0x0][0x208], RZ ;  /* 0x00008200bf087a25 */ /* 0x000fe200078e00ff */
[----:B------:R-:W-:-:S02]  /*28a0*/  SHF.R.S32.HI R11, RZ, 0x1f, R190 ;  /* 0x0000001fff0b7819 */ /* 0x000fc400000114be */
[----:B------:R-:W-:Y:S01]  /*28b0*/  SEL R20, RZ, 0x10, P5 ;  /* 0x00000010ff147807 */ /* 0x000fe20002800000 */
[----:B------:R-:W-:Y:S01]  /*28c0*/  IMAD R0, R0, c[0x0][0x208], RZ ;  /* 0x0000820000007a24 */ /* 0x000fe200078e02ff */
[----:B------:R-:W-:Y:S01]  /*28d0*/  SHF.L.U64.HI R22, R200, 0x1, R133 ;  /* 0x00000001c8167819 */ /* 0x000fe20000010285 */
[----:B------:R-:W-:Y:S01]  /*28e0*/  IMAD R11, R11, c[0x0][0x218], RZ ;  /* 0x000086000b0b7a24 */ /* 0x000fe200078e02ff */
[----:B------:R-:W-:Y:S01]  /*28f0*/  IADD3 R38, -R20, 0x10, RZ ;  /* 0x0000001014267810 */ /* 0x000fe20007ffe1ff */
[----:B------:R-:W-:Y:S01]  /*2900*/  IMAD R0, R191, c[0x0][0x20c], R0 ;  /* 0x00008300bf007a24 */ /* 0x000fe200078e0200 */
[----:B------:R-:W-:Y:S01]  /*2910*/  IADD3 R29, -R184, 0x10, RZ ;  /* 0x00000010b81d7810 */ /* 0x000fe20007ffe1ff */
[----:B------:R-:W-:Y:S01]  /*2920*/  IMAD.SHL.U32 R21, R200, 0x2, RZ ;  /* 0x00000002c8157824 */ /* 0x000fe200078e00ff */
[----:B------:R-:W-:Y:S01]  /*2930*/  LOP3.LUT R38, R38, 0xf, RZ, 0xc0, !PT ;  /* 0x0000000f26267812 */ /* 0x000fe200078ec0ff */
[----:B------:R-:W-:Y:S01]  /*2940*/  IMAD.IADD R9, R9, 0x1, R0 ;  /* 0x0000000109097824 */ /* 0x000fe200078e0200 */
[----:B------:R-:W-:Y:S01]  /*2950*/  LOP3.LUT R29, R29, 0xf, RZ, 0xc0, !PT ;  /* 0x0000000f1d1d7812 */ /* 0x000fe200078ec0ff */
[C---:B------:R-:W-:Y:S01]  /*2960*/  IMAD R0, R190.reuse, c[0x0][0x21c], R11 ;  /* 0x00008700be007a24 */ /* 0x040fe200078e020b */
[----:B------:R-:W-:Y:S01]  /*2970*/  SHF.L.U64.HI R11, R199, 0x1, R132 ;  /* 0x00000001c70b7819 */ /* 0x000fe20000010284 */
[----:B------:R-:W-:-:S04]  /*2980*/  IMAD.WIDE.U32 R8, R190, c[0x0][0x218], R8 ;  /* 0x00008600be087a25 */ /* 0x000fc800078e0008 */
[----:B------:R-:W-:Y:S01]  /*2990*/  IMAD.SHL.U32 R10, R199, 0x2, RZ ;  /* 0x00000002c70a7824 */ /* 0x000fe200078e00ff */
[----:B------:R-:W-:Y:S02]  /*29a0*/  IADD3 R23, P0, R8, UR22, RZ ;  /* 0x0000001608177c10 */ /* 0x000fe4000ff1e0ff */
[C---:B------:R-:W-:Y:S02]  /*29b0*/  SHF.L.U64.HI R8, R186.reuse, 0x1, R189 ;  /* 0x00000001ba087819 */ /* 0x040fe400000102bd */
[----:B------:R-:W-:Y:S02]  /*29c0*/  IADD3.X R0, R9, UR8, R0, P0, !PT ;  /* 0x0000000809007c10 */ /* 0x000fe400087fe400 */
        /* <DEDUP_REMOVED lines=31> */
.L_x_1943:
[C---:B-1-34-:R-:W-:Y:S01]  /*2bc0*/  HMMA.16816.F32 R36, R12.reuse, R32, RZ ;  /* 0x000000200c24723c */ /* 0x05afe200000018ff */
[----:B------:R-:W-:Y:S01]  /*2bd0*/  IMAD.MOV.U32 R0, RZ, RZ, 0x40 ;  /* 0x00000040ff007424 */ /* 0x000fe200078e00ff */
[----:B------:R-:W-:Y:S01]  /*2be0*/  LDSM.16.M88.4 R72, [R185+0x4000] ;  /* 0x00400000b948783b */ /* 0x000fe20000000200 */
[C---:B------:R-:W-:Y:S01]  /*2bf0*/  IMAD R179, R4.reuse, 0x2, R185 ;  /* 0x0000000204b37824 */ /* 0x040fe200078e02b9 */
[----:B------:R-:W-:Y:S01]  /*2c00*/  LOP3.LUT R7, R7, 0xffffffe0, RZ, 0xc0, !PT ;  /* 0xffffffe007077812 */ /* 0x000fe200078ec0ff */
[----:B------:R-:W-:Y:S01]  /*2c10*/  IMAD R178, R4, 0x2, R181 ;  /* 0x0000000204b27824 */ /* 0x000fe200078e02b5 */
[----:B------:R-:W-:Y:S01]  /*2c20*/  SEL R135, R0, 0xffffffc0, !P1 ;  /* 0xffffffc000877807 */ /* 0x000fe20004800000 */
[----:B------:R-:W-:Y:S01]  /*2c30*/  LDSM.16.M88.4 R76, [R183+0xf900] ;  /* 0x00f90000b74c783b */ /* 0x000fe20000000200 */
[C---:B------:R-:W-:Y:S01]  /*2c40*/  HMMA.16816.F32 R32, R12.reuse, R34, RZ ;  /* 0x000000220c20723c */ /* 0x040fe200000018ff */
[----:B------:R-:W-:Y:S01]  /*2c50*/  LEA.HI R81, R81, R6, RZ, 0x2 ;  /* 0x0000000651517211 */ /* 0x000fe200078f10ff */
[C---:B------:R-:W-:Y:S01]  /*2c60*/  IMAD.IADD R7, R6.reuse, 0x1, -R7 ;  /* 0x0000000106077824 */ /* 0x040fe200078e0a07 */
[----:B------:R-:W-:Y:S01]  /*2c70*/  LDSM.16.M88.4 R60, [R179] ;  /* 0x00000000b33c783b */ /* 0x000fe20000000200 */
[----:B------:R-:W-:Y:S01]  /*2c80*/  IMAD.IADD R80, R183, 0x1, R135 ;  /* 0x00000001b7507824 */ /* 0x000fe200078e0287 */
[----:B------:R-:W-:Y:S01]  /*2c90*/  LOP3.LUT R81, R81, 0xfffffffc, RZ, 0xc0, !PT ;  /* 0xfffffffc51517812 */ /* 0x000fe200078ec0ff */
[----:B------:R-:W-:Y:S01]  /*2ca0*/  IMAD.IADD R0, R135, 0x1, R82 ;  /* 0x0000000187007824 */ /* 0x000fe200078e0252 */
[----:B------:R-:W-:Y:S01]  /*2cb0*/  PLOP3.LUT P0, PT, PT, PT, UP1, 0x80, 0x0 ;  /* 0x000000000000781c */ /* 0x000fe20003f0f018 */
[C---:B--2---:R-:W-:Y:S01]  /*2cc0*/  HMMA.16816.F32 R44, R12.reuse, R40, RZ ;  /* 0x000000280c2c723c */ /* 0x044fe200000018ff */
[----:B------:R-:W1:Y:S01]  /*2cd0*/  LDSM.16.M88.4 R8, [R80+0xc100] ;  /* 0x00c100005008783b */ /* 0x000e620000000200 */
[----:B------:R-:W-:Y:S01]  /*2ce0*/  IMAD.IADD R6, R6, 0x1, -R81 ;  /* 0x0000000106067824 */ /* 0x000fe200078e0a51 */
[----:B------:R-:W-:Y:S01]  /*2cf0*/  UIADD3 UR4, UR12, 0x1, -UR25 ;  /* 0x000000010c047890 */ /* 0x000fe2000fffe819 */
[----:B------:R-:W-:Y:S01]  /*2d00*/  IMAD.IADD R3, R2, 0x1, R3 ;  /* 0x0000000102037824 */ /* 0x000fe200078e0203 */
[----:B------:R-:W-:Y:S01]  /*2d10*/  ULDC UR13, c[0x0][0x324] ;  /* 0x0000c900000d7ab9 */ /* 0x000fe20000000800 */
[----:B------:R-:W0:Y:S01]  /*2d20*/  LDGDEPBAR ;  /* 0x00000000000079af */ /* 0x000e220000000000 */
[----:B------:R-:W-:Y:S01]  /*2d30*/  ULDC UR5, c[0x0][0x2ac] ;  /* 0x0000ab0000057ab9 */ /* 0x000fe20000000800 */
[----:B------:R-:W-:Y:S01]  /*2d40*/  HMMA.16816.F32 R28, R12, R24, RZ ;  /* 0x000000180c1c723c */ /* 0x000fe200000018ff */
[----:B------:R-:W-:-:S07]  /*2d50*/  ULOP3.LUT UR13, URZ, UR13, URZ, 0x33, !UPT ;  /* 0x0000000d3f0d7292 */ /* 0x000fce000f8e333f */
[C---:B------:R-:W-:Y:S08]  /*2d60*/  HMMA.16816.F32 R40, R12.reuse, R42, RZ ;  /* 0x0000002a0c28723c */ /* 0x040ff000000018ff */
[C---:B------:R-:W-:Y:S08]  /*2d70*/  HMMA.16816.F32 R24, R12.reuse, R26, RZ ;  /* 0x0000001a0c18723c */ /* 0x040ff000000018ff */
[C---:B------:R-:W-:Y:S08]  /*2d80*/  HMMA.16816.F32 R20, R12.reuse, R64, RZ ;  /* 0x000000400c14723c */ /* 0x040ff000000018ff */
[----:B------:R-:W-:Y:S01]  /*2d90*/  HMMA.16816.F32 R12, R12, R66, RZ ;  /* 0x000000420c0c723c */ /* 0x000fe200000018ff */
[----:B------:R-:W-:Y:S07]  /*2da0*/  LDSM.16.M88.4 R64, [R80+0xd900] ;  /* 0x00d900005040783b */ /* 0x000fee0000000200 */
[C---:B------:R-:W-:Y:S08]  /*2db0*/  HMMA.16816.F32 R36, R68.reuse, R52, R36 ;  /* 0x000000344424723c */ /* 0x040ff00000001824 */
[C---:B------:R-:W-:Y:S01]  /*2dc0*/  HMMA.16816.F32 R32, R68.reuse, R54, R32 ;  /* 0x000000364420723c */ /* 0x040fe20000001820 */
[----:B------:R-:W2:Y:S07]  /*2dd0*/  LDSM.16.M88.4 R52, [R80+0xc900] ;  /* 0x00c900005034783b */ /* 0x000eae0000000200 */
[C---:B------:R-:W-:Y:S08]  /*2de0*/  HMMA.16816.F32 R44, R68.reuse, R56, R44 ;  /* 0x00000038442c723c */ /* 0x040ff0000000182c */
[C---:B------:R-:W-:Y:S01]  /*2df0*/  HMMA.16816.F32 R40, R68.reuse, R58, R40 ;  /* 0x0000003a4428723c */ /* 0x040fe20000001828 */
[----:B------:R-:W-:Y:S07]  /*2e00*/  LDSM.16.M88.4 R56, [R0+0xc100] ;  /* 0x00c100000038783b */ /* 0x000fee0000000200 */
[C---:B------:R-:W-:Y:S08]  /*2e10*/  HMMA.16816.F32 R28, R68.reuse, R48, R28 ;  /* 0x00000030441c723c */ /* 0x040ff0000000181c */
[C---:B------:R-:W-:Y:S01]  /*2e20*/  HMMA.16816.F32 R24, R68.reuse, R50, R24 ;  /* 0x000000324418723c */ /* 0x040fe20000001818 */
[----:B------:R-:W3:Y:S07]  /*2e30*/  LDSM.16.M88.4 R48, [R80+0xd100] ;  /* 0x00d100005030783b */ /* 0x000eee0000000200 */
[C---:B------:R-:W-:Y:S08]  /*2e40*/  HMMA.16816.F32 R20, R68.reuse, R16, R20 ;  /* 0x000000104414723c */ /* 0x040ff00000001814 */
[----:B------:R-:W-:Y:S01]  /*2e50*/  HMMA.16816.F32 R68, R68, R18, R12 ;  /* 0x000000124444723c */ /* 0x000fe2000000180c */
[----:B------:R-:W-:Y:S04]  /*2e60*/  LDSM.16.M88.4 R16, [R178] ;  /* 0x00000000b210783b */ /* 0x000fe80000000200 */
[----:B------:R-:W4:Y:S03]  /*2e70*/  LDSM.16.M88.4 R12, [R0+0xc900] ;  /* 0x00c90000000c783b */ /* 0x000f260000000200 */
        /* <DEDUP_REMOVED lines=9> */
[C---:B------:R-:W-:Y:S08]  /*2f10*/  HMMA.16816.F32 R20, R60.reuse, R64, R20 ;  /* 0x000000403c14723c */ /* 0x040ff00000001814 */
[----:B------:R-:W-:Y:S01]  /*2f20*/  HMMA.16816.F32 R68, R60, R66, R68 ;  /* 0x000000423c44723c */ /* 0x000fe20000001844 */
[----:B------:R-:W-:Y:S04]  /*2f30*/  LDSM.16.M88.4 R64, [R82+0xf100] ;  /* 0x00f100005240783b */ /* 0x000fe80000000200 */
[----:B------:R-:W-:Y:S03]  /*2f40*/  LDSM.16.M88.4 R60, [R82+0xf900] ;  /* 0x00f90000523c783b */ /* 0x000fe60000000200 */
        /* <DEDUP_REMOVED lines=8> */
[----:B------:R-:W-:Y:S07]  /*2fd0*/  LDSM.16.M88.4 R56, [R82+0xe100] ;  /* 0x00e100005238783b */ /* 0x000fee0000000200 */
[C---:B--2---:R-:W-:Y:S08]  /*2fe0*/  HMMA.16816.F32 R20, R16.reuse, R52, R20 ;  /* 0x000000341014723c */ /* 0x044ff00000001814 */
[----:B------:R-:W-:Y:S01]  /*2ff0*/  HMMA.16816.F32 R68, R16, R54, R68 ;  /* 0x000000361044723c */ /* 0x000fe20000001844 */
[----:B------:R-:W2:Y:S04]  /*3000*/  LDSM.16.M88.4 R16, [R181+0x4000] ;  /* 0x00400000b510783b */ /* 0x000ea80000000200 */
[----:B------:R-:W5:Y:S03]  /*3010*/  LDSM.16.M88.4 R52, [R82+0xe900] ;  /* 0x00e900005234783b */ /* 0x000f660000000200 */
[C---:B---3--:R-:W-:Y:S08]  /*3020*/  HMMA.16816.F32 R44, R72.reuse, R48, R44 ;  /* 0x00000030482c723c */ /* 0x048ff0000000182c */
[C---:B------:R-:W-:Y:S01]  /*3030*/  HMMA.16816.F32 R40, R72.reuse, R50, R40 ;  /* 0x000000324828723c */ /* 0x040fe20000001828 */
[----:B------:R-:W-:Y:S07]  /*3040*/  LDSM.16.M88.4 R48, [R179+0x4000] ;  /* 0x00400000b330783b */ /* 0x000fee0000000200 */
[C---:B----4-:R-:W-:Y:S08]  /*3050*/  HMMA.16816.F32 R36, R72.reuse, R12, R36 ;  /* 0x0000000c4824723c */ /* 0x050ff00000001824 */
[C---:B------:R-:W-:Y:S01]  /*3060*/  HMMA.16816.F32 R32, R72.reuse, R14, R32 ;  /* 0x0000000e4820723c */ /* 0x040fe20000001820 */
[----:B------:R-:W3:Y:S07]  /*3070*/  LDSM.16.M88.4 R12, [R80+0xe100] ;  /* 0x00e10000500c783b */ /* 0x000eee0000000200 */
[C---:B-1----:R-:W-:Y:S08]  /*3080*/  HMMA.16816.F32 R28, R72.reuse, R8, R28 ;  /* 0x00000008481c723c */ /* 0x042ff0000000181c */
[C---:B------:R-:W-:Y:S01]  /*3090*/  HMMA.16816.F32 R24, R72.reuse, R10, R24 ;  /* 0x0000000a4818723c */ /* 0x040fe20000001818 */
[----:B------:R-:W1:Y:S07]  /*30a0*/  LDSM.16.M88.4 R8, [R80+0xe900] ;  /* 0x00e900005008783b */ /* 0x000e6e0000000200 */
[C---:B------:R-:W-:Y:S08]  /*30b0*/  HMMA.16816.F32 R20, R72.reuse, R76, R20 ;  /* 0x0000004c4814723c */ /* 0x040ff00000001814 */
[----:B------:R-:W-:Y:S01]  /*30c0*/  HMMA.16816.F32 R68, R72, R78, R68 ;  /* 0x0000004e4844723c */ /* 0x000fe20000001844 */
[----:B------:R-:W-:Y:S04]  /*30d0*/  LDSM.16.M88.4 R72, [R178+0x4000] ;  /* 0x00400000b248783b */ /* 0x000fe80000000200 */
[----:B------:R-:W-:Y:S03]  /*30e0*/  LDSM.16.M88.4 R76, [R0+0xf900] ;  /* 0x00f90000004c783b */ /* 0x000fe60000000200 */
[C---:B--2---:R-:W-:Y:S08]  /*30f0*/  HMMA.16816.F32 R44, R16.reuse, R56, R44 ;  /* 0x00000038102c723c */ /* 0x044ff0000000182c */
[C---:B------:R-:W-:Y:S01]  /*3100*/  HMMA.16816.F32 R40, R16.reuse, R58, R40 ;  /* 0x0000003a1028723c */ /* 0x040fe20000001828 */
[----:B------:R-:W2:Y:S07]  /*3110*/  LDSM.16.M88.4 R56, [R80+0xf100] ;  /* 0x00f100005038783b */ /* 0x000eae0000000200 */
[C---:B-----5:R-:W-:Y:S08]  /*3120*/  HMMA.16816.F32 R36, R16.reuse, R52, R36 ;  /* 0x000000341024723c */ /* 0x060ff00000001824 */
[C---:B------:R-:W-:Y:S01]  /*3130*/  HMMA.16816.F32 R32, R16.reuse, R54, R32 ;  /* 0x000000361020723c */ /* 0x040fe20000001820 */
[----:B------:R-:W4:Y:S07]  /*3140*/  LDSM.16.M88.4 R52, [R80+0xf900] ;  /* 0x00f900005034783b */ /* 0x000f2e0000000200 */
[C---:B------:R-:W-:Y:S08]  /*3150*/  HMMA.16816.F32 R28, R16.reuse, R64, R28 ;  /* 0x00000040101c723c */ /* 0x040ff0000000181c */
[C---:B------:R-:W-:Y:S01]  /*3160*/  HMMA.16816.F32 R24, R16.reuse, R66, R24 ;  /* 0x000000421018723c */ /* 0x040fe20000001818 */
[----:B------:R-:W-:Y:S07]  /*3170*/  LDSM.16.M88.4 R64, [R185+0x8000] ;  /* 0x00800000b940783b */ /* 0x000fee0000000200 */
[C---:B------:R-:W-:Y:S08]  /*3180*/  HMMA.16816.F32 R20, R16.reuse, R60, R20 ;  /* 0x0000003c1014723c */ /* 0x040ff00000001814 */
[----:B------:R-:W-:Y:S01]  /*3190*/  HMMA.16816.F32 R68, R16, R62, R68 ;  /* 0x0000003e1044723c */ /* 0x000fe20000001844 */
[----:B------:R-:W5:Y:S04]  /*31a0*/  LDSM.16.M88.4 R16, [R0+0xe100] ;  /* 0x00e100000010783b */ /* 0x000f680000000200 */
[----:B------:R-:W-:Y:S03]  /*31b0*/  LDSM.16.M88.4 R60, [R183+0x10100] ;  /* 0x01010000b73c783b */ /* 0x000fe60000000200 */
[C---:B---3--:R-:W-:Y:S08]  /*31c0*/  HMMA.16816.F32 R44, R48.reuse, R12, R44 ;  /* 0x0000000c302c723c */ /* 0x048ff0000000182c */
[C---:B------:R-:W-:Y:S01]  /*31d0*/  HMMA.16816.F32 R40, R48.reuse, R14, R40 ;  /* 0x0000000e3028723c */ /* 0x040fe20000001828 */
[----:B------:R-:W3:Y:S07]  /*31e0*/  LDSM.16.M88.4 R12, [R0+0xe900] ;  /* 0x00e90000000c783b */ /* 0x000eee0000000200 */
[C---:B-1----:R-:W-:Y:S08]  /*31f0*/  HMMA.16816.F32 R36, R48.reuse, R8, R36 ;  /* 0x000000083024723c */ /* 0x042ff00000001824 */
[C---:B------:R-:W-:Y:S01]  /*3200*/  HMMA.16816.F32 R32, R48.reuse, R10, R32 ;  /* 0x0000000a3020723c */ /* 0x040fe20000001820 */
[----:B------:R-:W1:Y:S07]  /*3210*/  LDSM.16.M88.4 R8, [R0+0xf100] ;  /* 0x00f100000008783b */ /* 0x000e6e0000000200 */
[C---:B--2---:R-:W-:Y:S08]  /*3220*/  HMMA.16816.F32 R28, R48.reuse, R56, R28 ;  /* 0x00000038301c723c */ /* 0x044ff0000000181c */
[C---:B------:R-:W-:Y:S01]  /*3230*/  HMMA.16816.F32 R24, R48.reuse, R58, R24 ;  /* 0x0000003a3018723c */ /* 0x040fe20000001818 */
[----:B------:R-:W2:Y:S07]  /*3240*/  LDSM.16.M88.4 R56, [R183+0x10900] ;  /* 0x01090000b738783b */ /* 0x000eae0000000200 */
[C---:B----4-:R-:W-:Y:S08]  /*3250*/  HMMA.16816.F32 R20, R48.reuse, R52, R20 ;  /* 0x000000343014723c */ /* 0x050ff00000001814 */
[----:B------:R-:W-:Y:S01]  /*3260*/  HMMA.16816.F32 R68, R48, R54, R68 ;  /* 0x000000363044723c */ /* 0x000fe20000001844 */
[----:B------:R-:W4:Y:S04]  /*3270*/  LDSM.16.M88.4 R52, [R183+0x11100] ;  /* 0x01110000b734783b */ /* 0x000f280000000200 */
[----:B------:R-:W2:Y:S03]  /*3280*/  LDSM.16.M88.4 R48, [R183+0x11900] ;  /* 0x01190000b730783b */ /* 0x000ea60000000200 */
[C---:B-----5:R-:W-:Y:S08]  /*3290*/  HMMA.16816.F32 R44, R72.reuse, R16, R44 ;  /* 0x00000010482c723c */ /* 0x060ff0000000182c */
[C---:B------:R-:W-:Y:S01]  /*32a0*/  HMMA.16816.F32 R40, R72.reuse, R18, R40 ;  /* 0x000000124828723c */ /* 0x040fe20000001828 */
[----:B------:R-:W-:Y:S07]  /*32b0*/  LDSM.16.M88.4 R16, [R181+0x8000] ;  /* 0x00800000b510783b */ /* 0x000fee0000000200 */
[C---:B---3--:R-:W-:Y:S08]  /*32c0*/  HMMA.16816.F32 R36, R72.reuse, R12, R36 ;  /* 0x0000000c4824723c */ /* 0x048ff00000001824 */
[C---:B------:R-:W-:Y:S01]  /*32d0*/  HMMA.16816.F32 R32, R72.reuse, R14, R32 ;  /* 0x0000000e4820723c */ /* 0x040fe20000001820 */
[----:B------:R-:W3:Y:S07]  /*32e0*/  LDSM.16.M88.4 R12, [R82+0x10100] ;  /* 0x01010000520c783b */ /* 0x000eee0000000200 */
[C---:B-1----:R-:W-:Y:S08]  /*32f0*/  HMMA.16816.F32 R28, R72.reuse, R8, R28 ;  /* 0x00000008481c723c */ /* 0x042ff0000000181c */
[----:B------:R-:W-:Y:S01]  /*3300*/  HMMA.16816.F32 R24, R72, R10, R24 ;  /* 0x0000000a4818723c */ /* 0x000fe20000001818 */
[----:B------:R-:W1:Y:S07]  /*3310*/  LDSM.16.M88.4 R8, [R82+0x10900] ;  /* 0x010900005208783b */ /* 0x000e6e0000000200 */
[C---:B------:R-:W-:Y:S08]  /*3320*/  HMMA.16816.F32 R44, R64.reuse, R60, R44 ;  /* 0x0000003c402c723c */ /* 0x040ff0000000182c */
[----:B------:R-:W-:Y:S01]  /*3330*/  HMMA.16816.F32 R40, R64, R62, R40 ;  /* 0x0000003e4028723c */ /* 0x000fe20000001828 */
[----:B------:R-:W5:Y:S07]  /*3340*/  LDSM.16.M88.4 R60, [R82+0x11100] ;  /* 0x01110000523c783b */ /* 0x000f6e0000000200 */
[C---:B------:R-:W-:Y:S08]  /*3350*/  HMMA.16816.F32 R20, R72.reuse, R76, R20 ;  /* 0x0000004c4814723c */ /* 0x040ff00000001814 */
[----:B------:R-:W-:Y:S08]  /*3360*/  HMMA.16816.F32 R68, R72, R78, R68 ;  /* 0x0000004e4844723c */ /* 0x000ff00000001844 */
[C---:B--2---:R-:W-:Y:S08]  /*3370*/  HMMA.16816.F32 R36, R64.reuse, R56, R36 ;  /* 0x000000384024723c */ /* 0x044ff00000001824 */
[C---:B------:R-:W-:Y:S01]  /*3380*/  HMMA.16816.F32 R32, R64.reuse, R58, R32 ;  /* 0x0000003a4020723c */ /* 0x040fe20000001820 */
[----:B------:R-:W2:Y:S07]  /*3390*/  LDSM.16.M88.4 R56, [R82+0x11900] ;  /* 0x011900005238783b */ /* 0x000eae0000000200 */
[C---:B----4-:R-:W-:Y:S08]  /*33a0*/  HMMA.16816.F32 R28, R64.reuse, R52, R28 ;  /* 0x00000034401c723c */ /* 0x050ff0000000181c */
[C---:B------:R-:W-:Y:S01]  /*33b0*/  HMMA.16816.F32 R24, R64.reuse, R54, R24 ;  /* 0x000000364018723c */ /* 0x040fe20000001818 */
[----:B------:R-:W-:Y:S07]  /*33c0*/  LDSM.16.M88.4 R52, [R80+0x10900] ;  /* 0x010900005034783b */ /* 0x000fee0000000200 */
[C---:B------:R-:W-:Y:S08]  /*33d0*/  HMMA.16816.F32 R20, R64.reuse, R48, R20 ;  /* 0x000000304014723c */ /* 0x040ff00000001814 */
[----:B------:R-:W-:Y:S01]  /*33e0*/  HMMA.16816.F32 R68, R64, R50, R68 ;  /* 0x000000324044723c */ /* 0x000fe20000001844 */
[----:B------:R-:W4:Y:S04]  /*33f0*/  LDSM.16.M88.4 R48, [R179+0x8000] ;  /* 0x00800000b330783b */ /* 0x000f280000000200 */
[----:B------:R-:W-:Y:S03]  /*3400*/  LDSM.16.M88.4 R64, [R0+0x10100] ;  /* 0x010100000040783b */ /* 0x000fe60000000200 */
[C---:B---3--:R-:W-:Y:S08]  /*3410*/  HMMA.16816.F32 R44, R16.reuse, R12, R44 ;  /* 0x0000000c102c723c */ /* 0x048ff0000000182c */
[C---:B------:R-:W-:Y:S01]  /*3420*/  HMMA.16816.F32 R40, R16.reuse, R14, R40 ;  /* 0x0000000e1028723c */ /* 0x040fe20000001828 */
[----:B------:R-:W3:Y:S07]  /*3430*/  LDSM.16.M88.4 R12, [R80+0x10100] ;  /* 0x01010000500c783b */ /* 0x000eee0000000200 */
[C---:B-1----:R-:W-:Y:S08]  /*3440*/  HMMA.16816.F32 R36, R16.reuse, R8, R36 ;  /* 0x000000081024723c */ /* 0x042ff00000001824 */
[C---:B------:R-:W-:Y:S01]  /*3450*/  HMMA.16816.F32 R32, R16.reuse, R10, R32 ;  /* 0x0000000a1020723c */ /* 0x040fe20000001820 */
[----:B------:R-:W1:Y:S07]  /*3460*/  LDSM.16.M88.4 R8, [R80+0x11100] ;  /* 0x011100005008783b */ /* 0x000e6e0000000200 */
[C---:B-----5:R-:W-:Y:S08]  /*3470*/  HMMA.16816.F32 R28, R16.reuse, R60, R28 ;  /* 0x0000003c101c723c */ /* 0x060ff0000000181c */
[C---:B------:R-:W-:Y:S01]  /*3480*/  HMMA.16816.F32 R24, R16.reuse, R62, R24 ;  /* 0x0000003e1018723c */ /* 0x040fe20000001818 */
[----:B------:R-:W5:Y:S07]  /*3490*/  LDSM.16.M88.4 R60, [R80+0x11900] ;  /* 0x01190000503c783b */ /* 0x000f6e0000000200 */
[C---:B--2---:R-:W-:Y:S01]  /*34a0*/  HMMA.16816.F32 R72, R16.reuse, R56, R20 ;  /* 0x000000381048723c */ /* 0x044fe20000001814 */
[----:B------:R-:W-:Y:S07]  /*34b0*/  LDSM.16.M88.4 R20, [R178+0x8000] ;  /* 0x00800000b214783b */ /* 0x000fee0000000200 */
[----:B------:R-:W-:Y:S01]  /*34c0*/  HMMA.16816.F32 R68, R16, R58, R68 ;  /* 0x0000003a1044723c */ /* 0x000fe20000001844 */
[----:B------:R-:W2:Y:S07]  /*34d0*/  LDSM.16.M88.4 R16, [R0+0x10900] ;  /* 0x010900000010783b */ /* 0x000eae0000000200 */
[C---:B----4-:R-:W-:Y:S08]  /*34e0*/  HMMA.16816.F32 R36, R48.reuse, R52, R36 ;  /* 0x000000343024723c */ /* 0x050ff00000001824 */
[C---:B---3--:R-:W-:Y:S07]  /*34f0*/  HMMA.16816.F32 R44, R48.reuse, R12, R44 ;  /* 0x0000000c302c723c */ /* 0x048fee000000182c */
[----:B------:R-:W-:Y:S01]  /*3500*/  SHF.R.S32.HI R12, RZ, 0x1f, R5 ;  /* 0x0000001fff0c7819 */ /* 0x000fe20000011405 */
[----:B------:R-:W-:Y:S03]  /*3510*/  HMMA.16816.F32 R40, R48, R14, R40 ;  /* 0x0000000e3028723c */ /* 0x000fe60000001828 */
[----:B------:R-:W-:-:S05]  /*3520*/  LEA.HI R12, R12, R5, RZ, 0x3 ;  /* 0x000000050c0c7211 */ /* 0x000fca00078f18ff */
[C---:B------:R-:W-:Y:S08]  /*3530*/  HMMA.16816.F32 R32, R48.reuse, R54, R32 ;  /* 0x000000363020723c */ /* 0x040ff00000001820 */
[C---:B-1----:R-:W-:Y:S08]  /*3540*/  HMMA.16816.F32 R28, R48.reuse, R8, R28 ;  /* 0x00000008301c723c */ /* 0x042ff0000000181c */
[C---:B------:R-:W-:Y:S01]  /*3550*/  HMMA.16816.F32 R24, R48.reuse, R10, R24 ;  /* 0x0000000a3018723c */ /* 0x040fe20000001818 */
[----:B------:R-:W1:Y:S07]  /*3560*/  LDSM.16.M88.4 R8, [R0+0x11100] ;  /* 0x011100000008783b */ /* 0x000e6e0000000200 */
[C---:B-----5:R-:W-:Y:S08]  /*3570*/  HMMA.16816.F32 R72, R48.reuse, R60, R72 ;  /* 0x0000003c3048723c */ /* 0x060ff00000001848 */
[----:B------:R-:W-:Y:S07]  /*3580*/  HMMA.16816.F32 R68, R48, R62, R68 ;  /* 0x0000003e3044723c */ /* 0x000fee0000001844 */
[----:B------:R-:W-:Y:S01]  /*3590*/  LOP3.LUT R50, R12, 0xffffff8, RZ, 0xc0, !PT ;  /* 0x0ffffff80c327812 */ /* 0x000fe200078ec0ff */
[----:B--2---:R-:W-:Y:S01]  /*35a0*/  HMMA.16816.F32 R36, R20, R16, R36 ;  /* 0x000000101424723c */ /* 0x004fe20000001824 */
[----:B------:R-:W-:Y:S01]  /*35b0*/  SHF.R.S32.HI R48, RZ, 0x1f, R7 ;  /* 0x0000001fff307819 */ /* 0x000fe20000011407 */
[----:B------:R2:W3:Y:S02]  /*35c0*/  LDSM.16.M88.4 R12, [R0+0x11900] ;  /* 0x01190000000c783b */ /* 0x0004e40000000200 */
[----:B------:R-:W-:Y:S01]  /*35d0*/  IMAD.IADD R49, R5, 0x1, -R50 ;  /* 0x0000000105317824 */ /* 0x000fe200078e0a32 */
[----:B------:R-:W-:-:S02]  /*35e0*/  LEA.HI R5, R48, R7, RZ, 0x2 ;  /* 0x0000000730057211 */ /* 0x000fc400078f10ff */
[----:B------:R-:W-:Y:S01]  /*35f0*/  LEA.HI R48, R6, R6, RZ, 0x1 ;  /* 0x0000000606307211 */ /* 0x000fe200078f08ff */
[C---:B------:R-:W-:Y:S01]  /*3600*/  HMMA.16816.F32 R44, R20.reuse, R64, R44 ;  /* 0x00000040142c723c */ /* 0x040fe2000000182c */
[C---:B------:R-:W-:Y:S02]  /*3610*/  LEA.HI.SX32 R16, R5.reuse, UR24, 0x1e ;  /* 0x0000001805107c11 */ /* 0x040fe4000f8ff2ff */
[----:B------:R-:W-:Y:S02]  /*3620*/  LOP3.LUT R17, R48, 0x1ffffffe, RZ, 0xc0, !PT ;  /* 0x1ffffffe30117812 */ /* 0x000fe400078ec0ff */
[----:B------:R-:W-:Y:S01]  /*3630*/  LOP3.LUT R196, R5, 0x7ffffffc, RZ, 0xc0, !PT ;  /* 0x7ffffffc05c47812 */ /* 0x000fe200078ec0ff */
[----:B------:R-:W-:Y:S02]  /*3640*/  IMAD R49, R49, 0x10, R16 ;  /* 0x0000001031317824 */ /* 0x000fe400078e0210 */
[----:B------:R-:W-:Y:S01]  /*3650*/  IMAD.IADD R6, R6, 0x1, -R17 ;  /* 0x0000000106067824 */ /* 0x000fe200078e0a11 */
[----:B-1----:R-:W-:Y:S01]  /*3660*/  HMMA.16816.F32 R28, R20, R8, R28 ;  /* 0x00000008141c723c */ /* 0x002fe2000000181c */
[----:B------:R-:W-:-:S02]  /*3670*/  IMAD.IADD R196, R7, 0x1, -R196 ;  /* 0x0000000107c47824 */ /* 0x000fc400078e0ac4 */
[----:B------:R-:W-:Y:S02]  /*3680*/  IMAD R195, R6, 0x8, R49 ;  /* 0x0000000806c37824 */ /* 0x000fe400078e0231 */
[----:B------:R-:W-:Y:S01]  /*3690*/  IMAD.U32 R7, RZ, RZ, UR4 ;  /* 0x00000004ff077e24 */ /* 0x000fe2000f8e00ff */
[----:B------:R-:W-:Y:S01]  /*36a0*/  ULDC UR4, c[0x0][0x1d0] ;  /* 0x0000740000047ab9 */ /* 0x000fe20000000800 */
[----:B------:R-:W-:Y:S01]  /*36b0*/  @P0 IMAD.HI.U32 R6, R195, c[0x0][0x2c8], RZ ;  /* 0x0000b200c3060a27 */ /* 0x000fe200078e00ff */
[----:B------:R-:W-:Y:S01]  /*36c0*/  PLOP3.LUT P0, PT, PT, PT, UP1, 0x80, 0x0 ;  /* 0x000000000000781c */ /* 0x000fe20003f0f018 */
[----:B------:R-:W-:Y:S01]  /*36d0*/  UIMAD UR4, UR5, UR4, -UR25 ;  /* 0x00000004050472a4 */ /* 0x000fe2000f8e0a19 */
[----:B------:R-:W-:Y:S01]  /*36e0*/  HMMA.16816.F32 R40, R20, R66, R40 ;  /* 0x000000421428723c */ /* 0x000fe20000001828 */
[----:B--2---:R-:W-:Y:S02]  /*36f0*/  IMAD.MOV.U32 R0, RZ, RZ, R195 ;  /* 0x000000ffff007224 */ /* 0x004fe400078e00c3 */
[----:B------:R-:W-:-:S05]  /*3700*/  IMAD.SHL.U32 R196, R196, 0x2, RZ ;  /* 0x00000002c4c47824 */ /* 0x000fca00078e00ff */
[----:B------:R-:W-:Y:S01]  /*3710*/  IADD3 R7, R7, -c[0x0][0x168], -R196 ;  /* 0x80005a0007077a10 */ /* 0x000fe20007ffe8c4 */
[C---:B------:R-:W-:Y:S01]  /*3720*/  HMMA.16816.F32 R32, R20.reuse, R18, R32 ;  /* 0x000000121420723c */ /* 0x040fe20000001820 */
[----:B------:R-:W-:Y:S02]  /*3730*/  IADD3 R5, -R196, UR4, RZ ;  /* 0x00000004c4057c10 */ /* 0x000fe4000fffe1ff */
[----:B------:R-:W-:Y:S02]  /*3740*/  @P0 SHF.R.U32.HI R0, RZ, c[0x0][0x2cc], R6 ;  /* 0x0000b300ff000a19 */ /* 0x000fe40000011606 */
[----:B------:R-:W-:Y:S02]  /*3750*/  PLOP3.LUT P0, PT, PT, PT, UP0, 0x40, 0x0 ;  /* 0x000000000000781c */ /* 0x000fe40003f0e808 */
[C---:B------:R-:W-:Y:S01]  /*3760*/  IADD3 R9, R7.reuse, c[0x0][0x328], RZ ;  /* 0x0000ca0007097a10 */ /* 0x040fe20007ffe0ff */
[----:B------:R-:W1:Y:S01]  /*3770*/  SHFL.IDX PT, R6, R0, RZ, 0x1c1f ;  /* 0x001c1fff00067589 */ /* 0x000e6200000e0000 */
[----:B------:R-:W-:Y:S01]  /*3780*/  IADD3 R7, R7, UR13, RZ ;  /* 0x0000000d07077c10 */ /* 0x000fe2000fffe0ff */
[C---:B------:R-:W-:Y:S08]  /*3790*/  HMMA.16816.F32 R24, R20.reuse, R10, R24 ;  /* 0x0000000a1418723c */ /* 0x040ff00000001818 */
[C---:B---3--:R-:W-:Y:S08]  /*37a0*/  HMMA.16816.F32 R72, R20.reuse, R12, R72 ;  /* 0x0000000c1448723c */ /* 0x048ff00000001848 */
[----:B------:R-:W-:Y:S01]  /*37b0*/  HMMA.16816.F32 R68, R20, R14, R68 ;  /* 0x0000000e1444723c */ /* 0x000fe20000001844 */
[----:B-1----:R-:W-:-:S02]  /*37c0*/  IMAD.IADD R8, R9, 0x1, R6 ;  /* 0x0000000109087824 */ /* 0x002fc400078e0206 */
[----:B------:R-:W-:-:S03]  /*37d0*/  IMAD.IADD R2, R7, 0x1, R6 ;  /* 0x0000000107027824 */ /* 0x000fc600078e0206 */
        /* <DEDUP_REMOVED lines=14> */
.L_x_1946:
[----:B------:R-:W-:-:S04]  /*38c0*/  MOV R6, c[0x0][0x32c] ;  /* 0x0000cb0000067a02 */ /* 0x000fc80000000f00 */
[----:B------:R-:W-:-:S13]  /*38d0*/  ISETP.NE.AND P0, PT, R6, 0x1, PT ;  /* 0x000000010600780c */ /* 0x000fda0003f05270 */
[----:B------:R-:W-:-:S05]  /*38e0*/  @P0 IMAD.HI.U32 R6, R13, c[0x0][0x330], RZ ;  /* 0x0000cc000d060a27 */ /* 0x000fca00078e00ff */
[----:B------:R-:W-:Y:S02]  /*38f0*/  @P0 SHF.R.U32.HI R13, RZ, c[0x0][0x334], R6 ;  /* 0x0000cd00ff0d0a19 */ /* 0x000fe40000011606 */
.L_x_1947:
[----:B------:R-:W-:Y:S05]  /*3900*/  BSYNC B0 ;  /* 0x0000000000007941 */ /* 0x000fea0003800000 */
.L_x_1945:
[----:B------:R-:W-:-:S04]  /*3910*/  IMAD.MOV.U32 R6, RZ, RZ, c[0x0][0x32c] ;  /* 0x0000cb00ff067624 */ /* 0x000fc800078e00ff */
[----:B------:R-:W-:-:S04]  /*3920*/  IMAD R13, R13, R6, -UR25 ;  /* 0x800000190d0d7e24 */ /* 0x000fc8000f8e0206 */
[----:B------:R-:W-:-:S05]  /*3930*/  IMAD.IADD R13, R13, 0x1, -R196 ;  /* 0x000000010d0d7824 */ /* 0x000fca00078e0ac4 */
[----:B------:R-:W-:Y:S02]  /*3940*/  IADD3 R6, R13, c[0x0][0x32c], RZ ;  /* 0x0000cb000d067a10 */ /* 0x000fe40007ffe0ff */
[----:B------:R-:W-:Y:S02]  /*3950*/  IMNMX R2, R2, R13, !PT ;  /* 0x0000000d02027217 */ /* 0x000fe40007800200 */
[----:B------:R-:W-:Y:S02]  /*3960*/  IMNMX R11, R11, R6, PT ;  /* 0x000000060b0b7217 */ /* 0x000fe40003800200 */
.L_x_1944:
[----:B------:R-:W-:Y:S01]  /*3970*/  ISETP.LT.AND P1, PT, RZ, UR7, PT ;  /* 0x00000007ff007c0c */ /* 0x000fe2000bf21270 */
[----:B------:R-:W1:Y:S03]  /*3980*/  SHFL.IDX PT, R0, R0, 0x1, 0x1c1f ;  /* 0x003c1f0000007f89 */ /* 0x000e6600000e0000 */
[----:B------:R-:W-:-:S04]  /*3990*/  ISETP.GT.AND P0, PT, R2, RZ, P1 ;  /* 0x000000ff0200720c */ /* 0x000fc80000f04270 */
[----:B------:R-:W-:-:S04]  /*39a0*/  ISETP.LT.OR P0, PT, R11, 0x1, P0 ;  /* 0x000000010b00780c */ /* 0x000fc80000701670 */
[----:B------:R-:W-:Y:S02]  /*39b0*/  FSEL R44, R44, -INF , !P0 ;  /* 0xff8000002c2c7808 */ /* 0x000fe40004000000 */
[----:B------:R-:W-:-:S04]  /*39c0*/  ISETP.GT.AND P0, PT, R2, 0x1, P1 ;  /* 0x000000010200780c */ /* 0x000fc80000f04270 */
[----:B------:R-:W-:-:S04]  /*39d0*/  ISETP.LT.OR P0, PT, R11, 0x2, P0 ;  /* 0x000000020b00780c */ /* 0x000fc80000701670 */
[----:B------:R-:W-:Y:S02]  /*39e0*/  FSEL R14, R45, -INF , !P0 ;  /* 0xff8000002d0e7808 */ /* 0x000fe40004000000 */
[----:B------:R-:W-:Y:S01]  /*39f0*/  ISETP.GT.AND P0, PT, R2, 0x8, P1 ;  /* 0x000000080200780c */ /* 0x000fe20000f04270 */
[----:B-1----:R-:W-:-:S03]  /*3a00*/  IMAD.IADD R7, R7, 0x1, R0 ;  /* 0x0000000107077824 */ /* 0x002fc600078e0200 */
        /* <DEDUP_REMOVED lines=39> */
[----:B------:R-:W-:-:S03]  /*3c80*/  IMAD.IADD R2, R9, 0x1, R0 ;  /* 0x0000000109027824 */ /* 0x000fc600078e0200 */
[----:B------:R-:W-:Y:S02]  /*3c90*/  ISETP.LT.OR P0, PT, R11, 0x3a, P0 ;  /* 0x0000003a0b00780c */ /* 0x000fe40000701670 */
[----:B------:R-:W-:Y:S02]  /*3ca0*/  IMNMX R2, R2, R5, PT ;  /* 0x0000000502027217 */ /* 0x000fe40003800200 */
        /* <DEDUP_REMOVED lines=15> */
.L_x_1950:
[----:B------:R-:W-:-:S04]  /*3da0*/  MOV R0, c[0x0][0x32c] ;  /* 0x0000cb0000007a02 */ /* 0x000fc80000000f00 */
[----:B------:R-:W-:-:S13]  /*3db0*/  ISETP.NE.AND P0, PT, R0, 0x1, PT ;  /* 0x000000010000780c */ /* 0x000fda0003f05270 */
[----:B------:R-:W-:-:S05]  /*3dc0*/  @P0 IMAD.HI.U32 R0, R5, c[0x0][0x330], RZ ;  /* 0x0000cc0005000a27 */ /* 0x000fca00078e00ff */
[----:B------:R-:W-:Y:S02]  /*3dd0*/  @P0 SHF.R.U32.HI R5, RZ, c[0x0][0x334], R0 ;  /* 0x0000cd00ff050a19 */ /* 0x000fe40000011600 */
.L_x_1951:
[----:B------:R-:W-:Y:S05]  /*3de0*/  BSYNC B0 ;  /* 0x0000000000007941 */ /* 0x000fea0003800000 */
.L_x_1949:
[----:B------:R-:W-:-:S04]  /*3df0*/  IMAD.MOV.U32 R0, RZ, RZ, c[0x0][0x32c] ;  /* 0x0000cb00ff007624 */ /* 0x000fc800078e00ff */
[----:B------:R-:W-:-:S04]  /*3e00*/  IMAD R5, R5, R0, -UR25 ;  /* 0x8000001905057e24 */ /* 0x000fc8000f8e0200 */
[----:B------:R-:W-:-:S05]  /*3e10*/  IMAD.IADD R0, R5, 0x1, -R196 ;  /* 0x0000000105007824 */ /* 0x000fca00078e0ac4 */
[----:B------:R-:W-:Y:S02]  /*3e20*/  IADD3 R5, R0, c[0x0][0x32c], RZ ;  /* 0x0000cb0000057a10 */ /* 0x000fe40007ffe0ff */
[----:B------:R-:W-:Y:S02]  /*3e30*/  IMNMX R7, R7, R0, !PT ;  /* 0x0000000007077217 */ /* 0x000fe40007800200 */
[----:B------:R-:W-:Y:S02]  /*3e40*/  IMNMX R2, R2, R5, PT ;  /* 0x0000000502027217 */ /* 0x000fe40003800200 */
.L_x_1948:
[----:B------:R-:W-:Y:S01]  /*3e50*/  ISETP.GT.AND P0, PT, R7, 0x8, P1 ;  /* 0x000000080700780c */ /* 0x000fe20000f04270 */
[----:B------:R-:W-:-:S04]  /*3e60*/  DEPBAR.LE SB0, 0x2 ;  /* 0x000080800000791a */ /* 0x000fc80000000000 */
[----:B------:R-:W-:Y:S01]  /*3e70*/  BAR.SYNC.DEFER_BLOCKING 0x0 ;  /* 0x0000000000007b1d */ /* 0x000fe20000010000 */
[----:B------:R-:W-:Y:S01]  /*3e80*/  ISETP.LT.OR P0, PT, R2, 0x9, P0 ;  /* 0x000000090200780c */ /* 0x000fe20000701670 */
[----:B------:R-:W-:Y:S01]  /*3e90*/  IMAD.SHL.U32 R177, R3, 0x2, RZ ;  /* 0x0000000203b17824 */ /* 0x000fe200078e00ff */
[----:B------:R-:W-:Y:S01]  /*3ea0*/  FMNMX.FTZ R17, R44, R14, !PT ;  /* 0x0000000e2c117209 */ /* 0x000fe20007810000 */
[----:B------:R-:W-:Y:S01]  /*3eb0*/  UIADD3 UR4, UR7, -0x3, URZ ;  /* 0xfffffffd07047890 */ /* 0x000fe2000fffe03f */
[----:B------:R-:W-:Y:S01]  /*3ec0*/  FSEL R5, R42, -INF , !P0 ;  /* 0xff8000002a057808 */ /* 0x000fe20004000000 */
[--C-:B------:R-:W-:Y:S01]  /*3ed0*/  IMAD R176, R4, 0x2, R177.reuse ;  /* 0x0000000204b07824 */ /* 0x100fe200078e02b1 */
[----:B------:R-:W-:Y:S01]  /*3ee0*/  ISETP.GT.AND P0, PT, R7, 0x9, P1 ;  /* 0x000000090700780c */ /* 0x000fe20000f04270 */
[----:B------:R-:W-:Y:S01]  /*3ef0*/  IMAD.IADD R167, R182, 0x1, R177 ;  /* 0x00000001b6a77824 */ /* 0x000fe200078e02b1 */
[----:B------:R-:W-:Y:S01]  /*3f00*/  FMNMX.FTZ R17, R40, R17, !PT ;  /* 0x0000001128117209 */ /* 0x000fe20007810000 */
[----:B------:R-:W-:Y:S01]  /*3f10*/  IMAD.IADD R159, R182, 0x1, R176 ;  /* 0x00000001b69f7824 */ /* 0x000fe200078e02b0 */
[----:B------:R-:W-:Y:S01]  /*3f20*/  ISETP.LT.OR P0, PT, R2, 0xa, P0 ;  /* 0x0000000a0200780c */ /* 0x000fe20000701670 */
[----:B------:R-:W-:Y:S01]  /*3f30*/  IMAD R4, R4, 0x2, R167 ;  /* 0x0000000204047824 */ /* 0x000fe200078e02a7 */
[----:B------:R-:W-:Y:S01]  /*3f40*/  FMNMX.FTZ R17, R12, R17, !PT ;  /* 0x000000110c117209 */ /* 0x000fe20007810000 */
[----:B------:R-:W-:Y:S01]  /*3f50*/  UISETP.GE.AND UP2, UPT, UR4, UR11, UPT ;  /* 0x0000000b0400728c */ /* 0x000fe2000bf46270 */
[----:B------:R-:W-:-:S02]  /*3f60*/  FSEL R43, R43, -INF , !P0 ;  /* 0xff8000002b2b7808 */ /* 0x000fc40004000000 */
[C---:B------:R-:W-:Y:S02]  /*3f70*/  ISETP.GT.AND P0, PT, R7.reuse, 0x10, P1 ;  /* 0x000000100700780c */ /* 0x040fe40000f04270 */
[----:B------:R-:W-:Y:S02]  /*3f80*/  FMNMX.FTZ R17, R10, R17, !PT ;  /* 0x000000110a117209 */ /* 0x000fe40007810000 */
[----:B------:R-:W-:Y:S02]  /*3f90*/  ISETP.LT.OR P0, PT, R2, 0x11, P0 ;  /* 0x000000110200780c */ /* 0x000fe40000701670 */
[----:B------:R-:W-:Y:S01]  /*3fa0*/  FMNMX.FTZ R17, R8, R17, !PT ;  /* 0x0000001108117209 */ /* 0x000fe20007810000 */
[----:B------:R-:W-:Y:S01]  /*3fb0*/  LDSM.16.MT88.4 R56, [R176+0x2100] ;  /* 0x00210000b038783b */ /* 0x000fe20000004200 */
[----:B------:R-:W-:Y:S02]  /*3fc0*/  FSEL R15, R38, -INF , !P0 ;  /* 0xff800000260f7808 */ /* 0x000fe40004000000 */
[----:B------:R-:W-:Y:S01]  /*3fd0*/  ISETP.GT.AND P0, PT, R7, 0x11, P1 ;  /* 0x000000110700780c */ /* 0x000fe20000f04270 */
[----:B------:R-:W-:Y:S01]  /*3fe0*/  LDSM.16.MT88.4 R124, [R177+0x100] ;  /* 0x00010000b17c783b */ /* 0x000fe20000004200 */
[----:B------:R-:W-:-:S02]  /*3ff0*/  FMNMX.FTZ R17, R32, R17, !PT ;  /* 0x0000001120117209 */ /* 0x000fc40007810000 */
[----:B------:R-:W-:Y:S01]  /*4000*/  ISETP.LT.OR P0, PT, R2, 0x12, P0 ;  /* 0x000000120200780c */ /* 0x000fe20000701670 */
[----:B------:R-:W-:Y:S01]  /*4010*/  LDSM.16.MT88.4 R104, [R167+0x100] ;  /* 0x00010000a768783b */ /* 0x000fe20000004200 */
[----:B------:R-:W-:Y:S02]  /*4020*/  FMNMX.FTZ R17, R6, R17, !PT ;  /* 0x0000001106117209 */ /* 0x000fe40007810000 */
[----:B------:R-:W-:Y:S01]  /*4030*/  FSEL R13, R39, -INF , !P0 ;  /* 0xff800000270d7808 */ /* 0x000fe20004000000 */
[----:B------:R-:W-:Y:S01]  /*4040*/  LDSM.16.MT88.4 R112, [R176+0x100] ;  /* 0x00010000b070783b */ /* 0x000fe20000004200 */
[----:B------:R-:W-:Y:S02]  /*4050*/  ISETP.GT.AND P0, PT, R7, 0x18, P1 ;  /* 0x000000180700780c */ /* 0x000fe40000f04270 */
[----:B------:R-:W-:Y:S01]  /*4060*/  FMNMX.FTZ R17, R160, R17, !PT ;  /* 0x00000011a0117209 */ /* 0x000fe20007810000 */
[----:B------:R-:W-:Y:S01]  /*4070*/  LDSM.16.MT88.4 R120, [R4+0x100] ;  /* 0x000100000478783b */ /* 0x000fe20000004200 */
[----:B------:R-:W-:-:S02]  /*4080*/  ISETP.LT.OR P0, PT, R2, 0x19, P0 ;  /* 0x000000190200780c */ /* 0x000fc40000701670 */
[----:B------:R-:W-:Y:S01]  /*4090*/  FMNMX.FTZ R17, R168, R17, !PT ;  /* 0x00000011a8117209 */ /* 0x000fe20007810000 */
[----:B------:R-:W-:Y:S01]  /*40a0*/  LDSM.16.MT88.4 R48, [R167+0x2100] ;  /* 0x00210000a730783b */ /* 0x000fe20000004200 */
[----:B------:R-:W-:Y:S02]  /*40b0*/  FSEL R11, R34, -INF , !P0 ;  /* 0xff800000220b7808 */ /* 0x000fe40004000000 */
[----:B------:R-:W-:Y:S01]  /*40c0*/  ISETP.GT.AND P0, PT, R7, 0x19, P1 ;  /* 0x000000190700780c */ /* 0x000fe20000f04270 */
[----:B------:R-:W-:Y:S01]  /*40d0*/  LDSM.16.MT88.4 R64, [R159+0x2100] ;  /* 0x002100009f40783b */ /* 0x000fe20000004200 */
[----:B------:R-:W-:Y:S02]  /*40e0*/  FMNMX.FTZ R17, R166, R17, !PT ;  /* 0x00000011a6117209 */ /* 0x000fe40007810000 */
[----:B------:R-:W-:Y:S01]  /*40f0*/  ISETP.LT.OR P0, PT, R2, 0x1a, P0 ;  /* 0x0000001a0200780c */ /* 0x000fe20000701670 */
[----:B------:R-:W-:Y:S01]  /*4100*/  LDSM.16.MT88.4 R80, [R167+0x4100] ;  /* 0x00410000a750783b */ /* 0x000fe20000004200 */
[----:B------:R-:W-:-:S02]  /*4110*/  FMNMX.FTZ R17, R162, R17, !PT ;  /* 0x00000011a2117209 */ /* 0x000fc40007810000 */
[----:B------:R-:W-:Y:S01]  /*4120*/  FSEL R9, R35, -INF , !P0 ;  /* 0xff80000023097808 */ /* 0x000fe20004000000 */
[----:B------:R-:W-:Y:S01]  /*4130*/  LDSM.16.MT88.4 R88, [R176+0x4100] ;  /* 0x00410000b058783b */ /* 0x000fe20000004200 */
[----:B------:R-:W-:Y:S02]  /*4140*/  ISETP.GT.AND P0, PT, R7, 0x20, P1 ;  /* 0x000000200700780c */ /* 0x000fe40000f04270 */
[----:B------:R-:W-:Y:S01]  /*4150*/  FMNMX.FTZ R17, R172, R17, !PT ;  /* 0x00000011ac117209 */ /* 0x000fe20007810000 */
[----:B------:R-:W-:Y:S01]  /*4160*/  LDSM.16.MT88.4 R20, [R177+0x900] ;  /* 0x00090000b114783b */ /* 0x000fe20000004200 */
[----:B------:R-:W-:Y:S02]  /*4170*/  ISETP.LT.OR P0, PT, R2, 0x21, P0 ;  /* 0x000000210200780c */ /* 0x000fe40000701670 */
[----:B------:R-:W-:Y:S01]  /*4180*/  FMNMX.FTZ R17, R170, R17, !PT ;  /* 0x00000011aa117209 */ /* 0x000fe20007810000 */
[----:B------:R-:W-:Y:S01]  /*4190*/  LDSM.16.MT88.4 R136, [R167+0x900] ;  /* 0x00090000a788783b */ /* 0x000fe20000004200 */
[----:B------:R-:W-:-:S02]  /*41a0*/  FSEL R203, R30, -INF , !P0 ;  /* 0xff8000001ecb7808 */ /* 0x000fc40004000000 */
[----:B------:R-:W-:Y:S02]  /*41b0*/  ISETP.GT.AND P0, PT, R7, 0x21, P1 ;  /* 0x000000210700780c */ /* 0x000fe40000f04270 */
[----:B------:R-:W-:Y:S02]  /*41c0*/  FMNMX.FTZ R17, R142, R17, !PT ;  /* 0x000000118e117209 */ /* 0x000fe40007810000 */
[----:B------:R-:W-:Y:S02]  /*41d0*/  ISETP.LT.OR P0, PT, R2, 0x22, P0 ;  /* 0x000000220200780c */ /* 0x000fe40000701670 */
[----:B------:R-:W-:Y:S02]  /*41e0*/  FMNMX.FTZ R17, R140, R17, !PT ;  /* 0x000000118c117209 */ /* 0x000fe40007810000 */
[----:B------:R-:W-:Y:S02]  /*41f0*/  FSEL R169, R31, -INF , !P0 ;  /* 0xff8000001fa97808 */ /* 0x000fe40004000000 */
[----:B------:R-:W-:Y:S01]  /*4200*/  ISETP.GT.AND P0, PT, R7, 0x28, P1 ;  /* 0x000000280700780c */ /* 0x000fe20000f04270 */
[----:B------:R-:W1:Y:S03]  /*4210*/  SHFL.BFLY PT, R0, R17, 0x2, 0x1f ;  /* 0x0c401f0011007f89 */ /* 0x000e6600000e0000 */
[----:B------:R-:W-:Y:S01]  /*4220*/  ISETP.LT.OR P0, PT, R2, 0x29, P0 ;  /* 0x000000290200780c */ /* 0x000fe20000701670 */
[----:B------:R-:W-:Y:S03]  /*4230*/  LDSM.16.MT88.4 R28, [R159+0x900] ;  /* 0x000900009f1c783b */ /* 0x000fe60000004200 */
[----:B------:R-:W-:-:S02]  /*4240*/  FSEL R197, R26, -INF , !P0 ;  /* 0xff8000001ac57808 */ /* 0x000fc40004000000 */
[----:B------:R-:W-:-:S04]  /*4250*/  ISETP.GT.AND P0, PT, R7, 0x29, P1 ;  /* 0x000000290700780c */ /* 0x000fc80000f04270 */
[----:B------:R-:W-:-:S04]  /*4260*/  ISETP.LT.OR P0, PT, R2, 0x2a, P0 ;  /* 0x0000002a0200780c */ /* 0x000fc80000701670 */
[----:B------:R-:W-:Y:S02]  /*4270*/  FSEL R171, R27, -INF , !P0 ;  /* 0xff8000001bab7808 */ /* 0x000fe40004000000 */
[----:B------:R-:W-:Y:S01]  /*4280*/  ISETP.GT.AND P0, PT, R7, 0x30, P1 ;  /* 0x000000300700780c */ /* 0x000fe20000f04270 */
[----:B------:R-:W-:Y:S03]  /*4290*/  LDSM.16.MT88.4 R24, [R167+0x2900] ;  /* 0x00290000a718783b */ /* 0x000fe60000004200 */
[----:B------:R-:W-:Y:S02]  /*42a0*/  ISETP.LT.OR P0, PT, R2, 0x31, P0 ;  /* 0x000000310200780c */ /* 0x000fe40000701670 */
[----:B-1----:R-:W-:Y:S02]  /*42b0*/  FMNMX.FTZ R19, R17, R0, !PT ;  /* 0x0000000011137209 */ /* 0x002fe40007810000 */
[----:B------:R-:W-:-:S02]  /*42c0*/  FSEL R173, R74, -INF , !P0 ;  /* 0xff8000004aad7808 */ /* 0x000fc40004000000 */
[----:B------:R-:W-:-:S04]  /*42d0*/  ISETP.GT.AND P0, PT, R7, 0x31, P1 ;  /* 0x000000310700780c */ /* 0x000fc80000f04270 */
[----:B------:R-:W-:-:S04]  /*42e0*/  ISETP.LT.OR P0, PT, R2, 0x32, P0 ;  /* 0x000000320200780c */ /* 0x000fc80000701670 */
[----:B------:R-:W-:Y:S02]  /*42f0*/  FSEL R143, R75, -INF , !P0 ;  /* 0xff8000004b8f7808 */ /* 0x000fe40004000000 */
[----:B------:R-:W-:Y:S01]  /*4300*/  ISETP.GT.AND P0, PT, R7, 0x1, P1 ;  /* 0x000000010700780c */ /* 0x000fe20000f04270 */
[----:B------:R-:W-:Y:S03]  /*4310*/  LDSM.16.MT88.4 R72, [R177+0x4100] ;  /* 0x00410000b148783b */ /* 0x000fe60000004200 */
[----:B------:R-:W-:-:S04]  /*4320*/  ISETP.LT.OR P0, PT, R2, 0x2, P0 ;  /* 0x000000020200780c */ /* 0x000fc80000701670 */
[----:B------:R-:W-:Y:S02]  /*4330*/  FSEL R47, R47, -INF , !P0 ;  /* 0xff8000002f2f7808 */ /* 0x000fe40004000000 */
[----:B------:R-:W-:-:S04]  /*4340*/  ISETP.GT.AND P0, PT, R7, RZ, P1 ;  /* 0x000000ff0700720c */ /* 0x000fc80000f04270 */
[----:B------:R-:W-:-:S04]  /*4350*/  ISETP.LT.OR P0, PT, R2, 0x1, P0 ;  /* 0x000000010200780c */ /* 0x000fc80000701670 */
[----:B------:R-:W-:Y:S02]  /*4360*/  FSEL R46, R46, -INF , !P0 ;  /* 0xff8000002e2e7808 */ /* 0x000fe40004000000 */
[----:B------:R-:W-:Y:S02]  /*4370*/  ISETP.GT.AND P0, PT, R7, 0x38, P1 ;  /* 0x000000380700780c */ /* 0x000fe40000f04270 */
[----:B------:R-:W-:Y:S02]  /*4380*/  FMNMX.FTZ R16, R46, R47, !PT ;  /* 0x0000002f2e107209 */ /* 0x000fe40007810000 */
[----:B------:R-:W-:Y:S02]  /*4390*/  ISETP.LT.OR P0, PT, R2, 0x39, P0 ;  /* 0x000000390200780c */ /* 0x000fe40000701670 */
[----:B------:R-:W-:Y:S02]  /*43a0*/  FMNMX.FTZ R16, R5, R16, !PT ;  /* 0x0000001005107209 */ /* 0x000fe40007810000 */
[----:B------:R-:W-:-:S02]  /*43b0*/  FSEL R141, R70, -INF , !P0 ;  /* 0xff800000468d7808 */ /* 0x000fc40004000000 */
[----:B------:R-:W-:Y:S02]  /*43c0*/  FMNMX.FTZ R16, R43, R16, !PT ;  /* 0x000000102b107209 */ /* 0x000fe40007810000 */
[----:B------:R-:W-:Y:S02]  /*43d0*/  ISETP.GT.AND P0, PT, R7, 0x39, P1 ;  /* 0x000000390700780c */ /* 0x000fe40000f04270 */
[----:B------:R-:W-:Y:S02]  /*43e0*/  FMNMX.FTZ R16, R15, R16, !PT ;  /* 0x000000100f107209 */ /* 0x000fe40007810000 */
[----:B------:R-:W-:Y:S02]  /*43f0*/  ISETP.LT.OR P0, PT, R2, 0x3a, P0 ;  /* 0x0000003a0200780c */ /* 0x000fe40000701670 */
[----:B------:R-:W-:Y:S02]  /*4400*/  FMNMX.FTZ R16, R13, R16, !PT ;  /* 0x000000100d107209 */ /* 0x000fe40007810000 */
[----:B------:R-:W-:-:S02]  /*4410*/  FSEL R165, R71, -INF , !P0 ;  /* 0xff80000047a57808 */ /* 0x000fc40004000000 */
[----:B------:R-:W-:-:S04]  /*4420*/  FMNMX.FTZ R16, R11, R16, !PT ;  /* 0x000000100b107209 */ /* 0x000fc80007810000 */
        /* <DEDUP_REMOVED lines=8> */
[----:B------:R-:W-:Y:S02]  /*44b0*/  FMNMX.FTZ R16, R165, R2, !PT ;  /* 0x00000002a5107209 */ /* 0x000fe40007810000 */
[----:B------:R-:W1:Y:S04]  /*44c0*/  SHFL.BFLY PT, R2, R19, 0x1, 0x1f ;  /* 0x0c201f0013027f89 */ /* 0x000e6800000e0000 */
[----:B------:R-:W2:Y:S01]  /*44d0*/  SHFL.BFLY PT, R7, R16, 0x2, 0x1f ;  /* 0x0c401f0010077f89 */ /* 0x000ea200000e0000 */
[----:B-1----:R-:W-:Y:S02]  /*44e0*/  FMNMX.FTZ R2, R19, R2, !PT ;  /* 0x0000000213027209 */ /* 0x002fe40007810000 */
[----:B--2---:R-:W-:-:S03]  /*44f0*/  FMNMX.FTZ R7, R16, R7, !PT ;  /* 0x0000000710077209 */ /* 0x004fc60007810000 */
[C---:B------:R-:W-:Y:S01]  /*4500*/  FMUL.FTZ R175, R2.reuse, c[0x0][0x2d0] ;  /* 0x0000b40002af7a20 */ /* 0x040fe20000410000 */
[----:B------:R-:W-:Y:S01]  /*4510*/  FSETP.NEU.FTZ.AND P0, PT, R2, -INF , PT ;  /* 0xff8000000200780b */ /* 0x000fe20003f1d000 */
[----:B------:R-:W-:Y:S03]  /*4520*/  LDSM.16.MT88.4 R16, [R176+0x2900] ;  /* 0x00290000b010783b */ /* 0x000fe60000004200 */
[----:B------:R-:W-:Y:S01]  /*4530*/  FSEL R175, R175, RZ, P0 ;  /* 0x000000ffafaf7208 */ /* 0x000fe20000000000 */
[----:B------:R-:W1:Y:S04]  /*4540*/  SHFL.BFLY PT, R0, R7, 0x1, 0x1f ;  /* 0x0c201f0007007f89 */ /* 0x000e6800000e0000 */
[----:B------:R-:W-:-:S02]  /*4550*/  FFMA.FTZ R152, R40, c[0x0][0x2d0], -R175 ;  /* 0x0000b40028987a23 */ /* 0x000fc400000108af */
[--C-:B------:R-:W-:Y:S02]  /*4560*/  FFMA.FTZ R155, R44, c[0x0][0x2d0], -R175.reuse ;  /* 0x0000b4002c9b7a23 */ /* 0x100fe400000108af */
[--C-:B------:R-:W-:Y:S02]  /*4570*/  FFMA.FTZ R154, R14, c[0x0][0x2d0], -R175.reuse ;  /* 0x0000b4000e9a7a23 */ /* 0x100fe400000108af */
[--C-:B------:R-:W-:Y:S01]  /*4580*/  FFMA.FTZ R149, R12, c[0x0][0x2d0], -R175.reuse ;  /* 0x0000b4000c957a23 */ /* 0x100fe200000108af */
[----:B------:R-:W-:Y:S01]  /*4590*/  MUFU.EX2 R152, R152 ;  /* 0x0000009800987308 */ /* 0x000fe20000000800 */
[--C-:B------:R-:W-:Y:S02]  /*45a0*/  FFMA.FTZ R144, R6, c[0x0][0x2d0], -R175.reuse ;  /* 0x0000b40006907a23 */ /* 0x100fe400000108af */
[--C-:B------:R-:W-:Y:S02]  /*45b0*/  FFMA.FTZ R153, R10, c[0x0][0x2d0], -R175.reuse ;  /* 0x0000b4000a997a23 */ /* 0x100fe400000108af */
[----:B------:R-:W-:-:S02]  /*45c0*/  FFMA.FTZ R148, R8, c[0x0][0x2d0], -R175 ;  /* 0x0000b40008947a23 */ /* 0x000fc400000108af */
[--C-:B------:R-:W-:Y:S01]  /*45d0*/  FFMA.FTZ R147, R32, c[0x0][0x2d0], -R175.reuse ;  /* 0x0000b40020937a23 */ /* 0x100fe200000108af */
[----:B------:R-:W-:Y:S01]  /*45e0*/  MUFU.EX2 R155, R155 ;  /* 0x0000009b009b7308 */ /* 0x000fe20000000800 */
[----:B------:R-:W-:Y:S01]  /*45f0*/  LDSM.16.MT88.4 R32, [R176+0x900] ;  /* 0x00090000b020783b */ /* 0x000fe20000004200 */
[--C-:B------:R-:W-:Y:S02]  /*4600*/  FFMA.FTZ R163, R168, c[0x0][0x2d0], -R175.reuse ;  /* 0x0000b400a8a37a23 */ /* 0x100fe400000108af */
[--C-:B------:R-:W-:Y:S01]  /*4610*/  FFMA.FTZ R161, R166, c[0x0][0x2d0], -R175.reuse ;  /* 0x0000b400a6a17a23 */ /* 0x100fe200000108af */
[----:B-1----:R-:W-:Y:S01]  /*4620*/  FMNMX.FTZ R0, R7, R0, !PT ;  /* 0x0000000007007209 */ /* 0x002fe20007810000 */
[----:B------:R-:W-:Y:S02]  /*4630*/  FFMA.FTZ R160, R160, c[0x0][0x2d0], -R175 ;  /* 0x0000b400a0a07a23 */ /* 0x000fe400000108af */
[----:B------:R-:W1:Y:S01]  /*4640*/  MUFU.EX2 R154, R154 ;  /* 0x0000009a009a7308 */ /* 0x000e620000000800 */
[C---:B------:R-:W-:Y:S01]  /*4650*/  FSETP.NEU.FTZ.AND P0, PT, R0.reuse, -INF , PT ;  /* 0xff8000000000780b */ /* 0x040fe20003f1d000 */
[----:B------:R-:W-:-:S02]  /*4660*/  FMUL.FTZ R164, R0, c[0x0][0x2d0] ;  /* 0x0000b40000a47a20 */ /* 0x000fc40000410000 */
[--C-:B------:R-:W-:Y:S02]  /*4670*/  FFMA.FTZ R162, R162, c[0x0][0x2d0], -R175.reuse ;  /* 0x0000b400a2a27a23 */ /* 0x100fe400000108af */
[----:B------:R-:W-:Y:S01]  /*4680*/  FFMA.FTZ R172, R172, c[0x0][0x2d0], -R175 ;  /* 0x0000b400acac7a23 */ /* 0x000fe200000108af */
[----:B------:R-:W-:Y:S01]  /*4690*/  FSEL R164, R164, RZ, P0 ;  /* 0x000000ffa4a47208 */ /* 0x000fe20000000000 */
[----:B------:R-:W2:Y:S01]  /*46a0*/  MUFU.EX2 R149, R149 ;  /* 0x0000009500957308 */ /* 0x000ea20000000800 */
[----:B------:R-:W-:-:S03]  /*46b0*/  PLOP3.LUT P0, PT, PT, PT, UP2, 0x40, 0x0 ;  /* 0x000000000000781c */ /* 0x000fc60003f0e828 */
[--C-:B------:R-:W-:Y:S02]  /*46c0*/  FFMA.FTZ R151, R43, c[0x0][0x2d0], -R164.reuse ;  /* 0x0000b4002b977a23 */ /* 0x100fe400000108a4 */
[----:B------:R-:W3:Y:S01]  /*46d0*/  LDSM.16.MT88.4 R40, [R177+0x2100] ;  /* 0x00210000b128783b */ /* 0x000ee20000004200 */
[--C-:B------:R-:W-:Y:S01]  /*46e0*/  FFMA.FTZ R157, R46, c[0x0][0x2d0], -R164.reuse ;  /* 0x0000b4002e9d7a23 */ /* 0x100fe200000108a4 */
[----:B-1----:R-:W-:Y:S01]  /*46f0*/  F2FP.PACK_AB R96, R154, R155 ;  /* 0x0000009b9a60723e */ /* 0x002fe200000000ff */
[--C-:B------:R-:W-:Y:S01]  /*4700*/  FFMA.FTZ R156, R47, c[0x0][0x2d0], -R164.reuse ;  /* 0x0000b4002f9c7a23 */ /* 0x100fe200000108a4 */
[----:B------:R-:W-:Y:S01]  /*4710*/  MUFU.EX2 R151, R151 ;  /* 0x0000009700977308 */ /* 0x000fe20000000800 */
[--C-:B------:R-:W-:Y:S02]  /*4720*/  FFMA.FTZ R158, R5, c[0x0][0x2d0], -R164.reuse ;  /* 0x0000b400059e7a23 */ /* 0x100fe400000108a4 */
[----:B------:R-:W1:Y:S01]  /*4730*/  LDSM.16.MT88.4 R4, [R4+0x4100] ;  /* 0x004100000404783b */ /* 0x000e620000004200 */
[----:B------:R-:W-:-:S02]  /*4740*/  FFMA.FTZ R146, R11, c[0x0][0x2d0], -R164 ;  /* 0x0000b4000b927a23 */ /* 0x000fc400000108a4 */
[--C-:B------:R-:W-:Y:S01]  /*4750*/  FFMA.FTZ R3, R9, c[0x0][0x2d0], -R164.reuse ;  /* 0x0000b40009037a23 */ /* 0x100fe200000108a4 */
[----:B--2---:R-:W-:Y:S01]  /*4760*/  F2FP.PACK_AB R98, R149, R152 ;  /* 0x000000989562723e */ /* 0x004fe200000000ff */
[----:B------:R-:W-:Y:S01]  /*4770*/  MUFU.EX2 R157, R157 ;  /* 0x0000009d009d7308 */ /* 0x000fe20000000800 */
[----:B------:R-:W2:Y:S01]  /*4780*/  LDSM.16.MT88.4 R8, [R177+0x2900] ;  /* 0x00290000b108783b */ /* 0x000ea20000004200 */
[--C-:B------:R-:W-:Y:S02]  /*4790*/  FFMA.FTZ R150, R15, c[0x0][0x2d0], -R164.reuse ;  /* 0x0000b4000f967a23 */ /* 0x100fe400000108a4 */
[--C-:B------:R-:W-:Y:S02]  /*47a0*/  FFMA.FTZ R145, R13, c[0x0][0x2d0], -R164.reuse ;  /* 0x0000b4000d917a23 */ /* 0x100fe400000108a4 */
[----:B------:R-:W4:Y:S01]  /*47b0*/  LDSM.16.MT88.4 R12, [R159+0x2900] ;  /* 0x002900009f0c783b */ /* 0x000f220000004200 */
[--C-:B------:R-:W-:Y:S01]  /*47c0*/  FFMA.FTZ R166, R203, c[0x0][0x2d0], -R164.reuse ;  /* 0x0000b400cba67a23 */ /* 0x100fe200000108a4 */
[----:B------:R-:W5:Y:S01]  /*47d0*/  MUFU.EX2 R156, R156 ;  /* 0x0000009c009c7308 */ /* 0x000f620000000800 */
[----:B------:R-:W-:-:S02]  /*47e0*/  FFMA.FTZ R169, R169, c[0x0][0x2d0], -R164 ;  /* 0x0000b400a9a97a23 */ /* 0x000fc400000108a4 */
[--C-:B------:R-:W-:Y:S02]  /*47f0*/  FFMA.FTZ R168, R197, c[0x0][0x2d0], -R164.reuse ;  /* 0x0000b400c5a87a23 */ /* 0x100fe400000108a4 */
[--C-:B------:R-:W-:Y:S02]  /*4800*/  FFMA.FTZ R171, R171, c[0x0][0x2d0], -R164.reuse ;  /* 0x0000b400abab7a23 */ /* 0x100fe400000108a4 */
[--C-:B------:R-:W-:Y:S01]  /*4810*/  FFMA.FTZ R197, R170, c[0x0][0x2d0], -R175.reuse ;  /* 0x0000b400aac57a23 */ /* 0x100fe200000108af */
[----:B------:R-:W3:Y:S01]  /*4820*/  MUFU.EX2 R158, R158 ;  /* 0x0000009e009e7308 */ /* 0x000ee20000000800 */
[--C-:B------:R-:W-:Y:S02]  /*4830*/  FFMA.FTZ R170, R142, c[0x0][0x2d0], -R175.reuse ;  /* 0x0000b4008eaa7a23 */ /* 0x100fe400000108af */
[----:B------:R-:W-:Y:S02]  /*4840*/  FFMA.FTZ R175, R140, c[0x0][0x2d0], -R175 ;  /* 0x0000b4008caf7a23 */ /* 0x000fe400000108af */
[----:B------:R-:W-:-:S02]  /*4850*/  FFMA.FTZ R173, R173, c[0x0][0x2d0], -R164 ;  /* 0x0000b400adad7a23 */ /* 0x000fc400000108a4 */
[--C-:B------:R-:W-:Y:S01]  /*4860*/  FFMA.FTZ R174, R143, c[0x0][0x2d0], -R164.reuse ;  /* 0x0000b4008fae7a23 */ /* 0x100fe200000108a4 */
[----:B-----5:R-:W-:Y:S01]  /*4870*/  F2FP.PACK_AB R97, R156, R157 ;  /* 0x0000009d9c61723e */ /* 0x020fe200000000ff */
[----:B------:R-:W-:Y:S01]  /*4880*/  MUFU.EX2 R153, R153 ;  /* 0x0000009900997308 */ /* 0x000fe20000000800 */
[--C-:B------:R-:W-:Y:S02]  /*4890*/  FFMA.FTZ R198, R141, c[0x0][0x2d0], -R164.reuse ;  /* 0x0000b4008dc67a23 */ /* 0x100fe400000108a4 */
[----:B------:R-:W-:Y:S01]  /*48a0*/  FFMA.FTZ R165, R165, c[0x0][0x2d0], -R164 ;  /* 0x0000b400a5a57a23 */ /* 0x000fe200000108a4 */
[----:B------:R-:W-:Y:S01]  /*48b0*/  LDSM.16.MT88.4 R140, [R167+0x3900] ;  /* 0x00390000a78c783b */ /* 0x000fe20000004200 */
[----:B------:R-:W-:Y:S01]  /*48c0*/  FADD.FTZ R155, R155, R154 ;  /* 0x0000009a9b9b7221 */ /* 0x000fe20000010000 */
[----:B---3--:R-:W-:Y:S02]  /*48d0*/  F2FP.PACK_AB R99, R151, R158 ;  /* 0x0000009e9763723e */ /* 0x008fe400000000ff */
[----:B------:R-:W3:Y:S01]  /*48e0*/  MUFU.EX2 R148, R148 ;  /* 0x0000009400947308 */ /* 0x000ee20000000800 */
[----:B------:R-:W-:-:S02]  /*48f0*/  FADD.FTZ R157, R157, R156 ;  /* 0x0000009c9d9d7221 */ /* 0x000fc40000010000 */
[----:B------:R-:W-:Y:S02]  /*4900*/  FADD.FTZ R152, R152, R155 ;  /* 0x0000009b98987221 */ /* 0x000fe40000010000 */
[----:B------:R-:W-:Y:S01]  /*4910*/  FADD.FTZ R158, R158, R157 ;  /* 0x0000009d9e9e7221 */ /* 0x000fe20000010000 */
[----:B------:R-:W-:Y:S01]  /*4920*/  HMMA.16816.F32 R36, R96, R40, RZ ;  /* 0x000000286024723c */ /* 0x000fe200000018ff */
[----:B------:R-:W-:Y:S01]  /*4930*/  FADD.FTZ R152, R149, R152 ;  /* 0x0000009895987221 */ /* 0x000fe20000010000 */
[----:B------:R-:W-:Y:S01]  /*4940*/  MUFU.EX2 R147, R147 ;  /* 0x0000009300937308 */ /* 0x000fe20000000800 */
[----:B------:R-:W-:-:S05]  /*4950*/  FADD.FTZ R151, R151, R158 ;  /* 0x0000009e97977221 */ /* 0x000fca0000010000 */
        /* <DEDUP_REMOVED lines=41> */
[----:B------:R-:W2:Y:S06]  /*4bf0*/  MUFU.EX2 R165, R165 ;  /* 0x000000a500a57308 */ /* 0x000eac0000000800 */
[C---:B-1----:R-:W-:Y:S07]  /*4c00*/  HMMA.16816.F32 R92, R96.reuse, R4, RZ ;  /* 0x00000004605c723c */ /* 0x042fee00000018ff */
[----:B---3--:R-:W-:Y:S01]  /*4c10*/  F2FP.PACK_AB R4, R148, R153 ;  /* 0x000000999404723e */ /* 0x008fe200000000ff */
[----:B------:R-:W-:Y:S01]  /*4c20*/  HMMA.16816.F32 R96, R96, R6, RZ ;  /* 0x000000066060723c */ /* 0x000fe200000018ff */
[----:B-----5:R-:W-:Y:S01]  /*4c30*/  F2FP.PACK_AB R5, R145, R150 ;  /* 0x000000969105723e */ /* 0x020fe200000000ff */
[----:B------:R-:W-:-:S02]  /*4c40*/  FADD.FTZ R153, R153, R152 ;  /* 0x0000009899997221 */ /* 0x000fc40000010000 */
[----:B------:R-:W-:Y:S02]  /*4c50*/  FADD.FTZ R150, R150, R151 ;  /* 0x0000009796967221 */ /* 0x000fe40000010000 */
[----:B------:R-:W-:Y:S01]  /*4c60*/  FADD.FTZ R148, R148, R153 ;  /* 0x0000009994947221 */ /* 0x000fe20000010000 */
[----:B------:R-:W-:Y:S01]  /*4c70*/  F2FP.PACK_AB R6, R144, R147 ;  /* 0x000000939006723e */ /* 0x000fe200000000ff */
[----:B------:R-:W-:Y:S01]  /*4c80*/  FADD.FTZ R145, R145, R150 ;  /* 0x0000009691917221 */ /* 0x000fe20000010000 */
[----:B------:R-:W-:Y:S01]  /*4c90*/  F2FP.PACK_AB R7, R3, R146 ;  /* 0x000000920307723e */ /* 0x000fe200000000ff */
[----:B------:R-:W-:Y:S02]  /*4ca0*/  FADD.FTZ R147, R147, R148 ;  /* 0x0000009493937221 */ /* 0x000fe40000010000 */
[----:B------:R-:W-:Y:S02]  /*4cb0*/  FADD.FTZ R146, R146, R145 ;  /* 0x0000009192927221 */ /* 0x000fe40000010000 */
[----:B------:R-:W-:-:S02]  /*4cc0*/  FADD.FTZ R147, R144, R147 ;  /* 0x0000009390937221 */ /* 0x000fc40000010000 */
[----:B--2---:R-:W-:Y:S01]  /*4cd0*/  HMMA.16816.F32 R36, R4, R8, R36 ;  /* 0x000000080424723c */ /* 0x004fe20000001824 */
        /* <DEDUP_REMOVED lines=87> */
[C---:B------:R-:W-:Y:S01]  /*5250*/  F2FP.PACK_AB R5, R174.reuse, R173 ;  /* 0x000000adae05723e */ /* 0x040fe200000000ff */
        /* <DEDUP_REMOVED lines=58> */
[----:B------:R-:W-:Y:S02]  /*5600*/  IMAD.IADD R7, R9, 0x1, R6 ;  /* 0x0000000109077824 */ /* 0x000fe400078e0206 */
[----:B------:R-:W-:Y:S01]  /*5610*/  IMAD.MOV.U32 R6, RZ, RZ, R8 ;  /* 0x000000ffff067224 */ /* 0x000fe200078e0008 */
[----:B------:R-:W-:Y:S01]  /*5620*/  SEL R8, RZ, 0x10, P5 ;  /* 0x00000010ff087807 */ /* 0x000fe20002800000 */
[----:B------:R-:W-:-:S03]  /*5630*/  IMAD.SHL.U32 R9, R200, 0x2, RZ ;  /* 0x00000002c8097824 */ /* 0x000fc600078e00ff */
[----:B------:R-:W-:-:S04]  /*5640*/  IADD3 R18, -R8, 0x10, RZ ;  /* 0x0000001008127810 */ /* 0x000fc80007ffe1ff */
[----:B------:R-:W-:Y:S02]  /*5650*/  LOP3.LUT R18, R18, 0xf, RZ, 0xc0, !PT ;  /* 0x0000000f12127812 */ /* 0x000fe400078ec0ff */
[----:B--2---:R-:W-:Y:S01]  /*5660*/  SHF.R.S32.HI R11, RZ, 0x1f, R190 ;  /* 0x0000001fff0b7819 */ /* 0x004fe200000114be */
[----:B------:R-:W-:Y:S01]  /*5670*/  IMAD.WIDE.U32 R4, R190, c[0x0][0x1f0], R6 ;  /* 0x00007c00be047a25 */ /* 0x000fe200078e0006 */
[----:B------:R-:W-:-:S03]  /*5680*/  SHF.L.U64.HI R7, R199, 0x1, R132 ;  /* 0x00000001c7077819 */ /* 0x000fc60000010284 */
[----:B------:R-:W-:Y:S01]  /*5690*/  IMAD R11, R11, c[0x0][0x1f0], RZ ;  /* 0x00007c000b0b7a24 */ /* 0x000fe200078e02ff */
[----:B------:R-:W-:Y:S01]  /*56a0*/  IADD3 R4, P0, R4, UR16, RZ ;  /* 0x0000001004047c10 */ /* 0x000fe2000ff1e0ff */
[----:B------:R-:W-:Y:S02]  /*56b0*/  IMAD.SHL.U32 R6, R199, 0x2, RZ ;  /* 0x00000002c7067824 */ /* 0x000fe400078e00ff */
[----:B------:R-:W-:-:S05]  /*56c0*/  IMAD R11, R190, c[0x0][0x1f4], R11 ;  /* 0x00007d00be0b7a24 */ /* 0x000fca00078e020b */
[----:B------:R-:W-:Y:S02]  /*56d0*/  IADD3.X R11, R5, UR9, R11, P0, !PT ;  /* 0x00000009050b7c10 */ /* 0x000fe400087fe40b */
[C---:B------:R-:W-:Y:S02]  /*56e0*/  LEA R12, P0, R4.reuse, c[0x0][0x1c8], 0x1 ;  /* 0x00007200040c7a11 */ /* 0x040fe400078008ff */
[----:B------:R-:W-:Y:S02]  /*56f0*/  SEL R5, RZ, 0x10, P4 ;  /* 0x00000010ff057807 */ /* 0x000fe40002000000 */
[----:B------:R-:W-:Y:S01]  /*5700*/  LEA.HI.X R11, R4, c[0x0][0x1cc], R11, 0x1, P0 ;  /* 0x00007300040b7a11 */ /* 0x000fe200000f0c0b */
[----:B------:R-:W1:Y:S01]  /*5710*/  SHFL.IDX PT, R13, R12, 0x1, 0x181f ;  /* 0x00381f000c0d7f89 */ /* 0x000e6200000e0000 */
[----:B------:R-:W-:Y:S02]  /*5720*/  IADD3 R16, -R5, 0x10, RZ ;  /* 0x0000001005107810 */ /* 0x000fe40007ffe1ff */
[----:B------:R-:W-:Y:S01]  /*5730*/  SHF.L.U64.HI R4, R186, 0x1, R189 ;  /* 0x00000001ba047819 */ /* 0x000fe200000102bd */
[----:B------:R-:W2:Y:S01]  /*5740*/  SHFL.IDX PT, R15, R11, 0x1, 0x181f ;  /* 0x00381f000b0f7f89 */ /* 0x000ea200000e0000 */
[----:B------:R-:W-:-:S03]  /*5750*/  LOP3.LUT R16, R16, 0xf, RZ, 0xc0, !PT ;  /* 0x0000000f10107812 */ /* 0x000fc600078ec0ff */
        /* <DEDUP_REMOVED lines=23> */
.L_x_1952:
[----:B------:R-:W-:Y:S01]  /*58d0*/  ULDC.64 UR4, c[0x0][0x2c8] ;  /* 0x0000b20000047ab9 */ /* 0x000fe20000000a00 */
[----:B------:R-:W-:Y:S01]  /*58e0*/  PLOP3.LUT P0, PT, PT, PT, UP0, 0x40, 0x0 ;  /* 0x000000000000781c */ /* 0x000fe20003f0e808 */
[----:B------:R-:W-:Y:S01]  /*58f0*/  UIMAD.WIDE.U32 UR26, UR24, UR4, URZ ;  /* 0x00000004181a72a5 */ /* 0x000fe2000f8e003f */
[----:B------:R-:W0:Y:S01]  /*5900*/  LDGDEPBAR ;  /* 0x00000000000079af */ /* 0x000e220000000000 */
[----:B------:R-:W-:-:S05]  /*5910*/  UIADD3 UR7, UR7, -0x2, URZ ;  /* 0xfffffffe07077890 */ /* 0x000fca000fffe03f */
[----:B------:R-:W-:Y:S01]  /*5920*/  @UP1 UMOV UR25, UR27 ;  /* 0x0000001b00191c82 */ /* 0x000fe20008000000 */
[----:B------:R-:W-:Y:S01]  /*5930*/  MOV R202, UR7 ;  /* 0x0000000700ca7c02 */ /* 0x000fe20008000f00 */
[----:B------:R-:W-:-:S04]  /*5940*/  @UP1 USHF.R.U32.HI UR24, URZ, UR5, UR25 ;  /* 0x000000053f181299 */ /* 0x000fc80008011619 */
[----:B------:R-:W-:-:S03]  /*5950*/  UIADD3 UR4, UR15, UR24, URZ ;  /* 0x000000180f047290 */ /* 0x000fc6000fffe03f */
[----:B------:R-:W-:Y:S02]  /*5960*/  ULDC UR15, c[0x0][0x328] ;  /* 0x0000ca00000f7ab9 */ /* 0x000fe40000000800 */
[----:B------:R-:W-:Y:S01]  /*5970*/  UIADD3 UR15, UR4, UR15, URZ ;  /* 0x0000000f040f7290 */ /* 0x000fe2000fffe03f */
[----:B------:R-:W-:Y:S05]  /*5980*/  @P0 BRA `(.L_x_1953) ;  /* 0x0000015000000947 */ /* 0x000fea0003800000 */
[----:B------:R-:W-:Y:S01]  /*5990*/  ISETP.LT.AND P0, PT, RZ, UR4, PT ;  /* 0x00000004ff007c0c */ /* 0x000fe2000bf01270 */
[----:B------:R-:W-:Y:S02]  /*59a0*/  UIADD3 UR24, UR4, -0x1, URZ ;  /* 0xffffffff04187890 */ /* 0x000fe4000fffe03f */
[----:B------:R-:W-:-:S10]  /*59b0*/  ULDC UR7, c[0x0][0x32c] ;  /* 0x0000cb0000077ab9 */ /* 0x000fd40000000800 */
[----:B------:R-:W-:Y:S05]  /*59c0*/  @P0 BRA `(.L_x_1954) ;  /* 0x0000008000000947 */ /* 0x000fea0003800000 */
[----:B------:R-:W-:Y:S02]  /*59d0*/  UISETP.NE.AND UP2, UPT, UR7, 0x1, UPT ;  /* 0x000000010700788c */ /* 0x000fe4000bf45270 */
[----:B------:R-:W-:-:S03]  /*59e0*/  UIADD3 UR24, -UR4, URZ, URZ ;  /* 0x0000003f04187290 */ /* 0x000fc6000fffe13f */
[----:B------:R-:W-:Y:S02]  /*59f0*/  ULDC.64 UR4, c[0x0][0x330] ;  /* 0x0000cc0000047ab9 */ /* 0x000fe40000000a00 */
[----:B------:R-:W-:-:S07]  /*5a00*/  UIMAD.WIDE.U32 UR26, UR24, UR4, URZ ;  /* 0x00000004181a72a5 */ /* 0x000fce000f8e003f */
[----:B------:R-:W-:Y:S02]  /*5a10*/  @UP2 UMOV UR25, UR27 ;  /* 0x0000001b00192c82 */ /* 0x000fe40008000000 */
[----:B------:R-:W-:-:S04]  /*5a20*/  @UP2 USHF.R.U32.HI UR24, URZ, UR5, UR25 ;  /* 0x000000053f182299 */ /* 0x000fc80008011619 */
[----:B------:R-:W-:Y:S01]  /*5a30*/  ULOP3.LUT UR24, URZ, UR24, URZ, 0x33, !UPT ;  /* 0x000000183f187292 */ /* 0x000fe2000f8e333f */
[----:B------:R-:W-:Y:S05]  /*5a40*/  BRA `(.L_x_1955) ;  /* 0x0000005000007947 */ /* 0x000fea0003800000 */
.L_x_1954:
[----:B------:R-:W-:Y:S02]  /*5a50*/  UISETP.NE.AND UP2, UPT, UR7, 0x1, UPT ;  /* 0x000000010700788c */ /* 0x000fe4000bf45270 */
[----:B------:R-:W-:Y:S02]  /*5a60*/  ULDC.64 UR4, c[0x0][0x330] ;  /* 0x0000cc0000047ab9 */ /* 0x000fe40000000a00 */
[----:B------:R-:W-:-:S07]  /*5a70*/  UIMAD.WIDE.U32 UR26, UR24, UR4, URZ ;  /* 0x00000004181a72a5 */ /* 0x000fce000f8e003f */
[----:B------:R-:W-:Y:S02]  /*5a80*/  @UP2 UMOV UR25, UR27 ;  /* 0x0000001b00192c82 */ /* 0x000fe40008000000 */
[----:B------:R-:W-:Y:S02]  /*5a90*/  @UP2 USHF.R.U32.HI UR24, URZ, UR5, UR25 ;  /* 0x000000053f182299 */ /* 0x000fe40008011619 */
.L_x_1955:
[----:B------:R-:W-:Y:S02]  /*5aa0*/  ULDC UR4, c[0x0][0x32c] ;  /* 0x0000cb0000047ab9 */ /* 0x000fe40000000800 */
[----:B------:R-:W-:-:S04]  /*5ab0*/  UIMAD UR4, UR24, UR7, UR4 ;  /* 0x00000007180472a4 */ /* 0x000fc8000f8e0204 */
[----:B------:R-:W-:-:S04]  /*5ac0*/  UISETP.LT.AND UP2, UPT, UR15, UR4, UPT ;  /* 0x000000040f00728c */ /* 0x000fc8000bf41270 */
[----:B------:R-:W-:-:S04]  /*5ad0*/  USEL UR15, UR15, UR4, UP2 ;  /* 0x000000040f0f7287 */ /* 0x000fc80009000000 */
.L_x_1953:
[----:B------:R-:W-:Y:S02]  /*5ae0*/  USHF.R.S32.HI UR4, URZ, 0x1f, UR15 ;  /* 0x0000001f3f047899 */ /* 0x000fe4000801140f */
[----:B------:R-:W-:Y:S02]  /*5af0*/  UMOV UR5, 0x1 ;  /* 0x0000000100057882 */ /* 0x000fe40000000000 */
[----:B------:R-:W-:-:S03]  /*5b00*/  ULEA.HI UR4, UR4, UR15, URZ, 0x6 ;  /* 0x0000000f04047291 */ /* 0x000fc6000f8f303f */
[----:B------:R-:W-:Y:S02]  /*5b10*/  UMOV UR15, URZ ;  /* 0x0000003f000f7c82 */ /* 0x000fe40008000000 */
[----:B------:R-:W-:-:S04]  /*5b20*/  USHF.R.S32.HI UR7, URZ, 0x6, UR4 ;  /* 0x000000063f077899 */ /* 0x000fc80008011404 */
[----:B------:R-:W-:-:S04]  /*5b30*/  UISETP.LT.AND UP2, UPT, UR11, UR7, UPT ;  /* 0x000000070b00728c */ /* 0x000fc8000bf41270 */
[----:B------:R-:W-:-:S06]  /*5b40*/  USEL UR7, UR11, UR7, !UP2 ;  /* 0x000000070b077287 */ /* 0x000fcc000d000000 */
[----:B------:R-:W-:-:S13]  /*5b50*/  ISETP.GE.AND P0, PT, R202, UR7, PT ;  /* 0x00000007ca007c0c */ /* 0x000fda000bf06270 */
[----:B------:R-:W-:Y:S05]  /*5b60*/  @!P0 BRA `(.L_x_1956) ;  /* 0x000037d000008947 */ /* 0x000fea0003800000 */
[----:B------:R-:W-:Y:S01]  /*5b70*/  IMAD.MOV.U32 R180, RZ, RZ, 0x20 ;  /* 0x00000020ffb47424 */ /* 0x000fe200078e00ff */
[----:B------:R-:W-:Y:S01]  /*5b80*/  LOP3.LUT P1, RZ, R201, 0x2, RZ, 0xc0, !PT ;  /* 0x00000002c9ff7812 */ /* 0x000fe2000782c0ff */
[----:B------:R-:W-:Y:S01]  /*5b90*/  IMAD.MOV.U32 R3, RZ, RZ, R0 ;  /* 0x000000ffff037224 */ /* 0x000fe200078e0000 */
[C---:B------:R-:W-:Y:S01]  /*5ba0*/  SHF.L.U64.HI R205, R199.reuse, 0x1, R132 ;  /* 0x00000001c7cd7819 */ /* 0x040fe20000010284 */
[----:B------:R-:W-:Y:S01]  /*5bb0*/  IMAD.MOV.U32 R132, RZ, RZ, R2 ;  /* 0x000000ffff847224 */ /* 0x000fe200078e0002 */
[C---:B------:R-:W-:Y:S01]  /*5bc0*/  SHF.L.U64.HI R208, R200.reuse, 0x1, R133 ;  /* 0x00000001c8d07819 */ /* 0x040fe20000010285 */
[----:B------:R-:W-:Y:S01]  /*5bd0*/  IMAD.SHL.U32 R207, R200, 0x2, RZ ;  /* 0x00000002c8cf7824 */ /* 0x000fe200078e00ff */
[----:B------:R-:W-:Y:S01]  /*5be0*/  SEL R206, RZ, 0x10, P5 ;  /* 0x00000010ffce7807 */ /* 0x000fe20002800000 */
[----:B------:R-:W-:Y:S01]  /*5bf0*/  IMAD.SHL.U32 R204, R199, 0x2, RZ ;  /* 0x00000002c7cc7824 */ /* 0x000fe200078e00ff */
[----:B------:R-:W-:Y:S01]  /*5c00*/  SEL R203, RZ, 0x10, P4 ;  /* 0x00000010ffcb7807 */ /* 0x000fe20002000000 */
[----:B------:R-:W-:Y:S01]  /*5c10*/  UMOV UR15, URZ ;  /* 0x0000003f000f7c82 */ /* 0x000fe20008000000 */
[----:B------:R-:W-:Y:S01]  /*5c20*/  SEL R180, R180, 0xffffffe0, !P1 ;  /* 0xffffffe0b4b47807 */ /* 0x000fe20004800000 */
[----:B------:R-:W-:-:S02]  /*5c30*/  UMOV UR5, 0x1 ;  /* 0x0000000100057882 */ /* 0x000fc40000000000 */
.L_x_1967:
[----:B------:R-:W-:Y:S04]  /*5c40*/  DEPBAR.LE SB0, 0x2 ;  /* 0x000080800000791a */ /* 0x000fe80000000000 */
[----:B------:R-:W-:Y:S01]  /*5c50*/  BAR.SYNC.DEFER_BLOCKING 0x0 ;  /* 0x0000000000007b1d */ /* 0x000fe20000010000 */
[----:B------:R-:W-:Y:S01]  /*5c60*/  UIMAD UR4, UR5, 0x6000, URZ ;  /* 0x00006000050478a4 */ /* 0x000fe2000f8e023f */
[----:B------:R-:W-:Y:S05]  /*5c70*/  ISETP.LE.AND P0, PT, R202, UR11, PT ;  /* 0x0000000bca007c0c */ /* 0x000fea000bf03270 */
[----:B------:R-:W-:Y:S05]  /*5c80*/  IADD3 R133, R183, UR4, RZ ;  /* 0x00000004b7857c10 */ /* 0x000fea000fffe0ff */
[----:B-1----:R-:W-:Y:S01]  /*5c90*/  IMAD.IADD R134, R180, 0x1, R133 ;  /* 0x00000001b4867824 */ /* 0x002fe200078e0285 */
[----:B------:R1:W2:Y:S04]  /*5ca0*/  LDSM.16.M88.4 R136, [R185] ;  /* 0x00000000b988783b */ /* 0x0002a80000000200 */
[----:B------:R1:W3:Y:S04]  /*5cb0*/  LDSM.16.M88.4 R140, [R183+UR4+0xc100] ;  /* 0x00c10004b78c783b */ /* 0x0002e80008000200 */
[----:B------:R1:W4:Y:S04]  /*5cc0*/  LDSM.16.M88.4 R144, [R183+UR4+0xc900] ;  /* 0x00c90004b790783b */ /* 0x0003280008000200 */
        /* <DEDUP_REMOVED lines=18> */
[----:B------:R-:W-:Y:S01]  /*5df0*/  IMAD R5, R190, c[0x0][0x21c], R5 ;  /* 0x00008700be057a24 */ /* 0x000fe200078e0205 */
[----:B------:R-:W-:Y:S01]  /*5e00*/  IADD3 R11, -R184, 0x10, RZ ;  /* 0x00000010b80b7810 */ /* 0x000fe20007ffe1ff */
[----:B------:R-:W-:Y:S03]  /*5e10*/  IMAD.IADD R7, R7, 0x1, R9 ;  /* 0x0000000107077824 */ /* 0x000fe600078e0209 */
[----:B------:R-:W-:Y:S01]  /*5e20*/  LOP3.LUT R11, R11, 0xf, RZ, 0xc0, !PT ;  /* 0x0000000f0b0b7812 */ /* 0x000fe200078ec0ff */
[----:B------:R-:W-:Y:S05]  /*5e30*/  IMAD.WIDE.U32 R6, R190, c[0x0][0x218], R6 ;  /* 0x00008600be067a25 */ /* 0x000fea00078e0006 */
[----:B------:R-:W-:Y:S04]  /*5e40*/  IADD3 R0, P0, R6, UR22, RZ ;  /* 0x0000001606007c10 */ /* 0x000fe8000ff1e0ff */
[----:B------:R-:W-:Y:S02]  /*5e50*/  IADD3.X R5, R7, UR8, R5, P0, !PT ;  /* 0x0000000807057c10 */ /* 0x000fe400087fe405 */
[C---:B------:R-:W-:Y:S04]  /*5e60*/  LEA R4, P0, R0.reuse, c[0x0][0x1f8], 0x1 ;  /* 0x00007e0000047a11 */ /* 0x040fe800078008ff */
[----:B------:R-:W-:Y:S01]  /*5e70*/  LEA.HI.X R2, R0, c[0x0][0x1fc], R5, 0x1, P0 ;  /* 0x00007f0000027a11 */ /* 0x000fe200000f0c05 */
[----:B------:R-:W5:Y:S01]  /*5e80*/  SHFL.IDX PT, R10, R4, 0x1, 0x181f ;  /* 0x00381f00040a7f89 */ /* 0x000f6200000e0000 */
[----:B------:R-:W-:Y:S03]  /*5e90*/  IMAD.SHL.U32 R0, R186, 0x2, RZ ;  /* 0x00000002ba007824 */ /* 0x000fe600078e00ff */
[----:B------:R-:W4:Y:S04]  /*5ea0*/  SHFL.IDX PT, R5, R2, 0x1, 0x181f ;  /* 0x00381f0002057f89 */ /* 0x000f2800000e0000 */
[----:B------:R3:W-:Y:S04]  /*5eb0*/  SHFL.IDX PT, R9, R2, RZ, 0x181f ;  /* 0x00181fff02097589 */ /* 0x0007e800000e0000 */
[----:B------:R-:W2:Y:S01]  /*5ec0*/  SHFL.IDX PT, R7, R4, RZ, 0x181f ;  /* 0x00181fff04077589 */ /* 0x000ea200000e0000 */
[-C--:B-----5:R-:W-:Y:S04]  /*5ed0*/  IADD3 R14, P1, P0, R14, R10.reuse, R207 ;  /* 0x0000000a0e0e7210 */ /* 0x0a0fe8000783e0cf */
[-C--:B----4-:R-:W-:Y:S02]  /*5ee0*/  IADD3.X R15, RZ, R5.reuse, R208, P1, P0 ;  /* 0x00000005ff0f7210 */ /* 0x090fe40000fe04d0 */
[-C--:B------:R-:W-:Y:S02]  /*5ef0*/  IADD3 R12, P1, P0, R13, R10.reuse, R204 ;  /* 0x0000000a0d0c7210 */ /* 0x080fe4000783e0cc */
[----:B---3--:R-:W-:Y:S02]  /*5f00*/  SHF.L.U64.HI R2, R186, 0x1, R189 ;  /* 0x00000001ba027819 */ /* 0x008fe400000102bd */
[-CC-:B------:R-:W-:Y:S02]  /*5f10*/  IADD3.X R13, RZ, R5.reuse, R205.reuse, P1, P0 ;  /* 0x00000005ff0d7210 */ /* 0x180fe40000fe04cd */
[----:B------:R-:W-:Y:S04]  /*5f20*/  IADD3 R10, P1, P0, R11, R10, R0 ;  /* 0x0000000a0b0a7210 */ /* 0x000fe8000783e000 */
[----:B------:R-:W-:Y:S01]  /*5f30*/  IADD3.X R11, RZ, R5, R2, P1, P0 ;  /* 0x00000005ff0b7210 */ /* 0x000fe20000fe0402 */
[----:B------:R-:W-:Y:S01]  /*5f40*/  IMAD.U32 R5, RZ, RZ, UR15 ;  /* 0x0000000fff057e24 */ /* 0x000fe2000f8e00ff */
[C---:B--2---:R-:W-:Y:S02]  /*5f50*/  IADD3 R18, P1, R7.reuse, R207, RZ ;  /* 0x000000cf07127210 */ /* 0x044fe40007f3e0ff */
[----:B------:R-:W-:Y:S03]  /*5f60*/  IADD3 R16, P0, R7, R204, RZ ;  /* 0x000000cc07107210 */ /* 0x000fe60007f1e0ff */
[C---:B------:R-:W-:Y:S01]  /*5f70*/  IMAD.X R19, R9.reuse, 0x1, R208, P1 ;  /* 0x0000000109137824 */ /* 0x040fe200008e06d0 */
[----:B------:R-:W-:Y:S01]  /*5f80*/  ISETP.NE.U32.AND P1, PT, R206, RZ, PT ;  /* 0x000000ffce00720c */ /* 0x000fe20003f25070 */
[----:B------:R-:W-:Y:S01]  /*5f90*/  IMAD.X R17, R9, 0x1, R205, P0 ;  /* 0x0000000109117824 */ /* 0x000fe200000e06cd */
[----:B------:R-:W-:Y:S01]  /*5fa0*/  IADD3 R8, P0, R7, R0, RZ ;  /* 0x0000000007087210 */ /* 0x000fe20007f1e0ff */
[----:B------:R-:W-:Y:S04]  /*5fb0*/  IMAD R7, R5, 0x6000, R188 ;  /* 0x0000600005077824 */ /* 0x000fe800078e02bc */
[----:B------:R-:W-:Y:S01]  /*5fc0*/  IMAD.X R9, R9, 0x1, R2, P0 ;  /* 0x0000000109097824 */ /* 0x000fe200000e0602 */
[----:B------:R2:W-:Y:S01]  /*5fd0*/  LDGSTS.E.BYPASS.LTC128B.128 [R7], [R18.64], !P5 ;  /* 0x0000000012077fae */ /* 0x0005e2000e901d54 */
[----:B------:R-:W-:Y:S03]  /*5fe0*/  ISETP.NE.U32.AND P0, PT, R184, RZ, PT ;  /* 0x000000ffb800720c */ /* 0x000fe60003f05070 */
[----:B------:R2:W-:Y:S04]  /*5ff0*/  LDGSTS.E.BYPASS.LTC128B.128 [R7+0x2000], [R16.64], !P4 ;  /* 0x0200000010077fae */ /* 0x0005e8000e101d54 */
[----:B------:R2:W-:Y:S04]  /*6000*/  LDGSTS.E.BYPASS.LTC128B.128 [R7+0x4000], [R8.64], !P6 ;  /* 0x0400000008077fae */ /* 0x0005e8000f101d54 */
[----:B------:R2:W-:Y:S01]  /*6010*/  LDGSTS.E.BYPASS.LTC128B.128.ZFILL [R7+0x1000], [R14.64], P1 ;  /* 0x010000000e077fae */ /* 0x0005e20008941d54 */
[----:B------:R-:W-:Y:S11]  /*6020*/  ISETP.NE.U32.AND P1, PT, R203, RZ, PT ;  /* 0x000000ffcb00720c */ /* 0x000ff60003f25070 */
[----:B------:R-:W-:Y:S02]  /*6030*/  @!UPT UIADD3 URZ, URZ, URZ, URZ ;  /* 0x0000003f3f3ff290 */ /* 0x000fe4000fffe03f */
[----:B------:R2:W-:Y:S04]  /*6040*/  LDGSTS.E.BYPASS.LTC128B.128.ZFILL [R7+0x3000], [R12.64], P1 ;  /* 0x030000000c077fae */ /* 0x0005e80008941d54 */
[----:B------:R2:W-:Y:S02]  /*6050*/  LDGSTS.E.BYPASS.LTC128B.128.ZFILL [R7+0x5000], [R10.64], P0 ;  /* 0x050000000a077fae */ /* 0x0005e40008141d54 */
.L_x_1957:
[C---:B--23--:R-:W-:Y:S01]  /*6060*/  HMMA.16816.F32 R4, R136.reuse, R140, RZ ;  /* 0x0000008c8804723c */ /* 0x04cfe200000018ff */
[----:B------:R-:W0:Y:S01]  /*6070*/  LDGDEPBAR ;  /* 0x00000000000079af */ /* 0x000e220000000000 */
[----:B------:R-:W-:Y:S01]  /*6080*/  PLOP3.LUT P1, PT, PT, PT, UP1, 0x80, 0x0 ;  /* 0x000000000000781c */ /* 0x000fe20003f2f018 */
[----:B------:R-:W-:Y:S01]  /*6090*/  UIADD3 UR24, UR15, 0x1, URZ ;  /* 0x000000010f187890 */ /* 0x000fe2000fffe03f */
[C---:B------:R-:W-:Y:S01]  /*60a0*/  IMAD.IADD R0, R135.reuse, 0x1, R133 ;  /* 0x0000000187007824 */ /* 0x040fe200078e0285 */
[----:B------:R-:W-:Y:S01]  /*60b0*/  IADD3 R133, R180, R133, R135 ;  /* 0x00000085b4857210 */ /* 0x000fe20007ffe087 */
[----:B------:R-:W-:Y:S01]  /*60c0*/  IMAD.IADD R2, R135, 0x1, R134 ;  /* 0x0000000187027824 */ /* 0x000fe200078e0286 */
[----:B------:R-:W-:Y:S01]  /*60d0*/  PLOP3.LUT P0, PT, PT, PT, UP1, 0x80, 0x0 ;  /* 0x000000000000781c */ /* 0x000fe20003f0f018 */
[C---:B------:R-:W-:Y:S01]  /*60e0*/  HMMA.16816.F32 R8, R136.reuse, R142, RZ ;  /* 0x0000008e8808723c */ /* 0x040fe200000018ff */
[----:B------:R-:W-:Y:S01]  /*60f0*/  LDSM.16.M88.4 R140, [R179] ;  /* 0x00000000b38c783b */ /* 0x000fe20000000200 */
[----:B------:R-:W-:Y:S02]  /*6100*/  UISETP.GE.AND UP2, UPT, UR15, 0x1, UPT ;  /* 0x000000010f00788c */ /* 0x000fe4000bf46270 */
[----:B------:R-:W-:Y:S02]  /*6110*/  IMAD.MOV.U32 R210, RZ, RZ, R195 ;  /* 0x000000ffffd27224 */ /* 0x000fe400078e00c3 */
[----:B------:R-:W-:Y:S01]  /*6120*/  IMAD.MOV.U32 R212, RZ, RZ, c[0x0][0x2ac] ;  /* 0x0000ab00ffd47624 */ /* 0x000fe200078e00ff */
[----:B------:R-:W-:Y:S01]  /*6130*/  USEL UR15, UR24, URZ, !UP2 ;  /* 0x0000003f180f7287 */ /* 0x000fe2000d000000 */
[C---:B----4-:R-:W-:Y:S01]  /*6140*/  HMMA.16816.F32 R12, R136.reuse, R144, RZ ;  /* 0x00000090880c723c */ /* 0x050fe200000018ff */
[----:B------:R-:W-:Y:S05]  /*6150*/  @P1 IMAD.HI.U32 R209, R195, c[0x0][0x2c8], RZ ;  /* 0x0000b200c3d11a27 */ /* 0x000fea00078e00ff */
[----:B------:R-:W-:Y:S01]  /*6160*/  @P0 SHF.R.U32.HI R210, RZ, c[0x0][0x2cc], R209 ;  /* 0x0000b300ffd20a19 */ /* 0x000fe200000116d1 */
[----:B------:R-:W-:Y:S01]  /*6170*/  IMAD.SHL.U32 R209, R202, 0x40, RZ ;  /* 0x00000040cad17824 */ /* 0x000fe200078e00ff */
[C---:B------:R-:W-:Y:S01]  /*6180*/  HMMA.16816.F32 R16, R136.reuse, R146, RZ ;  /* 0x000000928810723c */ /* 0x040fe200000018ff */
[----:B------:R-:W2:Y:S01]  /*6190*/  LDSM.16.M88.4 R144, [R0+0xc100] ;  /* 0x00c100000090783b */ /* 0x000ea20000000200 */
[----:B------:R-:W-:Y:S02]  /*61a0*/  PLOP3.LUT P0, PT, PT, PT, UP0, 0x40, 0x0 ;  /* 0x000000000000781c */ /* 0x000fe40003f0e808 */
[----:B------:R-:W-:Y:S03]  /*61b0*/  IADD3 R213, -R196, 0x1, -R209 ;  /* 0x00000001c4d57810 */ /* 0x000fe60007ffe9d1 */
[----:B------:R-:W3:Y:S01]  /*61c0*/  SHFL.IDX PT, R211, R210, RZ, 0x1c1f ;  /* 0x001c1fffd2d37589 */ /* 0x000ee200000e0000 */
[C---:B-1----:R-:W-:Y:S01]  /*61d0*/  HMMA.16816.F32 R20, R136.reuse, R148, RZ ;  /* 0x000000948814723c */ /* 0x042fe200000018ff */
[----:B------:R-:W-:Y:S05]  /*61e0*/  IMAD R213, R212, c[0x0][0x1d0], R213 ;  /* 0x00007400d4d57a24 */ /* 0x000fea00078e02d5 */
[----:B------:R-:W-:Y:S02]  /*61f0*/  IADD3 R213, R213, -c[0x0][0x168], RZ ;  /* 0x80005a00d5d57a10 */ /* 0x000fe40007ffe0ff */
[C---:B------:R-:W-:Y:S01]  /*6200*/  HMMA.16816.F32 R24, R136.reuse, R150, RZ ;  /* 0x000000968818723c */ /* 0x040fe200000018ff */
[----:B------:R-:W-:Y:S03]  /*6210*/  LDSM.16.M88.4 R148, [R0+0xd100] ;  /* 0x00d100000094783b */ /* 0x000fe60000000200 */
[C---:B------:R-:W-:Y:S02]  /*6220*/  IADD3 R214, R213.reuse, c[0x0][0x328], RZ ;  /* 0x0000ca00d5d67a10 */ /* 0x040fe40007ffe0ff */
[----:B------:R-:W-:Y:S02]  /*6230*/  IADD3 R213, R213, UR13, RZ ;  /* 0x0000000dd5d57c10 */ /* 0x000fe4000fffe0ff */
[C---:B------:R-:W-:Y:S08]  /*6240*/  HMMA.16816.F32 R28, R136.reuse, R152, RZ ;  /* 0x00000098881c723c */ /* 0x040ff000000018ff */
[----:B------:R-:W-:Y:S01]  /*6250*/  HMMA.16816.F32 R32, R136, R154, RZ ;  /* 0x0000009a8820723c */ /* 0x000fe200000018ff */
[----:B------:R-:W1:Y:S06]  /*6260*/  LDSM.16.M88.4 R136, [R0+0xc900] ;  /* 0x00c900000088783b */ /* 0x000e6c0000000200 */
[----:B------:R-:W4:Y:S01]  /*6270*/  LDSM.16.M88.4 R152, [R0+0xd900] ;  /* 0x00d900000098783b */ /* 0x000f220000000200 */
[C---:B------:R-:W-:Y:S08]  /*6280*/  HMMA.16816.F32 R4, R156.reuse, R160, R4 ;  /* 0x000000a09c04723c */ /* 0x040ff00000001804 */
[C---:B------:R-:W-:Y:S01]  /*6290*/  HMMA.16816.F32 R8, R156.reuse, R162, R8 ;  /* 0x000000a29c08723c */ /* 0x040fe20000001808 */
[----:B------:R-:W-:Y:S07]  /*62a0*/  LDSM.16.M88.4 R160, [R178] ;  /* 0x00000000b2a0783b */ /* 0x000fee0000000200 */
[C---:B------:R-:W-:Y:S08]  /*62b0*/  HMMA.16816.F32 R12, R156.reuse, R164, R12 ;  /* 0x000000a49c0c723c */ /* 0x040ff0000000180c */
[C---:B------:R-:W-:Y:S01]  /*62c0*/  HMMA.16816.F32 R16, R156.reuse, R166, R16 ;  /* 0x000000a69c10723c */ /* 0x040fe20000001810 */
[----:B------:R-:W5:Y:S07]  /*62d0*/  LDSM.16.M88.4 R164, [R2+0xc100] ;  /* 0x00c1000002a4783b */ /* 0x000f6e0000000200 */
[C---:B------:R-:W-:Y:S08]  /*62e0*/  HMMA.16816.F32 R20, R156.reuse, R168, R20 ;  /* 0x000000a89c14723c */ /* 0x040ff00000001814 */
[C---:B------:R-:W-:Y:S01]  /*62f0*/  HMMA.16816.F32 R24, R156.reuse, R170, R24 ;  /* 0x000000aa9c18723c */ /* 0x040fe20000001818 */
[----:B------:R-:W4:Y:S07]  /*6300*/  LDSM.16.M88.4 R168, [R2+0xc900] ;  /* 0x00c9000002a8783b */ /* 0x000f2e0000000200 */
[C---:B------:R-:W-:Y:S08]  /*6310*/  HMMA.16816.F32 R28, R156.reuse, R172, R28 ;  /* 0x000000ac9c1c723c */ /* 0x040ff0000000181c */
[----:B------:R-:W-:Y:S01]  /*6320*/  HMMA.16816.F32 R32, R156, R174, R32 ;  /* 0x000000ae9c20723c */ /* 0x000fe20000001820 */
[----:B------:R-:W-:Y:S06]  /*6330*/  LDSM.16.M88.4 R156, [R183+UR4+0xf100] ;  /* 0x00f10004b79c783b */ /* 0x000fec0008000200 */
[----:B------:R-:W-:Y:S01]  /*6340*/  LDSM.16.M88.4 R172, [R133+0xe900] ;  /* 0x00e9000085ac783b */ /* 0x000fe20000000200 */
[C---:B--2---:R-:W-:Y:S05]  /*6350*/  HMMA.16816.F32 R4, R140.reuse, R144, R4 ;  /* 0x000000908c04723c */ /* 0x044fea0000001804 */
[--C-:B---3--:R-:W-:Y:S02]  /*6360*/  IMAD.IADD R216, R214, 0x1, R211.reuse ;  /* 0x00000001d6d87824 */ /* 0x108fe400078e02d3 */
[----:B------:R-:W-:Y:S01]  /*6370*/  IMAD.IADD R215, R213, 0x1, R211 ;  /* 0x00000001d5d77824 */ /* 0x000fe200078e02d3 */
[C---:B------:R-:W-:Y:S01]  /*6380*/  HMMA.16816.F32 R8, R140.reuse, R146, R8 ;  /* 0x000000928c08723c */ /* 0x040fe20000001808 */
[----:B------:R-:W2:Y:S07]  /*6390*/  LDSM.16.M88.4 R144, [R2+0xd100] ;  /* 0x00d100000290783b */ /* 0x000eae0000000200 */
[C---:B-1----:R-:W-:Y:S08]  /*63a0*/  HMMA.16816.F32 R12, R140.reuse, R136, R12 ;  /* 0x000000888c0c723c */ /* 0x042ff0000000180c */
[C---:B------:R-:W-:Y:S01]  /*63b0*/  HMMA.16816.F32 R16, R140.reuse, R138, R16 ;  /* 0x0000008a8c10723c */ /* 0x040fe20000001810 */
[----:B------:R-:W1:Y:S07]  /*63c0*/  LDSM.16.M88.4 R136, [R2+0xd900] ;  /* 0x00d900000288783b */ /* 0x000e6e0000000200 */
[C---:B------:R-:W-:Y:S08]  /*63d0*/  HMMA.16816.F32 R20, R140.reuse, R148, R20 ;  /* 0x000000948c14723c */ /* 0x040ff00000001814 */
[C---:B------:R-:W-:Y:S01]  /*63e0*/  HMMA.16816.F32 R24, R140.reuse, R150, R24 ;  /* 0x000000968c18723c */ /* 0x040fe20000001818 */
[----:B------:R-:W-:Y:S07]  /*63f0*/  LDSM.16.M88.4 R148, [R183+UR4+0xe100] ;  /* 0x00e10004b794783b */ /* 0x000fee0008000200 */
[C---:B----4-:R-:W-:Y:S08]  /*6400*/  HMMA.16816.F32 R28, R140.reuse, R152, R28 ;  /* 0x000000988c1c723c */ /* 0x050ff0000000181c */
[----:B------:R-:W-:Y:S01]  /*6410*/  HMMA.16816.F32 R32, R140, R154, R32 ;  /* 0x0000009a8c20723c */ /* 0x000fe20000001820 */
[----:B------:R-:W3:Y:S06]  /*6420*/  LDSM.16.M88.4 R140, [R185+0x4000] ;  /* 0x00400000b98c783b */ /* 0x000eec0000000200 */
[----:B------:R-:W4:Y:S01]  /*6430*/  LDSM.16.M88.4 R152, [R183+UR4+0xe900] ;  /* 0x00e90004b798783b */ /* 0x000f220008000200 */
[C---:B-----5:R-:W-:Y:S08]  /*6440*/  HMMA.16816.F32 R4, R160.reuse, R164, R4 ;  /* 0x000000a4a004723c */ /* 0x060ff00000001804 */
[C---:B------:R-:W-:Y:S01]  /*6450*/  HMMA.16816.F32 R8, R160.reuse, R166, R8 ;  /* 0x000000a6a008723c */ /* 0x040fe20000001808 */
[----:B------:R-:W5:Y:S07]  /*6460*/  LDSM.16.M88.4 R164, [R183+UR4+0xf900] ;  /* 0x00f90004b7a4783b */ /* 0x000f6e0008000200 */
[C---:B------:R-:W-:Y:S08]  /*6470*/  HMMA.16816.F32 R12, R160.reuse, R168, R12 ;  /* 0x000000a8a00c723c */ /* 0x040ff0000000180c */
[C---:B------:R-:W-:Y:S01]  /*6480*/  HMMA.16816.F32 R16, R160.reuse, R170, R16 ;  /* 0x000000aaa010723c */ /* 0x040fe20000001810 */
[----:B------:R-:W-:Y:S07]  /*6490*/  LDSM.16.M88.4 R168, [R134+0xe100] ;  /* 0x00e1000086a8783b */ /* 0x000fee0000000200 */
[C---:B--2---:R-:W-:Y:S08]  /*64a0*/  HMMA.16816.F32 R20, R160.reuse, R144, R20 ;  /* 0x00000090a014723c */ /* 0x044ff00000001814 */
[C---:B------:R-:W-:Y:S01]  /*64b0*/  HMMA.16816.F32 R24, R160.reuse, R146, R24 ;  /* 0x00000092a018723c */ /* 0x040fe20000001818 */
[----:B------:R-:W2:Y:S07]  /*64c0*/  LDSM.16.M88.4 R144, [R181+0x4000] ;  /* 0x00400000b590783b */ /* 0x000eae0000000200 */
[C---:B-1----:R-:W-:Y:S08]  /*64d0*/  HMMA.16816.F32 R28, R160.reuse, R136, R28 ;  /* 0x00000088a01c723c */ /* 0x042ff0000000181c */
[----:B------:R-:W-:Y:S01]  /*64e0*/  HMMA.16816.F32 R32, R160, R138, R32 ;  /* 0x0000008aa020723c */ /* 0x000fe20000001820 */
[----:B------:R-:W1:Y:S06]  /*64f0*/  LDSM.16.M88.4 R136, [R134+0xe900] ;  /* 0x00e900008688783b */ /* 0x000e6c0000000200 */
[----:B------:R-:W-:Y:S01]  /*6500*/  LDSM.16.M88.4 R160, [R0+0xe900] ;  /* 0x00e9000000a0783b */ /* 0x000fe20000000200 */
[C---:B---3--:R-:W-:Y:S08]  /*6510*/  HMMA.16816.F32 R4, R140.reuse, R148, R4 ;  /* 0x000000948c04723c */ /* 0x048ff00000001804 */
[C---:B------:R-:W-:Y:S01]  /*6520*/  HMMA.16816.F32 R8, R140.reuse, R150, R8 ;  /* 0x000000968c08723c */ /* 0x040fe20000001808 */
[----:B------:R-:W3:Y:S07]  /*6530*/  LDSM.16.M88.4 R148, [R134+0xf100] ;  /* 0x00f100008694783b */ /* 0x000eee0000000200 */
[C---:B----4-:R-:W-:Y:S08]  /*6540*/  HMMA.16816.F32 R12, R140.reuse, R152, R12 ;  /* 0x000000988c0c723c */ /* 0x050ff0000000180c */
[C---:B------:R-:W-:Y:S01]  /*6550*/  HMMA.16816.F32 R16, R140.reuse, R154, R16 ;  /* 0x0000009a8c10723c */ /* 0x040fe20000001810 */
[----:B------:R-:W4:Y:S07]  /*6560*/  LDSM.16.M88.4 R152, [R134+0xf900] ;  /* 0x00f900008698783b */ /* 0x000f2e0000000200 */
[C---:B------:R-:W-:Y:S08]  /*6570*/  HMMA.16816.F32 R20, R140.reuse, R156, R20 ;  /* 0x0000009c8c14723c */ /* 0x040ff00000001814 */
[C---:B------:R-:W-:Y:S01]  /*6580*/  HMMA.16816.F32 R24, R140.reuse, R158, R24 ;  /* 0x0000009e8c18723c */ /* 0x040fe20000001818 */
[----:B------:R-:W-:Y:S07]  /*6590*/  LDSM.16.M88.4 R156, [R0+0xe100] ;  /* 0x00e10000009c783b */ /* 0x000fee0000000200 */
[C---:B-----5:R-:W-:Y:S08]  /*65a0*/  HMMA.16816.F32 R28, R140.reuse, R164, R28 ;  /* 0x000000a48c1c723c */ /* 0x060ff0000000181c */
[----:B------:R-:W-:Y:S01]  /*65b0*/  HMMA.16816.F32 R32, R140, R166, R32 ;  /* 0x000000a68c20723c */ /* 0x000fe20000001820 */
[----:B------:R-:W5:Y:S06]  /*65c0*/  LDSM.16.M88.4 R140, [R179+0x4000] ;  /* 0x00400000b38c783b */ /* 0x000f6c0000000200 */
[----:B------:R-:W4:Y:S01]  /*65d0*/  LDSM.16.M88.4 R164, [R0+0xf100] ;  /* 0x00f1000000a4783b */ /* 0x000f220000000200 */
        /* <DEDUP_REMOVED lines=9> */
[C---:B----4-:R-:W-:Y:S08]  /*6670*/  HMMA.16816.F32 R28, R144.reuse, R152, R28 ;  /* 0x00000098901c723c */ /* 0x050ff0000000181c */
[----:B------:R-:W-:Y:S01]  /*6680*/  HMMA.16816.F32 R32, R144, R154, R32 ;  /* 0x0000009a9020723c */ /* 0x000fe20000001820 */
[----:B------:R-:W3:Y:S06]  /*6690*/  LDSM.16.M88.4 R144, [R133+0xf100] ;  /* 0x00f100008590783b */ /* 0x000eec0000000200 */
[----:B------:R-:W4:Y:S01]  /*66a0*/  LDSM.16.M88.4 R152, [R133+0xf900] ;  /* 0x00f900008598783b */ /* 0x000f220000000200 */
[C---:B-----5:R-:W-:Y:S08]  /*66b0*/  HMMA.16816.F32 R4, R140.reuse, R156, R4 ;  /* 0x0000009c8c04723c */ /* 0x060ff00000001804 */
[C---:B------:R-:W-:Y:S01]  /*66c0*/  HMMA.16816.F32 R8, R140.reuse, R158, R8 ;  /* 0x0000009e8c08723c */ /* 0x040fe20000001808 */
[----:B------:R-:W-:Y:S07]  /*66d0*/  LDSM.16.M88.4 R156, [R183+UR4+0x10900] ;  /* 0x01090004b79c783b */ /* 0x000fee0008000200 */
[C---:B------:R-:W-:Y:S08]  /*66e0*/  HMMA.16816.F32 R12, R140.reuse, R160, R12 ;  /* 0x000000a08c0c723c */ /* 0x040ff0000000180c */
[C---:B------:R-:W-:Y:S01]  /*66f0*/  HMMA.16816.F32 R16, R140.reuse, R162, R16 ;  /* 0x000000a28c10723c */ /* 0x040fe20000001810 */
[----:B------:R-:W-:Y:S07]  /*6700*/  LDSM.16.M88.4 R160, [R183+UR4+0x11100] ;  /* 0x01110004b7a0783b */ /* 0x000fee0008000200 */
[C---:B------:R-:W-:Y:S08]  /*6710*/  HMMA.16816.F32 R20, R140.reuse, R164, R20 ;  /* 0x000000a48c14723c */ /* 0x040ff00000001814 */
[C---:B------:R-:W-:Y:S01]  /*6720*/  HMMA.16816.F32 R24, R140.reuse, R166, R24 ;  /* 0x000000a68c18723c */ /* 0x040fe20000001818 */
[----:B------:R-:W-:Y:S07]  /*6730*/  LDSM.16.M88.4 R164, [R181+0x8000] ;  /* 0x00800000b5a4783b */ /* 0x000fee0000000200 */
[C---:B-1----:R-:W-:Y:S08]  /*6740*/  HMMA.16816.F32 R28, R140.reuse, R136, R28 ;  /* 0x000000888c1c723c */ /* 0x042ff0000000181c */
[----:B------:R-:W-:Y:S01]  /*6750*/  HMMA.16816.F32 R32, R140, R138, R32 ;  /* 0x0000008a8c20723c */ /* 0x000fe20000001820 */
[----:B------:R-:W-:Y:S06]  /*6760*/  LDSM.16.M88.4 R136, [R185+0x8000] ;  /* 0x00800000b988783b */ /* 0x000fec0000000200 */
[----:B------:R-:W1:Y:S01]  /*6770*/  LDSM.16.M88.4 R140, [R183+UR4+0x10100] ;  /* 0x01010004b78c783b */ /* 0x000e620008000200 */
        /* <DEDUP_REMOVED lines=8> */
[----:B------:R-:W2:Y:S07]  /*6800*/  LDSM.16.M88.4 R144, [R183+UR4+0x11900] ;  /* 0x01190004b790783b */ /* 0x000eae0008000200 */
[C---:B----4-:R-:W-:Y:S08]  /*6810*/  HMMA.16816.F32 R28, R148.reuse, R152, R28 ;  /* 0x00000098941c723c */ /* 0x050ff0000000181c */
[----:B------:R-:W-:Y:S01]  /*6820*/  HMMA.16816.F32 R32, R148, R154, R32 ;  /* 0x0000009a9420723c */ /* 0x000fe20000001820 */
[----:B------:R-:W3:Y:S06]  /*6830*/  LDSM.16.M88.4 R148, [R134+0x10900] ;  /* 0x010900008694783b */ /* 0x000eec0000000200 */
[----:B------:R-:W4:Y:S01]  /*6840*/  LDSM.16.M88.4 R152, [R134+0x11100] ;  /* 0x011100008698783b */ /* 0x000f220000000200 */
        /* <DEDUP_REMOVED lines=11> */
[----:B------:R-:W1:Y:S06]  /*6900*/  LDSM.16.M88.4 R136, [R179+0x8000] ;  /* 0x00800000b388783b */ /* 0x000e6c0000000200 */
[----:B------:R-:W2:Y:S01]  /*6910*/  LDSM.16.M88.4 R144, [R0+0x10900] ;  /* 0x010900000090783b */ /* 0x000ea20000000200 */
[C---:B------:R-:W-:Y:S08]  /*6920*/  HMMA.16816.F32 R4, R164.reuse, R168, R4 ;  /* 0x000000a8a404723c */ /* 0x040ff00000001804 */
[C---:B------:R-:W-:Y:S01]  /*6930*/  HMMA.16816.F32 R8, R164.reuse, R170, R8 ;  /* 0x000000aaa408723c */ /* 0x040fe20000001808 */
[----:B------:R-:W-:Y:S07]  /*6940*/  LDSM.16.M88.4 R168, [R133+0x10900] ;  /* 0x0109000085a8783b */ /* 0x000fee0000000200 */
[C---:B---3--:R-:W-:Y:S08]  /*6950*/  HMMA.16816.F32 R12, R164.reuse, R148, R12 ;  /* 0x00000094a40c723c */ /* 0x048ff0000000180c */
[C---:B------:R-:W-:Y:S01]  /*6960*/  HMMA.16816.F32 R16, R164.reuse, R150, R16 ;  /* 0x00000096a410723c */ /* 0x040fe20000001810 */
[----:B------:R-:W3:Y:S07]  /*6970*/  LDSM.16.M88.4 R148, [R0+0x11900] ;  /* 0x011900000094783b */ /* 0x000eee0000000200 */
[C---:B----4-:R-:W-:Y:S08]  /*6980*/  HMMA.16816.F32 R20, R164.reuse, R152, R20 ;  /* 0x00000098a414723c */ /* 0x050ff00000001814 */
[C---:B------:R-:W-:Y:S01]  /*6990*/  HMMA.16816.F32 R24, R164.reuse, R154, R24 ;  /* 0x0000009aa418723c */ /* 0x040fe20000001818 */
[----:B------:R-:W4:Y:S07]  /*69a0*/  LDSM.16.M88.4 R152, [R178+0x8000] ;  /* 0x00800000b298783b */ /* 0x000f2e0000000200 */
[C---:B------:R-:W-:Y:S08]  /*69b0*/  HMMA.16816.F32 R28, R164.reuse, R172, R28 ;  /* 0x000000aca41c723c */ /* 0x040ff0000000181c */
[----:B------:R-:W-:Y:S01]  /*69c0*/  HMMA.16816.F32 R32, R164, R174, R32 ;  /* 0x000000aea420723c */ /* 0x000fe20000001820 */
[----:B------:R-:W5:Y:S07]  /*69d0*/  LDSM.16.M88.4 R164, [R133+0x11100] ;  /* 0x0111000085a4783b */ /* 0x000f6e0000000200 */
[C---:B-1----:R-:W-:Y:S08]  /*69e0*/  HMMA.16816.F32 R4, R136.reuse, R140, R4 ;  /* 0x0000008c8804723c */ /* 0x042ff00000001804 */
[C---:B------:R-:W-:Y:S01]  /*69f0*/  HMMA.16816.F32 R8, R136.reuse, R142, R8 ;  /* 0x0000008e8808723c */ /* 0x040fe20000001808 */
[----:B------:R-:W1:Y:S07]  /*6a00*/  LDSM.16.M88.4 R140, [R133+0x11900] ;  /* 0x01190000858c783b */ /* 0x000e6e0000000200 */
[C---:B--2---:R-:W-:Y:S08]  /*6a10*/  HMMA.16816.F32 R12, R136.reuse, R144, R12 ;  /* 0x00000090880c723c */ /* 0x044ff0000000180c */
[C---:B------:R-:W-:Y:S08]  /*6a20*/  HMMA.16816.F32 R16, R136.reuse, R146, R16 ;  /* 0x000000928810723c */ /* 0x040ff00000001810 */
[C---:B------:R-:W-:Y:S08]  /*6a30*/  HMMA.16816.F32 R20, R136.reuse, R156, R20 ;  /* 0x0000009c8814723c */ /* 0x040ff00000001814 */
        /* <DEDUP_REMOVED lines=9> */
[C---:B-1----:R-:W-:Y:S08]  /*6ad0*/  HMMA.16816.F32 R28, R152.reuse, R140, R28 ;  /* 0x0000008c981c723c */ /* 0x042ff0000000181c */
[----:B------:R-:W-:Y:S01]  /*6ae0*/  HMMA.16816.F32 R32, R152, R142, R32 ;  /* 0x0000008e9820723c */ /* 0x000fe20000001820 */
[----:B------:R-:W-:-:S07]  /*6af0*/  @P0 BRA `(.L_x_1958) ;  /* 0x0000019000000947 */ /* 0x000fce0003800000 */
[----:B------:R-:W-:Y:S01]  /*6b00*/  IMAD R211, R212, c[0x0][0x1d0], R211 ;  /* 0x00007400d4d37a24 */ /* 0x000fe200078e02d3 */
[----:B------:R-:W-:Y:S04]  /*6b10*/  BSSY B0, `(.L_x_1959) ;  /* 0x0000012000007945 */ /* 0x000fe80003800000 */
        /* <DEDUP_REMOVED lines=12> */
.L_x_1960:
[----:B------:R-:W-:Y:S04]  /*6be0*/  MOV R0, 0x1 ;  /* 0x0000000100007802 */ /* 0x000fe80000000f00 */
[----:B------:R-:W-:Y:S11]  /*6bf0*/  ISETP.NE.AND P0, PT, R0, c[0x0][0x32c], PT ;  /* 0x0000cb0000007a0c */ /* 0x000ff60003f05270 */
[----:B------:R-:W-:Y:S02]  /*6c00*/  @!UPT UIADD3 URZ, URZ, URZ, URZ ;  /* 0x0000003f3f3ff290 */ /* 0x000fe4000fffe03f */
[----:B------:R-:W-:Y:S05]  /*6c10*/  @P0 IMAD.HI.U32 R0, R2, c[0x0][0x330], RZ ;  /* 0x0000cc0002000a27 */ /* 0x000fea00078e00ff */
[----:B------:R-:W-:Y:S02]  /*6c20*/  @P0 SHF.R.U32.HI R2, RZ, c[0x0][0x334], R0 ;  /* 0x0000cd00ff020a19 */ /* 0x000fe40000011600 */
.L_x_1961:
[----:B------:R-:W-:Y:S05]  /*6c30*/  BSYNC B0 ;  /* 0x0000000000007941 */ /* 0x000fea0003800000 */
.L_x_1959:
[----:B------:R-:W-:Y:S04]  /*6c40*/  IMAD R133, R2, c[0x0][0x32c], -R209 ;  /* 0x0000cb0002857a24 */ /* 0x000fe800078e0ad1 */
[----:B------:R-:W-:Y:S05]  /*6c50*/  IMAD.IADD R0, R133, 0x1, -R196 ;  /* 0x0000000185007824 */ /* 0x000fea00078e0ac4 */
[----:B------:R-:W-:Y:S02]  /*6c60*/  IADD3 R133, R0, c[0x0][0x32c], RZ ;  /* 0x0000cb0000857a10 */ /* 0x000fe40007ffe0ff */
[----:B------:R-:W-:Y:S02]  /*6c70*/  IMNMX R215, R215, R0, !PT ;  /* 0x00000000d7d77217 */ /* 0x000fe40007800200 */
[----:B------:R-:W-:Y:S02]  /*6c80*/  IMNMX R216, R216, R133, PT ;  /* 0x00000085d8d87217 */ /* 0x000fe40003800200 */
.L_x_1958:
[----:B------:R-:W-:Y:S04]  /*6c90*/  ISETP.GT.AND P2, PT, R202, -0x1, PT ;  /* 0xffffffffca00780c */ /* 0x000fe80003f44270 */
[C---:B------:R-:W-:Y:S04]  /*6ca0*/  ISETP.GT.AND P0, PT, R215.reuse, RZ, P2 ;  /* 0x000000ffd700720c */ /* 0x040fe80001704270 */
[----:B------:R-:W-:Y:S04]  /*6cb0*/  ISETP.LT.OR P0, PT, R216, 0x1, P0 ;  /* 0x00000001d800780c */ /* 0x000fe80000701670 */
[----:B------:R-:W-:Y:S02]  /*6cc0*/  FSEL R137, R4, -INF , !P0 ;  /* 0xff80000004897808 */ /* 0x000fe40004000000 */
[----:B------:R-:W-:Y:S04]  /*6cd0*/  ISETP.GT.AND P0, PT, R215, 0x1, P2 ;  /* 0x00000001d700780c */ /* 0x000fe80001704270 */
[C---:B------:R-:W-:Y:S04]  /*6ce0*/  ISETP.LT.OR P0, PT, R216.reuse, 0x2, P0 ;  /* 0x00000002d800780c */ /* 0x040fe80000701670 */
[----:B------:R-:W-:Y:S02]  /*6cf0*/  FSEL R133, R5, -INF , !P0 ;  /* 0xff80000005857808 */ /* 0x000fe40004000000 */
[C---:B------:R-:W-:Y:S04]  /*6d00*/  ISETP.GT.AND P0, PT, R215.reuse, 0x8, P2 ;  /* 0x00000008d700780c */ /* 0x040fe80001704270 */
        /* <DEDUP_REMOVED lines=11> */
[C---:B------:R-:W-:Y:S01]  /*6dc0*/  ISETP.GT.AND P0, PT, R215.reuse, 0x18, P2 ;  /* 0x00000018d700780c */ /* 0x040fe20001704270 */
[----:B------:R-:W1:Y:S03]  /*6dd0*/  SHFL.IDX PT, R13, R210, 0x1, 0x1c1f ;  /* 0x003c1f00d20d7f89 */ /* 0x000e6600000e0000 */
[----:B------:R-:W-:Y:S04]  /*6de0*/  ISETP.LT.OR P0, PT, R216, 0x19, P0 ;  /* 0x00000019d800780c */ /* 0x000fe80000701670 */
[----:B------:R-:W-:Y:S02]  /*6df0*/  FSEL R143, R16, -INF , !P0 ;  /* 0xff800000108f7808 */ /* 0x000fe40004000000 */
[----:B------:R-:W-:Y:S04]  /*6e00*/  ISETP.GT.AND P0, PT, R215, 0x19, P2 ;  /* 0x00000019d700780c */ /* 0x000fe80001704270 */
[C---:B------:R-:W-:Y:S04]  /*6e10*/  ISETP.LT.OR P0, PT, R216.reuse, 0x1a, P0 ;  /* 0x0000001ad800780c */ /* 0x040fe80000701670 */
[----:B------:R-:W-:Y:S02]  /*6e20*/  FSEL R141, R17, -INF , !P0 ;  /* 0xff800000118d7808 */ /* 0x000fe40004000000 */
[----:B------:R-:W-:Y:S04]  /*6e30*/  ISETP.GT.AND P0, PT, R215, 0x20, P2 ;  /* 0x00000020d700780c */ /* 0x000fe80001704270 */
[----:B------:R-:W-:Y:S01]  /*6e40*/  ISETP.LT.OR P0, PT, R216, 0x21, P0 ;  /* 0x00000021d800780c */ /* 0x000fe20000701670 */
[--C-:B-1----:R-:W-:Y:S02]  /*6e50*/  IMAD.IADD R214, R214, 0x1, R13.reuse ;  /* 0x00000001d6d67824 */ /* 0x102fe400078e020d */
[----:B------:R-:W-:Y:S01]  /*6e60*/  IMAD.IADD R213, R213, 0x1, R13 ;  /* 0x00000001d5d57824 */ /* 0x000fe200078e020d */
        /* <DEDUP_REMOVED lines=20> */
[----:B------:R-:W-:Y:S04]  /*6fb0*/  ISETP.LT.OR P0, PT, R216, 0x3a, P0 ;  /* 0x0000003ad800780c */ /* 0x000fe80000701670 */
[----:B------:R-:W-:Y:S02]  /*6fc0*/  FSEL R147, R33, -INF , !P0 ;  /* 0xff80000021937808 */ /* 0x000fe40004000000 */
[----:B------:R-:W-:Y:S11]  /*6fd0*/  PLOP3.LUT P0, PT, PT, PT, UP0, 0x40, 0x0 ;  /* 0x000000000000781c */ /* 0x000ff60003f0e808 */
[----:B------:R-:W-:Y:S02]  /*6fe0*/  @!UPT UIADD3 URZ, URZ, URZ, URZ ;  /* 0x0000003f3f3ff290 */ /* 0x000fe4000fffe03f */
[----:B------:R-:W-:-:S05]  /*6ff0*/  @P0 BRA `(.L_x_1962) ;  /* 0x0000019000000947 */ /* 0x000fca0003800000 */
        /* <DEDUP_REMOVED lines=14> */
.L_x_1964:
[----:B------:R-:W-:Y:S04]  /*70e0*/  MOV R0, 0x1 ;  /* 0x0000000100007802 */ /* 0x000fe80000000f00 */
[----:B------:R-:W-:Y:S11]  /*70f0*/  ISETP.NE.AND P0, PT, R0, c[0x0][0x32c], PT ;  /* 0x0000cb0000007a0c */ /* 0x000ff60003f05270 */
[----:B------:R-:W-:Y:S02]  /*7100*/  @!UPT UIADD3 URZ, URZ, URZ, URZ ;  /* 0x0000003f3f3ff290 */ /* 0x000fe4000fffe03f */
[----:B------:R-:W-:Y:S05]  /*7110*/  @P0 IMAD.HI.U32 R0, R2, c[0x0][0x330], RZ ;  /* 0x0000cc0002000a27 */ /* 0x000fea00078e00ff */
[----:B------:R-:W-:Y:S02]  /*7120*/  @P0 SHF.R.U32.HI R2, RZ, c[0x0][0x334], R0 ;  /* 0x0000cd00ff020a19 */ /* 0x000fe40000011600 */
.L_x_1965:
[----:B------:R-:W-:Y:S05]  /*7130*/  BSYNC B0 ;  /* 0x0000000000007941 */ /* 0x000fea0003800000 */
.L_x_1963:
[----:B------:R-:W-:Y:S04]  /*7140*/  IMAD R13, R2, c[0x0][0x32c], -R209 ;  /* 0x0000cb00020d7a24 */ /* 0x000fe800078e0ad1 */
[----:B------:R-:W-:Y:S05]  /*7150*/  IMAD.IADD R0, R13, 0x1, -R196 ;  /* 0x000000010d007824 */ /* 0x000fea00078e0ac4 */
[----:B------:R-:W-:Y:S02]  /*7160*/  IADD3 R13, R0, c[0x0][0x32c], RZ ;  /* 0x0000cb00000d7a10 */ /* 0x000fe40007ffe0ff */
[----:B------:R-:W-:Y:S02]  /*7170*/  IMNMX R213, R213, R0, !PT ;  /* 0x00000000d5d57217 */ /* 0x000fe40007800200 */
[----:B------:R-:W-:Y:S02]  /*7180*/  IMNMX R214, R214, R13, PT ;  /* 0x0000000dd6d67217 */ /* 0x000fe40003800200 */
.L_x_1962:
[----:B------:R-:W-:Y:S01]  /*7190*/  ISETP.GT.AND P0, PT, R213, RZ, P2 ;  /* 0x000000ffd500720c */ /* 0x000fe20001704270 */
[----:B------:R-:W-:Y:S04]  /*71a0*/  DEPBAR.LE SB0, 0x2 ;  /* 0x000080800000791a */ /* 0x000fe80000000000 */
[----:B------:R-:W-:Y:S01]  /*71b0*/  BAR.SYNC.DEFER_BLOCKING 0x0 ;  /* 0x0000000000007b1d */ /* 0x000fe20000010000 */
[----:B------:R-:W-:Y:S02]  /*71c0*/  ISETP.LT.OR P0, PT, R214, 0x1, P0 ;  /* 0x00000001d600780c */ /* 0x000fe40000701670 */
[----:B------:R-:W-:Y:S02]  /*71d0*/  FMNMX.FTZ R0, R137, R132, !PT ;  /* 0x0000008489007209 */ /* 0x000fe40007810000 */
[----:B------:R-:W-:Y:S02]  /*71e0*/  FSEL R12, R6, -INF , !P0 ;  /* 0xff800000060c7808 */ /* 0x000fe40004000000 */
[----:B------:R-:W-:Y:S02]  /*71f0*/  ISETP.GT.AND P0, PT, R213, 0x1, P2 ;  /* 0x00000001d500780c */ /* 0x000fe40001704270 */
[----:B------:R-:W-:Y:S02]  /*7200*/  FMNMX.FTZ R0, R133, R0, !PT ;  /* 0x0000000085007209 */ /* 0x000fe40007810000 */
[C---:B------:R-:W-:Y:S02]  /*7210*/  ISETP.LT.OR P0, PT, R214.reuse, 0x2, P0 ;  /* 0x00000002d600780c */ /* 0x040fe40000701670 */
[----:B------:R-:W-:Y:S02]  /*7220*/  FMNMX.FTZ R0, R5, R0, !PT ;  /* 0x0000000005007209 */ /* 0x000fe40007810000 */
[----:B------:R-:W-:Y:S02]  /*7230*/  FSEL R8, R7, -INF , !P0 ;  /* 0xff80000007087808 */ /* 0x000fe40004000000 */
[----:B------:R-:W-:Y:S02]  /*7240*/  ISETP.GT.AND P0, PT, R213, 0x8, P2 ;  /* 0x00000008d500780c */ /* 0x000fe40001704270 */
[----:B------:R-:W-:Y:S02]  /*7250*/  FMNMX.FTZ R0, R9, R0, !PT ;  /* 0x0000000009007209 */ /* 0x000fe40007810000 */
[----:B------:R-:W-:Y:S02]  /*7260*/  ISETP.LT.OR P0, PT, R214, 0x9, P0 ;  /* 0x00000009d600780c */ /* 0x000fe40000701670 */
        /* <DEDUP_REMOVED lines=49> */
[----:B------:R-:W-:Y:S02]  /*7580*/  FMNMX.FTZ R0, R147, R2, !PT ;  /* 0x0000000293007209 */ /* 0x000fe40007810000 */
[----:B------:R-:W-:Y:S02]  /*7590*/  FMNMX.FTZ R11, R158, R11, !PT ;  /* 0x0000000b9e0b7209 */ /* 0x000fe40007810000 */
[----:B------:R-:W-:Y:S01]  /*75a0*/  ISETP.LT.OR P0, PT, R214, 0x31, P0 ;  /* 0x00000031d600780c */ /* 0x000fe20000701670 */
[----:B------:R-:W1:Y:S01]  /*75b0*/  SHFL.BFLY PT, R7, R0, 0x2, 0x1f ;  /* 0x0c401f0000077f89 */ /* 0x000e6200000e0000 */
[----:B------:R-:W-:Y:S02]  /*75c0*/  FMNMX.FTZ R11, R156, R11, !PT ;  /* 0x0000000b9c0b7209 */ /* 0x000fe40007810000 */
[----:B------:R-:W-:Y:S02]  /*75d0*/  FSEL R150, R30, -INF , !P0 ;  /* 0xff8000001e967808 */ /* 0x000fe40004000000 */
[C---:B------:R-:W-:Y:S02]  /*75e0*/  ISETP.GT.AND P0, PT, R213.reuse, 0x31, P2 ;  /* 0x00000031d500780c */ /* 0x040fe40001704270 */
[----:B------:R-:W-:Y:S02]  /*75f0*/  FMNMX.FTZ R11, R154, R11, !PT ;  /* 0x0000000b9a0b7209 */ /* 0x000fe40007810000 */
[----:B------:R-:W-:Y:S02]  /*7600*/  ISETP.LT.OR P0, PT, R214, 0x32, P0 ;  /* 0x00000032d600780c */ /* 0x000fe40000701670 */
[----:B------:R-:W-:Y:S02]  /*7610*/  ISETP.GT.AND P1, PT, R213, 0x38, P2 ;  /* 0x00000038d500780c */ /* 0x000fe40001724270 */
[----:B------:R-:W-:Y:S02]  /*7620*/  FSEL R148, R31, -INF , !P0 ;  /* 0xff8000001f947808 */ /* 0x000fe40004000000 */
[----:B------:R-:W-:Y:S01]  /*7630*/  FMNMX.FTZ R11, R150, R11, !PT ;  /* 0x0000000b960b7209 */ /* 0x000fe20007810000 */
[----:B------:R-:W-:Y:S01]  /*7640*/  LDSM.16.MT88.4 R28, [R176+UR4+0x100] ;  /* 0x00010004b01c783b */ /* 0x000fe20008004200 */
[----:B------:R-:W-:Y:S02]  /*7650*/  ISETP.GT.AND P0, PT, R213, 0x39, P2 ;  /* 0x00000039d500780c */ /* 0x000fe40001704270 */
[----:B------:R-:W-:Y:S02]  /*7660*/  ISETP.LT.OR P1, PT, R214, 0x39, P1 ;  /* 0x00000039d600780c */ /* 0x000fe40000f21670 */
[----:B------:R-:W-:Y:S02]  /*7670*/  FMNMX.FTZ R11, R148, R11, !PT ;  /* 0x0000000b940b7209 */ /* 0x000fe40007810000 */
[----:B------:R-:W-:Y:S02]  /*7680*/  FSEL R146, R34, -INF , !P1 ;  /* 0xff80000022927808 */ /* 0x000fe40004800000 */
[----:B------:R-:W-:Y:S02]  /*7690*/  ISETP.LT.OR P0, PT, R214, 0x3a, P0 ;  /* 0x0000003ad600780c */ /* 0x000fe40000701670 */
[----:B------:R-:W-:Y:S02]  /*76a0*/  FMNMX.FTZ R15, R146, R11, !PT ;  /* 0x0000000b920f7209 */ /* 0x000fe40007810000 */
[----:B------:R-:W-:Y:S02]  /*76b0*/  FSEL R144, R35, -INF , !P0 ;  /* 0xff80000023907808 */ /* 0x000fe40004000000 */
[----:B------:R-:W-:Y:S02]  /*76c0*/  IADD3 R17, R176, UR4, RZ ;  /* 0x00000004b0117c10 */ /* 0x000fe4000fffe0ff */
[----:B------:R-:W-:Y:S02]  /*76d0*/  FMNMX.FTZ R13, R144, R15, !PT ;  /* 0x0000000f900d7209 */ /* 0x000fe40007810000 */
[----:B------:R-:W-:Y:S02]  /*76e0*/  IADD3 R134, R182, R17, RZ ;  /* 0x00000011b6867210 */ /* 0x000fe40007ffe0ff */
[----:B-1----:R-:W-:Y:S02]  /*76f0*/  FMNMX.FTZ R4, R0, R7, !PT ;  /* 0x0000000700047209 */ /* 0x002fe40007810000 */
[----:B------:R-:W1:Y:S08]  /*7700*/  SHFL.BFLY PT, R0, R13, 0x2, 0x1f ;  /* 0x0c401f000d007f89 */ /* 0x000e7000000e0000 */
[----:B------:R-:W2:Y:S01]  /*7710*/  SHFL.BFLY PT, R11, R4, 0x1, 0x1f ;  /* 0x0c201f00040b7f89 */ /* 0x000ea200000e0000 */
[----:B-1----:R-:W-:Y:S07]  /*7720*/  FMNMX.FTZ R7, R13, R0, !PT ;  /* 0x000000000d077209 */ /* 0x002fee0007810000 */
[----:B------:R-:W1:Y:S01]  /*7730*/  SHFL.BFLY PT, R0, R7, 0x1, 0x1f ;  /* 0x0c201f0007007f89 */ /* 0x000e6200000e0000 */
[----:B--2---:R-:W-:Y:S04]  /*7740*/  FMNMX.FTZ R2, R4, R11, !PT ;  /* 0x0000000b04027209 */ /* 0x004fe80007810000 */
[C---:B------:R-:W-:Y:S01]  /*7750*/  FSETP.NEU.FTZ.AND P0, PT, R2.reuse, -INF , PT ;  /* 0xff8000000200780b */ /* 0x040fe20003f1d000 */
[----:B------:R-:W-:Y:S05]  /*7760*/  FMUL.FTZ R152, R2, c[0x0][0x2d0] ;  /* 0x0000b40002987a20 */ /* 0x000fea0000410000 */
[----:B------:R-:W-:Y:S05]  /*7770*/  FSEL R152, R152, RZ, P0 ;  /* 0x000000ff98987208 */ /* 0x000fea0000000000 */
[--C-:B------:R-:W-:Y:S01]  /*7780*/  FFMA.FTZ R160, R5, c[0x0][0x2d0], -R152.reuse ;  /* 0x0000b40005a07a23 */ /* 0x100fe20000010898 */
[----:B------:R-:W-:Y:S01]  /*7790*/  FSEL R5, R2, RZ, P0 ;  /* 0x000000ff02057208 */ /* 0x000fe20000000000 */
[--C-:B------:R-:W-:Y:S02]  /*77a0*/  FFMA.FTZ R162, R137, c[0x0][0x2d0], -R152.reuse ;  /* 0x0000b40089a27a23 */ /* 0x100fe40000010898 */
[----:B------:R-:W-:Y:S01]  /*77b0*/  FFMA.FTZ R161, R133, c[0x0][0x2d0], -R152 ;  /* 0x0000b40085a17a23 */ /* 0x000fe20000010898 */
[----:B-1----:R-:W-:Y:S01]  /*77c0*/  FMNMX.FTZ R0, R7, R0, !PT ;  /* 0x0000000007007209 */ /* 0x002fe20007810000 */
[----:B------:R-:W-:Y:S02]  /*77d0*/  FADD.FTZ R4, -R5, R132 ;  /* 0x0000008405047221 */ /* 0x000fe40000010100 */
[----:B------:R-:W-:Y:S01]  /*77e0*/  MUFU.EX2 R162, R162 ;  /* 0x000000a200a27308 */ /* 0x000fe20000000800 */
[--C-:B------:R-:W-:Y:S01]  /*77f0*/  FFMA.FTZ R163, R9, c[0x0][0x2d0], -R152.reuse ;  /* 0x0000b40009a37a23 */ /* 0x100fe20000010898 */
[C---:B------:R-:W-:Y:S01]  /*7800*/  FSETP.NEU.FTZ.AND P0, PT, R0.reuse, -INF , PT ;  /* 0xff8000000000780b */ /* 0x040fe20003f1d000 */
[----:B------:R-:W-:Y:S01]  /*7810*/  FMUL.FTZ R145, R0, c[0x0][0x2d0] ;  /* 0x0000b40000917a20 */ /* 0x000fe20000410000 */
[----:B------:R-:W-:Y:S01]  /*7820*/  IADD3 R5, R177, UR4, RZ ;  /* 0x00000004b1057c10 */ /* 0x000fe2000fffe0ff */
[----:B------:R-:W-:Y:S01]  /*7830*/  FMUL.FTZ R132, R4, c[0x0][0x2d0] ;  /* 0x0000b40004847a20 */ /* 0x000fe20000410000 */
[----:B------:R-:W-:Y:S01]  /*7840*/  FSEL R4, R0, RZ, P0 ;  /* 0x000000ff00047208 */ /* 0x000fe20000000000 */
[--C-:B------:R-:W-:Y:S01]  /*7850*/  FFMA.FTZ R170, R143, c[0x0][0x2d0], -R152.reuse ;  /* 0x0000b4008faa7a23 */ /* 0x100fe20000010898 */
[----:B------:R-:W-:Y:S01]  /*7860*/  FSEL R145, R145, RZ, P0 ;  /* 0x000000ff91917208 */ /* 0x000fe20000000000 */
[--C-:B------:R-:W-:Y:S01]  /*7870*/  FFMA.FTZ R212, R159, c[0x0][0x2d0], -R152.reuse ;  /* 0x0000b4009fd47a23 */ /* 0x100fe20000010898 */
[----:B------:R-:W1:Y:S01]  /*7880*/  MUFU.EX2 R161, R161 ;  /* 0x000000a100a17308 */ /* 0x000e620000000800 */
[----:B------:R-:W-:Y:S01]  /*7890*/  FADD.FTZ R4, -R4, R3 ;  /* 0x0000000304047221 */ /* 0x000fe20000010100 */
[----:B------:R-:W-:Y:S01]  /*78a0*/  IADD3 R133, R182, R5, RZ ;  /* 0x00000005b6857210 */ /* 0x000fe20007ffe0ff */
[--C-:B------:R-:W-:Y:S02]  /*78b0*/  FFMA.FTZ R166, R12, c[0x0][0x2d0], -R145.reuse ;  /* 0x0000b4000ca67a23 */ /* 0x100fe40000010891 */
[----:B------:R-:W2:Y:S01]  /*78c0*/  LDSM.16.MT88.4 R12, [R177+UR4+0x100] ;  /* 0x00010004b10c783b */ /* 0x000ea20008004200 */
[--C-:B------:R-:W-:Y:S02]  /*78d0*/  FFMA.FTZ R165, R8, c[0x0][0x2d0], -R145.reuse ;  /* 0x0000b40008a57a23 */ /* 0x100fe40000010891 */
[--C-:B------:R-:W-:Y:S02]  /*78e0*/  FFMA.FTZ R164, R10, c[0x0][0x2d0], -R145.reuse ;  /* 0x0000b4000aa47a23 */ /* 0x100fe40000010891 */
[--C-:B------:R-:W-:Y:S01]  /*78f0*/  FFMA.FTZ R167, R6, c[0x0][0x2d0], -R145.reuse ;  /* 0x0000b40006a77a23 */ /* 0x100fe20000010891 */
[----:B------:R-:W3:Y:S01]  /*7900*/  MUFU.EX2 R132, R132 ;  /* 0x0000008400847308 */ /* 0x000ee20000000800 */
[----:B------:R-:W-:Y:S01]  /*7910*/  FMUL.FTZ R3, R4, c[0x0][0x2d0] ;  /* 0x0000b40004037a20 */ /* 0x000fe20000410000 */
[----:B------:R-:W4:Y:S01]  /*7920*/  LDSM.16.MT88.4 R20, [R133+0x100] ;  /* 0x000100008514783b */ /* 0x000f220000004200 */
[--C-:B------:R-:W-:Y:S02]  /*7930*/  FFMA.FTZ R175, R140, c[0x0][0x2d0], -R145.reuse ;  /* 0x0000b4008caf7a23 */ /* 0x100fe40000010891 */
[--C-:B------:R-:W-:Y:S02]  /*7940*/  FFMA.FTZ R213, R157, c[0x0][0x2d0], -R152.reuse ;  /* 0x0000b4009dd57a23 */ /* 0x100fe40000010898 */
[--C-:B------:R-:W-:Y:S02]  /*7950*/  FFMA.FTZ R214, R155, c[0x0][0x2d0], -R152.reuse ;  /* 0x0000b4009bd67a23 */ /* 0x100fe40000010898 */
[--C-:B------:R-:W-:Y:S01]  /*7960*/  FFMA.FTZ R215, R158, c[0x0][0x2d0], -R145.reuse ;  /* 0x0000b4009ed77a23 */ /* 0x100fe20000010891 */
[----:B------:R-:W5:Y:S01]  /*7970*/  MUFU.EX2 R3, R3 ;  /* 0x0000000300037308 */ /* 0x000f620000000800 */
[--C-:B------:R-:W-:Y:S01]  /*7980*/  FFMA.FTZ R216, R156, c[0x0][0x2d0], -R145.reuse ;  /* 0x0000b4009cd87a23 */ /* 0x100fe20000010891 */
[----:B-1----:R-:W-:Y:S01]  /*7990*/  F2FP.PACK_AB R136, R161, R162 ;  /* 0x000000a2a188723e */ /* 0x002fe200000000ff */
[----:B------:R-:W-:Y:S01]  /*79a0*/  LDSM.16.MT88.4 R156, [R177+UR4+0x5900] ;  /* 0x00590004b19c783b */ /* 0x000fe20008004200 */
[--C-:B------:R-:W-:Y:S02]  /*79b0*/  FFMA.FTZ R217, R154, c[0x0][0x2d0], -R145.reuse ;  /* 0x0000b4009ad97a23 */ /* 0x100fe40000010891 */
[--C-:B------:R-:W-:Y:S02]  /*79c0*/  FFMA.FTZ R218, R153, c[0x0][0x2d0], -R152.reuse ;  /* 0x0000b40099da7a23 */ /* 0x100fe40000010898 */
[--C-:B------:R-:W-:Y:S02]  /*79d0*/  FFMA.FTZ R219, R151, c[0x0][0x2d0], -R152.reuse ;  /* 0x0000b40097db7a23 */ /* 0x100fe40000010898 */
[----:B------:R-:W-:Y:S01]  /*79e0*/  MUFU.EX2 R160, R160 ;  /* 0x000000a000a07308 */ /* 0x000fe20000000800 */
[--C-:B------:R-:W-:Y:S02]  /*79f0*/  FFMA.FTZ R220, R149, c[0x0][0x2d0], -R152.reuse ;  /* 0x0000b40095dc7a23 */ /* 0x100fe40000010898 */
[--C-:B------:R-:W-:Y:S02]  /*7a00*/  FFMA.FTZ R222, R150, c[0x0][0x2d0], -R145.reuse ;  /* 0x0000b40096de7a23 */ /* 0x100fe40000010891 */
[C---:B---3--:R-:W-:Y:S02]  /*7a10*/  FMUL.FTZ R4, R132.reuse, R128 ;  /* 0x0000008084047220 */ /* 0x048fe40000410000 */
[C---:B------:R-:W-:Y:S02]  /*7a20*/  FMUL.FTZ R5, R132.reuse, R129 ;  /* 0x0000008184057220 */ /* 0x040fe40000410000 */
[C---:B------:R-:W-:Y:S01]  /*7a30*/  FMUL.FTZ R8, R132.reuse, R124 ;  /* 0x0000007c84087220 */ /* 0x040fe20000410000 */
[----:B------:R-:W1:Y:S01]  /*7a40*/  MUFU.EX2 R163, R163 ;  /* 0x000000a300a37308 */ /* 0x000e620000000800 */
[C---:B------:R-:W-:Y:S02]  /*7a50*/  FMUL.FTZ R9, R132.reuse, R125 ;  /* 0x0000007d84097220 */ /* 0x040fe40000410000 */
[C---:B------:R-:W-:Y:S02]  /*7a60*/  FMUL.FTZ R16, R132.reuse, R104 ;  /* 0x0000006884107220 */ /* 0x040fe40000410000 */
[C---:B-----5:R-:W-:Y:S02]  /*7a70*/  FMUL.FTZ R6, R3.reuse, R130 ;  /* 0x0000008203067220 */ /* 0x060fe40000410000 */
[C---:B------:R-:W-:Y:S02]  /*7a80*/  FMUL.FTZ R7, R3.reuse, R131 ;  /* 0x0000008303077220 */ /* 0x040fe40000410000 */
[C---:B------:R-:W-:Y:S01]  /*7a90*/  FMUL.FTZ R10, R3.reuse, R126 ;  /* 0x0000007e030a7220 */ /* 0x040fe20000410000 */
[----:B------:R-:W-:Y:S01]  /*7aa0*/  MUFU.EX2 R166, R166 ;  /* 0x000000a600a67308 */ /* 0x000fe20000000800 */
[C---:B------:R-:W-:Y:S01]  /*7ab0*/  FMUL.FTZ R11, R3.reuse, R127 ;  /* 0x0000007f030b7220 */ /* 0x040fe20000410000 */
[----:B------:R-:W-:Y:S01]  /*7ac0*/  LDSM.16.MT88.4 R128, [R133+0x2900] ;  /* 0x002900008580783b */ /* 0x000fe20000004200 */
[C---:B------:R-:W-:Y:S02]  /*7ad0*/  FMUL.FTZ R17, R132.reuse, R105 ;  /* 0x0000006984117220 */ /* 0x040fe40000410000 */
[C---:B------:R-:W-:Y:S02]  /*7ae0*/  FMUL.FTZ R18, R3.reuse, R106 ;  /* 0x0000006a03127220 */ /* 0x040fe40000410000 */
[----:B------:R-:W-:Y:S02]  /*7af0*/  FMUL.FTZ R19, R3, R107 ;  /* 0x0000006b03137220 */ /* 0x000fe40000410000 */
[C---:B------:R-:W-:Y:S01]  /*7b00*/  FMUL.FTZ R24, R132.reuse, R112 ;  /* 0x0000007084187220 */ /* 0x040fe20000410000 */
[----:B------:R-:W3:Y:S01]  /*7b10*/  MUFU.EX2 R165, R165 ;  /* 0x000000a500a57308 */ /* 0x000ee20000000800 */
[----:B------:R-:W-:Y:S01]  /*7b20*/  LDSM.16.MT88.4 R104, [R177+UR4+0x2100] ;  /* 0x00210004b168783b */ /* 0x000fe20008004200 */
[C---:B------:R-:W-:Y:S01]  /*7b30*/  FMUL.FTZ R25, R132.reuse, R113 ;  /* 0x0000007184197220 */ /* 0x040fe20000410000 */
[----:B-1----:R-:W-:Y:S01]  /*7b40*/  F2FP.PACK_AB R138, R163, R160 ;  /* 0x000000a0a38a723e */ /* 0x002fe200000000ff */
[C---:B------:R-:W-:Y:S02]  /*7b50*/  FMUL.FTZ R26, R3.reuse, R114 ;  /* 0x00000072031a7220 */ /* 0x040fe40000410000 */
[C---:B------:R-:W-:Y:S03]  /*7b60*/  FMUL.FTZ R27, R3.reuse, R115 ;  /* 0x00000073031b7220 */ /* 0x040fe60000410000 */
[----:B------:R-:W-:Y:S01]  /*7b70*/  LDSM.16.MT88.4 R112, [R177+UR4+0x900] ;  /* 0x00090004b170783b */ /* 0x000fe20008004200 */
[----:B------:R-:W-:Y:S01]  /*7b80*/  MUFU.EX2 R164, R164 ;  /* 0x000000a400a47308 */ /* 0x000fe20000000800 */
[C---:B------:R-:W-:Y:S02]  /*7b90*/  FMUL.FTZ R32, R132.reuse, R120 ;  /* 0x0000007884207220 */ /* 0x040fe40000410000 */
[----:B------:R-:W-:Y:S02]  /*7ba0*/  FMUL.FTZ R33, R132, R121 ;  /* 0x0000007984217220 */ /* 0x000fe40000410000 */
[C---:B------:R-:W-:Y:S02]  /*7bb0*/  FMUL.FTZ R34, R3.reuse, R122 ;  /* 0x0000007a03227220 */ /* 0x040fe40000410000 */
[----:B------:R-:W-:Y:S01]  /*7bc0*/  LDSM.16.MT88.4 R124, [R177+UR4+0x2900] ;  /* 0x00290004b17c783b */ /* 0x000fe20008004200 */
[----:B------:R-:W-:Y:S02]  /*7bd0*/  FMUL.FTZ R35, R3, R123 ;  /* 0x0000007b03237220 */ /* 0x000fe40000410000 */
[----:B------:R-:W1:Y:S01]  /*7be0*/  MUFU.EX2 R167, R167 ;  /* 0x000000a700a77308 */ /* 0x000e620000000800 */
[--C-:B------:R-:W-:Y:S02]  /*7bf0*/  FFMA.FTZ R223, R148, c[0x0][0x2d0], -R145.reuse ;  /* 0x0000b40094df7a23 */ /* 0x100fe40000010891 */
[--C-:B------:R-:W-:Y:S01]  /*7c00*/  FFMA.FTZ R224, R146, c[0x0][0x2d0], -R145.reuse ;  /* 0x0000b40092e07a23 */ /* 0x100fe20000010891 */
[----:B---3--:R-:W-:Y:S01]  /*7c10*/  F2FP.PACK_AB R137, R165, R166 ;  /* 0x000000a6a589723e */ /* 0x008fe200000000ff */
[----:B------:R-:W-:Y:S01]  /*7c20*/  LDSM.16.MT88.4 R120, [R134+0x900] ;  /* 0x000900008678783b */ /* 0x000fe20000004200 */
[C---:B------:R-:W-:Y:S02]  /*7c30*/  FMUL.FTZ R36, R132.reuse, R36 ;  /* 0x0000002484247220 */ /* 0x040fe40000410000 */
[C---:B------:R-:W-:Y:S02]  /*7c40*/  FMUL.FTZ R37, R132.reuse, R37 ;  /* 0x0000002584257220 */ /* 0x040fe40000410000 */
[C---:B------:R-:W-:Y:S01]  /*7c50*/  FMUL.FTZ R38, R3.reuse, R38 ;  /* 0x0000002603267220 */ /* 0x040fe20000410000 */
[----:B------:R-:W-:Y:S01]  /*7c60*/  MUFU.EX2 R170, R170 ;  /* 0x000000aa00aa7308 */ /* 0x000fe20000000800 */
[C---:B------:R-:W-:Y:S01]  /*7c70*/  FMUL.FTZ R39, R3.reuse, R39 ;  /* 0x0000002703277220 */ /* 0x040fe20000410000 */
[----:B------:R-:W-:Y:S01]  /*7c80*/  LDSM.16.MT88.4 R148, [R176+UR4+0x3900] ;  /* 0x00390004b094783b */ /* 0x000fe20008004200 */
[C---:B------:R-:W-:Y:S02]  /*7c90*/  FMUL.FTZ R40, R132.reuse, R40 ;  /* 0x0000002884287220 */ /* 0x040fe40000410000 */
[C---:B------:R-:W-:Y:S02]  /*7ca0*/  FMUL.FTZ R41, R132.reuse, R41 ;  /* 0x0000002984297220 */ /* 0x040fe40000410000 */
[C---:B------:R-:W-:Y:S02]  /*7cb0*/  FMUL.FTZ R42, R3.reuse, R42 ;  /* 0x0000002a032a7220 */ /* 0x040fe40000410000 */
[----:B------:R-:W-:Y:S01]  /*7cc0*/  FMUL.FTZ R43, R3, R43 ;  /* 0x0000002b032b7220 */ /* 0x000fe20000410000 */
[----:B------:R-:W-:Y:S01]  /*7cd0*/  MUFU.EX2 R175, R175 ;  /* 0x000000af00af7308 */ /* 0x000fe20000000800 */
[C---:B------:R-:W-:Y:S01]  /*7ce0*/  FMUL.FTZ R44, R132.reuse, R44 ;  /* 0x0000002c842c7220 */ /* 0x040fe20000410000 */
[----:B-1----:R-:W-:Y:S01]  /*7cf0*/  F2FP.PACK_AB R139, R167, R164 ;  /* 0x000000a4a78b723e */ /* 0x002fe200000000ff */
[C---:B------:R-:W-:Y:S02]  /*7d00*/  FMUL.FTZ R45, R132.reuse, R45 ;  /* 0x0000002d842d7220 */ /* 0x040fe40000410000 */
[C---:B------:R-:W-:Y:S02]  /*7d10*/  FMUL.FTZ R46, R3.reuse, R46 ;  /* 0x0000002e032e7220 */ /* 0x040fe40000410000 */
[C---:B------:R-:W-:Y:S02]  /*7d20*/  FMUL.FTZ R47, R3.reuse, R47 ;  /* 0x0000002f032f7220 */ /* 0x040fe40000410000 */
[C---:B--2---:R-:W-:Y:S01]  /*7d30*/  HMMA.16816.F32 R4, R136.reuse, R12, R4 ;  /* 0x0000000c8804723c */ /* 0x044fe20000001804 */
[----:B------:R-:W-:Y:S04]  /*7d40*/  MUFU.EX2 R212, R212 ;  /* 0x000000d400d47308 */ /* 0x000fe80000000800 */
        /* <DEDUP_REMOVED lines=9> */
[----:B------:R-:W1:Y:S01]  /*7de0*/  LDSM.16.MT88.4 R100, [R134+0x100] ;  /* 0x000100008664783b */ /* 0x000e620000004200 */
[C---:B------:R-:W-:Y:S02]  /*7df0*/  FMUL.FTZ R50, R3.reuse, R50 ;  /* 0x0000003203327220 */ /* 0x040fe40000410000 */
[C---:B------:R-:W-:Y:S02]  /*7e00*/  FMUL.FTZ R51, R3.reuse, R51 ;  /* 0x0000003303337220 */ /* 0x040fe40000410000 */
[C---:B----4-:R-:W-:Y:S03]  /*7e10*/  HMMA.16816.F32 R12, R136.reuse, R20, R12 ;  /* 0x00000014880c723c */ /* 0x050fe6000000180c */
[C---:B------:R-:W-:Y:S01]  /*7e20*/  FMUL.FTZ R52, R132.reuse, R52 ;  /* 0x0000003484347220 */ /* 0x040fe20000410000 */
[----:B------:R-:W-:Y:S01]  /*7e30*/  MUFU.EX2 R215, R215 ;  /* 0x000000d700d77308 */ /* 0x000fe20000000800 */
[C---:B------:R-:W-:Y:S02]  /*7e40*/  FMUL.FTZ R53, R132.reuse, R53 ;  /* 0x0000003584357220 */ /* 0x040fe40000410000 */
[C---:B------:R-:W-:Y:S01]  /*7e50*/  FMUL.FTZ R20, R132.reuse, R108 ;  /* 0x0000006c84147220 */ /* 0x040fe20000410000 */
[C---:B------:R-:W-:Y:S04]  /*7e60*/  HMMA.16816.F32 R16, R136.reuse, R22, R16 ;  /* 0x000000168810723c */ /* 0x040fe80000001810 */
[C---:B------:R-:W-:Y:S02]  /*7e70*/  FMUL.FTZ R21, R132.reuse, R109 ;  /* 0x0000006d84157220 */ /* 0x040fe40000410000 */
[C---:B------:R-:W-:Y:S01]  /*7e80*/  FMUL.FTZ R54, R3.reuse, R54 ;  /* 0x0000003603367220 */ /* 0x040fe20000410000 */
[----:B------:R-:W-:Y:S01]  /*7e90*/  MUFU.EX2 R216, R216 ;  /* 0x000000d800d87308 */ /* 0x000fe20000000800 */
[C---:B------:R-:W-:Y:S04]  /*7ea0*/  FMUL.FTZ R22, R3.reuse, R110 ;  /* 0x0000006e03167220 */ /* 0x040fe80000410000 */
[C---:B------:R-:W-:Y:S02]  /*7eb0*/  FMUL.FTZ R23, R3.reuse, R111 ;  /* 0x0000006f03177220 */ /* 0x040fe40000410000 */
[----:B------:R-:W2:Y:S01]  /*7ec0*/  LDSM.16.MT88.4 R108, [R133+0x2100] ;  /* 0x00210000856c783b */ /* 0x000ea20000004200 */
[C---:B------:R-:W-:Y:S02]  /*7ed0*/  FMUL.FTZ R55, R3.reuse, R55 ;  /* 0x0000003703377220 */ /* 0x040fe40000410000 */
[C---:B------:R-:W-:Y:S01]  /*7ee0*/  FMUL.FTZ R56, R132.reuse, R56 ;  /* 0x0000003884387220 */ /* 0x040fe20000410000 */
[----:B------:R-:W-:Y:S01]  /*7ef0*/  MUFU.EX2 R217, R217 ;  /* 0x000000d900d97308 */ /* 0x000fe20000000800 */
[C---:B------:R-:W-:Y:S03]  /*7f00*/  HMMA.16816.F32 R20, R136.reuse, R28, R20 ;  /* 0x0000001c8814723c */ /* 0x040fe60000001814 */
[C---:B------:R-:W-:Y:S02]  /*7f10*/  FMUL.FTZ R57, R132.reuse, R57 ;  /* 0x0000003984397220 */ /* 0x040fe40000410000 */
[C---:B------:R-:W-:Y:S02]  /*7f20*/  FMUL.FTZ R58, R3.reuse, R58 ;  /* 0x0000003a033a7220 */ /* 0x040fe40000410000 */
[C---:B------:R-:W-:Y:S01]  /*7f30*/  FMUL.FTZ R28, R132.reuse, R116 ;  /* 0x00000074841c7220 */ /* 0x040fe20000410000 */
[C---:B------:R-:W-:Y:S01]  /*7f40*/  HMMA.16816.F32 R24, R136.reuse, R30, R24 ;  /* 0x0000001e8818723c */ /* 0x040fe20000001818 */
[----:B------:R-:W-:Y:S03]  /*7f50*/  MUFU.EX2 R218, R218 ;  /* 0x000000da00da7308 */ /* 0x000fe60000000800 */
[C---:B------:R-:W-:Y:S02]  /*7f60*/  FMUL.FTZ R29, R132.reuse, R117 ;  /* 0x00000075841d7220 */ /* 0x040fe40000410000 */
[C---:B------:R-:W-:Y:S02]  /*7f70*/  FMUL.FTZ R59, R3.reuse, R59 ;  /* 0x0000003b033b7220 */ /* 0x040fe40000410000 */
[C---:B------:R-:W-:Y:S03]  /*7f80*/  FMUL.FTZ R30, R3.reuse, R118 ;  /* 0x00000076031e7220 */ /* 0x040fe60000410000 */
[----:B------:R-:W-:Y:S01]  /*7f90*/  MUFU.EX2 R219, R219 ;  /* 0x000000db00db7308 */ /* 0x000fe20000000800 */
[C---:B------:R-:W-:Y:S02]  /*7fa0*/  FMUL.FTZ R31, R3.reuse, R119 ;  /* 0x00000077031f7220 */ /* 0x040fe40000410000 */
[----:B------:R-:W-:Y:S01]  /*7fb0*/  LDSM.16.MT88.4 R116, [R176+UR4+0x900] ;  /* 0x00090004b074783b */ /* 0x000fe20008004200 */
[C---:B------:R-:W-:Y:S02]  /*7fc0*/  FMUL.FTZ R60, R132.reuse, R60 ;  /* 0x0000003c843c7220 */ /* 0x040fe40000410000 */
[C---:B------:R-:W-:Y:S02]  /*7fd0*/  FMUL.FTZ R61, R132.reuse, R61 ;  /* 0x0000003d843d7220 */ /* 0x040fe40000410000 */
[C---:B-1----:R-:W-:Y:S02]  /*7fe0*/  HMMA.16816.F32 R28, R136.reuse, R100, R28 ;  /* 0x00000064881c723c */ /* 0x042fe4000000181c */
[----:B------:R-:W-:Y:S01]  /*7ff0*/  MUFU.EX2 R220, R220 ;  /* 0x000000dc00dc7308 */ /* 0x000fe20000000800 */
[C---:B------:R-:W-:Y:S02]  /*8000*/  FMUL.FTZ R62, R3.reuse, R62 ;  /* 0x0000003e033e7220 */ /* 0x040fe40000410000 */
[C---:B------:R-:W-:Y:S02]  /*8010*/  FMUL.FTZ R63, R3.reuse, R63 ;  /* 0x0000003f033f7220 */ /* 0x040fe40000410000 */
[C---:B------:R-:W-:Y:S01]  /*8020*/  FMUL.FTZ R64, R132.reuse, R64 ;  /* 0x0000004084407220 */ /* 0x040fe20000410000 */
[C---:B------:R-:W-:Y:S01]  /*8030*/  HMMA.16816.F32 R32, R136.reuse, R102, R32 ;  /* 0x000000668820723c */ /* 0x040fe20000001820 */
[----:B------:R-:W1:Y:S03]  /*8040*/  LDSM.16.MT88.4 R100, [R176+UR4+0x2100] ;  /* 0x00210004b064783b */ /* 0x000e660008004200 */
[C---:B------:R-:W-:Y:S01]  /*8050*/  FMUL.FTZ R65, R132.reuse, R65 ;  /* 0x0000004184417220 */ /* 0x040fe20000410000 */
[----:B------:R-:W-:Y:S01]  /*8060*/  MUFU.EX2 R222, R222 ;  /* 0x000000de00de7308 */ /* 0x000fe20000000800 */
[C---:B------:R-:W-:Y:S02]  /*8070*/  FMUL.FTZ R66, R3.reuse, R66 ;  /* 0x0000004203427220 */ /* 0x040fe40000410000 */
[C---:B------:R-:W-:Y:S04]  /*8080*/  HMMA.16816.F32 R36, R136.reuse, R104, R36 ;  /* 0x000000688824723c */ /* 0x040fe80000001824 */
[C---:B------:R-:W-:Y:S02]  /*8090*/  FMUL.FTZ R67, R3.reuse, R67 ;  /* 0x0000004303437220 */ /* 0x040fe40000410000 */
[C---:B------:R-:W-:Y:S01]  /*80a0*/  FMUL.FTZ R68, R132.reuse, R68 ;  /* 0x0000004484447220 */ /* 0x040fe20000410000 */
[----:B------:R-:W-:Y:S01]  /*80b0*/  MUFU.EX2 R223, R223 ;  /* 0x000000df00df7308 */ /* 0x000fe20000000800 */
[C---:B------:R-:W-:Y:S01]  /*80c0*/  HMMA.16816.F32 R40, R136.reuse, R106, R40 ;  /* 0x0000006a8828723c */ /* 0x040fe20000001828 */
[----:B------:R-:W3:Y:S03]  /*80d0*/  LDSM.16.MT88.4 R104, [R134+0x2100] ;  /* 0x002100008668783b */ /* 0x000ee60000004200 */
[C---:B------:R-:W-:Y:S02]  /*80e0*/  FMUL.FTZ R69, R132.reuse, R69 ;  /* 0x0000004584457220 */ /* 0x040fe40000410000 */
[C---:B------:R-:W-:Y:S02]  /*80f0*/  FMUL.FTZ R70, R3.reuse, R70 ;  /* 0x0000004603467220 */ /* 0x040fe40000410000 */
[C---:B--2---:R-:W-:Y:S01]  /*8100*/  HMMA.16816.F32 R44, R136.reuse, R108, R44 ;  /* 0x0000006c882c723c */ /* 0x044fe2000000182c */
[----:B------:R-:W-:Y:S03]  /*8110*/  MUFU.EX2 R224, R224 ;  /* 0x000000e000e07308 */ /* 0x000fe60000000800 */
[C---:B------:R-:W-:Y:S02]  /*8120*/  FMUL.FTZ R71, R3.reuse, R71 ;  /* 0x0000004703477220 */ /* 0x040fe40000410000 */
[C---:B------:R-:W-:Y:S02]  /*8130*/  FMUL.FTZ R72, R132.reuse, R72 ;  /* 0x0000004884487220 */ /* 0x040fe40000410000 */
[C---:B------:R-:W-:Y:S01]  /*8140*/  HMMA.16816.F32 R48, R136.reuse, R110, R48 ;  /* 0x0000006e8830723c */ /* 0x040fe20000001830 */
[----:B------:R-:W2:Y:S03]  /*8150*/  LDSM.16.MT88.4 R108, [R177+UR4+0x4100] ;  /* 0x00410004b16c783b */ /* 0x000ea60008004200 */
[C---:B------:R-:W-:Y:S02]  /*8160*/  FMUL.FTZ R73, R132.reuse, R73 ;  /* 0x0000004984497220 */ /* 0x040fe40000410000 */
[C---:B------:R-:W-:Y:S02]  /*8170*/  FMUL.FTZ R74, R3.reuse, R74 ;  /* 0x0000004a034a7220 */ /* 0x040fe40000410000 */
[C---:B------:R-:W-:Y:S01]  /*8180*/  FMUL.FTZ R75, R3.reuse, R75 ;  /* 0x0000004b034b7220 */ /* 0x040fe20000410000 */
[C---:B-1----:R-:W-:Y:S03]  /*8190*/  HMMA.16816.F32 R52, R136.reuse, R100, R52 ;  /* 0x000000648834723c */ /* 0x042fe60000001834 */
[C---:B------:R-:W-:Y:S02]  /*81a0*/  FMUL.FTZ R84, R132.reuse, R84 ;  /* 0x0000005484547220 */ /* 0x040fe40000410000 */
[----:B------:R-:W-:Y:S02]  /*81b0*/  FMUL.FTZ R85, R132, R85 ;  /* 0x0000005584557220 */ /* 0x000fe40000410000 */
[C---:B------:R-:W-:Y:S01]  /*81c0*/  FMUL.FTZ R86, R3.reuse, R86 ;  /* 0x0000005603567220 */ /* 0x040fe20000410000 */
[C---:B------:R-:W-:Y:S01]  /*81d0*/  HMMA.16816.F32 R56, R136.reuse, R102, R56 ;  /* 0x000000668838723c */ /* 0x040fe20000001838 */
[----:B------:R-:W1:Y:S03]  /*81e0*/  LDSM.16.MT88.4 R100, [R133+0x4100] ;  /* 0x004100008564783b */ /* 0x000e660000004200 */
        /* <DEDUP_REMOVED lines=9> */
[--C-:B------:R-:W-:Y:S01]  /*8280*/  FFMA.FTZ R174, R142, c[0x0][0x2d0], -R145.reuse ;  /* 0x0000b4008eae7a23 */ /* 0x100fe20000010891 */
[----:B------:R-:W4:Y:S01]  /*8290*/  MUFU.EX2 R169, R169 ;  /* 0x000000a900a97308 */ /* 0x000f220000000800 */
[C---:B--2---:R-:W-:Y:S01]  /*82a0*/  HMMA.16816.F32 R68, R136.reuse, R108, R68 ;  /* 0x0000006c8844723c */ /* 0x044fe20000001844 */
[----:B------:R-:W-:Y:S03]  /*82b0*/  LDSM.16.MT88.4 R140, [R176+UR4+0x2900] ;  /* 0x00290004b08c783b */ /* 0x000fe60008004200 */
[--C-:B------:R-:W-:Y:S02]  /*82c0*/  FFMA.FTZ R172, R172, c[0x0][0x2d0], -R145.reuse ;  /* 0x0000b400acac7a23 */ /* 0x100fe40000010891 */
[C---:B------:R-:W-:Y:S02]  /*82d0*/  FMUL.FTZ R88, R132.reuse, R88 ;  /* 0x0000005884587220 */ /* 0x040fe40000410000 */
[C---:B------:R-:W-:Y:S01]  /*82e0*/  HMMA.16816.F32 R72, R136.reuse, R110, R72 ;  /* 0x0000006e8848723c */ /* 0x040fe20000001848 */
[----:B------:R-:W2:Y:S01]  /*82f0*/  LDSM.16.MT88.4 R108, [R134+0x4100] ;  /* 0x00410000866c783b */ /* 0x000ea20000004200 */
        /* <DEDUP_REMOVED lines=8> */
[C---:B------:R-:W-:Y:S01]  /*8380*/  FMUL.FTZ R91, R3.reuse, R91 ;  /* 0x0000005b035b7220 */ /* 0x040fe20000410000 */
[C---:B-1----:R-:W-:Y:S03]  /*8390*/  HMMA.16816.F32 R76, R136.reuse, R100, R76 ;  /* 0x00000064884c723c */ /* 0x042fe6000000184c */
[C---:B------:R-:W-:Y:S01]  /*83a0*/  FMUL.FTZ R80, R132.reuse, R80 ;  /* 0x0000005084507220 */ /* 0x040fe20000410000 */
[----:B------:R-:W1:Y:S01]  /*83b0*/  MUFU.EX2 R172, R172 ;  /* 0x000000ac00ac7308 */ /* 0x000e620000000800 */
[C---:B------:R-:W-:Y:S02]  /*83c0*/  FMUL.FTZ R81, R132.reuse, R81 ;  /* 0x0000005184517220 */ /* 0x040fe40000410000 */
[----:B------:R-:W-:Y:S01]  /*83d0*/  FMUL.FTZ R82, R3, R82 ;  /* 0x0000005203527220 */ /* 0x000fe20000410000 */
[----:B----4-:R-:W-:Y:S01]  /*83e0*/  F2FP.PACK_AB R100, R169, R168 ;  /* 0x000000a8a964723e */ /* 0x010fe200000000ff */
[C---:B------:R-:W-:Y:S03]  /*83f0*/  FMUL.FTZ R83, R3.reuse, R83 ;  /* 0x0000005303537220 */ /* 0x040fe60000410000 */
[C---:B------:R-:W-:Y:S02]  /*8400*/  FMUL.FTZ R92, R132.reuse, R92 ;  /* 0x0000005c845c7220 */ /* 0x040fe40000410000 */
[C---:B------:R-:W-:Y:S01]  /*8410*/  FMUL.FTZ R93, R132.reuse, R93 ;  /* 0x0000005d845d7220 */ /* 0x040fe20000410000 */
[----:B------:R-:W4:Y:S01]  /*8420*/  MUFU.EX2 R174, R174 ;  /* 0x000000ae00ae7308 */ /* 0x000f220000000800 */
[C---:B------:R-:W-:Y:S03]  /*8430*/  HMMA.16816.F32 R80, R136.reuse, R102, R80 ;  /* 0x000000668850723c */ /* 0x040fe60000001850 */
[C---:B------:R-:W-:Y:S02]  /*8440*/  FMUL.FTZ R94, R3.reuse, R94 ;  /* 0x0000005e035e7220 */ /* 0x040fe40000410000 */
[----:B------:R-:W-:Y:S02]  /*8450*/  FMUL.FTZ R95, R3, R95 ;  /* 0x0000005f035f7220 */ /* 0x000fe40000410000 */
[C---:B------:R-:W-:Y:S01]  /*8460*/  FMUL.FTZ R96, R132.reuse, R96 ;  /* 0x0000006084607220 */ /* 0x040fe20000410000 */
[C---:B---3--:R-:W-:Y:S04]  /*8470*/  HMMA.16816.F32 R84, R136.reuse, R104, R84 ;  /* 0x000000688854723c */ /* 0x048fe80000001854 */
[----:B------:R-:W-:Y:S01]  /*8480*/  FMUL.FTZ R97, R132, R97 ;  /* 0x0000006184617220 */ /* 0x000fe20000410000 */
[----:B-----5:R-:W-:Y:S01]  /*8490*/  F2FP.PACK_AB R102, R171, R170 ;  /* 0x000000aaab66723e */ /* 0x020fe200000000ff */
[C---:B------:R-:W-:Y:S01]  /*84a0*/  FMUL.FTZ R98, R3.reuse, R98 ;  /* 0x0000006203627220 */ /* 0x040fe20000410000 */
[----:B-1----:R-:W-:Y:S01]  /*84b0*/  F2FP.PACK_AB R101, R172, R173 ;  /* 0x000000adac65723e */ /* 0x002fe200000000ff */
[C---:B------:R-:W-:Y:S01]  /*84c0*/  HMMA.16816.F32 R88, R136.reuse, R106, R88 ;  /* 0x0000006a8858723c */ /* 0x040fe20000001858 */
[----:B------:R-:W1:Y:S03]  /*84d0*/  LDSM.16.MT88.4 R104, [R133+0x900] ;  /* 0x000900008568783b */ /* 0x000e660000004200 */
[----:B------:R-:W-:Y:S02]  /*84e0*/  FMUL.FTZ R99, R3, R99 ;  /* 0x0000006303637220 */ /* 0x000fe40000410000 */
[--C-:B------:R-:W-:Y:S01]  /*84f0*/  FFMA.FTZ R211, R211, c[0x0][0x2d0], -R152.reuse ;  /* 0x0000b400d3d37a23 */ /* 0x100fe20000010898 */
[----:B----4-:R-:W-:Y:S01]  /*8500*/  F2FP.PACK_AB R103, R175, R174 ;  /* 0x000000aeaf67723e */ /* 0x010fe200000000ff */
[C---:B--2---:R-:W-:Y:S04]  /*8510*/  HMMA.16816.F32 R92, R136.reuse, R108, R92 ;  /* 0x0000006c885c723c */ /* 0x044fe8000000185c */
[----:B------:R-:W-:Y:S01]  /*8520*/  FFMA.FTZ R152, R147, c[0x0][0x2d0], -R152 ;  /* 0x0000b40093987a23 */ /* 0x000fe20000010898 */
[----:B------:R-:W-:Y:S01]  /*8530*/  MUFU.EX2 R211, R211 ;  /* 0x000000d300d37308 */ /* 0x000fe20000000800 */
[--C-:B------:R-:W-:Y:S02]  /*8540*/  FFMA.FTZ R210, R210, c[0x0][0x2d0], -R145.reuse ;  /* 0x0000b400d2d27a23 */ /* 0x100fe40000010891 */
[----:B------:R-:W-:Y:S01]  /*8550*/  HMMA.16816.F32 R96, R136, R110, R96 ;  /* 0x0000006e8860723c */ /* 0x000fe20000001860 */
[----:B------:R-:W2:Y:S03]  /*8560*/  LDSM.16.MT88.4 R108, [R134+0x2900] ;  /* 0x00290000866c783b */ /* 0x000ea60000004200 */
[----:B------:R-:W-:Y:S02]  /*8570*/  FFMA.FTZ R145, R144, c[0x0][0x2d0], -R145 ;  /* 0x0000b40090917a23 */ /* 0x000fe40000010891 */
[----:B------:R-:W-:Y:S01]  /*8580*/  FFMA.FTZ R162, R132, R197, R162 ;  /* 0x000000c584a27223 */ /* 0x000fe200000100a2 */
[----:B------:R3:W4:Y:S01]  /*8590*/  MUFU.EX2 R221, R152 ;  /* 0x0000009800dd7308 */ /* 0x0007220000000800 */
[C---:B------:R-:W-:Y:S05]  /*85a0*/  HMMA.16816.F32 R4, R100.reuse, R112, R4 ;  /* 0x000000706404723c */ /* 0x040fea0000001804 */
[----:B------:R-:W-:Y:S01]  /*85b0*/  F2FP.PACK_AB R136, R219, R218 ;  /* 0x000000dadb88723e */ /* 0x000fe200000000ff */
[----:B------:R-:W-:Y:S01]  /*85c0*/  FADD.FTZ R161, R161, R162 ;  /* 0x000000a2a1a17221 */ /* 0x000fe20000010000 */
[----:B------:R-:W-:Y:S01]  /*85d0*/  F2FP.PACK_AB R137, R223, R222 ;  /* 0x000000dedf89723e */ /* 0x000fe200000000ff */
[C---:B------:R-:W-:Y:S01]  /*85e0*/  HMMA.16816.F32 R8, R100.reuse, R114, R8 ;  /* 0x000000726408723c */ /* 0x040fe20000001808 */
[----:B------:R-:W-:Y:S01]  /*85f0*/  LDSM.16.MT88.4 R112, [R133+0x4900] ;  /* 0x004900008570783b */ /* 0x000fe20000004200 */
[----:B------:R-:W5:Y:S02]  /*8600*/  MUFU.EX2 R225, R145 ;  /* 0x0000009100e17308 */ /* 0x000f640000000800 */
[----:B------:R-:W-:Y:S02]  /*8610*/  FFMA.FTZ R166, R3, R198, R166 ;  /* 0x000000c603a67223 */ /* 0x000fe400000100a6 */
[----:B------:R-:W-:Y:S02]  /*8620*/  FADD.FTZ R160, R160, R161 ;  /* 0x000000a1a0a07221 */ /* 0x000fe40000010000 */
[----:B------:R-:W-:Y:S01]  /*8630*/  FADD.FTZ R165, R165, R166 ;  /* 0x000000a6a5a57221 */ /* 0x000fe20000010000 */
[C---:B-1----:R-:W-:Y:S03]  /*8640*/  HMMA.16816.F32 R12, R100.reuse, R104, R12 ;  /* 0x00000068640c723c */ /* 0x042fe6000000180c */
[----:B------:R-:W1:Y:S01]  /*8650*/  MUFU.EX2 R210, R210 ;  /* 0x000000d200d27308 */ /* 0x000e620000000800 */
[----:B------:R-:W-:Y:S01]  /*8660*/  FADD.FTZ R163, R163, R160 ;  /* 0x000000a0a3a37221 */ /* 0x000fe20000010000 */
[----:B---3--:R-:W-:Y:S01]  /*8670*/  LDSM.16.MT88.4 R152, [R134+0x3900] ;  /* 0x003900008698783b */ /* 0x008fe20000004200 */
[----:B----4-:R-:W-:Y:S02]  /*8680*/  F2FP.PACK_AB R138, R221, R220 ;  /* 0x000000dcdd8a723e */ /* 0x010fe400000000ff */
[C---:B------:R-:W-:Y:S04]  /*8690*/  HMMA.16816.F32 R16, R100.reuse, R106, R16 ;  /* 0x0000006a6410723c */ /* 0x040fe80000001810 */
[----:B------:R-:W-:Y:S01]  /*86a0*/  FADD.FTZ R164, R164, R165 ;  /* 0x000000a5a4a47221 */ /* 0x000fe20000010000 */
[----:B------:R-:W3:Y:S01]  /*86b0*/  LDSM.16.MT88.4 R104, [R177+UR4+0x4900] ;  /* 0x00490004b168783b */ /* 0x000ee20008004200 */
[----:B------:R-:W-:Y:S02]  /*86c0*/  FADD.FTZ R168, R168, R163 ;  /* 0x000000a3a8a87221 */ /* 0x000fe40000010000 */
[C---:B------:R-:W-:Y:S04]  /*86d0*/  HMMA.16816.F32 R20, R100.reuse, R116, R20 ;  /* 0x000000746414723c */ /* 0x040fe80000001814 */
[----:B-----5:R-:W-:Y:S01]  /*86e0*/  F2FP.PACK_AB R139, R225, R224 ;  /* 0x000000e0e18b723e */ /* 0x020fe200000000ff */
[----:B------:R-:W-:Y:S01]  /*86f0*/  FADD.FTZ R164, R167, R164 ;  /* 0x000000a4a7a47221 */ /* 0x000fe20000010000 */
[----:B------:R-:W-:Y:S01]  /*8700*/  LDSM.16.MT88.4 R144, [R133+0x3900] ;  /* 0x003900008590783b */ /* 0x000fe20000004200 */
[----:B------:R-:W-:Y:S01]  /*8710*/  FADD.FTZ R169, R169, R168 ;  /* 0x000000a8a9a97221 */ /* 0x000fe20000010000 */
[C---:B------:R-:W-:Y:S04]  /*8720*/  HMMA.16816.F32 R24, R100.reuse, R118, R24 ;  /* 0x000000766418723c */ /* 0x040fe80000001818 */
[----:B------:R-:W-:Y:S02]  /*8730*/  FADD.FTZ R173, R173, R164 ;  /* 0x000000a4adad7221 */ /* 0x000fe40000010000 */
[----:B------:R-:W-:Y:S02]  /*8740*/  LDSM.16.MT88.4 R116, [R134+0x4900] ;  /* 0x004900008674783b */ /* 0x000fe40000004200 */
[C---:B------:R-:W-:Y:S04]  /*8750*/  HMMA.16816.F32 R28, R100.reuse, R120, R28 ;  /* 0x00000078641c723c */ /* 0x040fe8000000181c */
[----:B------:R-:W-:Y:S04]  /*8760*/  FADD.FTZ R173, R172, R173 ;  /* 0x000000adacad7221 */ /* 0x000fe80000010000 */
[C---:B------:R-:W-:Y:S01]  /*8770*/  HMMA.16816.F32 R32, R100.reuse, R122, R32 ;  /* 0x0000007a6420723c */ /* 0x040fe20000001820 */
[----:B------:R-:W-:Y:S03]  /*8780*/  LDSM.16.MT88.4 R120, [R133+0x1100] ;  /* 0x001100008578783b */ /* 0x000fe60000004200 */
[----:B------:R-:W-:Y:S04]  /*8790*/  FADD.FTZ R174, R174, R173 ;  /* 0x000000adaeae7221 */ /* 0x000fe80000010000 */
[C---:B------:R-:W-:Y:S04]  /*87a0*/  HMMA.16816.F32 R36, R100.reuse, R124, R36 ;  /* 0x0000007c6424723c */ /* 0x040fe80000001824 */
[----:B------:R-:W-:Y:S04]  /*87b0*/  FADD.FTZ R175, R175, R174 ;  /* 0x000000aeafaf7221 */ /* 0x000fe80000010000 */
[C---:B------:R-:W-:Y:S01]  /*87c0*/  HMMA.16816.F32 R40, R100.reuse, R126, R40 ;  /* 0x0000007e6428723c */ /* 0x040fe20000001828 */
[----:B------:R-:W-:Y:S07]  /*87d0*/  LDSM.16.MT88.4 R124, [R134+0x1100] ;  /* 0x00110000867c783b */ /* 0x000fee0000004200 */
[C---:B------:R-:W-:Y:S08]  /*87e0*/  HMMA.16816.F32 R44, R100.reuse, R128, R44 ;  /* 0x00000080642c723c */ /* 0x040ff0000000182c */
[C---:B------:R-:W-:Y:S08]  /*87f0*/  HMMA.16816.F32 R48, R100.reuse, R130, R48 ;  /* 0x000000826430723c */ /* 0x040ff00000001830 */
[C---:B------:R-:W-:Y:S08]  /*8800*/  HMMA.16816.F32 R52, R100.reuse, R140, R52 ;  /* 0x0000008c6434723c */ /* 0x040ff00000001834 */
[C---:B------:R-:W-:Y:S01]  /*8810*/  HMMA.16816.F32 R56, R100.reuse, R142, R56 ;  /* 0x0000008e6438723c */ /* 0x040fe20000001838 */
[----:B------:R-:W-:Y:S07]  /*8820*/  LDSM.16.MT88.4 R140, [R177+UR4+0x3900] ;  /* 0x00390004b18c783b */ /* 0x000fee0008004200 */
[C---:B--2---:R-:W-:Y:S08]  /*8830*/  HMMA.16816.F32 R60, R100.reuse, R108, R60 ;  /* 0x0000006c643c723c */ /* 0x044ff0000000183c */
[C---:B------:R-:W-:Y:S01]  /*8840*/  HMMA.16816.F32 R64, R100.reuse, R110, R64 ;  /* 0x0000006e6440723c */ /* 0x040fe20000001840 */
[----:B------:R-:W2:Y:S07]  /*8850*/  LDSM.16.MT88.4 R108, [R176+UR4+0x4900] ;  /* 0x00490004b06c783b */ /* 0x000eae0008004200 */
[C---:B---3--:R-:W-:Y:S08]  /*8860*/  HMMA.16816.F32 R68, R100.reuse, R104, R68 ;  /* 0x000000686444723c */ /* 0x048ff00000001844 */
[C---:B------:R-:W-:Y:S01]  /*8870*/  HMMA.16816.F32 R72, R100.reuse, R106, R72 ;  /* 0x0000006a6448723c */ /* 0x040fe20000001848 */
[----:B------:R-:W3:Y:S07]  /*8880*/  LDSM.16.MT88.4 R104, [R177+UR4+0x1100] ;  /* 0x00110004b168783b */ /* 0x000eee0008004200 */
[C---:B------:R-:W-:Y:S08]  /*8890*/  HMMA.16816.F32 R76, R100.reuse, R112, R76 ;  /* 0x00000070644c723c */ /* 0x040ff0000000184c */
[C---:B------:R-:W-:Y:S01]  /*88a0*/  HMMA.16816.F32 R80, R100.reuse, R114, R80 ;  /* 0x000000726450723c */ /* 0x040fe20000001850 */
[----:B------:R-:W4:Y:S07]  /*88b0*/  LDSM.16.MT88.4 R112, [R176+UR4+0x1100] ;  /* 0x00110004b070783b */ /* 0x000f2e0008004200 */
[C---:B--2---:R-:W-:Y:S08]  /*88c0*/  HMMA.16816.F32 R84, R100.reuse, R108, R84 ;  /* 0x0000006c6454723c */ /* 0x044ff00000001854 */
[C---:B------:R-:W-:Y:S01]  /*88d0*/  HMMA.16816.F32 R88, R100.reuse, R110, R88 ;  /* 0x0000006e6458723c */ /* 0x040fe20000001858 */
[----:B------:R-:W2:Y:S07]  /*88e0*/  LDSM.16.MT88.4 R108, [R177+UR4+0x3100] ;  /* 0x00310004b16c783b */ /* 0x000eae0008004200 */
[C---:B------:R-:W-:Y:S08]  /*88f0*/  HMMA.16816.F32 R92, R100.reuse, R116, R92 ;  /* 0x00000074645c723c */ /* 0x040ff0000000185c */
[----:B------:R-:W-:Y:S01]  /*8900*/  HMMA.16816.F32 R96, R100, R118, R96 ;  /* 0x000000766460723c */ /* 0x000fe20000001860 */
[----:B------:R-:W5:Y:S06]  /*8910*/  LDSM.16.MT88.4 R116, [R133+0x3100] ;  /* 0x003100008574783b */ /* 0x000f6c0000004200 */
[----:B------:R-:W-:Y:S02]  /*8920*/  F2FP.PACK_AB R100, R212, R211 ;  /* 0x000000d3d464723e */ /* 0x000fe400000000ff */
[----:B------:R-:W-:Y:S03]  /*8930*/  F2FP.PACK_AB R102, R214, R213 ;  /* 0x000000d5d666723e */ /* 0x000fe600000000ff */
[----:B-1----:R-:W-:Y:S01]  /*8940*/  F2FP.PACK_AB R101, R215, R210 ;  /* 0x000000d2d765723e */ /* 0x002fe200000000ff */
[----:B------:R-:W-:Y:S01]  /*8950*/  FADD.FTZ R210, R210, R175 ;  /* 0x000000afd2d27221 */ /* 0x000fe20000010000 */
[----:B------:R-:W-:Y:S03]  /*8960*/  F2FP.PACK_AB R103, R217, R216 ;  /* 0x000000d8d967723e */ /* 0x000fe600000000ff */
[----:B------:R-:W-:Y:S04]  /*8970*/  FADD.FTZ R215, R215, R210 ;  /* 0x000000d2d7d77221 */ /* 0x000fe80000010000 */
[C---:B---3--:R-:W-:Y:S03]  /*8980*/  HMMA.16816.F32 R4, R100.reuse, R104, R4 ;  /* 0x000000686404723c */ /* 0x048fe60000001804 */
[----:B------:R-:W-:Y:S04]  /*8990*/  FADD.FTZ R216, R216, R215 ;  /* 0x000000d7d8d87221 */ /* 0x000fe80000010000 */
[----:B------:R-:W-:Y:S01]  /*89a0*/  FADD.FTZ R217, R217, R216 ;  /* 0x000000d8d9d97221 */ /* 0x000fe20000010000 */
[C---:B------:R-:W-:Y:S01]  /*89b0*/  HMMA.16816.F32 R8, R100.reuse, R106, R8 ;  /* 0x0000006a6408723c */ /* 0x040fe20000001808 */
[----:B------:R-:W1:Y:S03]  /*89c0*/  LDSM.16.MT88.4 R104, [R176+UR4+0x3100] ;  /* 0x00310004b068783b */ /* 0x000e660008004200 */
[----:B------:R-:W-:Y:S04]  /*89d0*/  FADD.FTZ R222, R222, R217 ;  /* 0x000000d9dede7221 */ /* 0x000fe80000010000 */
[C---:B------:R-:W-:Y:S04]  /*89e0*/  HMMA.16816.F32 R12, R100.reuse, R120, R12 ;  /* 0x00000078640c723c */ /* 0x040fe8000000180c */
[----:B------:R-:W-:Y:S04]  /*89f0*/  FADD.FTZ R223, R223, R222 ;  /* 0x000000dedfdf7221 */ /* 0x000fe80000010000 */
[C---:B------:R-:W-:Y:S01]  /*8a00*/  HMMA.16816.F32 R16, R100.reuse, R122, R16 ;  /* 0x0000007a6410723c */ /* 0x040fe20000001810 */
[----:B------:R-:W-:Y:S03]  /*8a10*/  LDSM.16.MT88.4 R120, [R134+0x1900] ;  /* 0x001900008678783b */ /* 0x000fe60000004200 */
[----:B------:R-:W-:Y:S04]  /*8a20*/  FADD.FTZ R198, R224, R223 ;  /* 0x000000dfe0c67221 */ /* 0x000fe80000010000 */
[C---:B----4-:R-:W-:Y:S04]  /*8a30*/  HMMA.16816.F32 R20, R100.reuse, R112, R20 ;  /* 0x000000706414723c */ /* 0x050fe80000001814 */
[----:B------:R-:W-:Y:S04]  /*8a40*/  FADD.FTZ R198, R225, R198 ;  /* 0x000000c6e1c67221 */ /* 0x000fe80000010000 */
[C---:B------:R-:W-:Y:S01]  /*8a50*/  HMMA.16816.F32 R24, R100.reuse, R114, R24 ;  /* 0x000000726418723c */ /* 0x040fe20000001818 */
[----:B------:R-:W3:Y:S07]  /*8a60*/  LDSM.16.MT88.4 R112, [R134+0x3100] ;  /* 0x003100008670783b */ /* 0x000eee0000004200 */
[C---:B------:R-:W-:Y:S08]  /*8a70*/  HMMA.16816.F32 R28, R100.reuse, R124, R28 ;  /* 0x0000007c641c723c */ /* 0x040ff0000000181c */
[C---:B------:R-:W-:Y:S01]  /*8a80*/  HMMA.16816.F32 R32, R100.reuse, R126, R32 ;  /* 0x0000007e6420723c */ /* 0x040fe20000001820 */
[----:B------:R-:W-:Y:S07]  /*8a90*/  LDSM.16.MT88.4 R124, [R177+UR4+0x1900] ;  /* 0x00190004b17c783b */ /* 0x000fee0008004200 */
[C---:B--2---:R-:W-:Y:S08]  /*8aa0*/  HMMA.16816.F32 R36, R100.reuse, R108, R36 ;  /* 0x0000006c6424723c */ /* 0x044ff00000001824 */
[C---:B------:R-:W-:Y:S01]  /*8ab0*/  HMMA.16816.F32 R40, R100.reuse, R110, R40 ;  /* 0x0000006e6428723c */ /* 0x040fe20000001828 */
[----:B------:R-:W2:Y:S07]  /*8ac0*/  LDSM.16.MT88.4 R108, [R177+UR4+0x5100] ;  /* 0x00510004b16c783b */ /* 0x000eae0008004200 */
[C---:B-----5:R-:W-:Y:S08]  /*8ad0*/  HMMA.16816.F32 R44, R100.reuse, R116, R44 ;  /* 0x00000074642c723c */ /* 0x060ff0000000182c */
[C---:B------:R-:W-:Y:S01]  /*8ae0*/  HMMA.16816.F32 R48, R100.reuse, R118, R48 ;  /* 0x000000766430723c */ /* 0x040fe20000001830 */
[----:B------:R-:W4:Y:S07]  /*8af0*/  LDSM.16.MT88.4 R116, [R133+0x5100] ;  /* 0x005100008574783b */ /* 0x000f2e0000004200 */
[C---:B-1----:R-:W-:Y:S08]  /*8b00*/  HMMA.16816.F32 R52, R100.reuse, R104, R52 ;  /* 0x000000686434723c */ /* 0x042ff00000001834 */
[C---:B------:R-:W-:Y:S01]  /*8b10*/  HMMA.16816.F32 R56, R100.reuse, R106, R56 ;  /* 0x0000006a6438723c */ /* 0x040fe20000001838 */
[----:B------:R-:W1:Y:S07]  /*8b20*/  LDSM.16.MT88.4 R104, [R176+UR4+0x5100] ;  /* 0x00510004b068783b */ /* 0x000e6e0008004200 */
        /* <DEDUP_REMOVED lines=8> */
[----:B------:R-:W4:Y:S07]  /*8bb0*/  LDSM.16.MT88.4 R116, [R176+UR4+0x1900] ;  /* 0x00190004b074783b */ /* 0x000f2e0008004200 */
[C---:B-1----:R-:W-:Y:S08]  /*8bc0*/  HMMA.16816.F32 R84, R100.reuse, R104, R84 ;  /* 0x000000686454723c */ /* 0x042ff00000001854 */
[C---:B------:R-:W-:Y:S08]  /*8bd0*/  HMMA.16816.F32 R88, R100.reuse, R106, R88 ;  /* 0x0000006a6458723c */ /* 0x040ff00000001858 */
[C---:B---3--:R-:W-:Y:S08]  /*8be0*/  HMMA.16816.F32 R92, R100.reuse, R112, R92 ;  /* 0x00000070645c723c */ /* 0x048ff0000000185c */
[----:B------:R-:W-:Y:S08]  /*8bf0*/  HMMA.16816.F32 R96, R100, R114, R96 ;  /* 0x000000726460723c */ /* 0x000ff00000001860 */
[C---:B------:R-:W-:Y:S01]  /*8c00*/  HMMA.16816.F32 R128, R136.reuse, R124, R4 ;  /* 0x0000007c8880723c */ /* 0x040fe20000001804 */
[----:B------:R-:W1:Y:S07]  /*8c10*/  LDSM.16.MT88.4 R4, [R133+0x5900] ;  /* 0x005900008504783b */ /* 0x000e6e0000004200 */
[C---:B------:R-:W-:Y:S01]  /*8c20*/  HMMA.16816.F32 R124, R136.reuse, R126, R8 ;  /* 0x0000007e887c723c */ /* 0x040fe20000001808 */
[----:B------:R-:W3:Y:S07]  /*8c30*/  LDSM.16.MT88.4 R8, [R176+UR4+0x5900] ;  /* 0x00590004b008783b */ /* 0x000eee0008004200 */
[C---:B--2---:R-:W-:Y:S01]  /*8c40*/  HMMA.16816.F32 R100, R136.reuse, R108, R12 ;  /* 0x0000006c8864723c */ /* 0x044fe2000000180c */
[----:B------:R-:W2:Y:S07]  /*8c50*/  LDSM.16.MT88.4 R12, [R134+0x5900] ;  /* 0x00590000860c783b */ /* 0x000eae0000004200 */
        /* <DEDUP_REMOVED lines=15> */
[C---:B-1----:R-:W-:Y:S07]  /*8d50*/  HMMA.16816.F32 R76, R136.reuse, R4, R76 ;  /* 0x00000004884c723c */ /* 0x042fee000000184c */
[----:B------:R-:W-:Y:S01]  /*8d60*/  FADD.FTZ R4, R170, R169 ;  /* 0x000000a9aa047221 */ /* 0x000fe20000010000 */
[C---:B------:R-:W-:Y:S04]  /*8d70*/  HMMA.16816.F32 R80, R136.reuse, R6, R80 ;  /* 0x000000068850723c */ /* 0x040fe80000001850 */
[----:B------:R-:W-:Y:S04]  /*8d80*/  FADD.FTZ R4, R171, R4 ;  /* 0x00000004ab047221 */ /* 0x000fe80000010000 */
[C---:B---3--:R-:W-:Y:S04]  /*8d90*/  HMMA.16816.F32 R84, R136.reuse, R8, R84 ;  /* 0x000000088854723c */ /* 0x048fe80000001854 */
[----:B------:R-:W-:Y:S04]  /*8da0*/  FADD.FTZ R211, R211, R4 ;  /* 0x00000004d3d37221 */ /* 0x000fe80000010000 */
[C---:B------:R-:W-:Y:S04]  /*8db0*/  HMMA.16816.F32 R88, R136.reuse, R10, R88 ;  /* 0x0000000a8858723c */ /* 0x040fe80000001858 */
[----:B------:R-:W-:Y:S04]  /*8dc0*/  FADD.FTZ R212, R212, R211 ;  /* 0x000000d3d4d47221 */ /* 0x000fe80000010000 */
[C---:B--2---:R-:W-:Y:S04]  /*8dd0*/  HMMA.16816.F32 R92, R136.reuse, R12, R92 ;  /* 0x0000000c885c723c */ /* 0x044fe8000000185c */
[----:B------:R-:W-:Y:S04]  /*8de0*/  FADD.FTZ R3, R213, R212 ;  /* 0x000000d4d5037221 */ /* 0x000fe80000010000 */
[----:B------:R-:W-:Y:S01]  /*8df0*/  FADD.FTZ R3, R214, R3 ;  /* 0x00000003d6037221 */ /* 0x000fe20000010000 */
[----:B------:R-:W-:Y:S03]  /*8e00*/  HMMA.16816.F32 R96, R136, R14, R96 ;  /* 0x0000000e8860723c */ /* 0x000fe60000001860 */
[----:B------:R-:W-:Y:S01]  /*8e10*/  FADD.FTZ R218, R218, R3 ;  /* 0x00000003dada7221 */ /* 0x000fe20000010000 */
[----:B------:R-:W-:Y:S03]  /*8e20*/  IADD3 R3, R202, -0x2, RZ ;  /* 0xfffffffeca037810 */ /* 0x000fe60007ffe0ff */
[----:B------:R-:W-:Y:S01]  /*8e30*/  FADD.FTZ R219, R219, R218 ;  /* 0x000000dadbdb7221 */ /* 0x000fe20000010000 */
[----:B------:R-:W-:Y:S04]  /*8e40*/  ISETP.GE.AND P0, PT, R3, UR11, PT ;  /* 0x0000000b03007c0c */ /* 0x000fe8000bf06270 */
[----:B------:R-:W-:Y:S04]  /*8e50*/  FADD.FTZ R220, R220, R219 ;  /* 0x000000dbdcdc7221 */ /* 0x000fe80000010000 */
[----:B------:R-:W-:Y:S05]  /*8e60*/  FADD.FTZ R197, R221, R220 ;  /* 0x000000dcddc57221 */ /* 0x000fea0000010000 */
[----:B------:R-:W-:-:S05]  /*8e70*/  @!P0 BRA `(.L_x_1966) ;  /* 0x0000040000008947 */ /* 0x000fca0003800000 */
[----:B------:R-:W-:Y:S01]  /*8e80*/  ISETP.NE.AND P2, PT, R187, 0x1, PT ;  /* 0x00000001bb00780c */ /* 0x000fe20003f45270 */
[----:B------:R-:W-:Y:S01]  /*8e90*/  IMAD.MOV.U32 R190, RZ, RZ, RZ ;  /* 0x000000ffffbe7224 */ /* 0x000fe200078e00ff */
[----:B------:R-:W-:Y:S02]  /*8ea0*/  IADD3 R191, R193, R209, R194 ;  /* 0x000000d1c1bf7210 */ /* 0x000fe40007ffe0c2 */
[----:B------:R-:W-:Y:S02]  /*8eb0*/  IADD3 R12, -R206, 0x10, RZ ;  /* 0x00000010ce0c7810 */ /* 0x000fe40007ffe1ff */
[----:B------:R-:W-:Y:S02]  /*8ec0*/  IADD3 R191, R191, -0x80, RZ ;  /* 0xffffff80bfbf7810 */ /* 0x000fe40007ffe0ff */
[----:B------:R-:W-:Y:S02]  /*8ed0*/  LOP3.LUT R12, R12, 0xf, RZ, 0xc0, !PT ;  /* 0x0000000f0c0c7812 */ /* 0x000fe400078ec0ff */
[----:B------:R-:W-:Y:S01]  /*8ee0*/  IADD3 R11, -R203, 0x10, RZ ;  /* 0x00000010cb0b7810 */ /* 0x000fe20007ffe1ff */
[----:B------:R-:W-:Y:S02]  /*8ef0*/  IMAD.MOV.U32 R3, RZ, RZ, R191 ;  /* 0x000000ffff037224 */ /* 0x000fe400078e00bf */
[----:B------:R-:W-:Y:S01]  /*8f00*/  @P2 IMAD.HI.U32 R6, R191, c[0x0][0x2bc], RZ ;  /* 0x0000af00bf062a27 */ /* 0x000fe200078e00ff */
[----:B------:R-:W-:Y:S04]  /*8f10*/  LOP3.LUT R11, R11, 0xf, RZ, 0xc0, !PT ;  /* 0x0000000f0b0b7812 */ /* 0x000fe800078ec0ff */
[----:B------:R-:W-:Y:S04]  /*8f20*/  @P2 SHF.R.U32.HI R3, RZ, c[0x0][0x2c0], R6 ;  /* 0x0000b000ff032a19 */ /* 0x000fe80000011606 */
[C---:B------:R-:W-:Y:S04]  /*8f30*/  @!P3 IADD3 R7, P0, R3.reuse, UR18, RZ ;  /* 0x000000120307bc10 */ /* 0x040fe8000ff1e0ff */
[----:B------:R-:W-:Y:S02]  /*8f40*/  @!P3 LEA.HI.X.SX32 R6, R3, UR10, 0x1, P0 ;  /* 0x0000000a0306bc11 */ /* 0x000fe400080f0eff */
[C---:B------:R-:W-:Y:S04]  /*8f50*/  @!P3 LEA R4, P0, R7.reuse, c[0x0][0x2a0], 0x2 ;  /* 0x0000a8000704ba11 */ /* 0x040fe800078010ff */
[----:B------:R-:W-:Y:S01]  /*8f60*/  @!P3 LEA.HI.X R5, R7, c[0x0][0x2a4], R6, 0x2, P0 ;  /* 0x0000a9000705ba11 */ /* 0x000fe200000f1406 */
[----:B------:R-:W-:Y:S04]  /*8f70*/  IMAD.MOV R6, RZ, RZ, -R3 ;  /* 0x000000ffff067224 */ /* 0x000fe800078e0a03 */
[----:B------:R-:W2:Y:S01]  /*8f80*/  @!P3 LDG.E R190, [R4.64] ;  /* 0x0000001404beb981 */ /* 0x000ea2000c1e1900 */
[----:B------:R-:W-:Y:S04]  /*8f90*/  IMAD R191, R6, c[0x0][0x2b8], R191 ;  /* 0x0000ae0006bf7a24 */ /* 0x000fe800078e02bf */
[----:B------:R-:W-:Y:S01]  /*8fa0*/  IMAD.WIDE.U32 R8, R191, c[0x0][0x1e0], RZ ;  /* 0x00007800bf087a25 */ /* 0x000fe200078e00ff */
[----:B------:R-:W-:Y:S05]  /*8fb0*/  SHF.R.S32.HI R3, RZ, 0x1f, R191 ;  /* 0x0000001fff037819 */ /* 0x000fea00000114bf */
        /* <DEDUP_REMOVED lines=9> */
[C---:B------:R-:W-:Y:S02]  /*9050*/  LEA R5, P0, R7.reuse, c[0x0][0x1c8], 0x1 ;  /* 0x0000720007057a11 */ /* 0x040fe400078008ff */
[----:B------:R-:W-:Y:S02]  /*9060*/  IADD3 R9, -R184, 0x10, RZ ;  /* 0x00000010b8097810 */ /* 0x000fe40007ffe1ff */
[----:B------:R-:W-:Y:S01]  /*9070*/  LEA.HI.X R3, R7, c[0x0][0x1cc], R4, 0x1, P0 ;  /* 0x0000730007037a11 */ /* 0x000fe200000f0c04 */
[----:B------:R-:W1:Y:S01]  /*9080*/  SHFL.IDX PT, R8, R5, 0x1, 0x181f ;  /* 0x00381f0005087f89 */ /* 0x000e6200000e0000 */
[----:B------:R-:W-:Y:S01]  /*9090*/  IMAD.SHL.U32 R4, R186, 0x2, RZ ;  /* 0x00000002ba047824 */ /* 0x000fe200078e00ff */
[----:B------:R-:W-:Y:S02]  /*90a0*/  LOP3.LUT R9, R9, 0xf, RZ, 0xc0, !PT ;  /* 0x0000000f09097812 */ /* 0x000fe400078ec0ff */
[----:B------:R-:W2:Y:S04]  /*90b0*/  SHFL.IDX PT, R14, R3, 0x1, 0x181f ;  /* 0x00381f00030e7f89 */ /* 0x000ea800000e0000 */
[----:B------:R3:W4:Y:S04]  /*90c0*/  SHFL.IDX PT, R7, R5, RZ, 0x181f ;  /* 0x00181fff05077589 */ /* 0x00072800000e0000 */
[----:B------:R5:W4:Y:S01]  /*90d0*/  SHFL.IDX PT, R6, R3, RZ, 0x181f ;  /* 0x00181fff03067589 */ /* 0x000b2200000e0000 */
[----:B-1----:R-:W-:Y:S04]  /*90e0*/  IADD3 R12, P1, P0, R12, R8, R207 ;  /* 0x000000080c0c7210 */ /* 0x002fe8000783e0cf */
[----:B--2---:R-:W-:Y:S02]  /*90f0*/  IADD3.X R13, RZ, R14, R208, P1, P0 ;  /* 0x0000000eff0d7210 */ /* 0x004fe40000fe04d0 */
[----:B------:R-:W-:Y:S02]  /*9100*/  IADD3 R10, P1, P0, R11, R8, R204 ;  /* 0x000000080b0a7210 */ /* 0x000fe4000783e0cc */
[----:B---3--:R-:W-:Y:S02]  /*9110*/  SHF.L.U64.HI R5, R186, 0x1, R189 ;  /* 0x00000001ba057819 */ /* 0x008fe400000102bd */
[----:B------:R-:W-:Y:S01]  /*9120*/  IADD3.X R11, RZ, R14, R205, P1, P0 ;  /* 0x0000000eff0b7210 */ /* 0x000fe20000fe04cd */
[----:B-----5:R-:W-:Y:S01]  /*9130*/  IMAD.U32 R3, RZ, RZ, UR15 ;  /* 0x0000000fff037e24 */ /* 0x020fe2000f8e00ff */
[----:B------:R-:W-:Y:S03]  /*9140*/  IADD3 R8, P1, P0, R9, R8, R4 ;  /* 0x0000000809087210 */ /* 0x000fe6000783e004 */
[----:B------:R-:W-:Y:S01]  /*9150*/  IMAD R3, R3, 0x3000, R192 ;  /* 0x0000300003037824 */ /* 0x000fe200078e02c0 */
[----:B------:R-:W-:Y:S02]  /*9160*/  IADD3.X R9, RZ, R14, R5, P1, P0 ;  /* 0x0000000eff097210 */ /* 0x000fe40000fe0405 */
[C---:B----4-:R-:W-:Y:S02]  /*9170*/  IADD3 R16, P1, R7.reuse, R207, RZ ;  /* 0x000000cf07107210 */ /* 0x050fe40007f3e0ff */
[C---:B------:R-:W-:Y:S03]  /*9180*/  IADD3 R14, P0, R7.reuse, R204, RZ ;  /* 0x000000cc070e7210 */ /* 0x040fe60007f1e0ff */
[----:B------:R-:W-:Y:S01]  /*9190*/  IMAD.X R17, R6, 0x1, R208, P1 ;  /* 0x0000000106117824 */ /* 0x000fe200008e06d0 */
[----:B------:R-:W-:Y:S01]  /*91a0*/  ISETP.NE.U32.AND P1, PT, R206, RZ, PT ;  /* 0x000000ffce00720c */ /* 0x000fe20003f25070 */
[C---:B------:R-:W-:Y:S01]  /*91b0*/  IMAD.X R15, R6.reuse, 0x1, R205, P0 ;  /* 0x00000001060f7824 */ /* 0x040fe200000e06cd */
[----:B------:R-:W-:Y:S01]  /*91c0*/  IADD3 R4, P0, R7, R4, RZ ;  /* 0x0000000407047210 */ /* 0x000fe20007f1e0ff */
[----:B------:R-:W-:Y:S04]  /*91d0*/  IMAD.SHL.U32 R7, R3, 0x2, RZ ;  /* 0x0000000203077824 */ /* 0x000fe800078e00ff */
[----:B------:R-:W-:Y:S01]  /*91e0*/  IMAD.X R5, R6, 0x1, R5, P0 ;  /* 0x0000000106057824 */ /* 0x000fe200000e0605 */
[----:B------:R1:W-:Y:S01]  /*91f0*/  LDGSTS.E.BYPASS.LTC128B.128 [R7+0xc100], [R16.64], !P5 ;  /* 0x0c10000010077fae */ /* 0x0003e2000e901d54 */
        /* <DEDUP_REMOVED lines=8> */
.L_x_1966:
[----:B------:R-:W-:Y:S01]  /*9280*/  UISETP.GE.AND UP3, UPT, UR5, 0x1, UPT ;  /* 0x000000010500788c */ /* 0x000fe2000bf66270 */
[----:B------:R2:W3:Y:S01]  /*9290*/  R2UR UR4, R202 ;  /* 0x00000000ca0473c2 */ /* 0x0004e200000e0000 */
[----:B------:R-:W0:Y:S01]  /*92a0*/  LDGDEPBAR ;  /* 0x00000000000079af */ /* 0x000e220000000000 */
[----:B------:R-:W-:Y:S02]  /*92b0*/  IMAD.MOV.U32 R3, RZ, RZ, R0 ;  /* 0x000000ffff037224 */ /* 0x000fe400078e0000 */
[----:B------:R-:W-:Y:S01]  /*92c0*/  IMAD.MOV.U32 R132, RZ, RZ, R2 ;  /* 0x000000ffff847224 */ /* 0x000fe200078e0002 */
[----:B--2---:R-:W-:Y:S01]  /*92d0*/  IADD3 R202, R202, -0x1, RZ ;  /* 0xffffffffcaca7810 */ /* 0x004fe20007ffe0ff */
[----:B---3--:R-:W-:Y:S02]  /*92e0*/  UISETP.GT.AND UP2, UPT, UR4, UR7, UPT ;  /* 0x000000070400728c */ /* 0x008fe4000bf44270 */
[----:B------:R-:W-:Y:S04]  /*92f0*/  UIADD3 UR4, UR5, 0x1, URZ ;  /* 0x0000000105047890 */ /* 0x000fe8000fffe03f */
[----:B------:R-:W-:Y:S01]  /*9300*/  USEL UR5, UR4, URZ, !UP3 ;  /* 0x0000003f04057287 */ /* 0x000fe2000d800000 */
[----:B------:R-:W-:Y:S11]  /*9310*/  PLOP3.LUT P0, PT, PT, PT, UP2, 0x80, 0x0 ;  /* 0x000000000000781c */ /* 0x000ff60003f0f028 */
[----:B------:R-:W-:Y:S02]  /*9320*/  @!UPT UIADD3 URZ, URZ, URZ, URZ ;  /* 0x0000003f3f3ff290 */ /* 0x000fe4000fffe03f */
[----:B------:R-:W-:-:S05]  /*9330*/  @P0 BRA `(.L_x_1967) ;  /* 0xffffc90000000947 */ /* 0x000fca000383ffff */
.L_x_1956:
[----:B------:R-:W-:Y:S01]  /*9340*/  IMAD.MOV.U32 R3, RZ, RZ, 0x1 ;  /* 0x00000001ff037424 */ /* 0x000fe200078e00ff */
[----:B------:R-:W-:Y:S01]  /*9350*/  ULEA UR4, UR6, 0x7f, 0x7 ;  /* 0x0000007f06047891 */ /* 0x000fe2000f8e383f */
[----:B------:R-:W-:Y:S01]  /*9360*/  PLOP3.LUT P0, PT, PT, PT, UP0, 0x40, 0x0 ;  /* 0x000000000000781c */ /* 0x000fe20003f0e808 */
[----:B-1----:R-:W-:Y:S01]  /*9370*/  IMAD.MOV.U32 R4, RZ, RZ, c[0x0][0x2ac] ;  /* 0x0000ab00ff047624 */ /* 0x002fe200078e00ff */
[----:B------:R-:W-:Y:S01]  /*9380*/  ULDC.64 UR6, c[0x0][0x2c8] ;  /* 0x0000b20000067ab9 */ /* 0x000fe20000000a00 */
[----:B------:R-:W-:Y:S01]  /*9390*/  IADD3 R5, R3, -c[0x0][0x168], RZ ;  /* 0x80005a0003057a10 */ /* 0x000fe20007ffe0ff */
[----:B------:R-:W-:-:S04]  /*93a0*/  UIMAD.WIDE.U32 UR24, UR4, UR6, URZ ;  /* 0x00000006041872a5 */ /* 0x000fc8000f8e003f */
[----:B------:R-:W-:Y:S01]  /*93b0*/  @UP1 USHF.R.U32.HI UR4, URZ, UR7, UR25 ;  /* 0x000000073f041299 */ /* 0x000fe20008011619 */
[----:B------:R-:W-:-:S05]  /*93c0*/  IMAD R4, R4, c[0x0][0x1d0], R5 ;  /* 0x0000740004047a24 */ /* 0x000fca00078e0205 */
[----:B------:R-:W-:-:S04]  /*93d0*/  IADD3 R4, R4, UR4, RZ ;  /* 0x0000000404047c10 */ /* 0x000fc8000fffe0ff */
[----:B------:R-:W-:Y:S01]  /*93e0*/  IADD3 R5, R4, -c[0x0][0x324], RZ ;  /* 0x8000c90004057a10 */ /* 0x000fe20007ffe0ff */
[----:B------:R-:W-:Y:S05]  /*93f0*/  @P0 BRA `(.L_x_1968) ;  /* 0x000000d000000947 */ /* 0x000fea0003800000 */
[----:B------:R-:W-:-:S13]  /*9400*/  ISETP.GT.AND P0, PT, R4, -0x1, PT ;  /* 0xffffffff0400780c */ /* 0x000fda0003f04270 */
[----:B------:R-:W-:Y:S05]  /*9410*/  @P0 BRA `(.L_x_1969) ;  /* 0x0000006000000947 */ /* 0x000fea0003800000 */
[----:B------:R-:W-:Y:S02]  /*9420*/  ISETP.NE.AND P0, PT, R3, c[0x0][0x32c], PT ;  /* 0x0000cb0003007a0c */ /* 0x000fe40003f05270 */
[----:B------:R-:W-:-:S11]  /*9430*/  LOP3.LUT R4, RZ, R4, RZ, 0x33, !PT ;  /* 0x00000004ff047212 */ /* 0x000fd600078e33ff */
[----:B------:R-:W-:-:S05]  /*9440*/  @P0 IMAD.HI.U32 R3, R4, c[0x0][0x330], RZ ;  /* 0x0000cc0004030a27 */ /* 0x000fca00078e00ff */
[----:B------:R-:W-:-:S04]  /*9450*/  @P0 SHF.R.U32.HI R4, RZ, c[0x0][0x334], R3 ;  /* 0x0000cd00ff040a19 */ /* 0x000fc80000011603 */
[----:B------:R-:W-:Y:S01]  /*9460*/  LOP3.LUT R4, RZ, R4, RZ, 0x33, !PT ;  /* 0x00000004ff047212 */ /* 0x000fe200078e33ff */
[----:B------:R-:W-:Y:S05]  /*9470*/  BRA `(.L_x_1970) ;  /* 0x0000003000007947 */ /* 0x000fea0003800000 */
.L_x_1969:
[----:B------:R-:W-:-:S13]  /*9480*/  ISETP.NE.AND P0, PT, R3, c[0x0][0x32c], PT ;  /* 0x0000cb0003007a0c */ /* 0x000fda0003f05270 */
[----:B------:R-:W-:-:S05]  /*9490*/  @P0 IMAD.HI.U32 R3, R4, c[0x0][0x330], RZ ;  /* 0x0000cc0004030a27 */ /* 0x000fca00078e00ff */
[----:B------:R-:W-:-:S05]  /*94a0*/  @P0 SHF.R.U32.HI R4, RZ, c[0x0][0x334], R3 ;  /* 0x0000cd00ff040a19 */ /* 0x000fca0000011603 */
.L_x_1970:
[----:B------:R-:W-:-:S05]  /*94b0*/  IMAD R4, R4, c[0x0][0x32c], RZ ;  /* 0x0000cb0004047a24 */ /* 0x000fca00078e02ff */
[----:B------:R-:W-:-:S04]  /*94c0*/  IMNMX R5, R5, R4, !PT ;  /* 0x0000000405057217 */ /* 0x000fc80007800200 */
.L_x_1968:
[----:B------:R-:W-:-:S04]  /*94d0*/  IADD3 R4, R5, 0x3f, RZ ;  /* 0x0000003f05047810 */ /* 0x000fc80007ffe0ff */
[----:B------:R-:W-:-:S04]  /*94e0*/  SHF.R.S32.HI R3, RZ, 0x1f, R4 ;  /* 0x0000001fff037819 */ /* 0x000fc80000011404 */
[----:B------:R-:W-:-:S04]  /*94f0*/  LEA.HI R3, R3, R4, RZ, 0x6 ;  /* 0x0000000403037211 */ /* 0x000fc800078f30ff */
[----:B------:R-:W-:-:S04]  /*9500*/  SHF.R.S32.HI R209, RZ, 0x6, R3 ;  /* 0x00000006ffd17819 */ /* 0x000fc80000011403 */
[----:B------:R-:W-:-:S04]  /*9510*/  IMNMX R209, R209, UR11, !PT ;  /* 0x0000000bd1d17c17 */ /* 0x000fc8000f800200 */
[----:B------:R-:W-:-:S13]  /*9520*/  ISETP.GE.AND P0, PT, R202, R209, PT ;  /* 0x000000d1ca00720c */ /* 0x000fda0003f06270 */
[----:B------:R-:W-:Y:S05]  /*9530*/  @!P0 BRA `(.L_x_1971) ;  /* 0x00002ca000008947 */ /* 0x000fea0003800000 */
[----:B------:R-:W-:Y:S01]  /*9540*/  IMAD.MOV.U32 R3, RZ, RZ, R0 ;  /* 0x000000ffff037224 */ /* 0x000fe200078e0000 */
[----:B------:R-:W-:Y:S01]  /*9550*/  LOP3.LUT P0, RZ, R201, 0x2, RZ, 0xc0, !PT ;  /* 0x00000002c9ff7812 */ /* 0x000fe2000780c0ff */
[----:B------:R-:W-:Y:S01]  /*9560*/  IMAD.MOV.U32 R180, RZ, RZ, 0x20 ;  /* 0x00000020ffb47424 */ /* 0x000fe200078e00ff */
[----:B------:R-:W-:Y:S01]  /*9570*/  SHF.R.S32.HI R5, RZ, 0x1f, R200 ;  /* 0x0000001fff057819 */ /* 0x000fe200000114c8 */
[----:B------:R-:W-:Y:S01]  /*9580*/  IMAD.MOV.U32 R133, RZ, RZ, R2 ;  /* 0x000000ffff857224 */ /* 0x000fe200078e0002 */
[----:B------:R-:W-:Y:S01]  /*9590*/  SHF.R.S32.HI R0, RZ, 0x1f, R199 ;  /* 0x0000001fff007819 */ /* 0x000fe200000114c7 */
[C---:B------:R-:W-:Y:S01]  /*95a0*/  IMAD.SHL.U32 R207, R200.reuse, 0x2, RZ ;  /* 0x00000002c8cf7824 */ /* 0x040fe200078e00ff */
[----:B------:R-:W-:Y:S01]  /*95b0*/  SEL R206, RZ, 0x10, P5 ;  /* 0x00000010ffce7807 */ /* 0x000fe20002800000 */
[----:B------:R-:W-:Y:S01]  /*95c0*/  IMAD.SHL.U32 R204, R199, 0x2, RZ ;  /* 0x00000002c7cc7824 */ /* 0x000fe200078e00ff */
[----:B------:R-:W-:Y:S02]  /*95d0*/  SEL R203, RZ, 0x10, P4 ;  /* 0x00000010ffcb7807 */ /* 0x000fe40002000000 */
[----:B------:R-:W-:-:S02]  /*95e0*/  SHF.L.U64.HI R208, R200, 0x1, R5 ;  /* 0x00000001c8d07819 */ /* 0x000fc40000010205 */
[----:B------:R-:W-:Y:S02]  /*95f0*/  SHF.L.U64.HI R205, R199, 0x1, R0 ;  /* 0x00000001c7cd7819 */ /* 0x000fe40000010200 */
[----:B------:R-:W-:Y:S02]  /*9600*/  SEL R180, R180, 0xffffffe0, !P0 ;  /* 0xffffffe0b4b47807 */ /* 0x000fe40004000000 */
.L_x_1974:
[----:B------:R-:W-:Y:S04]  /*9610*/  DEPBAR.LE SB0, 0x2 ;  /* 0x000080800000791a */ /* 0x000fe80000000000 */
[----:B------:R-:W-:Y:S01]  /*9620*/  BAR.SYNC.DEFER_BLOCKING 0x0 ;  /* 0x0000000000007b1d */ /* 0x000fe20000010000 */
[----:B------:R-:W-:Y:S01]  /*9630*/  UIMAD UR4, UR5, 0x6000, URZ ;  /* 0x00006000050478a4 */ /* 0x000fe2000f8e023f */
[----:B------:R-:W-:Y:S05]  /*9640*/  ISETP.LE.AND P0, PT, R202, UR11, PT ;  /* 0x0000000bca007c0c */ /* 0x000fea000bf03270 */
[----:B------:R-:W-:Y:S05]  /*9650*/  IADD3 R132, R183, UR4, RZ ;  /* 0x00000004b7847c10 */ /* 0x000fea000fffe0ff */
[----:B------:R-:W-:Y:S01]  /*9660*/  IMAD.IADD R2, R180, 0x1, R132 ;  /* 0x00000001b4027824 */ /* 0x000fe200078e0284 */
[----:B-1----:R1:W2:Y:S04]  /*9670*/  LDSM.16.M88.4 R136, [R185] ;  /* 0x00000000b988783b */ /* 0x0022a80000000200 */
        /* <DEDUP_REMOVED lines=59> */
.L_x_1972:
[C---:B--23--:R-:W-:Y:S01]  /*9a30*/  HMMA.16816.F32 R4, R136.reuse, R140, RZ ;  /* 0x0000008c8804723c */ /* 0x04cfe200000018ff */
[----:B------:R-:W0:Y:S01]  /*9a40*/  LDGDEPBAR ;  /* 0x00000000000079af */ /* 0x000e220000000000 */
[----:B------:R-:W-:Y:S02]  /*9a50*/  UIADD3 UR6, UR15, 0x1, URZ ;  /* 0x000000010f067890 */ /* 0x000fe4000fffe03f */
[C---:B------:R-:W-:Y:S01]  /*9a60*/  IADD3 R0, R135.reuse, R132, RZ ;  /* 0x0000008487007210 */ /* 0x040fe20007ffe0ff */
[----:B------:R-:W-:Y:S01]  /*9a70*/  UISETP.GE.AND UP2, UPT, UR15, 0x1, UPT ;  /* 0x000000010f00788c */ /* 0x000fe2000bf46270 */
[----:B------:R-:W-:Y:S02]  /*9a80*/  IADD3 R172, R135, R2, RZ ;  /* 0x0000000287ac7210 */ /* 0x000fe40007ffe0ff */
[C---:B------:R-:W-:Y:S01]  /*9a90*/  HMMA.16816.F32 R8, R136.reuse, R142, RZ ;  /* 0x0000008e8808723c */ /* 0x040fe200000018ff */
[----:B------:R-:W-:Y:S01]  /*9aa0*/  LDSM.16.M88.4 R140, [R0+0xc100] ;  /* 0x00c10000008c783b */ /* 0x000fe20000000200 */
[----:B------:R-:W-:Y:S02]  /*9ab0*/  USEL UR15, UR6, URZ, !UP2 ;  /* 0x0000003f060f7287 */ /* 0x000fe4000d000000 */
[----:B------:R-:W-:Y:S04]  /*9ac0*/  IADD3 R132, R180, R132, R135 ;  /* 0x00000084b4847210 */ /* 0x000fe80007ffe087 */
[C---:B----4-:R-:W-:Y:S01]  /*9ad0*/  HMMA.16816.F32 R12, R136.reuse, R16, RZ ;  /* 0x00000010880c723c */ /* 0x050fe200000018ff */
[----:B------:R-:W-:Y:S07]  /*9ae0*/  LDSM.16.M88.4 R164, [R0+0xd900] ;  /* 0x00d9000000a4783b */ /* 0x000fee0000000200 */
[C---:B------:R-:W-:Y:S01]  /*9af0*/  HMMA.16816.F32 R16, R136.reuse, R18, RZ ;  /* 0x000000128810723c */ /* 0x040fe200000018ff */
[----:B------:R-:W-:Y:S07]  /*9b00*/  LDSM.16.M88.4 R168, [R172+0xc100] ;  /* 0x00c10000aca8783b */ /* 0x000fee0000000200 */
[C---:B-1----:R-:W-:Y:S08]  /*9b10*/  HMMA.16816.F32 R20, R136.reuse, R24, RZ ;  /* 0x000000188814723c */ /* 0x042ff000000018ff */
[C---:B------:R-:W-:Y:S08]  /*9b20*/  HMMA.16816.F32 R24, R136.reuse, R26, RZ ;  /* 0x0000001a8818723c */ /* 0x040ff000000018ff */
[C---:B------:R-:W-:Y:S08]  /*9b30*/  HMMA.16816.F32 R28, R136.reuse, R32, RZ ;  /* 0x00000020881c723c */ /* 0x040ff000000018ff */
[----:B------:R-:W-:Y:S01]  /*9b40*/  HMMA.16816.F32 R32, R136, R34, RZ ;  /* 0x000000228820723c */ /* 0x000fe200000018ff */
[----:B------:R-:W1:Y:S07]  /*9b50*/  LDSM.16.M88.4 R136, [R179] ;  /* 0x00000000b388783b */ /* 0x000e6e0000000200 */
[C---:B------:R-:W-:Y:S08]  /*9b60*/  HMMA.16816.F32 R4, R144.reuse, R148, R4 ;  /* 0x000000949004723c */ /* 0x040ff00000001804 */
[C---:B------:R-:W-:Y:S01]  /*9b70*/  HMMA.16816.F32 R8, R144.reuse, R150, R8 ;  /* 0x000000969008723c */ /* 0x040fe20000001808 */
[----:B------:R-:W2:Y:S07]  /*9b80*/  LDSM.16.M88.4 R148, [R0+0xc900] ;  /* 0x00c900000094783b */ /* 0x000eae0000000200 */
[C---:B------:R-:W-:Y:S08]  /*9b90*/  HMMA.16816.F32 R12, R144.reuse, R152, R12 ;  /* 0x00000098900c723c */ /* 0x040ff0000000180c */
[C---:B------:R-:W-:Y:S01]  /*9ba0*/  HMMA.16816.F32 R16, R144.reuse, R154, R16 ;  /* 0x0000009a9010723c */ /* 0x040fe20000001810 */
[----:B------:R-:W3:Y:S07]  /*9bb0*/  LDSM.16.M88.4 R152, [R0+0xd100] ;  /* 0x00d100000098783b */ /* 0x000eee0000000200 */
[C---:B------:R-:W-:Y:S08]  /*9bc0*/  HMMA.16816.F32 R20, R144.reuse, R156, R20 ;  /* 0x0000009c9014723c */ /* 0x040ff00000001814 */
[C---:B------:R-:W-:Y:S01]  /*9bd0*/  HMMA.16816.F32 R24, R144.reuse, R158, R24 ;  /* 0x0000009e9018723c */ /* 0x040fe20000001818 */
[----:B------:R-:W4:Y:S07]  /*9be0*/  LDSM.16.M88.4 R156, [R178] ;  /* 0x00000000b29c783b */ /* 0x000f2e0000000200 */
[C---:B------:R-:W-:Y:S08]  /*9bf0*/  HMMA.16816.F32 R28, R144.reuse, R160, R28 ;  /* 0x000000a0901c723c */ /* 0x040ff0000000181c */
[----:B------:R-:W-:Y:S01]  /*9c00*/  HMMA.16816.F32 R32, R144, R162, R32 ;  /* 0x000000a29020723c */ /* 0x000fe20000001820 */
[----:B------:R-:W5:Y:S07]  /*9c10*/  LDSM.16.M88.4 R144, [R172+0xc900] ;  /* 0x00c90000ac90783b */ /* 0x000f6e0000000200 */
[C---:B-1----:R-:W-:Y:S01]  /*9c20*/  HMMA.16816.F32 R4, R136.reuse, R140, R4 ;  /* 0x0000008c8804723c */ /* 0x042fe20000001804 */
[----:B------:R-:W1:Y:S07]  /*9c30*/  LDSM.16.M88.4 R160, [R172+0xd100] ;  /* 0x00d10000aca0783b */ /* 0x000e6e0000000200 */
[C---:B------:R-:W-:Y:S01]  /*9c40*/  HMMA.16816.F32 R8, R136.reuse, R142, R8 ;  /* 0x0000008e8808723c */ /* 0x040fe20000001808 */
[----:B------:R-:W1:Y:S07]  /*9c50*/  LDSM.16.M88.4 R140, [R172+0xd900] ;  /* 0x00d90000ac8c783b */ /* 0x000e6e0000000200 */
[C---:B--2---:R-:W-:Y:S08]  /*9c60*/  HMMA.16816.F32 R12, R136.reuse, R148, R12 ;  /* 0x00000094880c723c */ /* 0x044ff0000000180c */
[C---:B------:R-:W-:Y:S01]  /*9c70*/  HMMA.16816.F32 R16, R136.reuse, R150, R16 ;  /* 0x000000968810723c */ /* 0x040fe20000001810 */
[----:B------:R-:W-:Y:S07]  /*9c80*/  LDSM.16.M88.4 R148, [R183+UR4+0xe100] ;  /* 0x00e10004b794783b */ /* 0x000fee0008000200 */
[C---:B---3--:R-:W-:Y:S08]  /*9c90*/  HMMA.16816.F32 R20, R136.reuse, R152, R20 ;  /* 0x000000988814723c */ /* 0x048ff00000001814 */
[C---:B------:R-:W-:Y:S01]  /*9ca0*/  HMMA.16816.F32 R24, R136.reuse, R154, R24 ;  /* 0x0000009a8818723c */ /* 0x040fe20000001818 */
[----:B------:R-:W-:Y:S07]  /*9cb0*/  LDSM.16.M88.4 R152, [R183+UR4+0xe900] ;  /* 0x00e90004b798783b */ /* 0x000fee0008000200 */
[C---:B------:R-:W-:Y:S08]  /*9cc0*/  HMMA.16816.F32 R28, R136.reuse, R164, R28 ;  /* 0x000000a4881c723c */ /* 0x040ff0000000181c */
[----:B------:R-:W-:Y:S01]  /*9cd0*/  HMMA.16816.F32 R32, R136, R166, R32 ;  /* 0x000000a68820723c */ /* 0x000fe20000001820 */
[----:B------:R-:W2:Y:S07]  /*9ce0*/  LDSM.16.M88.4 R136, [R185+0x4000] ;  /* 0x00400000b988783b */ /* 0x000eae0000000200 */
[C---:B----4-:R-:W-:Y:S01]  /*9cf0*/  HMMA.16816.F32 R4, R156.reuse, R168, R4 ;  /* 0x000000a89c04723c */ /* 0x050fe20000001804 */
[----:B------:R-:W-:Y:S07]  /*9d00*/  LDSM.16.M88.4 R164, [R181+0x4000] ;  /* 0x00400000b5a4783b */ /* 0x000fee0000000200 */
[C---:B------:R-:W-:Y:S01]  /*9d10*/  HMMA.16816.F32 R8, R156.reuse, R170, R8 ;  /* 0x000000aa9c08723c */ /* 0x040fe20000001808 */
[----:B------:R-:W-:Y:S07]  /*9d20*/  LDSM.16.M88.4 R168, [R2+0xe100] ;  /* 0x00e1000002a8783b */ /* 0x000fee0000000200 */
[C---:B-----5:R-:W-:Y:S08]  /*9d30*/  HMMA.16816.F32 R12, R156.reuse, R144, R12 ;  /* 0x000000909c0c723c */ /* 0x060ff0000000180c */
[C---:B------:R-:W-:Y:S01]  /*9d40*/  HMMA.16816.F32 R16, R156.reuse, R146, R16 ;  /* 0x000000929c10723c */ /* 0x040fe20000001810 */
[----:B------:R-:W3:Y:S07]  /*9d50*/  LDSM.16.M88.4 R144, [R183+UR4+0xf100] ;  /* 0x00f10004b790783b */ /* 0x000eee0008000200 */
[C---:B-1----:R-:W-:Y:S08]  /*9d60*/  HMMA.16816.F32 R20, R156.reuse, R160, R20 ;  /* 0x000000a09c14723c */ /* 0x042ff00000001814 */
[C---:B------:R-:W-:Y:S01]  /*9d70*/  HMMA.16816.F32 R24, R156.reuse, R162, R24 ;  /* 0x000000a29c18723c */ /* 0x040fe20000001818 */
[----:B------:R-:W1:Y:S07]  /*9d80*/  LDSM.16.M88.4 R160, [R183+UR4+0xf900] ;  /* 0x00f90004b7a0783b */ /* 0x000e6e0008000200 */
[C---:B------:R-:W-:Y:S08]  /*9d90*/  HMMA.16816.F32 R28, R156.reuse, R140, R28 ;  /* 0x0000008c9c1c723c */ /* 0x040ff0000000181c */
[----:B------:R-:W-:Y:S01]  /*9da0*/  HMMA.16816.F32 R32, R156, R142, R32 ;  /* 0x0000008e9c20723c */ /* 0x000fe20000001820 */
[----:B------:R-:W4:Y:S07]  /*9db0*/  LDSM.16.M88.4 R140, [R2+0xe900] ;  /* 0x00e90000028c783b */ /* 0x000f2e0000000200 */
[C---:B--2---:R-:W-:Y:S01]  /*9dc0*/  HMMA.16816.F32 R4, R136.reuse, R148, R4 ;  /* 0x000000948804723c */ /* 0x044fe20000001804 */
[----:B------:R-:W-:Y:S07]  /*9dd0*/  LDSM.16.M88.4 R156, [R2+0xf900] ;  /* 0x00f90000029c783b */ /* 0x000fee0000000200 */
        /* <DEDUP_REMOVED lines=11> */
[C---:B------:R-:W-:Y:S01]  /*9e90*/  HMMA.16816.F32 R4, R164.reuse, R168, R4 ;  /* 0x000000a8a404723c */ /* 0x040fe20000001804 */
[----:B------:R-:W-:Y:S07]  /*9ea0*/  LDSM.16.M88.4 R160, [R178+0x4000] ;  /* 0x00400000b2a0783b */ /* 0x000fee0000000200 */
[C---:B------:R-:W-:Y:S01]  /*9eb0*/  HMMA.16816.F32 R8, R164.reuse, R170, R8 ;  /* 0x000000aaa408723c */ /* 0x040fe20000001808 */
[----:B------:R-:W-:Y:S07]  /*9ec0*/  LDSM.16.M88.4 R168, [R172+0xe100] ;  /* 0x00e10000aca8783b */ /* 0x000fee0000000200 */
[C---:B----4-:R-:W-:Y:S01]  /*9ed0*/  HMMA.16816.F32 R12, R164.reuse, R140, R12 ;  /* 0x0000008ca40c723c */ /* 0x050fe2000000180c */
[----:B------:R-:W-:Y:S07]  /*9ee0*/  LDSM.16.M88.4 R172, [R172+0x10100] ;  /* 0x01010000acac783b */ /* 0x000fee0000000200 */
[C---:B------:R-:W-:Y:S01]  /*9ef0*/  HMMA.16816.F32 R16, R164.reuse, R142, R16 ;  /* 0x0000008ea410723c */ /* 0x040fe20000001810 */
[----:B------:R-:W4:Y:S07]  /*9f00*/  LDSM.16.M88.4 R140, [R0+0xf100] ;  /* 0x00f10000008c783b */ /* 0x000f2e0000000200 */
[C---:B--2---:R-:W-:Y:S08]  /*9f10*/  HMMA.16816.F32 R20, R164.reuse, R148, R20 ;  /* 0x00000094a414723c */ /* 0x044ff00000001814 */
[C---:B------:R-:W-:Y:S01]  /*9f20*/  HMMA.16816.F32 R24, R164.reuse, R150, R24 ;  /* 0x00000096a418723c */ /* 0x040fe20000001818 */
[----:B------:R-:W2:Y:S07]  /*9f30*/  LDSM.16.M88.4 R148, [R0+0xf900] ;  /* 0x00f900000094783b */ /* 0x000eae0000000200 */
[C---:B------:R-:W-:Y:S08]  /*9f40*/  HMMA.16816.F32 R28, R164.reuse, R156, R28 ;  /* 0x0000009ca41c723c */ /* 0x040ff0000000181c */
[----:B------:R-:W-:Y:S01]  /*9f50*/  HMMA.16816.F32 R32, R164, R158, R32 ;  /* 0x0000009ea420723c */ /* 0x000fe20000001820 */
[----:B------:R-:W5:Y:S07]  /*9f60*/  LDSM.16.M88.4 R156, [R132+0xe900] ;  /* 0x00e90000849c783b */ /* 0x000f6e0000000200 */
[C---:B---3--:R-:W-:Y:S01]  /*9f70*/  HMMA.16816.F32 R4, R144.reuse, R152, R4 ;  /* 0x000000989004723c */ /* 0x048fe20000001804 */
[----:B------:R-:W-:Y:S07]  /*9f80*/  LDSM.16.M88.4 R164, [R183+UR4+0x11100] ;  /* 0x01110004b7a4783b */ /* 0x000fee0008000200 */
[C---:B------:R-:W-:Y:S01]  /*9f90*/  HMMA.16816.F32 R8, R144.reuse, R154, R8 ;  /* 0x0000009a9008723c */ /* 0x040fe20000001808 */
[----:B------:R-:W-:Y:S07]  /*9fa0*/  LDSM.16.M88.4 R152, [R183+UR4+0x10900] ;  /* 0x01090004b798783b */ /* 0x000fee0008000200 */
[C---:B-1----:R-:W-:Y:S08]  /*9fb0*/  HMMA.16816.F32 R12, R144.reuse, R136, R12 ;  /* 0x00000088900c723c */ /* 0x042ff0000000180c */
[C---:B------:R-:W-:Y:S01]  /*9fc0*/  HMMA.16816.F32 R16, R144.reuse, R138, R16 ;  /* 0x0000008a9010723c */ /* 0x040fe20000001810 */
[----:B------:R-:W1:Y:S07]  /*9fd0*/  LDSM.16.M88.4 R136, [R132+0xf100] ;  /* 0x00f100008488783b */ /* 0x000e6e0000000200 */
[C---:B----4-:R-:W-:Y:S08]  /*9fe0*/  HMMA.16816.F32 R20, R144.reuse, R140, R20 ;  /* 0x0000008c9014723c */ /* 0x050ff00000001814 */
[C---:B------:R-:W-:Y:S01]  /*9ff0*/  HMMA.16816.F32 R24, R144.reuse, R142, R24 ;  /* 0x0000008e9018723c */ /* 0x040fe20000001818 */
[----:B------:R-:W3:Y:S07]  /*a000*/  LDSM.16.M88.4 R140, [R132+0xf900] ;  /* 0x00f90000848c783b */ /* 0x000eee0000000200 */
[C---:B--2---:R-:W-:Y:S08]  /*a010*/  HMMA.16816.F32 R28, R144.reuse, R148, R28 ;  /* 0x00000094901c723c */ /* 0x044ff0000000181c */
[----:B------:R-:W-:Y:S01]  /*a020*/  HMMA.16816.F32 R32, R144, R150, R32 ;  /* 0x000000969020723c */ /* 0x000fe20000001820 */
[----:B------:R-:W-:Y:S07]  /*a030*/  LDSM.16.M88.4 R144, [R185+0x8000] ;  /* 0x00800000b990783b */ /* 0x000fee0000000200 */
[C---:B------:R-:W-:Y:S01]  /*a040*/  HMMA.16816.F32 R4, R160.reuse, R168, R4 ;  /* 0x000000a8a004723c */ /* 0x040fe20000001804 */
[----:B------:R-:W2:Y:S07]  /*a050*/  LDSM.16.M88.4 R148, [R183+UR4+0x10100] ;  /* 0x01010004b794783b */ /* 0x000eae0008000200 */
[C---:B------:R-:W-:Y:S01]  /*a060*/  HMMA.16816.F32 R8, R160.reuse, R170, R8 ;  /* 0x000000aaa008723c */ /* 0x040fe20000001808 */
[----:B------:R-:W-:Y:S07]  /*a070*/  LDSM.16.M88.4 R168, [R2+0x10100] ;  /* 0x0101000002a8783b */ /* 0x000fee0000000200 */
[C---:B-----5:R-:W-:Y:S08]  /*a080*/  HMMA.16816.F32 R12, R160.reuse, R156, R12 ;  /* 0x0000009ca00c723c */ /* 0x060ff0000000180c */
[C---:B------:R-:W-:Y:S01]  /*a090*/  HMMA.16816.F32 R16, R160.reuse, R158, R16 ;  /* 0x0000009ea010723c */ /* 0x040fe20000001810 */
[----:B------:R-:W4:Y:S07]  /*a0a0*/  LDSM.16.M88.4 R156, [R183+UR4+0x11900] ;  /* 0x01190004b79c783b */ /* 0x000f2e0008000200 */
[C---:B-1----:R-:W-:Y:S08]  /*a0b0*/  HMMA.16816.F32 R20, R160.reuse, R136, R20 ;  /* 0x00000088a014723c */ /* 0x042ff00000001814 */
[C---:B------:R-:W-:Y:S01]  /*a0c0*/  HMMA.16816.F32 R24, R160.reuse, R138, R24 ;  /* 0x0000008aa018723c */ /* 0x040fe20000001818 */
[----:B------:R-:W1:Y:S07]  /*a0d0*/  LDSM.16.M88.4 R136, [R181+0x8000] ;  /* 0x00800000b588783b */ /* 0x000e6e0000000200 */
[C---:B---3--:R-:W-:Y:S08]  /*a0e0*/  HMMA.16816.F32 R28, R160.reuse, R140, R28 ;  /* 0x0000008ca01c723c */ /* 0x048ff0000000181c */
[----:B------:R-:W-:Y:S01]  /*a0f0*/  HMMA.16816.F32 R32, R160, R142, R32 ;  /* 0x0000008ea020723c */ /* 0x000fe20000001820 */
[----:B------:R-:W3:Y:S07]  /*a100*/  LDSM.16.M88.4 R140, [R2+0x10900] ;  /* 0x01090000028c783b */ /* 0x000eee0000000200 */
        /* <DEDUP_REMOVED lines=10> */
[C---:B----4-:R-:W-:Y:S08]  /*a1b0*/  HMMA.16816.F32 R28, R144.reuse, R156, R28 ;  /* 0x0000009c901c723c */ /* 0x050ff0000000181c */
[----:B------:R-:W-:Y:S01]  /*a1c0*/  HMMA.16816.F32 R32, R144, R158, R32 ;  /* 0x0000009e9020723c */ /* 0x000fe20000001820 */
[----:B------:R-:W4:Y:S07]  /*a1d0*/  LDSM.16.M88.4 R144, [R0+0x10900] ;  /* 0x010900000090783b */ /* 0x000f2e0000000200 */
[C---:B-1----:R-:W-:Y:S01]  /*a1e0*/  HMMA.16816.F32 R4, R136.reuse, R168, R4 ;  /* 0x000000a88804723c */ /* 0x042fe20000001804 */
[----:B------:R-:W1:Y:S07]  /*a1f0*/  LDSM.16.M88.4 R156, [R0+0x11100] ;  /* 0x01110000009c783b */ /* 0x000e6e0000000200 */
[C---:B------:R-:W-:Y:S01]  /*a200*/  HMMA.16816.F32 R8, R136.reuse, R170, R8 ;  /* 0x000000aa8808723c */ /* 0x040fe20000001808 */
[----:B------:R-:W-:Y:S07]  /*a210*/  LDSM.16.M88.4 R168, [R178+0x8000] ;  /* 0x00800000b2a8783b */ /* 0x000fee0000000200 */
[C---:B---3--:R-:W-:Y:S08]  /*a220*/  HMMA.16816.F32 R12, R136.reuse, R140, R12 ;  /* 0x0000008c880c723c */ /* 0x048ff0000000180c */
[C---:B------:R-:W-:Y:S01]  /*a230*/  HMMA.16816.F32 R16, R136.reuse, R142, R16 ;  /* 0x0000008e8810723c */ /* 0x040fe20000001810 */
[----:B------:R-:W3:Y:S07]  /*a240*/  LDSM.16.M88.4 R140, [R0+0x11900] ;  /* 0x01190000008c783b */ /* 0x000eee0000000200 */
[C---:B--2---:R-:W-:Y:S08]  /*a250*/  HMMA.16816.F32 R20, R136.reuse, R148, R20 ;  /* 0x000000948814723c */ /* 0x044ff00000001814 */
[C---:B------:R-:W-:Y:S08]  /*a260*/  HMMA.16816.F32 R24, R136.reuse, R150, R24 ;  /* 0x000000968818723c */ /* 0x040ff00000001818 */
[C---:B-----5:R-:W-:Y:S08]  /*a270*/  HMMA.16816.F32 R28, R136.reuse, R152, R28 ;  /* 0x00000098881c723c */ /* 0x060ff0000000181c */
[----:B------:R-:W-:Y:S01]  /*a280*/  HMMA.16816.F32 R32, R136, R154, R32 ;  /* 0x0000009a8820723c */ /* 0x000fe20000001820 */
[----:B------:R-:W2:Y:S07]  /*a290*/  LDSM.16.M88.4 R136, [R132+0x10900] ;  /* 0x010900008488783b */ /* 0x000eae0000000200 */
[C---:B------:R-:W-:Y:S08]  /*a2a0*/  HMMA.16816.F32 R4, R160.reuse, R164, R4 ;  /* 0x000000a4a004723c */ /* 0x040ff00000001804 */
[C---:B------:R-:W-:Y:S08]  /*a2b0*/  HMMA.16816.F32 R8, R160.reuse, R166, R8 ;  /* 0x000000a6a008723c */ /* 0x040ff00000001808 */
[C---:B----4-:R-:W-:Y:S08]  /*a2c0*/  HMMA.16816.F32 R12, R160.reuse, R144, R12 ;  /* 0x00000090a00c723c */ /* 0x050ff0000000180c */
[C---:B------:R-:W-:Y:S01]  /*a2d0*/  HMMA.16816.F32 R16, R160.reuse, R146, R16 ;  /* 0x00000092a010723c */ /* 0x040fe20000001810 */
[----:B------:R-:W4:Y:S07]  /*a2e0*/  LDSM.16.M88.4 R144, [R132+0x11100] ;  /* 0x011100008490783b */ /* 0x000f2e0000000200 */
[C---:B-1----:R-:W-:Y:S08]  /*a2f0*/  HMMA.16816.F32 R20, R160.reuse, R156, R20 ;  /* 0x0000009ca014723c */ /* 0x042ff00000001814 */
[C---:B------:R-:W-:Y:S08]  /*a300*/  HMMA.16816.F32 R24, R160.reuse, R158, R24 ;  /* 0x0000009ea018723c */ /* 0x040ff00000001818 */
[C---:B---3--:R-:W-:Y:S08]  /*a310*/  HMMA.16816.F32 R28, R160.reuse, R140, R28 ;  /* 0x0000008ca01c723c */ /* 0x048ff0000000181c */
        /* <DEDUP_REMOVED lines=11> */
[C---:B----4-:R-:W-:Y:S01]  /*a3d0*/  HMMA.16816.F32 R20, R168.reuse, R144, R20 ;  /* 0x00000090a814723c */ /* 0x050fe20000001814 */
[----:B------:R-:W-:Y:S03]  /*a3e0*/  LDSM.16.MT88.4 R152, [R176+UR4+0x2900] ;  /* 0x00290004b098783b */ /* 0x000fe60008004200 */
[----:B------:R-:W-:Y:S04]  /*a3f0*/  FMNMX.FTZ R149, R5, R0, !PT ;  /* 0x0000000005957209 */ /* 0x000fe80007810000 */
[C---:B------:R-:W-:Y:S04]  /*a400*/  HMMA.16816.F32 R24, R168.reuse, R146, R24 ;  /* 0x00000092a818723c */ /* 0x040fe80000001818 */
        /* <DEDUP_REMOVED lines=36> */
[----:B------:R-:W2:Y:S01]  /*a650*/  SHFL.BFLY PT, R0, R143, 0x1, 0x1f ;  /* 0x0c201f008f007f89 */ /* 0x000ea200000e0000 */
[----:B-1----:R-:W-:Y:S07]  /*a660*/  FMNMX.FTZ R2, R145, R2, !PT ;  /* 0x0000000291027209 */ /* 0x002fee0007810000 */
[----:B------:R-:W-:Y:S01]  /*a670*/  LDSM.16.MT88.4 R144, [R177+UR4+0x2900] ;  /* 0x00290004b190783b */ /* 0x000fe20008004200 */
[C---:B------:R-:W-:Y:S02]  /*a680*/  FADD.FTZ R133, -R2.reuse, R133 ;  /* 0x0000008502857221 */ /* 0x040fe40000010100 */
[----:B------:R-:W-:Y:S01]  /*a690*/  FMUL.FTZ R165, R2, c[0x0][0x2d0] ;  /* 0x0000b40002a57a20 */ /* 0x000fe20000410000 */
[----:B--2---:R-:W-:Y:S01]  /*a6a0*/  FMNMX.FTZ R0, R143, R0, !PT ;  /* 0x000000008f007209 */ /* 0x004fe20007810000 */
[----:B------:R-:W-:Y:S02]  /*a6b0*/  FMUL.FTZ R132, R133, c[0x0][0x2d0] ;  /* 0x0000b40085847a20 */ /* 0x000fe40000410000 */
[----:B------:R-:W-:Y:S02]  /*a6c0*/  FFMA.FTZ R156, R4, c[0x0][0x2d0], -R165 ;  /* 0x0000b400049c7a23 */ /* 0x000fe400000108a5 */
[C---:B------:R-:W-:Y:S02]  /*a6d0*/  FADD.FTZ R133, -R0.reuse, R3 ;  /* 0x0000000300857221 */ /* 0x040fe40000010100 */
[----:B------:R-:W-:Y:S01]  /*a6e0*/  FMUL.FTZ R164, R0, c[0x0][0x2d0] ;  /* 0x0000b40000a47a20 */ /* 0x000fe20000410000 */
[----:B------:R-:W1:Y:S01]  /*a6f0*/  MUFU.EX2 R132, R132 ;  /* 0x0000008400847308 */ /* 0x000e620000000800 */
[----:B------:R-:W-:Y:S02]  /*a700*/  FMUL.FTZ R3, R133, c[0x0][0x2d0] ;  /* 0x0000b40085037a20 */ /* 0x000fe40000410000 */
[--C-:B------:R-:W-:Y:S02]  /*a710*/  FFMA.FTZ R157, R5, c[0x0][0x2d0], -R165.reuse ;  /* 0x0000b400059d7a23 */ /* 0x100fe400000108a5 */
[--C-:B------:R-:W-:Y:S02]  /*a720*/  FFMA.FTZ R158, R8, c[0x0][0x2d0], -R165.reuse ;  /* 0x0000b400089e7a23 */ /* 0x100fe400000108a5 */
[--C-:B------:R-:W-:Y:S01]  /*a730*/  FFMA.FTZ R159, R9, c[0x0][0x2d0], -R165.reuse ;  /* 0x0000b400099f7a23 */ /* 0x100fe200000108a5 */
[----:B------:R-:W-:Y:S01]  /*a740*/  IADD3 R9, R177, UR4, RZ ;  /* 0x00000004b1097c10 */ /* 0x000fe2000fffe0ff */
[--C-:B------:R-:W-:Y:S01]  /*a750*/  FFMA.FTZ R160, R6, c[0x0][0x2d0], -R164.reuse ;  /* 0x0000b40006a07a23 */ /* 0x100fe200000108a4 */
[----:B------:R-:W2:Y:S01]  /*a760*/  MUFU.EX2 R3, R3 ;  /* 0x0000000300037308 */ /* 0x000ea20000000800 */
[--C-:B------:R-:W-:Y:S01]  /*a770*/  FFMA.FTZ R161, R7, c[0x0][0x2d0], -R164.reuse ;  /* 0x0000b40007a17a23 */ /* 0x100fe200000108a4 */
[----:B------:R-:W-:Y:S01]  /*a780*/  IADD3 R133, R182, R9, RZ ;  /* 0x00000009b6857210 */ /* 0x000fe20007ffe0ff */
[--C-:B------:R-:W-:Y:S02]  /*a790*/  FFMA.FTZ R162, R10, c[0x0][0x2d0], -R164.reuse ;  /* 0x0000b4000aa27a23 */ /* 0x100fe400000108a4 */
[--C-:B------:R-:W-:Y:S02]  /*a7a0*/  FFMA.FTZ R163, R11, c[0x0][0x2d0], -R164.reuse ;  /* 0x0000b4000ba37a23 */ /* 0x100fe400000108a4 */
[----:B------:R-:W3:Y:S01]  /*a7b0*/  LDSM.16.MT88.4 R140, [R133+0x100] ;  /* 0x00010000858c783b */ /* 0x000ee20000004200 */
[--C-:B------:R-:W-:Y:S02]  /*a7c0*/  FFMA.FTZ R166, R12, c[0x0][0x2d0], -R165.reuse ;  /* 0x0000b4000ca67a23 */ /* 0x100fe400000108a5 */
[----:B------:R-:W-:Y:S01]  /*a7d0*/  MUFU.EX2 R156, R156 ;  /* 0x0000009c009c7308 */ /* 0x000fe20000000800 */
[--C-:B------:R-:W-:Y:S02]  /*a7e0*/  FFMA.FTZ R167, R13, c[0x0][0x2d0], -R165.reuse ;  /* 0x0000b4000da77a23 */ /* 0x100fe400000108a5 */
[--C-:B------:R-:W-:Y:S02]  /*a7f0*/  FFMA.FTZ R168, R14, c[0x0][0x2d0], -R164.reuse ;  /* 0x0000b4000ea87a23 */ /* 0x100fe400000108a4 */
[C---:B-1----:R-:W-:Y:S01]  /*a800*/  FMUL.FTZ R4, R132.reuse, R128 ;  /* 0x0000008084047220 */ /* 0x042fe20000410000 */
[----:B------:R-:W-:Y:S01]  /*a810*/  LDSM.16.MT88.4 R148, [R133+0x2900] ;  /* 0x002900008594783b */ /* 0x000fe20000004200 */
[C---:B------:R-:W-:Y:S02]  /*a820*/  FMUL.FTZ R5, R132.reuse, R129 ;  /* 0x0000008184057220 */ /* 0x040fe40000410000 */
[C---:B------:R-:W-:Y:S01]  /*a830*/  FMUL.FTZ R8, R132.reuse, R124 ;  /* 0x0000007c84087220 */ /* 0x040fe20000410000 */
[----:B------:R-:W1:Y:S01]  /*a840*/  MUFU.EX2 R157, R157 ;  /* 0x0000009d009d7308 */ /* 0x000e620000000800 */
[C---:B------:R-:W-:Y:S02]  /*a850*/  FMUL.FTZ R9, R132.reuse, R125 ;  /* 0x0000007d84097220 */ /* 0x040fe40000410000 */
[C---:B------:R-:W-:Y:S02]  /*a860*/  FMUL.FTZ R100, R132.reuse, R100 ;  /* 0x0000006484647220 */ /* 0x040fe40000410000 */
[C---:B--2---:R-:W-:Y:S02]  /*a870*/  FMUL.FTZ R6, R3.reuse, R130 ;  /* 0x0000008203067220 */ /* 0x044fe40000410000 */
[C---:B------:R-:W-:Y:S02]  /*a880*/  FMUL.FTZ R7, R3.reuse, R131 ;  /* 0x0000008303077220 */ /* 0x040fe40000410000 */
[C---:B------:R-:W-:Y:S01]  /*a890*/  FMUL.FTZ R10, R3.reuse, R126 ;  /* 0x0000007e030a7220 */ /* 0x040fe20000410000 */
[----:B------:R-:W-:Y:S01]  /*a8a0*/  MUFU.EX2 R158, R158 ;  /* 0x0000009e009e7308 */ /* 0x000fe20000000800 */
[C---:B------:R-:W-:Y:S02]  /*a8b0*/  FMUL.FTZ R11, R3.reuse, R127 ;  /* 0x0000007f030b7220 */ /* 0x040fe40000410000 */
[----:B------:R-:W2:Y:S01]  /*a8c0*/  LDSM.16.MT88.4 R124, [R176+UR4+0x100] ;  /* 0x00010004b07c783b */ /* 0x000ea20008004200 */
[C---:B------:R-:W-:Y:S02]  /*a8d0*/  FMUL.FTZ R101, R132.reuse, R101 ;  /* 0x0000006584657220 */ /* 0x040fe40000410000 */
[C---:B------:R-:W-:Y:S02]  /*a8e0*/  FMUL.FTZ R102, R3.reuse, R102 ;  /* 0x0000006603667220 */ /* 0x040fe40000410000 */
[----:B------:R-:W-:Y:S02]  /*a8f0*/  FMUL.FTZ R103, R3, R103 ;  /* 0x0000006703677220 */ /* 0x000fe40000410000 */
[----:B------:R-:W4:Y:S01]  /*a900*/  MUFU.EX2 R159, R159 ;  /* 0x0000009f009f7308 */ /* 0x000f220000000800 */
[C---:B------:R-:W-:Y:S02]  /*a910*/  FMUL.FTZ R104, R132.reuse, R104 ;  /* 0x0000006884687220 */ /* 0x040fe40000410000 */
[C---:B------:R-:W-:Y:S01]  /*a920*/  FMUL.FTZ R105, R132.reuse, R105 ;  /* 0x0000006984697220 */ /* 0x040fe20000410000 */
[----:B-1----:R-:W-:Y:S01]  /*a930*/  F2FP.PACK_AB R128, R157, R156 ;  /* 0x0000009c9d80723e */ /* 0x002fe200000000ff */
[C---:B------:R-:W-:Y:S02]  /*a940*/  FMUL.FTZ R106, R3.reuse, R106 ;  /* 0x0000006a036a7220 */ /* 0x040fe40000410000 */
[C---:B------:R-:W-:Y:S02]  /*a950*/  FMUL.FTZ R107, R3.reuse, R107 ;  /* 0x0000006b036b7220 */ /* 0x040fe40000410000 */
[C---:B------:R-:W-:Y:S01]  /*a960*/  FMUL.FTZ R108, R132.reuse, R108 ;  /* 0x0000006c846c7220 */ /* 0x040fe20000410000 */
[----:B------:R-:W-:Y:S01]  /*a970*/  MUFU.EX2 R160, R160 ;  /* 0x000000a000a07308 */ /* 0x000fe20000000800 */
[----:B------:R-:W-:Y:S02]  /*a980*/  FMUL.FTZ R109, R132, R109 ;  /* 0x0000006d846d7220 */ /* 0x000fe40000410000 */
[C---:B------:R-:W-:Y:S02]  /*a990*/  FMUL.FTZ R110, R3.reuse, R110 ;  /* 0x0000006e036e7220 */ /* 0x040fe40000410000 */
[----:B------:R-:W-:Y:S02]  /*a9a0*/  FMUL.FTZ R111, R3, R111 ;  /* 0x0000006f036f7220 */ /* 0x000fe40000410000 */
[--C-:B------:R-:W-:Y:S02]  /*a9b0*/  FFMA.FTZ R169, R15, c[0x0][0x2d0], -R164.reuse ;  /* 0x0000b4000fa97a23 */ /* 0x100fe400000108a4 */
[--C-:B------:R-:W-:Y:S01]  /*a9c0*/  FFMA.FTZ R170, R16, c[0x0][0x2d0], -R165.reuse ;  /* 0x0000b40010aa7a23 */ /* 0x100fe200000108a5 */
[----:B------:R-:W1:Y:S01]  /*a9d0*/  MUFU.EX2 R161, R161 ;  /* 0x000000a100a17308 */ /* 0x000e620000000800 */
[--C-:B------:R-:W-:Y:S02]  /*a9e0*/  FFMA.FTZ R171, R17, c[0x0][0x2d0], -R165.reuse ;  /* 0x0000b40011ab7a23 */ /* 0x100fe400000108a5 */
[--C-:B------:R-:W-:Y:S01]  /*a9f0*/  FFMA.FTZ R172, R18, c[0x0][0x2d0], -R164.reuse ;  /* 0x0000b40012ac7a23 */ /* 0x100fe200000108a4 */
[----:B----4-:R-:W-:Y:S01]  /*aa00*/  F2FP.PACK_AB R130, R159, R158 ;  /* 0x0000009e9f82723e */ /* 0x010fe200000000ff */
[--C-:B------:R-:W-:Y:S02]  /*aa10*/  FFMA.FTZ R173, R19, c[0x0][0x2d0], -R164.reuse ;  /* 0x0000b40013ad7a23 */ /* 0x100fe400000108a4 */
[----:B------:R-:W-:Y:S01]  /*aa20*/  LDSM.16.MT88.4 R16, [R133+0x900] ;  /* 0x000900008510783b */ /* 0x000fe20000004200 */
[--C-:B------:R-:W-:Y:S02]  /*aa30*/  FFMA.FTZ R174, R28, c[0x0][0x2d0], -R165.reuse ;  /* 0x0000b4001cae7a23 */ /* 0x100fe400000108a5 */
[----:B------:R-:W-:Y:S01]  /*aa40*/  MUFU.EX2 R162, R162 ;  /* 0x000000a200a27308 */ /* 0x000fe20000000800 */
[--C-:B------:R-:W-:Y:S02]  /*aa50*/  FFMA.FTZ R175, R29, c[0x0][0x2d0], -R165.reuse ;  /* 0x0000b4001daf7a23 */ /* 0x100fe400000108a5 */
[--C-:B------:R-:W-:Y:S02]  /*aa60*/  FFMA.FTZ R210, R30, c[0x0][0x2d0], -R164.reuse ;  /* 0x0000b4001ed27a23 */ /* 0x100fe400000108a4 */
[--C-:B------:R-:W-:Y:S02]  /*aa70*/  FFMA.FTZ R211, R31, c[0x0][0x2d0], -R164.reuse ;  /* 0x0000b4001fd37a23 */ /* 0x100fe400000108a4 */
[----:B------:R-:W-:Y:S01]  /*aa80*/  LDSM.16.MT88.4 R28, [R176+UR4+0x1900] ;  /* 0x00190004b01c783b */ /* 0x000fe20008004200 */
[----:B------:R-:W-:Y:S02]  /*aa90*/  FFMA.FTZ R212, R32, c[0x0][0x2d0], -R165 ;  /* 0x0000b40020d47a23 */ /* 0x000fe400000108a5 */
[----:B------:R-:W4:Y:S01]  /*aaa0*/  MUFU.EX2 R163, R163 ;  /* 0x000000a300a37308 */ /* 0x000f220000000800 */
[----:B------:R-:W-:Y:S02]  /*aab0*/  FFMA.FTZ R213, R34, c[0x0][0x2d0], -R164 ;  /* 0x0000b40022d57a23 */ /* 0x000fe400000108a4 */
[C---:B------:R-:W-:Y:S01]  /*aac0*/  FMUL.FTZ R112, R132.reuse, R112 ;  /* 0x0000007084707220 */ /* 0x040fe20000410000 */
        /* <DEDUP_REMOVED lines=10> */
[----:B------:R-:W1:Y:S01]  /*ab70*/  MUFU.EX2 R167, R167 ;  /* 0x000000a700a77308 */ /* 0x000e620000000800 */
[C---:B------:R-:W-:Y:S02]  /*ab80*/  FMUL.FTZ R121, R132.reuse, R121 ;  /* 0x0000007984797220 */ /* 0x040fe40000410000 */
[----:B------:R-:W-:Y:S01]  /*ab90*/  FMUL.FTZ R122, R3, R122 ;  /* 0x0000007a037a7220 */ /* 0x000fe20000410000 */
[----:B----4-:R-:W-:Y:S01]  /*aba0*/  F2FP.PACK_AB R131, R163, R162 ;  /* 0x000000a2a383723e */ /* 0x010fe200000000ff */
[C---:B------:R-:W-:Y:S02]  /*abb0*/  FMUL.FTZ R123, R3.reuse, R123 ;  /* 0x0000007b037b7220 */ /* 0x040fe40000410000 */
[C---:B------:R-:W-:Y:S02]  /*abc0*/  FMUL.FTZ R36, R132.reuse, R36 ;  /* 0x0000002484247220 */ /* 0x040fe40000410000 */
[----:B------:R-:W-:Y:S01]  /*abd0*/  FMUL.FTZ R37, R132, R37 ;  /* 0x0000002584257220 */ /* 0x000fe20000410000 */
[----:B------:R-:W-:Y:S01]  /*abe0*/  MUFU.EX2 R168, R168 ;  /* 0x000000a800a87308 */ /* 0x000fe20000000800 */
[C---:B------:R-:W-:Y:S05]  /*abf0*/  HMMA.16816.F32 R4, R128.reuse, R136, R4 ;  /* 0x000000888004723c */ /* 0x040fea0000001804 */
[C---:B------:R-:W-:Y:S02]  /*ac00*/  FMUL.FTZ R38, R3.reuse, R38 ;  /* 0x0000002603267220 */ /* 0x040fe40000410000 */
[----:B------:R-:W-:Y:S01]  /*ac10*/  IADD3 R137, R176, UR4, RZ ;  /* 0x00000004b0897c10 */ /* 0x000fe2000fffe0ff */
[C---:B------:R-:W-:Y:S01]  /*ac20*/  HMMA.16816.F32 R8, R128.reuse, R138, R8 ;  /* 0x0000008a8008723c */ /* 0x040fe20000001808 */
[----:B------:R-:W4:Y:S03]  /*ac30*/  MUFU.EX2 R169, R169 ;  /* 0x000000a900a97308 */ /* 0x000f260000000800 */
[----:B------:R-:W-:Y:S01]  /*ac40*/  IADD3 R134, R182, R137, RZ ;  /* 0x00000089b6867210 */ /* 0x000fe20007ffe0ff */
[C---:B------:R-:W-:Y:S02]  /*ac50*/  FMUL.FTZ R39, R3.reuse, R39 ;  /* 0x0000002703277220 */ /* 0x040fe40000410000 */
[C---:B------:R-:W-:Y:S01]  /*ac60*/  FMUL.FTZ R40, R132.reuse, R40 ;  /* 0x0000002884287220 */ /* 0x040fe20000410000 */
[C---:B---3--:R-:W-:Y:S01]  /*ac70*/  HMMA.16816.F32 R100, R128.reuse, R140, R100 ;  /* 0x0000008c8064723c */ /* 0x048fe20000001864 */
[----:B------:R-:W3:Y:S02]  /*ac80*/  LDSM.16.MT88.4 R136, [R134+0x100] ;  /* 0x000100008688783b */ /* 0x000ee40000004200 */
[----:B------:R-:W-:Y:S01]  /*ac90*/  MUFU.EX2 R170, R170 ;  /* 0x000000aa00aa7308 */ /* 0x000fe20000000800 */
[C---:B------:R-:W-:Y:S02]  /*aca0*/  FMUL.FTZ R41, R132.reuse, R41 ;  /* 0x0000002984297220 */ /* 0x040fe40000410000 */
[C---:B------:R-:W-:Y:S02]  /*acb0*/  FMUL.FTZ R42, R3.reuse, R42 ;  /* 0x0000002a032a7220 */ /* 0x040fe40000410000 */
[C---:B------:R-:W-:Y:S01]  /*acc0*/  HMMA.16816.F32 R104, R128.reuse, R142, R104 ;  /* 0x0000008e8068723c */ /* 0x040fe20000001868 */
[----:B------:R-:W5:Y:S03]  /*acd0*/  LDSM.16.MT88.4 R140, [R177+UR4+0x2100] ;  /* 0x00210004b18c783b */ /* 0x000f660008004200 */
[C---:B------:R-:W-:Y:S01]  /*ace0*/  FMUL.FTZ R43, R3.reuse, R43 ;  /* 0x0000002b032b7220 */ /* 0x040fe20000410000 */
[----:B------:R-:W1:Y:S01]  /*acf0*/  MUFU.EX2 R171, R171 ;  /* 0x000000ab00ab7308 */ /* 0x000e620000000800 */
[C---:B------:R-:W-:Y:S02]  /*ad00*/  FMUL.FTZ R44, R132.reuse, R44 ;  /* 0x0000002c842c7220 */ /* 0x040fe40000410000 */
[C---:B--2---:R-:W-:Y:S01]  /*ad10*/  HMMA.16816.F32 R108, R128.reuse, R124, R108 ;  /* 0x0000007c806c723c */ /* 0x044fe2000000186c */
[----:B------:R-:W-:Y:S03]  /*ad20*/  LDSM.16.MT88.4 R12, [R134+0x4100] ;  /* 0x00410000860c783b */ /* 0x000fe60000004200 */
[C---:B------:R-:W-:Y:S02]  /*ad30*/  FMUL.FTZ R45, R132.reuse, R45 ;  /* 0x0000002d842d7220 */ /* 0x040fe40000410000 */
[C---:B------:R-:W-:Y:S01]  /*ad40*/  FMUL.FTZ R46, R3.reuse, R46 ;  /* 0x0000002e032e7220 */ /* 0x040fe20000410000 */
[----:B------:R-:W-:Y:S01]  /*ad50*/  MUFU.EX2 R172, R172 ;  /* 0x000000ac00ac7308 */ /* 0x000fe20000000800 */
[C---:B------:R-:W-:Y:S01]  /*ad60*/  HMMA.16816.F32 R112, R128.reuse, R126, R112 ;  /* 0x0000007e8070723c */ /* 0x040fe20000001870 */
[----:B------:R-:W2:Y:S03]  /*ad70*/  LDSM.16.MT88.4 R124, [R133+0x2100] ;  /* 0x00210000857c783b */ /* 0x000ea60000004200 */
[C---:B------:R-:W-:Y:S02]  /*ad80*/  FMUL.FTZ R47, R3.reuse, R47 ;  /* 0x0000002f032f7220 */ /* 0x040fe40000410000 */
[C---:B------:R-:W-:Y:S02]  /*ad90*/  FMUL.FTZ R48, R132.reuse, R48 ;  /* 0x0000003084307220 */ /* 0x040fe40000410000 */
[C---:B------:R-:W-:Y:S01]  /*ada0*/  FMUL.FTZ R49, R132.reuse, R49 ;  /* 0x0000003184317220 */ /* 0x040fe20000410000 */
[----:B------:R-:W1:Y:S03]  /*adb0*/  MUFU.EX2 R173, R173 ;  /* 0x000000ad00ad7308 */ /* 0x000e660000000800 */
[C---:B------:R-:W-:Y:S02]  /*adc0*/  FMUL.FTZ R50, R3.reuse, R50 ;  /* 0x0000003203327220 */ /* 0x040fe40000410000 */
[C---:B------:R-:W-:Y:S02]  /*add0*/  FMUL.FTZ R51, R3.reuse, R51 ;  /* 0x0000003303337220 */ /* 0x040fe40000410000 */
[C---:B------:R-:W-:Y:S01]  /*ade0*/  FMUL.FTZ R52, R132.reuse, R52 ;  /* 0x0000003484347220 */ /* 0x040fe20000410000 */
[C---:B---3--:R-:W-:Y:S02]  /*adf0*/  HMMA.16816.F32 R116, R128.reuse, R136, R116 ;  /* 0x000000888074723c */ /* 0x048fe40000001874 */
[----:B------:R-:W-:Y:S01]  /*ae00*/  MUFU.EX2 R174, R174 ;  /* 0x000000ae00ae7308 */ /* 0x000fe20000000800 */
[C---:B------:R-:W-:Y:S02]  /*ae10*/  FMUL.FTZ R53, R132.reuse, R53 ;  /* 0x0000003584357220 */ /* 0x040fe40000410000 */
[C---:B------:R-:W-:Y:S02]  /*ae20*/  FMUL.FTZ R54, R3.reuse, R54 ;  /* 0x0000003603367220 */ /* 0x040fe40000410000 */
[C---:B------:R-:W-:Y:S01]  /*ae30*/  FMUL.FTZ R55, R3.reuse, R55 ;  /* 0x0000003703377220 */ /* 0x040fe20000410000 */
[C---:B------:R-:W-:Y:S01]  /*ae40*/  HMMA.16816.F32 R120, R128.reuse, R138, R120 ;  /* 0x0000008a8078723c */ /* 0x040fe20000001878 */
[----:B------:R-:W3:Y:S03]  /*ae50*/  LDSM.16.MT88.4 R136, [R176+UR4+0x2100] ;  /* 0x00210004b088783b */ /* 0x000ee60008004200 */
[C---:B------:R-:W-:Y:S01]  /*ae60*/  FMUL.FTZ R56, R132.reuse, R56 ;  /* 0x0000003884387220 */ /* 0x040fe20000410000 */
[----:B------:R-:W-:Y:S01]  /*ae70*/  MUFU.EX2 R175, R175 ;  /* 0x000000af00af7308 */ /* 0x000fe20000000800 */
[C---:B------:R-:W-:Y:S02]  /*ae80*/  FMUL.FTZ R57, R132.reuse, R57 ;  /* 0x0000003984397220 */ /* 0x040fe40000410000 */
[C---:B-----5:R-:W-:Y:S04]  /*ae90*/  HMMA.16816.F32 R36, R128.reuse, R140, R36 ;  /* 0x0000008c8024723c */ /* 0x060fe80000001824 */
[C---:B------:R-:W-:Y:S02]  /*aea0*/  FMUL.FTZ R58, R3.reuse, R58 ;  /* 0x0000003a033a7220 */ /* 0x040fe40000410000 */
[C---:B------:R-:W-:Y:S01]  /*aeb0*/  FMUL.FTZ R59, R3.reuse, R59 ;  /* 0x0000003b033b7220 */ /* 0x040fe20000410000 */
[----:B------:R-:W-:Y:S01]  /*aec0*/  MUFU.EX2 R210, R210 ;  /* 0x000000d200d27308 */ /* 0x000fe20000000800 */
[C---:B------:R-:W-:Y:S01]  /*aed0*/  HMMA.16816.F32 R40, R128.reuse, R142, R40 ;  /* 0x0000008e8028723c */ /* 0x040fe20000001828 */
[----:B------:R-:W5:Y:S03]  /*aee0*/  LDSM.16.MT88.4 R140, [R134+0x2100] ;  /* 0x00210000868c783b */ /* 0x000f660000004200 */
[C---:B------:R-:W-:Y:S02]  /*aef0*/  FMUL.FTZ R60, R132.reuse, R60 ;  /* 0x0000003c843c7220 */ /* 0x040fe40000410000 */
[C---:B------:R-:W-:Y:S02]  /*af00*/  FMUL.FTZ R61, R132.reuse, R61 ;  /* 0x0000003d843d7220 */ /* 0x040fe40000410000 */
[C---:B--2---:R-:W-:Y:S01]  /*af10*/  HMMA.16816.F32 R44, R128.reuse, R124, R44 ;  /* 0x0000007c802c723c */ /* 0x044fe2000000182c */
[----:B------:R-:W-:Y:S03]  /*af20*/  MUFU.EX2 R211, R211 ;  /* 0x000000d300d37308 */ /* 0x000fe60000000800 */
[C---:B------:R-:W-:Y:S02]  /*af30*/  FMUL.FTZ R62, R3.reuse, R62 ;  /* 0x0000003e033e7220 */ /* 0x040fe40000410000 */
[C---:B------:R-:W-:Y:S02]  /*af40*/  FMUL.FTZ R63, R3.reuse, R63 ;  /* 0x0000003f033f7220 */ /* 0x040fe40000410000 */
[C---:B------:R-:W-:Y:S01]  /*af50*/  HMMA.16816.F32 R48, R128.reuse, R126, R48 ;  /* 0x0000007e8030723c */ /* 0x040fe20000001830 */
[----:B------:R-:W2:Y:S02]  /*af60*/  LDSM.16.MT88.4 R124, [R177+UR4+0x4100] ;  /* 0x00410004b17c783b */ /* 0x000ea40008004200 */
[----:B------:R-:W-:Y:S01]  /*af70*/  MUFU.EX2 R212, R212 ;  /* 0x000000d400d47308 */ /* 0x000fe20000000800 */
[C---:B------:R-:W-:Y:S02]  /*af80*/  FMUL.FTZ R64, R132.reuse, R64 ;  /* 0x0000004084407220 */ /* 0x040fe40000410000 */
[C---:B------:R-:W-:Y:S02]  /*af90*/  FMUL.FTZ R65, R132.reuse, R65 ;  /* 0x0000004184417220 */ /* 0x040fe40000410000 */
[C---:B------:R-:W-:Y:S01]  /*afa0*/  FMUL.FTZ R66, R3.reuse, R66 ;  /* 0x0000004203427220 */ /* 0x040fe20000410000 */
[C---:B---3--:R-:W-:Y:S03]  /*afb0*/  HMMA.16816.F32 R52, R128.reuse, R136, R52 ;  /* 0x000000888034723c */ /* 0x048fe60000001834 */
[C---:B------:R-:W-:Y:S01]  /*afc0*/  FMUL.FTZ R67, R3.reuse, R67 ;  /* 0x0000004303437220 */ /* 0x040fe20000410000 */
[----:B------:R-:W-:Y:S01]  /*afd0*/  MUFU.EX2 R213, R213 ;  /* 0x000000d500d57308 */ /* 0x000fe20000000800 */
[C---:B------:R-:W-:Y:S02]  /*afe0*/  FMUL.FTZ R68, R132.reuse, R68 ;  /* 0x0000004484447220 */ /* 0x040fe40000410000 */
[C---:B------:R-:W-:Y:S01]  /*aff0*/  FMUL.FTZ R69, R132.reuse, R69 ;  /* 0x0000004584457220 */ /* 0x040fe20000410000 */
        /* <DEDUP_REMOVED lines=8> */
[----:B------:R-:W5:Y:S03]  /*b080*/  LDSM.16.MT88.4 R140, [R176+UR4+0x4100] ;  /* 0x00410004b08c783b */ /* 0x000f660008004200 */
[C---:B------:R-:W-:Y:S02]  /*b090*/  FMUL.FTZ R74, R3.reuse, R74 ;  /* 0x0000004a034a7220 */ /* 0x040fe40000410000 */
[C---:B------:R-:W-:Y:S02]  /*b0a0*/  FMUL.FTZ R75, R3.reuse, R75 ;  /* 0x0000004b034b7220 */ /* 0x040fe40000410000 */
[C---:B--2---:R-:W-:Y:S04]  /*b0b0*/  HMMA.16816.F32 R68, R128.reuse, R124, R68 ;  /* 0x0000007c8044723c */ /* 0x044fe80000001844 */
[C---:B------:R-:W-:Y:S02]  /*b0c0*/  FMUL.FTZ R76, R132.reuse, R76 ;  /* 0x0000004c844c7220 */ /* 0x040fe40000410000 */
[C---:B------:R-:W-:Y:S02]  /*b0d0*/  FMUL.FTZ R77, R132.reuse, R77 ;  /* 0x0000004d844d7220 */ /* 0x040fe40000410000 */
[C---:B------:R-:W-:Y:S01]  /*b0e0*/  HMMA.16816.F32 R72, R128.reuse, R126, R72 ;  /* 0x0000007e8048723c */ /* 0x040fe20000001848 */
[----:B------:R-:W2:Y:S03]  /*b0f0*/  LDSM.16.MT88.4 R124, [R177+UR4+0x900] ;  /* 0x00090004b17c783b */ /* 0x000ea60008004200 */
[C---:B------:R-:W-:Y:S02]  /*b100*/  FMUL.FTZ R78, R3.reuse, R78 ;  /* 0x0000004e034e7220 */ /* 0x040fe40000410000 */
[C---:B------:R-:W-:Y:S02]  /*b110*/  FMUL.FTZ R79, R3.reuse, R79 ;  /* 0x0000004f034f7220 */ /* 0x040fe40000410000 */
[C---:B------:R-:W-:Y:S04]  /*b120*/  FMUL.FTZ R80, R132.reuse, R80 ;  /* 0x0000005084507220 */ /* 0x040fe80000410000 */
[C---:B------:R-:W-:Y:S01]  /*b130*/  FMUL.FTZ R81, R132.reuse, R81 ;  /* 0x0000005184517220 */ /* 0x040fe20000410000 */
[C---:B---3--:R-:W-:Y:S03]  /*b140*/  HMMA.16816.F32 R76, R128.reuse, R136, R76 ;  /* 0x00000088804c723c */ /* 0x048fe6000000184c */
[C---:B------:R-:W-:Y:S02]  /*b150*/  FMUL.FTZ R82, R3.reuse, R82 ;  /* 0x0000005203527220 */ /* 0x040fe40000410000 */
[C---:B------:R-:W-:Y:S02]  /*b160*/  FMUL.FTZ R83, R3.reuse, R83 ;  /* 0x0000005303537220 */ /* 0x040fe40000410000 */
[C---:B------:R-:W-:Y:S02]  /*b170*/  FMUL.FTZ R84, R132.reuse, R84 ;  /* 0x0000005484547220 */ /* 0x040fe40000410000 */
[C---:B------:R-:W-:Y:S03]  /*b180*/  FMUL.FTZ R85, R132.reuse, R85 ;  /* 0x0000005584557220 */ /* 0x040fe60000410000 */
[C---:B------:R-:W-:Y:S01]  /*b190*/  HMMA.16816.F32 R80, R128.reuse, R138, R80 ;  /* 0x0000008a8050723c */ /* 0x040fe20000001850 */
[----:B------:R-:W3:Y:S02]  /*b1a0*/  LDSM.16.MT88.4 R136, [R176+UR4+0x900] ;  /* 0x00090004b088783b */ /* 0x000ee40008004200 */
[C---:B------:R-:W-:Y:S02]  /*b1b0*/  FMUL.FTZ R86, R3.reuse, R86 ;  /* 0x0000005603567220 */ /* 0x040fe40000410000 */
[C---:B------:R-:W-:Y:S02]  /*b1c0*/  FMUL.FTZ R87, R3.reuse, R87 ;  /* 0x0000005703577220 */ /* 0x040fe40000410000 */
[C---:B------:R-:W-:Y:S02]  /*b1d0*/  FMUL.FTZ R88, R132.reuse, R88 ;  /* 0x0000005884587220 */ /* 0x040fe40000410000 */
[C---:B------:R-:W-:Y:S03]  /*b1e0*/  FMUL.FTZ R89, R132.reuse, R89 ;  /* 0x0000005984597220 */ /* 0x040fe60000410000 */
[C---:B-----5:R-:W-:Y:S03]  /*b1f0*/  HMMA.16816.F32 R84, R128.reuse, R140, R84 ;  /* 0x0000008c8054723c */ /* 0x060fe60000001854 */
[C---:B------:R-:W-:Y:S02]  /*b200*/  FMUL.FTZ R90, R3.reuse, R90 ;  /* 0x0000005a035a7220 */ /* 0x040fe40000410000 */
[C---:B------:R-:W-:Y:S02]  /*b210*/  FMUL.FTZ R91, R3.reuse, R91 ;  /* 0x0000005b035b7220 */ /* 0x040fe40000410000 */
[C---:B------:R-:W-:Y:S02]  /*b220*/  FMUL.FTZ R92, R132.reuse, R92 ;  /* 0x0000005c845c7220 */ /* 0x040fe40000410000 */
[C---:B------:R-:W-:Y:S03]  /*b230*/  FMUL.FTZ R93, R132.reuse, R93 ;  /* 0x0000005d845d7220 */ /* 0x040fe60000410000 */
[C---:B------:R-:W-:Y:S01]  /*b240*/  HMMA.16816.F32 R88, R128.reuse, R142, R88 ;  /* 0x0000008e8058723c */ /* 0x040fe20000001858 */
[----:B------:R-:W5:Y:S02]  /*b250*/  LDSM.16.MT88.4 R140, [R134+0x900] ;  /* 0x00090000868c783b */ /* 0x000f640000004200 */
[C---:B------:R-:W-:Y:S02]  /*b260*/  FMUL.FTZ R94, R3.reuse, R94 ;  /* 0x0000005e035e7220 */ /* 0x040fe40000410000 */
[C---:B------:R-:W-:Y:S02]  /*b270*/  FMUL.FTZ R95, R3.reuse, R95 ;  /* 0x0000005f035f7220 */ /* 0x040fe40000410000 */
[C---:B------:R-:W-:Y:S02]  /*b280*/  FMUL.FTZ R96, R132.reuse, R96 ;  /* 0x0000006084607220 */ /* 0x040fe40000410000 */
[C---:B------:R-:W-:Y:S03]  /*b290*/  FMUL.FTZ R97, R132.reuse, R97 ;  /* 0x0000006184617220 */ /* 0x040fe60000410000 */
[C---:B------:R-:W-:Y:S03]  /*b2a0*/  HMMA.16816.F32 R92, R128.reuse, R12, R92 ;  /* 0x0000000c805c723c */ /* 0x040fe6000000185c */
[C---:B------:R-:W-:Y:S02]  /*b2b0*/  FMUL.FTZ R98, R3.reuse, R98 ;  /* 0x0000006203627220 */ /* 0x040fe40000410000 */
[----:B------:R-:W-:Y:S02]  /*b2c0*/  FMUL.FTZ R99, R3, R99 ;  /* 0x0000006303637220 */ /* 0x000fe40000410000 */
[----:B-1----:R-:W-:Y:S01]  /*b2d0*/  F2FP.PACK_AB R12, R167, R166 ;  /* 0x000000a6a70c723e */ /* 0x002fe200000000ff */
[----:B------:R-:W-:Y:S01]  /*b2e0*/  FFMA.FTZ R156, R132, R197, R156 ;  /* 0x000000c5849c7223 */ /* 0x000fe2000001009c */
[----:B----4-:R-:W-:Y:S03]  /*b2f0*/  F2FP.PACK_AB R13, R169, R168 ;  /* 0x000000a8a90d723e */ /* 0x010fe600000000ff */
[----:B------:R-:W-:Y:S01]  /*b300*/  HMMA.16816.F32 R96, R128, R14, R96 ;  /* 0x0000000e8060723c */ /* 0x000fe20000001860 */
[----:B------:R-:W-:Y:S02]  /*b310*/  LDSM.16.MT88.4 R128, [R133+0x4900] ;  /* 0x004900008580783b */ /* 0x000fe40000004200 */
[----:B------:R-:W-:Y:S01]  /*b320*/  FFMA.FTZ R160, R3, R198, R160 ;  /* 0x000000c603a07223 */ /* 0x000fe200000100a0 */
[----:B------:R-:W-:Y:S01]  /*b330*/  IADD3 R3, R202, -0x2, RZ ;  /* 0xfffffffeca037810 */ /* 0x000fe20007ffe0ff */
[----:B------:R-:W-:Y:S02]  /*b340*/  FADD.FTZ R157, R157, R156 ;  /* 0x0000009c9d9d7221 */ /* 0x000fe40000010000 */
[----:B------:R-:W-:Y:S01]  /*b350*/  F2FP.PACK_AB R14, R171, R170 ;  /* 0x000000aaab0e723e */ /* 0x000fe200000000ff */
[----:B------:R-:W-:Y:S01]  /*b360*/  FADD.FTZ R161, R161, R160 ;  /* 0x000000a0a1a17221 */ /* 0x000fe20000010000 */
[----:B------:R-:W-:Y:S02]  /*b370*/  F2FP.PACK_AB R15, R173, R172 ;  /* 0x000000acad0f723e */ /* 0x000fe400000000ff */
[----:B------:R-:W-:Y:S01]  /*b380*/  ISETP.GE.AND P0, PT, R3, UR11, PT ;  /* 0x0000000b03007c0c */ /* 0x000fe2000bf06270 */
[----:B------:R-:W-:Y:S02]  /*b390*/  FADD.FTZ R158, R158, R157 ;  /* 0x0000009d9e9e7221 */ /* 0x000fe40000010000 */
[----:B------:R-:W-:Y:S02]  /*b3a0*/  FADD.FTZ R162, R162, R161 ;  /* 0x000000a1a2a27221 */ /* 0x000fe40000010000 */
[C---:B--2---:R-:W-:Y:S05]  /*b3b0*/  HMMA.16816.F32 R4, R12.reuse, R124, R4 ;  /* 0x0000007c0c04723c */ /* 0x044fea0000001804 */
        /* <DEDUP_REMOVED lines=10> */
[----:B------:R-:W2:Y:S03]  /*b460*/  LDSM.16.MT88.4 R16, [R177+UR4+0x4900] ;  /* 0x00490004b110783b */ /* 0x000ea60008004200 */
[----:B------:R-:W-:Y:S02]  /*b470*/  FADD.FTZ R170, R170, R167 ;  /* 0x000000a7aaaa7221 */ /* 0x000fe40000010000 */
[----:B------:R-:W-:Y:S02]  /*b480*/  FADD.FTZ R172, R172, R169 ;  /* 0x000000a9acac7221 */ /* 0x000fe40000010000 */
[C---:B---3--:R-:W-:Y:S04]  /*b490*/  HMMA.16816.F32 R108, R12.reuse, R136, R108 ;  /* 0x000000880c6c723c */ /* 0x048fe8000000186c */
[----:B------:R-:W-:Y:S02]  /*b4a0*/  FADD.FTZ R171, R171, R170 ;  /* 0x000000aaabab7221 */ /* 0x000fe40000010000 */
[----:B------:R-:W-:Y:S02]  /*b4b0*/  FADD.FTZ R173, R173, R172 ;  /* 0x000000acadad7221 */ /* 0x000fe40000010000 */
[C---:B------:R-:W-:Y:S01]  /*b4c0*/  HMMA.16816.F32 R112, R12.reuse, R138, R112 ;  /* 0x0000008a0c70723c */ /* 0x040fe20000001870 */
[----:B------:R-:W3:Y:S07]  /*b4d0*/  LDSM.16.MT88.4 R136, [R176+UR4+0x4900] ;  /* 0x00490004b088783b */ /* 0x000eee0008004200 */
[C---:B-----5:R-:W-:Y:S08]  /*b4e0*/  HMMA.16816.F32 R116, R12.reuse, R140, R116 ;  /* 0x0000008c0c74723c */ /* 0x060ff00000001874 */
[C---:B------:R-:W-:Y:S01]  /*b4f0*/  HMMA.16816.F32 R120, R12.reuse, R142, R120 ;  /* 0x0000008e0c78723c */ /* 0x040fe20000001878 */
[----:B------:R-:W-:Y:S07]  /*b500*/  LDSM.16.MT88.4 R140, [R176+UR4+0x1100] ;  /* 0x00110004b08c783b */ /* 0x000fee0008004200 */
[C---:B------:R-:W-:Y:S08]  /*b510*/  HMMA.16816.F32 R36, R12.reuse, R144, R36 ;  /* 0x000000900c24723c */ /* 0x040ff00000001824 */
[C---:B------:R-:W-:Y:S01]  /*b520*/  HMMA.16816.F32 R40, R12.reuse, R146, R40 ;  /* 0x000000920c28723c */ /* 0x040fe20000001828 */
[----:B------:R-:W-:Y:S07]  /*b530*/  LDSM.16.MT88.4 R144, [R177+UR4+0x5900] ;  /* 0x00590004b190783b */ /* 0x000fee0008004200 */
        /* <DEDUP_REMOVED lines=8> */
[----:B------:R-:W4:Y:S01]  /*b5c0*/  LDSM.16.MT88.4 R20, [R134+0x4900] ;  /* 0x004900008614783b */ /* 0x000f220000004200 */
[--C-:B------:R-:W-:Y:S01]  /*b5d0*/  FFMA.FTZ R152, R24, c[0x0][0x2d0], -R165.reuse ;  /* 0x0000b40018987a23 */ /* 0x100fe200000108a5 */
[C---:B------:R-:W-:Y:S01]  /*b5e0*/  HMMA.16816.F32 R56, R12.reuse, R154, R56 ;  /* 0x0000009a0c38723c */ /* 0x040fe20000001838 */
[----:B------:R-:W5:Y:S03]  /*b5f0*/  MUFU.EX2 R149, R149 ;  /* 0x0000009500957308 */ /* 0x000f660000000800 */
[--C-:B------:R-:W-:Y:S02]  /*b600*/  FFMA.FTZ R153, R25, c[0x0][0x2d0], -R165.reuse ;  /* 0x0000b40019997a23 */ /* 0x100fe400000108a5 */
[----:B------:R-:W-:Y:S02]  /*b610*/  FFMA.FTZ R165, R33, c[0x0][0x2d0], -R165 ;  /* 0x0000b40021a57a23 */ /* 0x000fe400000108a5 */
[C---:B-1----:R-:W-:Y:S03]  /*b620*/  HMMA.16816.F32 R60, R12.reuse, R124, R60 ;  /* 0x0000007c0c3c723c */ /* 0x042fe6000000183c */
[----:B------:R-:W-:Y:S01]  /*b630*/  MUFU.EX2 R150, R150 ;  /* 0x0000009600967308 */ /* 0x000fe20000000800 */
[--C-:B------:R-:W-:Y:S02]  /*b640*/  FFMA.FTZ R154, R26, c[0x0][0x2d0], -R164.reuse ;  /* 0x0000b4001a9a7a23 */ /* 0x100fe400000108a4 */
[--C-:B------:R-:W-:Y:S02]  /*b650*/  FFMA.FTZ R155, R27, c[0x0][0x2d0], -R164.reuse ;  /* 0x0000b4001b9b7a23 */ /* 0x100fe400000108a4 */
[C---:B------:R-:W-:Y:S01]  /*b660*/  HMMA.16816.F32 R64, R12.reuse, R126, R64 ;  /* 0x0000007e0c40723c */ /* 0x040fe20000001840 */
[----:B------:R-:W-:Y:S03]  /*b670*/  LDSM.16.MT88.4 R124, [R133+0x1100] ;  /* 0x00110000857c783b */ /* 0x000fe60000004200 */
[----:B------:R-:W-:Y:S01]  /*b680*/  FFMA.FTZ R164, R35, c[0x0][0x2d0], -R164 ;  /* 0x0000b40023a47a23 */ /* 0x000fe200000108a4 */
[----:B------:R-:W1:Y:S03]  /*b690*/  MUFU.EX2 R151, R151 ;  /* 0x0000009700977308 */ /* 0x000e660000000800 */
[C---:B--2---:R-:W-:Y:S01]  /*b6a0*/  HMMA.16816.F32 R68, R12.reuse, R16, R68 ;  /* 0x000000100c44723c */ /* 0x044fe20000001844 */
[----:B------:R-:W-:Y:S06]  /*b6b0*/  LDSM.16.MT88.4 R24, [R134+0x1100] ;  /* 0x001100008618783b */ /* 0x000fec0000004200 */
[----:B------:R-:W-:Y:S01]  /*b6c0*/  MUFU.EX2 R152, R152 ;  /* 0x0000009800987308 */ /* 0x000fe20000000800 */
[C---:B------:R-:W-:Y:S01]  /*b6d0*/  HMMA.16816.F32 R72, R12.reuse, R18, R72 ;  /* 0x000000120c48723c */ /* 0x040fe20000001848 */
[----:B------:R-:W2:Y:S07]  /*b6e0*/  LDSM.16.MT88.4 R16, [R177+UR4+0x1100] ;  /* 0x00110004b110783b */ /* 0x000eae0008004200 */
[C---:B------:R-:W-:Y:S01]  /*b6f0*/  HMMA.16816.F32 R76, R12.reuse, R128, R76 ;  /* 0x000000800c4c723c */ /* 0x040fe2000000184c */
[----:B------:R-:W-:Y:S01]  /*b700*/  LDSM.16.MT88.4 R32, [R134+0x1900] ;  /* 0x001900008620783b */ /* 0x000fe20000004200 */
[----:B------:R-:W1:Y:S06]  /*b710*/  MUFU.EX2 R153, R153 ;  /* 0x0000009900997308 */ /* 0x000e6c0000000800 */
[C---:B------:R-:W-:Y:S01]  /*b720*/  HMMA.16816.F32 R80, R12.reuse, R130, R80 ;  /* 0x000000820c50723c */ /* 0x040fe20000001850 */
[----:B------:R-:W1:Y:S03]  /*b730*/  LDSM.16.MT88.4 R128, [R177+UR4+0x3100] ;  /* 0x00310004b180783b */ /* 0x000e660008004200 */
[----:B------:R-:W-:Y:S04]  /*b740*/  MUFU.EX2 R154, R154 ;  /* 0x0000009a009a7308 */ /* 0x000fe80000000800 */
[C---:B---3--:R-:W-:Y:S06]  /*b750*/  HMMA.16816.F32 R84, R12.reuse, R136, R84 ;  /* 0x000000880c54723c */ /* 0x048fec0000001854 */
[----:B------:R-:W3:Y:S02]  /*b760*/  MUFU.EX2 R155, R155 ;  /* 0x0000009b009b7308 */ /* 0x000ee40000000800 */
[C---:B------:R-:W-:Y:S01]  /*b770*/  HMMA.16816.F32 R88, R12.reuse, R138, R88 ;  /* 0x0000008a0c58723c */ /* 0x040fe20000001858 */
[----:B------:R-:W-:Y:S07]  /*b780*/  LDSM.16.MT88.4 R136, [R176+UR4+0x3900] ;  /* 0x00390004b088783b */ /* 0x000fee0008004200 */
[C---:B----4-:R-:W-:Y:S01]  /*b790*/  HMMA.16816.F32 R92, R12.reuse, R20, R92 ;  /* 0x000000140c5c723c */ /* 0x050fe2000000185c */
[----:B------:R-:W4:Y:S07]  /*b7a0*/  MUFU.EX2 R165, R165 ;  /* 0x000000a500a57308 */ /* 0x000f2e0000000800 */
[----:B------:R-:W-:Y:S01]  /*b7b0*/  HMMA.16816.F32 R96, R12, R22, R96 ;  /* 0x000000160c60723c */ /* 0x000fe20000001860 */
[----:B------:R-:W4:Y:S02]  /*b7c0*/  LDSM.16.MT88.4 R20, [R133+0x3100] ;  /* 0x003100008514783b */ /* 0x000f240000004200 */
[----:B------:R-:W4:Y:S04]  /*b7d0*/  MUFU.EX2 R164, R164 ;  /* 0x000000a400a47308 */ /* 0x000f280000000800 */
[----:B-----5:R-:W-:Y:S01]  /*b7e0*/  F2FP.PACK_AB R12, R149, R148 ;  /* 0x00000094950c723e */ /* 0x020fe200000000ff */
[----:B------:R-:W-:Y:S01]  /*b7f0*/  FADD.FTZ R148, R148, R171 ;  /* 0x000000ab94947221 */ /* 0x000fe20000010000 */
[----:B-1----:R-:W-:Y:S03]  /*b800*/  F2FP.PACK_AB R13, R151, R150 ;  /* 0x00000096970d723e */ /* 0x002fe600000000ff */
[----:B------:R-:W-:Y:S01]  /*b810*/  F2FP.PACK_AB R14, R153, R152 ;  /* 0x00000098990e723e */ /* 0x000fe200000000ff */
[----:B------:R-:W-:Y:S01]  /*b820*/  FADD.FTZ R150, R150, R173 ;  /* 0x000000ad96967221 */ /* 0x000fe20000010000 */
[----:B---3--:R-:W-:Y:S01]  /*b830*/  F2FP.PACK_AB R15, R155, R154 ;  /* 0x0000009a9b0f723e */ /* 0x008fe200000000ff */
        /* <DEDUP_REMOVED lines=8> */
[----:B------:R-:W1:Y:S07]  /*b8c0*/  LDSM.16.MT88.4 R16, [R176+UR4+0x3100] ;  /* 0x00310004b010783b */ /* 0x000e6e0008004200 */
[C---:B------:R-:W-:Y:S08]  /*b8d0*/  HMMA.16816.F32 R100, R12.reuse, R124, R100 ;  /* 0x0000007c0c64723c */ /* 0x040ff00000001864 */
[C---:B------:R-:W-:Y:S01]  /*b8e0*/  HMMA.16816.F32 R104, R12.reuse, R126, R104 ;  /* 0x0000007e0c68723c */ /* 0x040fe20000001868 */
[----:B------:R-:W-:Y:S07]  /*b8f0*/  LDSM.16.MT88.4 R124, [R177+UR4+0x5100] ;  /* 0x00510004b17c783b */ /* 0x000fee0008004200 */
[C---:B------:R-:W-:Y:S08]  /*b900*/  HMMA.16816.F32 R108, R12.reuse, R140, R108 ;  /* 0x0000008c0c6c723c */ /* 0x040ff0000000186c */
[C---:B------:R-:W-:Y:S01]  /*b910*/  HMMA.16816.F32 R112, R12.reuse, R142, R112 ;  /* 0x0000008e0c70723c */ /* 0x040fe20000001870 */
[----:B------:R-:W-:Y:S07]  /*b920*/  LDSM.16.MT88.4 R140, [R134+0x3900] ;  /* 0x00390000868c783b */ /* 0x000fee0000004200 */
[C---:B------:R-:W-:Y:S08]  /*b930*/  HMMA.16816.F32 R116, R12.reuse, R24, R116 ;  /* 0x000000180c74723c */ /* 0x040ff00000001874 */
[C---:B------:R-:W-:Y:S01]  /*b940*/  HMMA.16816.F32 R120, R12.reuse, R26, R120 ;  /* 0x0000001a0c78723c */ /* 0x040fe20000001878 */
[----:B------:R-:W2:Y:S07]  /*b950*/  LDSM.16.MT88.4 R24, [R134+0x3100] ;  /* 0x003100008618783b */ /* 0x000eae0000004200 */
[C---:B------:R-:W-:Y:S08]  /*b960*/  HMMA.16816.F32 R36, R12.reuse, R128, R36 ;  /* 0x000000800c24723c */ /* 0x040ff00000001824 */
[C---:B------:R-:W-:Y:S08]  /*b970*/  HMMA.16816.F32 R40, R12.reuse, R130, R40 ;  /* 0x000000820c28723c */ /* 0x040ff00000001828 */
[C---:B----4-:R-:W-:Y:S08]  /*b980*/  HMMA.16816.F32 R44, R12.reuse, R20, R44 ;  /* 0x000000140c2c723c */ /* 0x050ff0000000182c */
[C---:B------:R-:W-:Y:S01]  /*b990*/  HMMA.16816.F32 R48, R12.reuse, R22, R48 ;  /* 0x000000160c30723c */ /* 0x040fe20000001830 */
[----:B------:R-:W3:Y:S07]  /*b9a0*/  LDSM.16.MT88.4 R20, [R133+0x5100] ;  /* 0x005100008514783b */ /* 0x000eee0000004200 */
[C---:B-1----:R-:W-:Y:S08]  /*b9b0*/  HMMA.16816.F32 R52, R12.reuse, R16, R52 ;  /* 0x000000100c34723c */ /* 0x042ff00000001834 */
[C---:B------:R-:W-:Y:S01]  /*b9c0*/  HMMA.16816.F32 R56, R12.reuse, R18, R56 ;  /* 0x000000120c38723c */ /* 0x040fe20000001838 */
[----:B------:R-:W1:Y:S07]  /*b9d0*/  LDSM.16.MT88.4 R16, [R176+UR4+0x5100] ;  /* 0x00510004b010783b */ /* 0x000e6e0008004200 */
[C---:B--2---:R-:W-:Y:S08]  /*b9e0*/  HMMA.16816.F32 R60, R12.reuse, R24, R60 ;  /* 0x000000180c3c723c */ /* 0x044ff0000000183c */
[C---:B------:R-:W-:Y:S01]  /*b9f0*/  HMMA.16816.F32 R64, R12.reuse, R26, R64 ;  /* 0x0000001a0c40723c */ /* 0x040fe20000001840 */
[----:B------:R-:W2:Y:S07]  /*ba00*/  LDSM.16.MT88.4 R24, [R134+0x5100] ;  /* 0x005100008618783b */ /* 0x000eae0000004200 */
[C---:B------:R-:W-:Y:S08]  /*ba10*/  HMMA.16816.F32 R68, R12.reuse, R124, R68 ;  /* 0x0000007c0c44723c */ /* 0x040ff00000001844 */
[C---:B------:R-:W-:Y:S01]  /*ba20*/  HMMA.16816.F32 R72, R12.reuse, R126, R72 ;  /* 0x0000007e0c48723c */ /* 0x040fe20000001848 */
[----:B------:R-:W4:Y:S07]  /*ba30*/  LDSM.16.MT88.4 R124, [R177+UR4+0x1900] ;  /* 0x00190004b17c783b */ /* 0x000f2e0008004200 */
[C---:B---3--:R-:W-:Y:S08]  /*ba40*/  HMMA.16816.F32 R76, R12.reuse, R20, R76 ;  /* 0x000000140c4c723c */ /* 0x048ff0000000184c */
[C---:B------:R-:W-:Y:S01]  /*ba50*/  HMMA.16816.F32 R80, R12.reuse, R22, R80 ;  /* 0x000000160c50723c */ /* 0x040fe20000001850 */
[----:B------:R-:W3:Y:S07]  /*ba60*/  LDSM.16.MT88.4 R20, [R133+0x1900] ;  /* 0x001900008514783b */ /* 0x000eee0000004200 */
[C---:B-1----:R-:W-:Y:S08]  /*ba70*/  HMMA.16816.F32 R84, R12.reuse, R16, R84 ;  /* 0x000000100c54723c */ /* 0x042ff00000001854 */
[C---:B------:R-:W-:Y:S01]  /*ba80*/  HMMA.16816.F32 R88, R12.reuse, R18, R88 ;  /* 0x000000120c58723c */ /* 0x040fe20000001858 */
[----:B------:R-:W1:Y:S07]  /*ba90*/  LDSM.16.MT88.4 R16, [R177+UR4+0x3900] ;  /* 0x00390004b110783b */ /* 0x000e6e0008004200 */
[C---:B--2---:R-:W-:Y:S08]  /*baa0*/  HMMA.16816.F32 R92, R12.reuse, R24, R92 ;  /* 0x000000180c5c723c */ /* 0x044ff0000000185c */
[----:B------:R-:W-:Y:S01]  /*bab0*/  HMMA.16816.F32 R96, R12, R26, R96 ;  /* 0x0000001a0c60723c */ /* 0x000fe20000001860 */
[----:B------:R-:W2:Y:S06]  /*bac0*/  LDSM.16.MT88.4 R24, [R133+0x3900] ;  /* 0x003900008518783b */ /* 0x000eac0000004200 */
[----:B------:R-:W-:Y:S01]  /*bad0*/  F2FP.PACK_AB R12, R175, R174 ;  /* 0x000000aeaf0c723e */ /* 0x000fe200000000ff */
[----:B------:R-:W-:Y:S01]  /*bae0*/  FADD.FTZ R174, R174, R153 ;  /* 0x00000099aeae7221 */ /* 0x000fe20000010000 */
[----:B------:R-:W-:Y:S03]  /*baf0*/  F2FP.PACK_AB R13, R211, R210 ;  /* 0x000000d2d30d723e */ /* 0x000fe600000000ff */
[----:B------:R-:W-:Y:S01]  /*bb00*/  F2FP.PACK_AB R14, R165, R212 ;  /* 0x000000d4a50e723e */ /* 0x000fe200000000ff */
[----:B------:R-:W-:Y:S01]  /*bb10*/  FADD.FTZ R210, R210, R155 ;  /* 0x0000009bd2d27221 */ /* 0x000fe20000010000 */
[----:B------:R-:W-:Y:S01]  /*bb20*/  F2FP.PACK_AB R15, R164, R213 ;  /* 0x000000d5a40f723e */ /* 0x000fe200000000ff */
[----:B------:R-:W-:Y:S02]  /*bb30*/  FADD.FTZ R175, R175, R174 ;  /* 0x000000aeafaf7221 */ /* 0x000fe40000010000 */
[----:B------:R-:W-:Y:S02]  /*bb40*/  FADD.FTZ R210, R211, R210 ;  /* 0x000000d2d3d27221 */ /* 0x000fe40000010000 */
[----:B------:R-:W-:Y:S02]  /*bb50*/  FADD.FTZ R212, R212, R175 ;  /* 0x000000afd4d47221 */ /* 0x000fe40000010000 */
[C---:B----4-:R-:W-:Y:S03]  /*bb60*/  HMMA.16816.F32 R128, R12.reuse, R124, R4 ;  /* 0x0000007c0c80723c */ /* 0x050fe60000001804 */
[----:B------:R-:W-:Y:S02]  /*bb70*/  FADD.FTZ R213, R213, R210 ;  /* 0x000000d2d5d57221 */ /* 0x000fe40000010000 */
[----:B------:R-:W-:Y:S02]  /*bb80*/  FADD.FTZ R197, R165, R212 ;  /* 0x000000d4a5c57221 */ /* 0x000fe40000010000 */
[----:B------:R-:W-:Y:S01]  /*bb90*/  FADD.FTZ R198, R164, R213 ;  /* 0x000000d5a4c67221 */ /* 0x000fe20000010000 */
[C---:B------:R-:W-:Y:S01]  /*bba0*/  HMMA.16816.F32 R124, R12.reuse, R126, R8 ;  /* 0x0000007e0c7c723c */ /* 0x040fe20000001808 */
[----:B------:R-:W4:Y:S07]  /*bbb0*/  LDSM.16.MT88.4 R8, [R133+0x5900] ;  /* 0x005900008508783b */ /* 0x000f2e0000004200 */
[C---:B---3--:R-:W-:Y:S08]  /*bbc0*/  HMMA.16816.F32 R100, R12.reuse, R20, R100 ;  /* 0x000000140c64723c */ /* 0x048ff00000001864 */
[C---:B------:R-:W-:Y:S01]  /*bbd0*/  HMMA.16816.F32 R104, R12.reuse, R22, R104 ;  /* 0x000000160c68723c */ /* 0x040fe20000001868 */
[----:B------:R-:W-:Y:S07]  /*bbe0*/  LDSM.16.MT88.4 R20, [R134+0x5900] ;  /* 0x005900008614783b */ /* 0x000fee0000004200 */
[C---:B------:R-:W-:Y:S08]  /*bbf0*/  HMMA.16816.F32 R108, R12.reuse, R28, R108 ;  /* 0x0000001c0c6c723c */ /* 0x040ff0000000186c */
[C---:B------:R-:W-:Y:S08]  /*bc00*/  HMMA.16816.F32 R112, R12.reuse, R30, R112 ;  /* 0x0000001e0c70723c */ /* 0x040ff00000001870 */
[C---:B------:R-:W-:Y:S08]  /*bc10*/  HMMA.16816.F32 R116, R12.reuse, R32, R116 ;  /* 0x000000200c74723c */ /* 0x040ff00000001874 */
[C---:B------:R-:W-:Y:S08]  /*bc20*/  HMMA.16816.F32 R120, R12.reuse, R34, R120 ;  /* 0x000000220c78723c */ /* 0x040ff00000001878 */
[C---:B-1----:R-:W-:Y:S08]  /*bc30*/  HMMA.16816.F32 R36, R12.reuse, R16, R36 ;  /* 0x000000100c24723c */ /* 0x042ff00000001824 */
[C---:B------:R-:W-:Y:S01]  /*bc40*/  HMMA.16816.F32 R40, R12.reuse, R18, R40 ;  /* 0x000000120c28723c */ /* 0x040fe20000001828 */
[----:B------:R-:W1:Y:S07]  /*bc50*/  LDSM.16.MT88.4 R16, [R176+UR4+0x5900] ;  /* 0x00590004b010783b */ /* 0x000e6e0008004200 */
        /* <DEDUP_REMOVED lines=10> */
[C---:B-1----:R-:W-:Y:S08]  /*bd00*/  HMMA.16816.F32 R84, R12.reuse, R16, R84 ;  /* 0x000000100c54723c */ /* 0x042ff00000001854 */
[C---:B------:R-:W-:Y:S08]  /*bd10*/  HMMA.16816.F32 R88, R12.reuse, R18, R88 ;  /* 0x000000120c58723c */ /* 0x040ff00000001858 */
[C---:B------:R-:W-:Y:S08]  /*bd20*/  HMMA.16816.F32 R92, R12.reuse, R20, R92 ;  /* 0x000000140c5c723c */ /* 0x040ff0000000185c */
[----:B------:R-:W-:Y:S01]  /*bd30*/  HMMA.16816.F32 R96, R12, R22, R96 ;  /* 0x000000160c60723c */ /* 0x000fe20000001860 */
[----:B------:R-:W-:-:S07]  /*bd40*/  @!P0 BRA `(.L_x_1973) ;  /* 0x0000040000008947 */ /* 0x000fce0003800000 */
[----:B------:R-:W-:Y:S01]  /*bd50*/  ISETP.NE.AND P1, PT, R187, 0x1, PT ;  /* 0x00000001bb00780c */ /* 0x000fe20003f25270 */
[----:B------:R-:W-:Y:S01]  /*bd60*/  IMAD R6, R202, 0x40, R194 ;  /* 0x00000040ca067824 */ /* 0x000fe200078e02c2 */
[----:B------:R-:W-:Y:S01]  /*bd70*/  IADD3 R12, -R206, 0x10, RZ ;  /* 0x00000010ce0c7810 */ /* 0x000fe20007ffe1ff */
[----:B------:R-:W-:Y:S01]  /*bd80*/  IMAD.MOV.U32 R190, RZ, RZ, RZ ;  /* 0x000000ffffbe7224 */ /* 0x000fe200078e00ff */
[----:B------:R-:W-:Y:S02]  /*bd90*/  IADD3 R11, -R203, 0x10, RZ ;  /* 0x00000010cb0b7810 */ /* 0x000fe40007ffe1ff */
[----:B------:R-:W-:Y:S02]  /*bda0*/  IADD3 R191, R6, -0x80, R193 ;  /* 0xffffff8006bf7810 */ /* 0x000fe40007ffe0c1 */
[----:B------:R-:W-:Y:S02]  /*bdb0*/  LOP3.LUT R12, R12, 0xf, RZ, 0xc0, !PT ;  /* 0x0000000f0c0c7812 */ /* 0x000fe400078ec0ff */
[----:B------:R-:W-:Y:S01]  /*bdc0*/  LOP3.LUT R11, R11, 0xf, RZ, 0xc0, !PT ;  /* 0x0000000f0b0b7812 */ /* 0x000fe200078ec0ff */
[----:B------:R-:W-:Y:S02]  /*bdd0*/  IMAD.MOV.U32 R3, RZ, RZ, R191 ;  /* 0x000000ffff037224 */ /* 0x000fe400078e00bf */
[----:B------:R-:W-:Y:S05]  /*bde0*/  @P1 IMAD.HI.U32 R6, R191, c[0x0][0x2bc], RZ ;  /* 0x0000af00bf061a27 */ /* 0x000fea00078e00ff */
        /* <DEDUP_REMOVED lines=54> */
.L_x_1973:
[----:B------:R-:W-:Y:S01]  /*c150*/  UIADD3 UR4, UR5, 0x1, URZ ;  /* 0x0000000105047890 */ /* 0x000fe2000fffe03f */
[----:B------:R-:W0:Y:S01]  /*c160*/  LDGDEPBAR ;  /* 0x00000000000079af */ /* 0x000e220000000000 */
[----:B------:R-:W-:Y:S01]  /*c170*/  UISETP.GE.AND UP2, UPT, UR5, 0x1, UPT ;  /* 0x000000010500788c */ /* 0x000fe2000bf46270 */
[C---:B------:R-:W-:Y:S01]  /*c180*/  ISETP.GT.AND P0, PT, R202.reuse, R209, PT ;  /* 0x000000d1ca00720c */ /* 0x040fe20003f04270 */
[----:B------:R-:W-:Y:S01]  /*c190*/  IMAD.MOV.U32 R3, RZ, RZ, R0 ;  /* 0x000000ffff037224 */ /* 0x000fe200078e0000 */
[----:B------:R-:W-:Y:S01]  /*c1a0*/  IADD3 R202, R202, -0x1, RZ ;  /* 0xffffffffcaca7810 */ /* 0x000fe20007ffe0ff */
[----:B------:R-:W-:Y:S01]  /*c1b0*/  USEL UR5, UR4, URZ, !UP2 ;  /* 0x0000003f04057287 */ /* 0x000fe2000d000000 */
[----:B------:R-:W-:Y:S09]  /*c1c0*/  IMAD.MOV.U32 R133, RZ, RZ, R2 ;  /* 0x000000ffff857224 */ /* 0x000ff200078e0002 */
[----:B------:R-:W-:-:S05]  /*c1d0*/  @P0 BRA `(.L_x_1974) ;  /* 0xffffd43000000947 */ /* 0x000fca000383ffff */
.L_x_1971:
[----:B------:R-:W-:-:S13]  /*c1e0*/  ISETP.GE.AND P0, PT, R202, UR11, PT ;  /* 0x0000000bca007c0c */ /* 0x000fda000bf06270 */
[----:B------:R-:W-:Y:S05]  /*c1f0*/  @!P0 BRA `(.L_x_1975) ;  /* 0x0000366000008947 */ /* 0x000fea0003800000 */
[----:B------:R-:W-:Y:S01]  /*c200*/  LOP3.LUT P0, RZ, R201, 0x4, RZ, 0xc0, !PT ;  /* 0x00000004c9ff7812 */ /* 0x000fe2000780c0ff */
[----:B------:R-:W-:Y:S01]  /*c210*/  IMAD.MOV.U32 R3, RZ, RZ, R0 ;  /* 0x000000ffff037224 */ /* 0x000fe200078e0000 */
[----:B------:R-:W-:Y:S01]  /*c220*/  SHF.R.S32.HI R201, RZ, 0x1f, R200 ;  /* 0x0000001fffc97819 */ /* 0x000fe200000114c8 */
[----:B------:R-:W-:Y:S01]  /*c230*/  IMAD.MOV.U32 R184, RZ, RZ, 0x40 ;  /* 0x00000040ffb87424 */ /* 0x000fe200078e00ff */
[----:B------:R-:W-:Y:S01]  /*c240*/  SHF.R.S32.HI R0, RZ, 0x1f, R199 ;  /* 0x0000001fff007819 */ /* 0x000fe200000114c7 */
[C---:B------:R-:W-:Y:S01]  /*c250*/  IMAD.SHL.U32 R203, R200.reuse, 0x2, RZ ;  /* 0x00000002c8cb7824 */ /* 0x040fe200078e00ff */
[----:B------:R-:W-:Y:S01]  /*c260*/  SHF.L.U64.HI R201, R200, 0x1, R201 ;  /* 0x00000001c8c97819 */ /* 0x000fe200000102c9 */
[----:B------:R-:W-:Y:S01]  /*c270*/  IMAD.MOV.U32 R132, RZ, RZ, R2 ;  /* 0x000000ffff847224 */ /* 0x000fe200078e0002 */
[C---:B------:R-:W-:Y:S01]  /*c280*/  SHF.L.U64.HI R200, R199.reuse, 0x1, R0 ;  /* 0x00000001c7c87819 */ /* 0x040fe20000010200 */
[----:B------:R-:W-:Y:S01]  /*c290*/  IMAD.SHL.U32 R199, R199, 0x2, RZ ;  /* 0x00000002c7c77824 */ /* 0x000fe200078e00ff */
[----:B------:R-:W-:-:S02]  /*c2a0*/  SEL R184, R184, 0xffffffc0, !P0 ;  /* 0xffffffc0b8b87807 */ /* 0x000fc40004000000 */
.L_x_1986:
[----:B------:R-:W-:Y:S04]  /*c2b0*/  DEPBAR.LE SB0, 0x2 ;  /* 0x000080800000791a */ /* 0x000fe80000000000 */
[----:B------:R-:W-:Y:S01]  /*c2c0*/  BAR.SYNC.DEFER_BLOCKING 0x0 ;  /* 0x0000000000007b1d */ /* 0x000fe20000010000 */
[----:B------:R-:W-:Y:S01]  /*c2d0*/  UIMAD UR4, UR5, 0x6000, URZ ;  /* 0x00006000050478a4 */ /* 0x000fe2000f8e023f */
[----:B------:R-:W-:Y:S05]  /*c2e0*/  ISETP.LE.AND P0, PT, R202, UR11, PT ;  /* 0x0000000bca007c0c */ /* 0x000fea000bf03270 */
        /* <DEDUP_REMOVED lines=15> */
[----:B------:R-:W-:Y:S03]  /*c3e0*/  SHF.R.S32.HI R2, RZ, 0x1f, R190 ;  /* 0x0000001fff027819 */ /* 0x000fe600000114be */
[----:B------:R-:W-:Y:S02]  /*c3f0*/  IMAD R7, R7, c[0x0][0x208], RZ ;  /* 0x0000820007077a24 */ /* 0x000fe400078e02ff */
[----:B------:R-:W-:Y:S02]  /*c400*/  IMAD R2, R2, c[0x0][0x218], RZ ;  /* 0x0000860002027a24 */ /* 0x000fe400078e02ff */
[----:B------:R-:W-:Y:S02]  /*c410*/  IMAD R7, R191, c[0x0][0x20c], R7 ;  /* 0x00008300bf077a24 */ /* 0x000fe400078e0207 */
        /* <DEDUP_REMOVED lines=8> */
[----:B------:R-:W5:Y:S01]  /*c4a0*/  SHFL.IDX PT, R6, R21, RZ, 0x181f ;  /* 0x00181fff15067589 */ /* 0x000f6200000e0000 */
[----:B------:R-:W-:Y:S02]  /*c4b0*/  IMAD.U32 R5, RZ, RZ, UR15 ;  /* 0x0000000fff057e24 */ /* 0x000fe4000f8e00ff */
[----:B------:R-:W-:Y:S01]  /*c4c0*/  IMAD.SHL.U32 R0, R186, 0x2, RZ ;  /* 0x00000002ba007824 */ /* 0x000fe200078e00ff */
[----:B------:R-:W2:Y:S01]  /*c4d0*/  SHFL.IDX PT, R9, R20, RZ, 0x181f ;  /* 0x00181fff14097589 */ /* 0x000ea200000e0000 */
[----:B------:R-:W-:Y:S03]  /*c4e0*/  IMAD R5, R5, 0x6000, R188 ;  /* 0x0000600005057824 */ /* 0x000fe600078e02bc */
[----:B------:R-:W4:Y:S04]  /*c4f0*/  SHFL.IDX PT, R4, R21, 0x1, 0x181f ;  /* 0x00381f0015047f89 */ /* 0x000f2800000e0000 */
[----:B------:R3:W1:Y:S01]  /*c500*/  SHFL.IDX PT, R7, R20, 0x1, 0x181f ;  /* 0x00381f0014077f89 */ /* 0x00066200000e0000 */
[C---:B-----5:R-:W-:Y:S02]  /*c510*/  IADD3 R12, P0, R6.reuse, R203, RZ ;  /* 0x000000cb060c7210 */ /* 0x060fe40007f1e0ff */
[C---:B------:R-:W-:Y:S02]  /*c520*/  IADD3 R10, P2, R6.reuse, R199, RZ ;  /* 0x000000c7060a7210 */ /* 0x040fe40007f5e0ff */
[C---:B--2---:R-:W-:Y:S02]  /*c530*/  IADD3.X R13, R9.reuse, R201, RZ, P0, !PT ;  /* 0x000000c9090d7210 */ /* 0x044fe400007fe4ff */
[-C--:B------:R-:W-:Y:S01]  /*c540*/  IADD3 R8, P1, R6, R0.reuse, RZ ;  /* 0x0000000006087210 */ /* 0x080fe20007f3e0ff */
[C---:B------:R-:W-:Y:S01]  /*c550*/  IMAD.X R11, R9.reuse, 0x1, R200, P2 ;  /* 0x00000001090b7824 */ /* 0x040fe200010e06c8 */
[C---:B----4-:R-:W-:Y:S01]  /*c560*/  IADD3 R14, P0, R4.reuse, R0, RZ ;  /* 0x00000000040e7210 */ /* 0x050fe20007f1e0ff */
[----:B------:R2:W-:Y:S02]  /*c570*/  LDGSTS.E.BYPASS.LTC128B.128 [R5], [R12.64], !P5 ;  /* 0x000000000c057fae */ /* 0x0005e4000e901d54 */
[----:B------:R-:W-:Y:S01]  /*c580*/  IMAD.X R9, R9, 0x1, R2, P1 ;  /* 0x0000000109097824 */ /* 0x000fe200008e0602 */
[C---:B---3--:R-:W-:Y:S01]  /*c590*/  IADD3 R20, P1, R4.reuse, R203, RZ ;  /* 0x000000cb04147210 */ /* 0x048fe20007f3e0ff */
[----:B------:R2:W-:Y:S01]  /*c5a0*/  LDGSTS.E.BYPASS.LTC128B.128 [R5+0x2000], [R10.64], !P4 ;  /* 0x020000000a057fae */ /* 0x0005e2000e101d54 */
[C---:B-1----:R-:W-:Y:S02]  /*c5b0*/  IADD3.X R15, R7.reuse, R2, RZ, P0, !PT ;  /* 0x00000002070f7210 */ /* 0x042fe400007fe4ff */
[----:B------:R-:W-:Y:S01]  /*c5c0*/  IADD3 R6, P0, R4, R199, RZ ;  /* 0x000000c704067210 */ /* 0x000fe20007f1e0ff */
[----:B------:R2:W-:Y:S01]  /*c5d0*/  LDGSTS.E.BYPASS.LTC128B.128 [R5+0x4000], [R8.64], !P6 ;  /* 0x0400000008057fae */ /* 0x0005e2000f101d54 */
[C---:B------:R-:W-:Y:S02]  /*c5e0*/  IMAD.X R21, R7.reuse, 0x1, R201, P1 ;  /* 0x0000000107157824 */ /* 0x040fe400008e06c9 */
[----:B------:R-:W-:Y:S03]  /*c5f0*/  IADD3.X R7, R7, R200, RZ, P0, !PT ;  /* 0x000000c807077210 */ /* 0x000fe600007fe4ff */
[----:B------:R2:W-:Y:S04]  /*c600*/  LDGSTS.E.BYPASS.LTC128B.128 [R5+0x1000], [R20.64], !P5 ;  /* 0x0100000014057fae */ /* 0x0005e8000e901d54 */
[----:B------:R2:W-:Y:S04]  /*c610*/  LDGSTS.E.BYPASS.LTC128B.128 [R5+0x3000], [R6.64], !P4 ;  /* 0x0300000006057fae */ /* 0x0005e8000e101d54 */
[----:B------:R2:W-:Y:S02]  /*c620*/  LDGSTS.E.BYPASS.LTC128B.128 [R5+0x5000], [R14.64], !P6 ;  /* 0x050000000e057fae */ /* 0x0005e4000f101d54 */
.L_x_1976:
[C---:B--234-:R-:W-:Y:S01]  /*c630*/  HMMA.16816.F32 R4, R136.reuse, R140, RZ ;  /* 0x0000008c8804723c */ /* 0x05cfe200000018ff */
[----:B------:R-:W0:Y:S01]  /*c640*/  LDGDEPBAR ;  /* 0x00000000000079af */ /* 0x000e220000000000 */
[----:B------:R-:W-:Y:S01]  /*c650*/  PLOP3.LUT P1, PT, PT, PT, UP1, 0x80, 0x0 ;  /* 0x000000000000781c */ /* 0x000fe20003f2f018 */
[----:B------:R-:W-:Y:S01]  /*c660*/  UIADD3 UR6, UR15, 0x1, URZ ;  /* 0x000000010f067890 */ /* 0x000fe2000fffe03f */
[C---:B------:R-:W-:Y:S01]  /*c670*/  IMAD.IADD R0, R184.reuse, 0x1, R29 ;  /* 0x00000001b8007824 */ /* 0x040fe200078e021d */
[C---:B------:R-:W-:Y:S01]  /*c680*/  IADD3 R135, R184.reuse, UR4, R183 ;  /* 0x00000004b8877c10 */ /* 0x040fe2000fffe0b7 */
[----:B------:R-:W-:Y:S01]  /*c690*/  IMAD.IADD R2, R184, 0x1, R133 ;  /* 0x00000001b8027824 */ /* 0x000fe200078e0285 */
[----:B------:R-:W-:Y:S01]  /*c6a0*/  PLOP3.LUT P0, PT, PT, PT, UP1, 0x80, 0x0 ;  /* 0x000000000000781c */ /* 0x000fe20003f0f018 */
[C---:B------:R-:W-:Y:S01]  /*c6b0*/  HMMA.16816.F32 R8, R136.reuse, R142, RZ ;  /* 0x0000008e8808723c */ /* 0x040fe200000018ff */
[----:B------:R-:W-:Y:S01]  /*c6c0*/  LDSM.16.M88.4 R140, [R179] ;  /* 0x00000000b38c783b */ /* 0x000fe20000000200 */
[----:B------:R-:W-:Y:S02]  /*c6d0*/  UISETP.GE.AND UP2, UPT, UR15, 0x1, UPT ;  /* 0x000000010f00788c */ /* 0x000fe4000bf46270 */
[----:B------:R-:W-:Y:S02]  /*c6e0*/  IMAD.IADD R134, R180, 0x1, R135 ;  /* 0x00000001b4867824 */ /* 0x000fe400078e0287 */
[----:B------:R-:W-:Y:S01]  /*c6f0*/  USEL UR15, UR6, URZ, !UP2 ;  /* 0x0000003f060f7287 */ /* 0x000fe2000d000000 */
[----:B------:R-:W2:Y:S01]  /*c700*/  LDSM.16.M88.4 R164, [R0+0xc100] ;  /* 0x00c1000000a4783b */ /* 0x000ea20000000200 */
[C---:B-1----:R-:W-:Y:S05]  /*c710*/  HMMA.16816.F32 R12, R136.reuse, R16, RZ ;  /* 0x00000010880c723c */ /* 0x042fea00000018ff */
[----:B------:R-:W-:Y:S03]  /*c720*/  LDSM.16.M88.4 R168, [R2+0xd900] ;  /* 0x00d9000002a8783b */ /* 0x000fe60000000200 */
[C---:B------:R-:W-:Y:S03]  /*c730*/  HMMA.16816.F32 R16, R136.reuse, R18, RZ ;  /* 0x000000128810723c */ /* 0x040fe600000018ff */
[----:B------:R-:W-:Y:S05]  /*c740*/  LDSM.16.M88.4 R172, [R134+0xe900] ;  /* 0x00e9000086ac783b */ /* 0x000fea0000000200 */
[C---:B------:R-:W-:Y:S08]  /*c750*/  HMMA.16816.F32 R20, R136.reuse, R24, RZ ;  /* 0x000000188814723c */ /* 0x040ff000000018ff */
[C---:B------:R-:W-:Y:S08]  /*c760*/  HMMA.16816.F32 R24, R136.reuse, R26, RZ ;  /* 0x0000001a8818723c */ /* 0x040ff000000018ff */
[C---:B------:R-:W-:Y:S08]  /*c770*/  HMMA.16816.F32 R28, R136.reuse, R32, RZ ;  /* 0x00000020881c723c */ /* 0x040ff000000018ff */
[----:B------:R-:W-:Y:S01]  /*c780*/  HMMA.16816.F32 R32, R136, R34, RZ ;  /* 0x000000228820723c */ /* 0x000fe200000018ff */
[----:B------:R-:W1:Y:S07]  /*c790*/  LDSM.16.M88.4 R136, [R0+0xc900] ;  /* 0x00c900000088783b */ /* 0x000e6e0000000200 */
[C---:B------:R-:W-:Y:S08]  /*c7a0*/  HMMA.16816.F32 R4, R144.reuse, R148, R4 ;  /* 0x000000949004723c */ /* 0x040ff00000001804 */
[C---:B------:R-:W-:Y:S01]  /*c7b0*/  HMMA.16816.F32 R8, R144.reuse, R150, R8 ;  /* 0x000000969008723c */ /* 0x040fe20000001808 */
[----:B------:R-:W3:Y:S07]  /*c7c0*/  LDSM.16.M88.4 R148, [R0+0xd100] ;  /* 0x00d100000094783b */ /* 0x000eee0000000200 */
        /* <DEDUP_REMOVED lines=8> */
[----:B------:R-:W5:Y:S06]  /*c850*/  LDSM.16.M88.4 R144, [R178] ;  /* 0x00000000b290783b */ /* 0x000f6c0000000200 */
[----:B------:R-:W4:Y:S01]  /*c860*/  LDSM.16.M88.4 R160, [R2+0xc900] ;  /* 0x00c9000002a0783b */ /* 0x000f220000000200 */
[C---:B--2---:R-:W-:Y:S08]  /*c870*/  HMMA.16816.F32 R4, R140.reuse, R164, R4 ;  /* 0x000000a48c04723c */ /* 0x044ff00000001804 */
[C---:B------:R-:W-:Y:S01]  /*c880*/  HMMA.16816.F32 R8, R140.reuse, R166, R8 ;  /* 0x000000a68c08723c */ /* 0x040fe20000001808 */
[----:B------:R-:W2:Y:S07]  /*c890*/  LDSM.16.M88.4 R164, [R2+0xd100] ;  /* 0x00d1000002a4783b */ /* 0x000eae0000000200 */
[C---:B-1----:R-:W-:Y:S08]  /*c8a0*/  HMMA.16816.F32 R12, R140.reuse, R136, R12 ;  /* 0x000000888c0c723c */ /* 0x042ff0000000180c */
[C---:B------:R-:W-:Y:S01]  /*c8b0*/  HMMA.16816.F32 R16, R140.reuse, R138, R16 ;  /* 0x0000008a8c10723c */ /* 0x040fe20000001810 */
[----:B------:R-:W-:Y:S07]  /*c8c0*/  LDSM.16.M88.4 R136, [R185+0x4000] ;  /* 0x00400000b988783b */ /* 0x000fee0000000200 */
[C---:B---3--:R-:W-:Y:S08]  /*c8d0*/  HMMA.16816.F32 R20, R140.reuse, R148, R20 ;  /* 0x000000948c14723c */ /* 0x048ff00000001814 */
[C---:B------:R-:W-:Y:S01]  /*c8e0*/  HMMA.16816.F32 R24, R140.reuse, R150, R24 ;  /* 0x000000968c18723c */ /* 0x040fe20000001818 */
[----:B------:R-:W1:Y:S07]  /*c8f0*/  LDSM.16.M88.4 R148, [R183+UR4+0xe100] ;  /* 0x00e10004b794783b */ /* 0x000e6e0008000200 */
[C---:B----4-:R-:W-:Y:S08]  /*c900*/  HMMA.16816.F32 R28, R140.reuse, R152, R28 ;  /* 0x000000988c1c723c */ /* 0x050ff0000000181c */
[----:B------:R-:W-:Y:S01]  /*c910*/  HMMA.16816.F32 R32, R140, R154, R32 ;  /* 0x0000009a8c20723c */ /* 0x000fe20000001820 */
[----:B------:R-:W3:Y:S06]  /*c920*/  LDSM.16.M88.4 R140, [R183+UR4+0xe900] ;  /* 0x00e90004b78c783b */ /* 0x000eec0008000200 */
        /* <DEDUP_REMOVED lines=10> */
[C---:B------:R-:W-:Y:S08]  /*c9d0*/  HMMA.16816.F32 R28, R144.reuse, R168, R28 ;  /* 0x000000a8901c723c */ /* 0x040ff0000000181c */
[----:B------:R-:W-:Y:S01]  /*c9e0*/  HMMA.16816.F32 R32, R144, R170, R32 ;  /* 0x000000aa9020723c */ /* 0x000fe20000001820 */
[----:B------:R-:W2:Y:S06]  /*c9f0*/  LDSM.16.M88.4 R144, [R133+0xe900] ;  /* 0x00e900008590783b */ /* 0x000eac0000000200 */
[----:B------:R-:W-:Y:S01]  /*ca00*/  LDSM.16.M88.4 R168, [R2+0xe100] ;  /* 0x00e1000002a8783b */ /* 0x000fe20000000200 */
        /* <DEDUP_REMOVED lines=8> */
[----:B------:R-:W-:Y:S07]  /*ca90*/  LDSM.16.M88.4 R152, [R0+0xe100] ;  /* 0x00e100000098783b */ /* 0x000fee0000000200 */
[C---:B-----5:R-:W-:Y:S08]  /*caa0*/  HMMA.16816.F32 R28, R136.reuse, R156, R28 ;  /* 0x0000009c881c723c */ /* 0x060ff0000000181c */
[----:B------:R-:W-:Y:S01]  /*cab0*/  HMMA.16816.F32 R32, R136, R158, R32 ;  /* 0x0000009e8820723c */ /* 0x000fe20000001820 */
[----:B------:R-:W3:Y:S06]  /*cac0*/  LDSM.16.M88.4 R136, [R133+0xf900] ;  /* 0x00f900008588783b */ /* 0x000eec0000000200 */
[----:B------:R-:W-:Y:S01]  /*cad0*/  LDSM.16.M88.4 R156, [R0+0xf100] ;  /* 0x00f10000009c783b */ /* 0x000fe20000000200 */
[C---:B--2---:R-:W-:Y:S08]  /*cae0*/  HMMA.16816.F32 R4, R160.reuse, R164, R4 ;  /* 0x000000a4a004723c */ /* 0x044ff00000001804 */
[C---:B------:R-:W-:Y:S01]  /*caf0*/  HMMA.16816.F32 R8, R160.reuse, R166, R8 ;  /* 0x000000a6a008723c */ /* 0x040fe20000001808 */
[----:B------:R-:W-:Y:S07]  /*cb00*/  LDSM.16.M88.4 R164, [R178+0x4000] ;  /* 0x00400000b2a4783b */ /* 0x000fee0000000200 */
[C---:B------:R-:W-:Y:S08]  /*cb10*/  HMMA.16816.F32 R12, R160.reuse, R144, R12 ;  /* 0x00000090a00c723c */ /* 0x040ff0000000180c */
[C---:B------:R-:W-:Y:S01]  /*cb20*/  HMMA.16816.F32 R16, R160.reuse, R146, R16 ;  /* 0x00000092a010723c */ /* 0x040fe20000001810 */
[----:B------:R-:W2:Y:S07]  /*cb30*/  LDSM.16.M88.4 R144, [R0+0xe900] ;  /* 0x00e900000090783b */ /* 0x000eae0000000200 */
[C---:B-1----:R-:W-:Y:S08]  /*cb40*/  HMMA.16816.F32 R20, R160.reuse, R148, R20 ;  /* 0x00000094a014723c */ /* 0x042ff00000001814 */
[C---:B------:R-:W-:Y:S01]  /*cb50*/  HMMA.16816.F32 R24, R160.reuse, R150, R24 ;  /* 0x00000096a018723c */ /* 0x040fe20000001818 */
[----:B------:R-:W1:Y:S07]  /*cb60*/  LDSM.16.M88.4 R148, [R0+0xf900] ;  /* 0x00f900000094783b */ /* 0x000e6e0000000200 */
[C---:B---3--:R-:W-:Y:S08]  /*cb70*/  HMMA.16816.F32 R28, R160.reuse, R136, R28 ;  /* 0x00000088a01c723c */ /* 0x048ff0000000181c */
[----:B------:R-:W-:Y:S01]  /*cb80*/  HMMA.16816.F32 R32, R160, R138, R32 ;  /* 0x0000008aa020723c */ /* 0x000fe20000001820 */
[----:B------:R-:W3:Y:S06]  /*cb90*/  LDSM.16.M88.4 R136, [R134+0xf100] ;  /* 0x00f100008688783b */ /* 0x000eec0000000200 */
[----:B------:R-:W-:Y:S01]  /*cba0*/  LDSM.16.M88.4 R160, [R181+0x8000] ;  /* 0x00800000b5a0783b */ /* 0x000fe20000000200 */
[C---:B------:R-:W-:Y:S08]  /*cbb0*/  HMMA.16816.F32 R4, R140.reuse, R152, R4 ;  /* 0x000000988c04723c */ /* 0x040ff00000001804 */
[C---:B------:R-:W-:Y:S01]  /*cbc0*/  HMMA.16816.F32 R8, R140.reuse, R154, R8 ;  /* 0x0000009a8c08723c */ /* 0x040fe20000001808 */
[----:B------:R-:W-:Y:S07]  /*cbd0*/  LDSM.16.M88.4 R152, [R183+UR4+0x10900] ;  /* 0x01090004b798783b */ /* 0x000fee0008000200 */
[C---:B--2---:R-:W-:Y:S08]  /*cbe0*/  HMMA.16816.F32 R12, R140.reuse, R144, R12 ;  /* 0x000000908c0c723c */ /* 0x044ff0000000180c */
[C---:B------:R-:W-:Y:S01]  /*cbf0*/  HMMA.16816.F32 R16, R140.reuse, R146, R16 ;  /* 0x000000928c10723c */ /* 0x040fe20000001810 */
[----:B------:R-:W2:Y:S07]  /*cc00*/  LDSM.16.M88.4 R144, [R134+0xf900] ;  /* 0x00f900008690783b */ /* 0x000eae0000000200 */
[C---:B------:R-:W-:Y:S08]  /*cc10*/  HMMA.16816.F32 R20, R140.reuse, R156, R20 ;  /* 0x0000009c8c14723c */ /* 0x040ff00000001814 */
[C---:B------:R-:W-:Y:S01]  /*cc20*/  HMMA.16816.F32 R24, R140.reuse, R158, R24 ;  /* 0x0000009e8c18723c */ /* 0x040fe20000001818 */
[----:B------:R-:W-:Y:S07]  /*cc30*/  LDSM.16.M88.4 R156, [R183+UR4+0x11100] ;  /* 0x01110004b79c783b */ /* 0x000fee0008000200 */
[C---:B-1----:R-:W-:Y:S08]  /*cc40*/  HMMA.16816.F32 R28, R140.reuse, R148, R28 ;  /* 0x000000948c1c723c */ /* 0x042ff0000000181c */
[----:B------:R-:W-:Y:S01]  /*cc50*/  HMMA.16816.F32 R32, R140, R150, R32 ;  /* 0x000000968c20723c */ /* 0x000fe20000001820 */
[----:B------:R-:W-:Y:S06]  /*cc60*/  LDSM.16.M88.4 R140, [R185+0x8000] ;  /* 0x00800000b98c783b */ /* 0x000fec0000000200 */
[----:B------:R-:W1:Y:S01]  /*cc70*/  LDSM.16.M88.4 R148, [R183+UR4+0x10100] ;  /* 0x01010004b794783b */ /* 0x000e620008000200 */
[C---:B------:R-:W-:Y:S08]  /*cc80*/  HMMA.16816.F32 R4, R164.reuse, R168, R4 ;  /* 0x000000a8a404723c */ /* 0x040ff00000001804 */
[C---:B------:R-:W-:Y:S01]  /*cc90*/  HMMA.16816.F32 R8, R164.reuse, R170, R8 ;  /* 0x000000aaa408723c */ /* 0x040fe20000001808 */
[----:B------:R-:W-:Y:S07]  /*cca0*/  LDSM.16.M88.4 R168, [R133+0x10100] ;  /* 0x0101000085a8783b */ /* 0x000fee0000000200 */
[C---:B------:R-:W-:Y:S08]  /*ccb0*/  HMMA.16816.F32 R12, R164.reuse, R172, R12 ;  /* 0x000000aca40c723c */ /* 0x040ff0000000180c */
[C---:B------:R-:W-:Y:S01]  /*ccc0*/  HMMA.16816.F32 R16, R164.reuse, R174, R16 ;  /* 0x000000aea410723c */ /* 0x040fe20000001810 */
[----:B------:R-:W-:Y:S07]  /*ccd0*/  LDSM.16.M88.4 R172, [R133+0x11900] ;  /* 0x0119000085ac783b */ /* 0x000fee0000000200 */
[C---:B---3--:R-:W-:Y:S08]  /*cce0*/  HMMA.16816.F32 R20, R164.reuse, R136, R20 ;  /* 0x00000088a414723c */ /* 0x048ff00000001814 */
[C---:B------:R-:W-:Y:S01]  /*ccf0*/  HMMA.16816.F32 R24, R164.reuse, R138, R24 ;  /* 0x0000008aa418723c */ /* 0x040fe20000001818 */
[----:B------:R-:W3:Y:S07]  /*cd00*/  LDSM.16.M88.4 R136, [R183+UR4+0x11900] ;  /* 0x01190004b788783b */ /* 0x000eee0008000200 */
[C---:B--2---:R-:W-:Y:S08]  /*cd10*/  HMMA.16816.F32 R28, R164.reuse, R144, R28 ;  /* 0x00000090a41c723c */ /* 0x044ff0000000181c */
[----:B------:R-:W-:Y:S01]  /*cd20*/  HMMA.16816.F32 R32, R164, R146, R32 ;  /* 0x00000092a420723c */ /* 0x000fe20000001820 */
[----:B------:R-:W2:Y:S06]  /*cd30*/  LDSM.16.M88.4 R144, [R133+0x10900] ;  /* 0x010900008590783b */ /* 0x000eac0000000200 */
        /* <DEDUP_REMOVED lines=12> */
[----:B------:R-:W-:Y:S06]  /*ce00*/  LDSM.16.M88.4 R136, [R179+0x8000] ;  /* 0x00800000b388783b */ /* 0x000fec0000000200 */
[----:B------:R-:W1:Y:S01]  /*ce10*/  LDSM.16.M88.4 R140, [R0+0x10100] ;  /* 0x01010000008c783b */ /* 0x000e620000000200 */
[C---:B------:R-:W-:Y:S08]  /*ce20*/  HMMA.16816.F32 R4, R160.reuse, R168, R4 ;  /* 0x000000a8a004723c */ /* 0x040ff00000001804 */
[C---:B------:R-:W-:Y:S01]  /*ce30*/  HMMA.16816.F32 R8, R160.reuse, R170, R8 ;  /* 0x000000aaa008723c */ /* 0x040fe20000001808 */
[----:B------:R-:W-:Y:S07]  /*ce40*/  LDSM.16.M88.4 R168, [R134+0x10900] ;  /* 0x0109000086a8783b */ /* 0x000fee0000000200 */
[C---:B--2---:R-:W-:Y:S08]  /*ce50*/  HMMA.16816.F32 R12, R160.reuse, R144, R12 ;  /* 0x00000090a00c723c */ /* 0x044ff0000000180c */
[C---:B------:R-:W-:Y:S01]  /*ce60*/  HMMA.16816.F32 R16, R160.reuse, R146, R16 ;  /* 0x00000092a010723c */ /* 0x040fe20000001810 */
[----:B------:R2:W3:Y:S07]  /*ce70*/  LDSM.16.M88.4 R144, [R0+0x11900] ;  /* 0x011900000090783b */ /* 0x0004ee0000000200 */
[C---:B----4-:R-:W-:Y:S08]  /*ce80*/  HMMA.16816.F32 R20, R160.reuse, R164, R20 ;  /* 0x000000a4a014723c */ /* 0x050ff00000001814 */
[C---:B------:R-:W-:Y:S01]  /*ce90*/  HMMA.16816.F32 R24, R160.reuse, R166, R24 ;  /* 0x000000a6a018723c */ /* 0x040fe20000001818 */
[----:B------:R4:W5:Y:S07]  /*cea0*/  LDSM.16.M88.4 R164, [R2+0x10100] ;  /* 0x0101000002a4783b */ /* 0x00096e0000000200 */
[C---:B------:R-:W-:Y:S04]  /*ceb0*/  HMMA.16816.F32 R28, R160.reuse, R172, R28 ;  /* 0x000000aca01c723c */ /* 0x040fe8000000181c */
[----:B--2---:R-:W-:Y:S04]  /*cec0*/  IMAD.MOV.U32 R0, RZ, RZ, R195 ;  /* 0x000000ffff007224 */ /* 0x004fe800078e00c3 */
[----:B------:R-:W-:Y:S01]  /*ced0*/  HMMA.16816.F32 R32, R160, R174, R32 ;  /* 0x000000aea020723c */ /* 0x000fe20000001820 */
[----:B------:R-:W2:Y:S07]  /*cee0*/  LDSM.16.M88.4 R160, [R134+0x11100] ;  /* 0x0111000086a0783b */ /* 0x000eae0000000200 */
[C---:B-1----:R-:W-:Y:S05]  /*cef0*/  HMMA.16816.F32 R4, R136.reuse, R140, R4 ;  /* 0x0000008c8804723c */ /* 0x042fea0000001804 */
[----:B----4-:R-:W-:Y:S03]  /*cf00*/  @P1 IMAD.HI.U32 R2, R195, c[0x0][0x2c8], RZ ;  /* 0x0000b200c3021a27 */ /* 0x010fe600078e00ff */
[C---:B------:R-:W-:Y:S01]  /*cf10*/  HMMA.16816.F32 R8, R136.reuse, R142, R8 ;  /* 0x0000008e8808723c */ /* 0x040fe20000001808 */
[----:B------:R1:W4:Y:S03]  /*cf20*/  LDSM.16.M88.4 R140, [R134+0x11900] ;  /* 0x01190000868c783b */ /* 0x0003260000000200 */
[----:B------:R-:W-:Y:S01]  /*cf30*/  @P0 SHF.R.U32.HI R0, RZ, c[0x0][0x2cc], R2 ;  /* 0x0000b300ff000a19 */ /* 0x000fe20000011602 */
[----:B------:R-:W-:Y:S01]  /*cf40*/  IMAD.U32 R2, RZ, RZ, UR12 ;  /* 0x0000000cff027e24 */ /* 0x000fe2000f8e00ff */
[----:B------:R-:W-:Y:S02]  /*cf50*/  PLOP3.LUT P0, PT, PT, PT, UP0, 0x40, 0x0 ;  /* 0x000000000000781c */ /* 0x000fe40003f0e808 */
[C---:B------:R-:W-:Y:S01]  /*cf60*/  HMMA.16816.F32 R12, R136.reuse, R148, R12 ;  /* 0x00000094880c723c */ /* 0x040fe2000000180c */
[----:B------:R-:W1:Y:S06]  /*cf70*/  SHFL.IDX PT, R133, R0, RZ, 0x1c1f ;  /* 0x001c1fff00857589 */ /* 0x000e6c00000e0000 */
[----:B------:R-:W-:Y:S01]  /*cf80*/  IMAD.SHL.U32 R149, R202, 0x40, RZ ;  /* 0x00000040ca957824 */ /* 0x000fe200078e00ff */
[C---:B------:R-:W-:Y:S04]  /*cf90*/  HMMA.16816.F32 R16, R136.reuse, R150, R16 ;  /* 0x000000968810723c */ /* 0x040fe80000001810 */
[----:B------:R-:W-:Y:S04]  /*cfa0*/  IADD3 R135, -R196, 0x1, -R149 ;  /* 0x00000001c4877810 */ /* 0x000fe80007ffe995 */
[C---:B------:R-:W-:Y:S04]  /*cfb0*/  HMMA.16816.F32 R20, R136.reuse, R152, R20 ;  /* 0x000000988814723c */ /* 0x040fe80000001814 */
[----:B------:R-:W-:Y:S04]  /*cfc0*/  IADD3 R2, R135, -c[0x0][0x168], R2 ;  /* 0x80005a0087027a10 */ /* 0x000fe80007ffe002 */
[C---:B------:R-:W-:Y:S04]  /*cfd0*/  HMMA.16816.F32 R24, R136.reuse, R154, R24 ;  /* 0x0000009a8818723c */ /* 0x040fe80000001818 */
[C---:B-1----:R-:W-:Y:S02]  /*cfe0*/  IADD3 R134, R2.reuse, c[0x0][0x328], RZ ;  /* 0x0000ca0002867a10 */ /* 0x042fe40007ffe0ff */
[----:B------:R-:W-:Y:S02]  /*cff0*/  IADD3 R2, R2, UR13, RZ ;  /* 0x0000000d02027c10 */ /* 0x000fe4000fffe0ff */
[C---:B---3--:R-:W-:Y:S08]  /*d000*/  HMMA.16816.F32 R28, R136.reuse, R144, R28 ;  /* 0x00000090881c723c */ /* 0x048ff0000000181c */
[----:B------:R-:W-:Y:S08]  /*d010*/  HMMA.16816.F32 R32, R136, R146, R32 ;  /* 0x000000928820723c */ /* 0x000ff00000001820 */
[C---:B-----5:R-:W-:Y:S08]  /*d020*/  HMMA.16816.F32 R4, R156.reuse, R164, R4 ;  /* 0x000000a49c04723c */ /* 0x060ff00000001804 */
[C---:B------:R-:W-:Y:S08]  /*d030*/  HMMA.16816.F32 R8, R156.reuse, R166, R8 ;  /* 0x000000a69c08723c */ /* 0x040ff00000001808 */
[C---:B------:R-:W-:Y:S08]  /*d040*/  HMMA.16816.F32 R12, R156.reuse, R168, R12 ;  /* 0x000000a89c0c723c */ /* 0x040ff0000000180c */
[C---:B------:R-:W-:Y:S08]  /*d050*/  HMMA.16816.F32 R16, R156.reuse, R170, R16 ;  /* 0x000000aa9c10723c */ /* 0x040ff00000001810 */
[C---:B--2---:R-:W-:Y:S08]  /*d060*/  HMMA.16816.F32 R20, R156.reuse, R160, R20 ;  /* 0x000000a09c14723c */ /* 0x044ff00000001814 */
[C---:B------:R-:W-:Y:S08]  /*d070*/  HMMA.16816.F32 R24, R156.reuse, R162, R24 ;  /* 0x000000a29c18723c */ /* 0x040ff00000001818 */
[C---:B----4-:R-:W-:Y:S08]  /*d080*/  HMMA.16816.F32 R28, R156.reuse, R140, R28 ;  /* 0x0000008c9c1c723c */ /* 0x050ff0000000181c */
[----:B------:R-:W-:Y:S07]  /*d090*/  HMMA.16816.F32 R32, R156, R142, R32 ;  /* 0x0000008e9c20723c */ /* 0x000fee0000001820 */
[--C-:B------:R-:W-:Y:S02]  /*d0a0*/  IMAD.IADD R143, R134, 0x1, R133.reuse ;  /* 0x00000001868f7824 */ /* 0x100fe400078e0285 */
        /* <DEDUP_REMOVED lines=17> */
.L_x_1979:
[----:B------:R-:W-:Y:S04]  /*d1c0*/  MOV R133, 0x1 ;  /* 0x0000000100857802 */ /* 0x000fe80000000f00 */
[----:B------:R-:W-:Y:S11]  /*d1d0*/  ISETP.NE.AND P0, PT, R133, c[0x0][0x32c], PT ;  /* 0x0000cb0085007a0c */ /* 0x000ff60003f05270 */
[----:B------:R-:W-:Y:S02]  /*d1e0*/  @!UPT UIADD3 URZ, URZ, URZ, URZ ;  /* 0x0000003f3f3ff290 */ /* 0x000fe4000fffe03f */
[----:B------:R-:W-:Y:S05]  /*d1f0*/  @P0 IMAD.HI.U32 R133, R136, c[0x0][0x330], RZ ;  /* 0x0000cc0088850a27 */ /* 0x000fea00078e00ff */
[----:B------:R-:W-:Y:S02]  /*d200*/  @P0 SHF.R.U32.HI R136, RZ, c[0x0][0x334], R133 ;  /* 0x0000cd00ff880a19 */ /* 0x000fe40000011685 */
.L_x_1980:
[----:B------:R-:W-:Y:S05]  /*d210*/  BSYNC B0 ;  /* 0x0000000000007941 */ /* 0x000fea0003800000 */
.L_x_1978:
[----:B------:R-:W-:Y:S04]  /*d220*/  IMAD R133, R136, c[0x0][0x32c], -R149 ;  /* 0x0000cb0088857a24 */ /* 0x000fe800078e0a95 */
[----:B------:R-:W-:Y:S05]  /*d230*/  IMAD.IADD R133, R133, 0x1, -R196 ;  /* 0x0000000185857824 */ /* 0x000fea00078e0ac4 */
[----:B------:R-:W-:Y:S02]  /*d240*/  IADD3 R136, R133, c[0x0][0x32c], RZ ;  /* 0x0000cb0085887a10 */ /* 0x000fe40007ffe0ff */
[----:B------:R-:W-:Y:S02]  /*d250*/  IMNMX R142, R142, R133, !PT ;  /* 0x000000858e8e7217 */ /* 0x000fe40007800200 */
[----:B------:R-:W-:Y:S02]  /*d260*/  IMNMX R143, R143, R136, PT ;  /* 0x000000888f8f7217 */ /* 0x000fe40003800200 */
.L_x_1977:
[----:B------:R-:W-:Y:S04]  /*d270*/  ISETP.GT.AND P2, PT, R202, -0x1, PT ;  /* 0xffffffffca00780c */ /* 0x000fe80003f44270 */
[----:B------:R-:W-:Y:S04]  /*d280*/  ISETP.GT.AND P0, PT, R142, RZ, P2 ;  /* 0x000000ff8e00720c */ /* 0x000fe80001704270 */
        /* <DEDUP_REMOVED lines=17> */
[----:B------:R-:W-:Y:S01]  /*d3a0*/  ISETP.GT.AND P0, PT, R142, 0x18, P2 ;  /* 0x000000188e00780c */ /* 0x000fe20001704270 */
[----:B------:R-:W1:Y:S03]  /*d3b0*/  SHFL.IDX PT, R13, R0, 0x1, 0x1c1f ;  /* 0x003c1f00000d7f89 */ /* 0x000e6600000e0000 */
[C---:B------:R-:W-:Y:S04]  /*d3c0*/  ISETP.LT.OR P0, PT, R143.reuse, 0x19, P0 ;  /* 0x000000198f00780c */ /* 0x040fe80000701670 */
[----:B------:R-:W-:Y:S02]  /*d3d0*/  FSEL R135, R16, -INF , !P0 ;  /* 0xff80000010877808 */ /* 0x000fe40004000000 */
[C---:B------:R-:W-:Y:S04]  /*d3e0*/  ISETP.GT.AND P0, PT, R142.reuse, 0x19, P2 ;  /* 0x000000198e00780c */ /* 0x040fe80001704270 */
[----:B------:R-:W-:Y:S04]  /*d3f0*/  ISETP.LT.OR P0, PT, R143, 0x1a, P0 ;  /* 0x0000001a8f00780c */ /* 0x000fe80000701670 */
[----:B------:R-:W-:Y:S02]  /*d400*/  FSEL R133, R17, -INF , !P0 ;  /* 0xff80000011857808 */ /* 0x000fe40004000000 */
[----:B------:R-:W-:Y:S04]  /*d410*/  ISETP.GT.AND P0, PT, R142, 0x20, P2 ;  /* 0x000000208e00780c */ /* 0x000fe80001704270 */
[C---:B------:R-:W-:Y:S01]  /*d420*/  ISETP.LT.OR P0, PT, R143.reuse, 0x21, P0 ;  /* 0x000000218f00780c */ /* 0x040fe20000701670 */
[--C-:B-1----:R-:W-:Y:S02]  /*d430*/  IMAD.IADD R4, R134, 0x1, R13.reuse ;  /* 0x0000000186047824 */ /* 0x102fe400078e020d */
[----:B------:R-:W-:Y:S01]  /*d440*/  IMAD.IADD R2, R2, 0x1, R13 ;  /* 0x0000000102027824 */ /* 0x000fe200078e020d */
        /* <DEDUP_REMOVED lines=19> */
[----:B------:R-:W-:Y:S04]  /*d580*/  ISETP.GT.AND P0, PT, R142, 0x39, P2 ;  /* 0x000000398e00780c */ /* 0x000fe80001704270 */
[----:B------:R-:W-:Y:S04]  /*d590*/  ISETP.LT.OR P0, PT, R143, 0x3a, P0 ;  /* 0x0000003a8f00780c */ /* 0x000fe80000701670 */
[----:B------:R-:W-:Y:S02]  /*d5a0*/  FSEL R143, R33, -INF , !P0 ;  /* 0xff800000218f7808 */ /* 0x000fe40004000000 */
[----:B------:R-:W-:Y:S11]  /*d5b0*/  PLOP3.LUT P0, PT, PT, PT, UP0, 0x40, 0x0 ;  /* 0x000000000000781c */ /* 0x000ff60003f0e808 */
[----:B------:R-:W-:Y:S02]  /*d5c0*/  @!UPT UIADD3 URZ, URZ, URZ, URZ ;  /* 0x0000003f3f3ff290 */ /* 0x000fe4000fffe03f */
        /* <DEDUP_REMOVED lines=16> */
.L_x_1983:
[----:B------:R-:W-:Y:S04]  /*d6d0*/  MOV R0, 0x1 ;  /* 0x0000000100007802 */ /* 0x000fe80000000f00 */
[----:B------:R-:W-:Y:S11]  /*d6e0*/  ISETP.NE.AND P0, PT, R0, c[0x0][0x32c], PT ;  /* 0x0000cb0000007a0c */ /* 0x000ff60003f05270 */
[----:B------:R-:W-:Y:S02]  /*d6f0*/  @!UPT UIADD3 URZ, URZ, URZ, URZ ;  /* 0x0000003f3f3ff290 */ /* 0x000fe4000fffe03f */
[----:B------:R-:W-:Y:S05]  /*d700*/  @P0 IMAD.HI.U32 R0, R8, c[0x0][0x330], RZ ;  /* 0x0000cc0008000a27 */ /* 0x000fea00078e00ff */
[----:B------:R-:W-:Y:S02]  /*d710*/  @P0 SHF.R.U32.HI R8, RZ, c[0x0][0x334], R0 ;  /* 0x0000cd00ff080a19 */ /* 0x000fe40000011600 */
.L_x_1984:
[----:B------:R-:W-:Y:S05]  /*d720*/  BSYNC B0 ;  /* 0x0000000000007941 */ /* 0x000fea0003800000 */
.L_x_1982:
[----:B------:R-:W-:Y:S04]  /*d730*/  IMAD R17, R8, c[0x0][0x32c], -R149 ;  /* 0x0000cb0008117a24 */ /* 0x000fe800078e0a95 */
[----:B------:R-:W-:Y:S05]  /*d740*/  IMAD.IADD R17, R17, 0x1, -R196 ;  /* 0x0000000111117824 */ /* 0x000fea00078e0ac4 */
[----:B------:R-:W-:Y:S02]  /*d750*/  IADD3 R13, R17, c[0x0][0x32c], RZ ;  /* 0x0000cb00110d7a10 */ /* 0x000fe40007ffe0ff */
[----:B------:R-:W-:Y:S02]  /*d760*/  IMNMX R2, R2, R17, !PT ;  /* 0x0000001102027217 */ /* 0x000fe40007800200 */
[----:B------:R-:W-:Y:S02]  /*d770*/  IMNMX R4, R4, R13, PT ;  /* 0x0000000d04047217 */ /* 0x000fe40003800200 */
.L_x_1981:
        /* <DEDUP_REMOVED lines=51> */
[----:B------:R-:W-:Y:S01]  /*dab0*/  ISETP.GT.AND P0, PT, R2, 0x28, P2 ;  /* 0x000000280200780c */ /* 0x000fe20001704270 */
[----:B------:R-:W-:Y:S01]  /*dac0*/  LDSM.16.MT88.4 R20, [R177+UR4+0x100] ;  /* 0x00010004b114783b */ /* 0x000fe20008004200 */
        /* <DEDUP_REMOVED lines=9> */
[----:B------:R-:W-:Y:S02]  /*db60*/  FMNMX.FTZ R11, R172, R11, !PT ;  /* 0x0000000bac0b7209 */ /* 0x000fe40007810000 */
[----:B------:R-:W-:Y:S02]  /*db70*/  ISETP.GT.AND P0, PT, R2, 0x30, P2 ;  /* 0x000000300200780c */ /* 0x000fe40001704270 */
[----:B------:R-:W-:Y:S02]  /*db80*/  FMNMX.FTZ R0, R143, R12, !PT ;  /* 0x0000000c8f007209 */ /* 0x000fe40007810000 */
[----:B------:R-:W-:Y:S02]  /*db90*/  ISETP.LT.OR P0, PT, R4, 0x31, P0 ;  /* 0x000000310400780c */ /* 0x000fe40000701670 */
[----:B------:R-:W-:Y:S01]  /*dba0*/  FMNMX.FTZ R11, R170, R11, !PT ;  /* 0x0000000baa0b7209 */ /* 0x000fe20007810000 */
[----:B------:R-:W1:Y:S01]  /*dbb0*/  SHFL.BFLY PT, R7, R0, 0x2, 0x1f ;  /* 0x0c401f0000077f89 */ /* 0x000e6200000e0000 */
[----:B------:R-:W-:Y:S02]  /*dbc0*/  FSEL R146, R30, -INF , !P0 ;  /* 0xff8000001e927808 */ /* 0x000fe40004000000 */
[----:B------:R-:W-:Y:S02]  /*dbd0*/  ISETP.GT.AND P0, PT, R2, 0x31, P2 ;  /* 0x000000310200780c */ /* 0x000fe40001704270 */
[----:B------:R-:W-:Y:S02]  /*dbe0*/  FMNMX.FTZ R11, R168, R11, !PT ;  /* 0x0000000ba80b7209 */ /* 0x000fe40007810000 */
[----:B------:R-:W-:Y:S02]  /*dbf0*/  ISETP.LT.OR P0, PT, R4, 0x32, P0 ;  /* 0x000000320400780c */ /* 0x000fe40000701670 */
[----:B------:R-:W-:Y:S02]  /*dc00*/  FMNMX.FTZ R11, R166, R11, !PT ;  /* 0x0000000ba60b7209 */ /* 0x000fe40007810000 */
[----:B------:R-:W-:Y:S02]  /*dc10*/  ISETP.GT.AND P1, PT, R2, 0x38, P2 ;  /* 0x000000380200780c */ /* 0x000fe40001724270 */
[----:B------:R-:W-:Y:S02]  /*dc20*/  FSEL R144, R31, -INF , !P0 ;  /* 0xff8000001f907808 */ /* 0x000fe40004000000 */
[----:B------:R-:W-:Y:S01]  /*dc30*/  FMNMX.FTZ R11, R146, R11, !PT ;  /* 0x0000000b920b7209 */ /* 0x000fe20007810000 */
[----:B------:R-:W-:Y:S01]  /*dc40*/  LDSM.16.MT88.4 R28, [R176+UR4+0x100] ;  /* 0x00010004b01c783b */ /* 0x000fe20008004200 */
[----:B------:R-:W-:Y:S02]  /*dc50*/  ISETP.LT.OR P1, PT, R4, 0x39, P1 ;  /* 0x000000390400780c */ /* 0x000fe40000f21670 */
[----:B------:R-:W-:Y:S02]  /*dc60*/  ISETP.GT.AND P0, PT, R2, 0x39, P2 ;  /* 0x000000390200780c */ /* 0x000fe40001704270 */
[----:B------:R-:W-:Y:S02]  /*dc70*/  FSEL R142, R34, -INF , !P1 ;  /* 0xff800000228e7808 */ /* 0x000fe40004800000 */
[----:B------:R-:W-:Y:S02]  /*dc80*/  FMNMX.FTZ R11, R144, R11, !PT ;  /* 0x0000000b900b7209 */ /* 0x000fe40007810000 */
[----:B------:R-:W-:Y:S02]  /*dc90*/  ISETP.LT.OR P0, PT, R4, 0x3a, P0 ;  /* 0x0000003a0400780c */ /* 0x000fe40000701670 */
[----:B------:R-:W-:Y:S02]  /*dca0*/  FMNMX.FTZ R15, R142, R11, !PT ;  /* 0x0000000b8e0f7209 */ /* 0x000fe40007810000 */
[----:B------:R-:W-:Y:S04]  /*dcb0*/  FSEL R140, R35, -INF , !P0 ;  /* 0xff800000238c7808 */ /* 0x000fe80004000000 */
[----:B------:R-:W-:Y:S02]  /*dcc0*/  FMNMX.FTZ R13, R140, R15, !PT ;  /* 0x0000000f8c0d7209 */ /* 0x000fe40007810000 */
[----:B------:R-:W-:Y:S04]  /*dcd0*/  IADD3 R15, R176, UR4, RZ ;  /* 0x00000004b00f7c10 */ /* 0x000fe8000fffe0ff */
        /* <DEDUP_REMOVED lines=15> */
[----:B------:R-:W-:Y:S01]  /*ddd0*/  FADD.FTZ R4, -R5, R132 ;  /* 0x0000008405047221 */ /* 0x000fe20000010100 */
[----:B------:R-:W-:Y:S01]  /*dde0*/  IADD3 R5, R177, UR4, RZ ;  /* 0x00000004b1057c10 */ /* 0x000fe2000fffe0ff */
[--C-:B------:R-:W-:Y:S01]  /*ddf0*/  FFMA.FTZ R153, R9, c[0x0][0x2d0], -R156.reuse ;  /* 0x0000b40009997a23 */ /* 0x100fe2000001089c */
[C---:B------:R-:W-:Y:S01]  /*de00*/  FSETP.NEU.FTZ.AND P0, PT, R0.reuse, -INF , PT ;  /* 0xff8000000000780b */ /* 0x040fe20003f1d000 */
[----:B------:R-:W-:Y:S01]  /*de10*/  FMUL.FTZ R141, R0, c[0x0][0x2d0] ;  /* 0x0000b400008d7a20 */ /* 0x000fe20000410000 */
[----:B------:R-:W-:Y:S01]  /*de20*/  MUFU.EX2 R151, R151 ;  /* 0x0000009700977308 */ /* 0x000fe20000000800 */
[----:B------:R-:W-:Y:S01]  /*de30*/  FMUL.FTZ R12, R4, c[0x0][0x2d0] ;  /* 0x0000b400040c7a20 */ /* 0x000fe20000410000 */
[----:B------:R-:W-:Y:S01]  /*de40*/  FSEL R4, R0, RZ, P0 ;  /* 0x000000ff00047208 */ /* 0x000fe20000000000 */
[--C-:B------:R-:W-:Y:S01]  /*de50*/  FFMA.FTZ R15, R139, c[0x0][0x2d0], -R156.reuse ;  /* 0x0000b4008b0f7a23 */ /* 0x100fe2000001089c */
[----:B------:R-:W-:Y:S01]  /*de60*/  FSEL R141, R141, RZ, P0 ;  /* 0x000000ff8d8d7208 */ /* 0x000fe20000000000 */
[--C-:B------:R-:W-:Y:S01]  /*de70*/  FFMA.FTZ R158, R137, c[0x0][0x2d0], -R156.reuse ;  /* 0x0000b400899e7a23 */ /* 0x100fe2000001089c */
[----:B------:R-:W-:Y:S01]  /*de80*/  IADD3 R13, R182, R5, RZ ;  /* 0x00000005b60d7210 */ /* 0x000fe20007ffe0ff */
[----:B------:R-:W-:Y:S02]  /*de90*/  FADD.FTZ R4, -R4, R3 ;  /* 0x0000000304047221 */ /* 0x000fe40000010100 */
[--C-:B------:R-:W-:Y:S01]  /*dea0*/  FFMA.FTZ R155, R16, c[0x0][0x2d0], -R141.reuse ;  /* 0x0000b400109b7a23 */ /* 0x100fe2000001088d */
[----:B------:R-:W1:Y:S01]  /*deb0*/  MUFU.EX2 R12, R12 ;  /* 0x0000000c000c7308 */ /* 0x000e620000000800 */
[--C-:B------:R-:W-:Y:S01]  /*dec0*/  FFMA.FTZ R154, R8, c[0x0][0x2d0], -R141.reuse ;  /* 0x0000b400089a7a23 */ /* 0x100fe2000001088d */
[----:B------:R-:W2:Y:S01]  /*ded0*/  LDSM.16.MT88.4 R24, [R13+0x100] ;  /* 0x000100000d18783b */ /* 0x000ea20000004200 */
[--C-:B------:R-:W-:Y:S02]  /*dee0*/  FFMA.FTZ R152, R10, c[0x0][0x2d0], -R141.reuse ;  /* 0x0000b4000a987a23 */ /* 0x100fe4000001088d */
[--C-:B------:R-:W-:Y:S02]  /*def0*/  FFMA.FTZ R157, R6, c[0x0][0x2d0], -R141.reuse ;  /* 0x0000b400069d7a23 */ /* 0x100fe4000001088d */
[----:B------:R-:W-:Y:S02]  /*df00*/  FMUL.FTZ R3, R4, c[0x0][0x2d0] ;  /* 0x0000b40004037a20 */ /* 0x000fe40000410000 */
[--C-:B------:R-:W-:Y:S01]  /*df10*/  FFMA.FTZ R160, R135, c[0x0][0x2d0], -R156.reuse ;  /* 0x0000b40087a07a23 */ /* 0x100fe2000001089c */
[----:B------:R-:W3:Y:S01]  /*df20*/  MUFU.EX2 R150, R150 ;  /* 0x0000009600967308 */ /* 0x000ee20000000800 */
[--C-:B------:R-:W-:Y:S02]  /*df30*/  FFMA.FTZ R161, R133, c[0x0][0x2d0], -R156.reuse ;  /* 0x0000b40085a17a23 */ /* 0x100fe4000001089c */
[--C-:B------:R-:W-:Y:S02]  /*df40*/  FFMA.FTZ R163, R138, c[0x0][0x2d0], -R141.reuse ;  /* 0x0000b4008aa37a23 */ /* 0x100fe4000001088d */
[--C-:B------:R-:W-:Y:S02]  /*df50*/  FFMA.FTZ R162, R136, c[0x0][0x2d0], -R141.reuse ;  /* 0x0000b40088a27a23 */ /* 0x100fe4000001088d */
[----:B------:R-:W-:Y:S01]  /*df60*/  LDSM.16.MT88.4 R136, [R176+UR4+0x2900] ;  /* 0x00290004b088783b */ /* 0x000fe20008004200 */
[--C-:B------:R-:W-:Y:S02]  /*df70*/  FFMA.FTZ R164, R134, c[0x0][0x2d0], -R141.reuse ;  /* 0x0000b40086a47a23 */ /* 0x100fe4000001088d */
[----:B------:R-:W4:Y:S01]  /*df80*/  MUFU.EX2 R3, R3 ;  /* 0x0000000300037308 */ /* 0x000f220000000800 */
[--C-:B------:R-:W-:Y:S02]  /*df90*/  FFMA.FTZ R165, R32, c[0x0][0x2d0], -R141.reuse ;  /* 0x0000b40020a57a23 */ /* 0x100fe4000001088d */
[--C-:B------:R-:W-:Y:S02]  /*dfa0*/  FFMA.FTZ R205, R146, c[0x0][0x2d0], -R141.reuse ;  /* 0x0000b40092cd7a23 */ /* 0x100fe4000001088d */
[C---:B-1----:R-:W-:Y:S01]  /*dfb0*/  FMUL.FTZ R4, R12.reuse, R128 ;  /* 0x000000800c047220 */ /* 0x042fe20000410000 */
[----:B------:R-:W-:Y:S01]  /*dfc0*/  LDSM.16.MT88.4 R32, [R176+UR4+0x900] ;  /* 0x00090004b020783b */ /* 0x000fe20008004200 */
[C---:B------:R-:W-:Y:S02]  /*dfd0*/  FMUL.FTZ R5, R12.reuse, R129 ;  /* 0x000000810c057220 */ /* 0x040fe40000410000 */
[C---:B------:R-:W-:Y:S01]  /*dfe0*/  FMUL.FTZ R8, R12.reuse, R124 ;  /* 0x0000007c0c087220 */ /* 0x040fe20000410000 */
[----:B------:R-:W-:Y:S01]  /*dff0*/  MUFU.EX2 R148, R148 ;  /* 0x0000009400947308 */ /* 0x000fe20000000800 */
[C---:B------:R-:W-:Y:S02]  /*e000*/  FMUL.FTZ R9, R12.reuse, R125 ;  /* 0x0000007d0c097220 */ /* 0x040fe40000410000 */
[----:B------:R-:W-:Y:S01]  /*e010*/  FMUL.FTZ R100, R12, R100 ;  /* 0x000000640c647220 */ /* 0x000fe20000410000 */
[----:B---3--:R-:W-:Y:S01]  /*e020*/  F2FP.PACK_AB R16, R150, R151 ;  /* 0x000000979610723e */ /* 0x008fe200000000ff */
[C---:B------:R-:W-:Y:S01]  /*e030*/  FMUL.FTZ R101, R12.reuse, R101 ;  /* 0x000000650c657220 */ /* 0x040fe20000410000 */
[----:B------:R-:W-:Y:S01]  /*e040*/  LDSM.16.MT88.4 R132, [R13+0x2900] ;  /* 0x002900000d84783b */ /* 0x000fe20000004200 */
[C---:B------:R-:W-:Y:S02]  /*e050*/  FMUL.FTZ R104, R12.reuse, R104 ;  /* 0x000000680c687220 */ /* 0x040fe40000410000 */
[C---:B------:R-:W-:Y:S01]  /*e060*/  FMUL.FTZ R105, R12.reuse, R105 ;  /* 0x000000690c697220 */ /* 0x040fe20000410000 */
[----:B------:R-:W1:Y:S01]  /*e070*/  MUFU.EX2 R153, R153 ;  /* 0x0000009900997308 */ /* 0x000e620000000800 */
[C---:B------:R-:W-:Y:S02]  /*e080*/  FMUL.FTZ R108, R12.reuse, R108 ;  /* 0x0000006c0c6c7220 */ /* 0x040fe40000410000 */
[----:B------:R-:W-:Y:S02]  /*e090*/  FMUL.FTZ R109, R12, R109 ;  /* 0x0000006d0c6d7220 */ /* 0x000fe40000410000 */
[C---:B----4-:R-:W-:Y:S02]  /*e0a0*/  FMUL.FTZ R6, R3.reuse, R130 ;  /* 0x0000008203067220 */ /* 0x050fe40000410000 */
        /* <DEDUP_REMOVED lines=8> */
[C---:B------:R-:W-:Y:S01]  /*e130*/  FMUL.FTZ R107, R3.reuse, R107 ;  /* 0x0000006b036b7220 */ /* 0x040fe20000410000 */
[----:B------:R-:W3:Y:S01]  /*e140*/  MUFU.EX2 R154, R154 ;  /* 0x0000009a009a7308 */ /* 0x000ee20000000800 */
[C---:B------:R-:W-:Y:S01]  /*e150*/  FMUL.FTZ R110, R3.reuse, R110 ;  /* 0x0000006e036e7220 */ /* 0x040fe20000410000 */
[----:B------:R-:W-:Y:S01]  /*e160*/  LDSM.16.MT88.4 R124, [R14+0x900] ;  /* 0x000900000e7c783b */ /* 0x000fe20000004200 */
[----:B------:R-:W-:Y:S01]  /*e170*/  FMUL.FTZ R111, R3, R111 ;  /* 0x0000006f036f7220 */ /* 0x000fe20000410000 */
[----:B-1----:R-:W-:Y:S01]  /*e180*/  F2FP.PACK_AB R18, R153, R148 ;  /* 0x000000949912723e */ /* 0x002fe200000000ff */
        /* <DEDUP_REMOVED lines=22> */
[----:B------:R-:W3:Y:S01]  /*e2f0*/  MUFU.EX2 R158, R158 ;  /* 0x0000009e009e7308 */ /* 0x000ee20000000800 */
[C---:B------:R-:W-:Y:S02]  /*e300*/  FMUL.FTZ R40, R12.reuse, R40 ;  /* 0x000000280c287220 */ /* 0x040fe40000410000 */
[C---:B------:R-:W-:Y:S01]  /*e310*/  FMUL.FTZ R41, R12.reuse, R41 ;  /* 0x000000290c297220 */ /* 0x040fe20000410000 */
[----:B-1----:R-:W-:Y:S01]  /*e320*/  F2FP.PACK_AB R19, R157, R152 ;  /* 0x000000989d13723e */ /* 0x002fe200000000ff */
        /* <DEDUP_REMOVED lines=8> */
[----:B------:R-:W1:Y:S01]  /*e3b0*/  LDSM.16.MT88.4 R20, [R14+0x100] ;  /* 0x000100000e14783b */ /* 0x000e620000004200 */
[----:B------:R-:W4:Y:S02]  /*e3c0*/  MUFU.EX2 R161, R161 ;  /* 0x000000a100a17308 */ /* 0x000f240000000800 */
[C---:B------:R-:W-:Y:S02]  /*e3d0*/  FMUL.FTZ R47, R3.reuse, R47 ;  /* 0x0000002f032f7220 */ /* 0x040fe40000410000 */
[C---:B------:R-:W-:Y:S02]  /*e3e0*/  FMUL.FTZ R48, R12.reuse, R48 ;  /* 0x000000300c307220 */ /* 0x040fe40000410000 */
[C---:B--2---:R-:W-:Y:S04]  /*e3f0*/  HMMA.16816.F32 R100, R16.reuse, R24, R100 ;  /* 0x000000181064723c */ /* 0x044fe80000001864 */
[C---:B------:R-:W-:Y:S01]  /*e400*/  FMUL.FTZ R49, R12.reuse, R49 ;  /* 0x000000310c317220 */ /* 0x040fe20000410000 */
[----:B------:R-:W-:Y:S01]  /*e410*/  MUFU.EX2 R163, R163 ;  /* 0x000000a300a37308 */ /* 0x000fe20000000800 */
[C---:B------:R-:W-:Y:S02]  /*e420*/  FMUL.FTZ R50, R3.reuse, R50 ;  /* 0x0000003203327220 */ /* 0x040fe40000410000 */
[C---:B------:R-:W-:Y:S01]  /*e430*/  HMMA.16816.F32 R104, R16.reuse, R26, R104 ;  /* 0x0000001a1068723c */ /* 0x040fe20000001868 */
[----:B------:R-:W2:Y:S03]  /*e440*/  LDSM.16.MT88.4 R24, [R177+UR4+0x2100] ;  /* 0x00210004b118783b */ /* 0x000ea60008004200 */
[C---:B------:R-:W-:Y:S02]  /*e450*/  FMUL.FTZ R51, R3.reuse, R51 ;  /* 0x0000003303337220 */ /* 0x040fe40000410000 */
[C---:B------:R-:W-:Y:S01]  /*e460*/  FMUL.FTZ R52, R12.reuse, R52 ;  /* 0x000000340c347220 */ /* 0x040fe20000410000 */
[----:B------:R-:W5:Y:S01]  /*e470*/  MUFU.EX2 R162, R162 ;  /* 0x000000a200a27308 */ /* 0x000f620000000800 */
[C---:B------:R-:W-:Y:S04]  /*e480*/  HMMA.16816.F32 R108, R16.reuse, R28, R108 ;  /* 0x0000001c106c723c */ /* 0x040fe8000000186c */
[C---:B------:R-:W-:Y:S02]  /*e490*/  FMUL.FTZ R53, R12.reuse, R53 ;  /* 0x000000350c357220 */ /* 0x040fe40000410000 */
[C---:B------:R-:W-:Y:S02]  /*e4a0*/  FMUL.FTZ R54, R3.reuse, R54 ;  /* 0x0000003603367220 */ /* 0x040fe40000410000 */
[C---:B------:R-:W-:Y:S01]  /*e4b0*/  HMMA.16816.F32 R112, R16.reuse, R30, R112 ;  /* 0x0000001e1070723c */ /* 0x040fe20000001870 */
[----:B------:R-:W3:Y:S01]  /*e4c0*/  LDSM.16.MT88.4 R28, [R13+0x2100] ;  /* 0x002100000d1c783b */ /* 0x000ee20000004200 */
[----:B------:R-:W-:Y:S02]  /*e4d0*/  MUFU.EX2 R164, R164 ;  /* 0x000000a400a47308 */ /* 0x000fe40000000800 */
[C---:B------:R-:W-:Y:S02]  /*e4e0*/  FMUL.FTZ R55, R3.reuse, R55 ;  /* 0x0000003703377220 */ /* 0x040fe40000410000 */
[C---:B------:R-:W-:Y:S02]  /*e4f0*/  FMUL.FTZ R56, R12.reuse, R56 ;  /* 0x000000380c387220 */ /* 0x040fe40000410000 */
[C---:B------:R-:W-:Y:S01]  /*e500*/  FMUL.FTZ R57, R12.reuse, R57 ;  /* 0x000000390c397220 */ /* 0x040fe20000410000 */
[C---:B-1----:R-:W-:Y:S03]  /*e510*/  HMMA.16816.F32 R116, R16.reuse, R20, R116 ;  /* 0x000000141074723c */ /* 0x042fe60000001874 */
[C---:B------:R-:W-:Y:S01]  /*e520*/  FMUL.FTZ R58, R3.reuse, R58 ;  /* 0x0000003a033a7220 */ /* 0x040fe20000410000 */
[----:B------:R-:W1:Y:S01]  /*e530*/  MUFU.EX2 R165, R165 ;  /* 0x000000a500a57308 */ /* 0x000e620000000800 */
[C---:B------:R-:W-:Y:S02]  /*e540*/  FMUL.FTZ R59, R3.reuse, R59 ;  /* 0x0000003b033b7220 */ /* 0x040fe40000410000 */
[C---:B------:R-:W-:Y:S01]  /*e550*/  FMUL.FTZ R60, R12.reuse, R60 ;  /* 0x0000003c0c3c7220 */ /* 0x040fe20000410000 */
[C---:B------:R-:W-:Y:S01]  /*e560*/  HMMA.16816.F32 R120, R16.reuse, R22, R120 ;  /* 0x000000161078723c */ /* 0x040fe20000001878 */
[----:B------:R-:W1:Y:S03]  /*e570*/  LDSM.16.MT88.4 R20, [R176+UR4+0x2100] ;  /* 0x00210004b014783b */ /* 0x000e660008004200 */
[C---:B------:R-:W-:Y:S02]  /*e580*/  FMUL.FTZ R61, R12.reuse, R61 ;  /* 0x0000003d0c3d7220 */ /* 0x040fe40000410000 */
[C---:B------:R-:W-:Y:S01]  /*e590*/  FMUL.FTZ R62, R3.reuse, R62 ;  /* 0x0000003e033e7220 */ /* 0x040fe20000410000 */
[----:B------:R-:W-:Y:S01]  /*e5a0*/  MUFU.EX2 R205, R205 ;  /* 0x000000cd00cd7308 */ /* 0x000fe20000000800 */
[C---:B--2---:R-:W-:Y:S04]  /*e5b0*/  HMMA.16816.F32 R36, R16.reuse, R24, R36 ;  /* 0x000000181024723c */ /* 0x044fe80000001824 */
[C---:B------:R-:W-:Y:S02]  /*e5c0*/  FMUL.FTZ R63, R3.reuse, R63 ;  /* 0x0000003f033f7220 */ /* 0x040fe40000410000 */
[C---:B------:R-:W-:Y:S02]  /*e5d0*/  FMUL.FTZ R64, R12.reuse, R64 ;  /* 0x000000400c407220 */ /* 0x040fe40000410000 */
[C---:B------:R-:W-:Y:S01]  /*e5e0*/  HMMA.16816.F32 R40, R16.reuse, R26, R40 ;  /* 0x0000001a1028723c */ /* 0x040fe20000001828 */
[----:B------:R-:W2:Y:S01]  /*e5f0*/  LDSM.16.MT88.4 R24, [R14+0x2100] ;  /* 0x002100000e18783b */ /* 0x000ea20000004200 */
[----:B------:R-:W-:Y:S02]  /*e600*/  MUFU.EX2 R206, R206 ;  /* 0x000000ce00ce7308 */ /* 0x000fe40000000800 */
[C---:B------:R-:W-:Y:S02]  /*e610*/  FMUL.FTZ R65, R12.reuse, R65 ;  /* 0x000000410c417220 */ /* 0x040fe40000410000 */
[C---:B------:R-:W-:Y:S02]  /*e620*/  FMUL.FTZ R66, R3.reuse, R66 ;  /* 0x0000004203427220 */ /* 0x040fe40000410000 */
[C---:B---3--:R-:W-:Y:S04]  /*e630*/  HMMA.16816.F32 R44, R16.reuse, R28, R44 ;  /* 0x0000001c102c723c */ /* 0x048fe8000000182c */
[C---:B------:R-:W-:Y:S02]  /*e640*/  FMUL.FTZ R67, R3.reuse, R67 ;  /* 0x0000004303437220 */ /* 0x040fe40000410000 */
[C---:B------:R-:W-:Y:S02]  /*e650*/  FMUL.FTZ R68, R12.reuse, R68 ;  /* 0x000000440c447220 */ /* 0x040fe40000410000 */
[C---:B------:R-:W-:Y:S01]  /*e660*/  HMMA.16816.F32 R48, R16.reuse, R30, R48 ;  /* 0x0000001e1030723c */ /* 0x040fe20000001830 */
[----:B------:R-:W3:Y:S03]  /*e670*/  LDSM.16.MT88.4 R28, [R177+UR4+0x4100] ;  /* 0x00410004b11c783b */ /* 0x000ee60008004200 */
        /* <DEDUP_REMOVED lines=31> */
[----:B------:R-:W1:Y:S03]  /*e870*/  LDSM.16.MT88.4 R20, [R177+UR4+0x900] ;  /* 0x00090004b114783b */ /* 0x000e660008004200 */
[C---:B------:R-:W-:Y:S02]  /*e880*/  FMUL.FTZ R89, R12.reuse, R89 ;  /* 0x000000590c597220 */ /* 0x040fe40000410000 */
[C---:B------:R-:W-:Y:S02]  /*e890*/  FMUL.FTZ R90, R3.reuse, R90 ;  /* 0x0000005a035a7220 */ /* 0x040fe40000410000 */
[C---:B--2---:R-:W-:Y:S04]  /*e8a0*/  HMMA.16816.F32 R84, R16.reuse, R24, R84 ;  /* 0x000000181054723c */ /* 0x044fe80000001854 */
        /* <DEDUP_REMOVED lines=9> */
[C---:B---3--:R-:W-:Y:S03]  /*e940*/  HMMA.16816.F32 R92, R16.reuse, R28, R92 ;  /* 0x0000001c105c723c */ /* 0x048fe6000000185c */
[C---:B------:R-:W-:Y:S02]  /*e950*/  FMUL.FTZ R98, R3.reuse, R98 ;  /* 0x0000006203627220 */ /* 0x040fe40000410000 */
[----:B------:R-:W-:Y:S02]  /*e960*/  FMUL.FTZ R99, R3, R99 ;  /* 0x0000006303637220 */ /* 0x000fe40000410000 */
[--C-:B------:R-:W-:Y:S02]  /*e970*/  FFMA.FTZ R173, R173, c[0x0][0x2d0], -R156.reuse ;  /* 0x0000b400adad7a23 */ /* 0x100fe4000001089c */
[--C-:B------:R-:W-:Y:S03]  /*e980*/  FFMA.FTZ R174, R171, c[0x0][0x2d0], -R156.reuse ;  /* 0x0000b400abae7a23 */ /* 0x100fe6000001089c */
[----:B------:R-:W-:Y:S01]  /*e990*/  HMMA.16816.F32 R96, R16, R30, R96 ;  /* 0x0000001e1060723c */ /* 0x000fe20000001860 */
[----:B------:R-:W3:Y:S01]  /*e9a0*/  LDSM.16.MT88.4 R28, [R14+0x2900] ;  /* 0x002900000e1c783b */ /* 0x000ee20000004200 */
[----:B------:R-:W-:Y:S01]  /*e9b0*/  MUFU.EX2 R173, R173 ;  /* 0x000000ad00ad7308 */ /* 0x000fe20000000800 */
[--C-:B------:R-:W-:Y:S02]  /*e9c0*/  FFMA.FTZ R169, R169, c[0x0][0x2d0], -R156.reuse ;  /* 0x0000b400a9a97a23 */ /* 0x100fe4000001089c */
[--C-:B------:R-:W-:Y:S02]  /*e9d0*/  FFMA.FTZ R204, R167, c[0x0][0x2d0], -R156.reuse ;  /* 0x0000b400a7cc7a23 */ /* 0x100fe4000001089c */
[----:B------:R-:W-:Y:S01]  /*e9e0*/  F2FP.PACK_AB R16, R158, R15 ;  /* 0x0000000f9e10723e */ /* 0x000fe200000000ff */
[--C-:B------:R-:W-:Y:S01]  /*e9f0*/  FFMA.FTZ R167, R172, c[0x0][0x2d0], -R141.reuse ;  /* 0x0000b400aca77a23 */ /* 0x100fe2000001088d */
[----:B----4-:R-:W-:Y:S03]  /*ea00*/  F2FP.PACK_AB R18, R161, R160 ;  /* 0x000000a0a112723e */ /* 0x010fe600000000ff */
[----:B-----5:R-:W-:Y:S01]  /*ea10*/  F2FP.PACK_AB R17, R162, R163 ;  /* 0x000000a3a211723e */ /* 0x020fe200000000ff */
[--C-:B------:R-:W-:Y:S01]  /*ea20*/  FFMA.FTZ R172, R145, c[0x0][0x2d0], -R156.reuse ;  /* 0x0000b40091ac7a23 */ /* 0x100fe2000001089c */
[----:B------:R-:W-:Y:S01]  /*ea30*/  F2FP.PACK_AB R19, R165, R164 ;  /* 0x000000a4a513723e */ /* 0x000fe200000000ff */
[--C-:B------:R-:W-:Y:S01]  /*ea40*/  FFMA.FTZ R170, R170, c[0x0][0x2d0], -R141.reuse ;  /* 0x0000b400aaaa7a23 */ /* 0x100fe2000001088d */
[----:B------:R-:W4:Y:S01]  /*ea50*/  MUFU.EX2 R174, R174 ;  /* 0x000000ae00ae7308 */ /* 0x000f220000000800 */
[--C-:B------:R-:W-:Y:S02]  /*ea60*/  FFMA.FTZ R168, R168, c[0x0][0x2d0], -R141.reuse ;  /* 0x0000b400a8a87a23 */ /* 0x100fe4000001088d */
[--C-:B------:R-:W-:Y:S02]  /*ea70*/  FFMA.FTZ R171, R166, c[0x0][0x2d0], -R141.reuse ;  /* 0x0000b400a6ab7a23 */ /* 0x100fe4000001088d */
[C---:B-1----:R-:W-:Y:S03]  /*ea80*/  HMMA.16816.F32 R4, R16.reuse, R20, R4 ;  /* 0x000000141004723c */ /* 0x042fe60000001804 */
[--C-:B------:R-:W-:Y:S02]  /*ea90*/  FFMA.FTZ R166, R147, c[0x0][0x2d0], -R156.reuse ;  /* 0x0000b40093a67a23 */ /* 0x100fe4000001089c */
[----:B------:R-:W-:Y:S01]  /*eaa0*/  LDSM.16.MT88.4 R144, [R177+UR4+0x5900] ;  /* 0x00590004b190783b */ /* 0x000fe20008004200 */
[----:B------:R-:W-:Y:S01]  /*eab0*/  FFMA.FTZ R141, R140, c[0x0][0x2d0], -R141 ;  /* 0x0000b4008c8d7a23 */ /* 0x000fe2000001088d */
[----:B------:R-:W-:Y:S01]  /*eac0*/  MUFU.EX2 R169, R169 ;  /* 0x000000a900a97308 */ /* 0x000fe20000000800 */
[C---:B------:R-:W-:Y:S04]  /*ead0*/  HMMA.16816.F32 R8, R16.reuse, R22, R8 ;  /* 0x000000161008723c */ /* 0x040fe80000001808 */
[--C-:B------:R-:W-:Y:S01]  /*eae0*/  FFMA.FTZ R159, R159, c[0x0][0x2d0], -R156.reuse ;  /* 0x0000b4009f9f7a23 */ /* 0x100fe2000001089c */
[----:B------:R-:W1:Y:S01]  /*eaf0*/  LDSM.16.MT88.4 R20, [R177+UR4+0x4900] ;  /* 0x00490004b114783b */ /* 0x000e620008004200 */
[----:B------:R-:W-:Y:S02]  /*eb00*/  FFMA.FTZ R156, R143, c[0x0][0x2d0], -R156 ;  /* 0x0000b4008f9c7a23 */ /* 0x000fe4000001089c */
[C---:B--2---:R-:W-:Y:S01]  /*eb10*/  HMMA.16816.F32 R100, R16.reuse, R24, R100 ;  /* 0x000000181064723c */ /* 0x044fe20000001864 */
[----:B------:R-:W-:Y:S03]  /*eb20*/  MUFU.EX2 R207, R141 ;  /* 0x0000008d00cf7308 */ /* 0x000fe60000000800 */
[----:B------:R-:W-:Y:S02]  /*eb30*/  FFMA.FTZ R151, R12, R197, R151 ;  /* 0x000000c50c977223 */ /* 0x000fe40000010097 */
[----:B------:R-:W-:Y:S02]  /*eb40*/  FFMA.FTZ R155, R3, R198, R155 ;  /* 0x000000c6039b7223 */ /* 0x000fe4000001009b */
[C---:B------:R-:W-:Y:S01]  /*eb50*/  HMMA.16816.F32 R104, R16.reuse, R26, R104 ;  /* 0x0000001a1068723c */ /* 0x040fe20000001868 */
[----:B------:R-:W2:Y:S02]  /*eb60*/  LDSM.16.MT88.4 R24, [R13+0x4900] ;  /* 0x004900000d18783b */ /* 0x000ea40000004200 */
[----:B------:R-:W-:Y:S01]  /*eb70*/  MUFU.EX2 R175, R156 ;  /* 0x0000009c00af7308 */ /* 0x000fe20000000800 */
[----:B------:R-:W-:Y:S02]  /*eb80*/  FADD.FTZ R151, R150, R151 ;  /* 0x0000009796977221 */ /* 0x000fe40000010000 */
[----:B------:R-:W-:Y:S02]  /*eb90*/  FADD.FTZ R155, R154, R155 ;  /* 0x0000009b9a9b7221 */ /* 0x000fe40000010000 */
[C---:B------:R-:W-:Y:S04]  /*eba0*/  HMMA.16816.F32 R108, R16.reuse, R32, R108 ;  /* 0x00000020106c723c */ /* 0x040fe8000000186c */
[----:B------:R-:W-:Y:S01]  /*ebb0*/  FADD.FTZ R152, R152, R155 ;  /* 0x0000009b98987221 */ /* 0x000fe20000010000 */
[----:B------:R5:W-:Y:S03]  /*ebc0*/  MUFU.EX2 R156, R142 ;  /* 0x0000008e009c7308 */ /* 0x000be60000000800 */
[C---:B------:R-:W-:Y:S01]  /*ebd0*/  HMMA.16816.F32 R112, R16.reuse, R34, R112 ;  /* 0x000000221070723c */ /* 0x040fe20000001870 */
[----:B------:R-:W-:Y:S03]  /*ebe0*/  LDSM.16.MT88.4 R32, [R14+0x4900] ;  /* 0x004900000e20783b */ /* 0x000fe60000004200 */
[----:B------:R-:W-:Y:S03]  /*ebf0*/  FADD.FTZ R152, R157, R152 ;  /* 0x000000989d987221 */ /* 0x000fe60000010000 */
[----:B------:R-:W1:Y:S01]  /*ec00*/  MUFU.EX2 R204, R204 ;  /* 0x000000cc00cc7308 */ /* 0x000e620000000800 */
[C---:B------:R-:W-:Y:S04]  /*ec10*/  HMMA.16816.F32 R116, R16.reuse, R124, R116 ;  /* 0x0000007c1074723c */ /* 0x040fe80000001874 */
[----:B------:R-:W-:Y:S04]  /*ec20*/  FADD.FTZ R163, R163, R152 ;  /* 0x00000098a3a37221 */ /* 0x000fe80000010000 */
[C---:B------:R-:W-:Y:S01]  /*ec30*/  HMMA.16816.F32 R120, R16.reuse, R126, R120 ;  /* 0x0000007e1078723c */ /* 0x040fe20000001878 */
[----:B------:R-:W-:Y:S01]  /*ec40*/  LDSM.16.MT88.4 R124, [R13+0x1100] ;  /* 0x001100000d7c783b */ /* 0x000fe20000004200 */
[----:B------:R-:W-:Y:S02]  /*ec50*/  MUFU.EX2 R167, R167 ;  /* 0x000000a700a77308 */ /* 0x000fe40000000800 */
[----:B------:R-:W-:Y:S04]  /*ec60*/  FADD.FTZ R163, R162, R163 ;  /* 0x000000a3a2a37221 */ /* 0x000fe80000010000 */
[C---:B------:R-:W-:Y:S01]  /*ec70*/  HMMA.16816.F32 R36, R16.reuse, R128, R36 ;  /* 0x000000801024723c */ /* 0x040fe20000001824 */
[----:B-----5:R-:W-:Y:S03]  /*ec80*/  LDSM.16.MT88.4 R140, [R14+0x3900] ;  /* 0x003900000e8c783b */ /* 0x020fe60000004200 */
[----:B------:R-:W5:Y:S01]  /*ec90*/  MUFU.EX2 R170, R170 ;  /* 0x000000aa00aa7308 */ /* 0x000f620000000800 */
[----:B------:R-:W-:Y:S03]  /*eca0*/  FADD.FTZ R164, R164, R163 ;  /* 0x000000a3a4a47221 */ /* 0x000fe60000010000 */
[C---:B------:R-:W-:Y:S01]  /*ecb0*/  HMMA.16816.F32 R40, R16.reuse, R130, R40 ;  /* 0x000000821028723c */ /* 0x040fe20000001828 */
[----:B------:R-:W-:Y:S03]  /*ecc0*/  LDSM.16.MT88.4 R128, [R14+0x1100] ;  /* 0x001100000e80783b */ /* 0x000fe60000004200 */
[----:B------:R-:W-:Y:S02]  /*ecd0*/  FADD.FTZ R164, R165, R164 ;  /* 0x000000a4a5a47221 */ /* 0x000fe40000010000 */
[----:B------:R-:W-:Y:S02]  /*ece0*/  MUFU.EX2 R168, R168 ;  /* 0x000000a800a87308 */ /* 0x000fe40000000800 */
[C---:B------:R-:W-:Y:S08]  /*ecf0*/  HMMA.16816.F32 R44, R16.reuse, R132, R44 ;  /* 0x00000084102c723c */ /* 0x040ff0000000182c */
[C---:B------:R-:W-:Y:S01]  /*ed00*/  HMMA.16816.F32 R48, R16.reuse, R134, R48 ;  /* 0x000000861030723c */ /* 0x040fe20000001830 */
[----:B------:R-:W-:Y:S01]  /*ed10*/  LDSM.16.MT88.4 R132, [R14+0x1900] ;  /* 0x001900000e84783b */ /* 0x000fe20000004200 */
[----:B------:R-:W1:Y:S06]  /*ed20*/  MUFU.EX2 R171, R171 ;  /* 0x000000ab00ab7308 */ /* 0x000e6c0000000800 */
[C---:B------:R-:W-:Y:S04]  /*ed30*/  HMMA.16816.F32 R52, R16.reuse, R136, R52 ;  /* 0x000000881034723c */ /* 0x040fe80000001834 */
[----:B------:R-:W-:Y:S04]  /*ed40*/  MUFU.EX2 R159, R159 ;  /* 0x0000009f009f7308 */ /* 0x000fe80000000800 */
[C---:B------:R-:W-:Y:S01]  /*ed50*/  HMMA.16816.F32 R56, R16.reuse, R138, R56 ;  /* 0x0000008a1038723c */ /* 0x040fe20000001838 */
[----:B------:R-:W-:Y:S05]  /*ed60*/  LDSM.16.MT88.4 R136, [R176+UR4+0x3900] ;  /* 0x00390004b088783b */ /* 0x000fea0008004200 */
[----:B------:R-:W2:Y:S02]  /*ed70*/  MUFU.EX2 R166, R166 ;  /* 0x000000a600a67308 */ /* 0x000ea40000000800 */
[C---:B---3--:R-:W-:Y:S08]  /*ed80*/  HMMA.16816.F32 R60, R16.reuse, R28, R60 ;  /* 0x0000001c103c723c */ /* 0x048ff0000000183c */
[C---:B------:R-:W-:Y:S01]  /*ed90*/  HMMA.16816.F32 R64, R16.reuse, R30, R64 ;  /* 0x0000001e1040723c */ /* 0x040fe20000001840 */
[----:B------:R-:W3:Y:S01]  /*eda0*/  LDSM.16.MT88.4 R28, [R176+UR4+0x4900] ;  /* 0x00490004b01c783b */ /* 0x000ee20008004200 */
[----:B------:R-:W3:Y:S06]  /*edb0*/  MUFU.EX2 R172, R172 ;  /* 0x000000ac00ac7308 */ /* 0x000eec0000000800 */
[C---:B-1----:R-:W-:Y:S08]  /*edc0*/  HMMA.16816.F32 R68, R16.reuse, R20, R68 ;  /* 0x000000141044723c */ /* 0x042ff00000001844 */
[C---:B------:R-:W-:Y:S01]  /*edd0*/  HMMA.16816.F32 R72, R16.reuse, R22, R72 ;  /* 0x000000161048723c */ /* 0x040fe20000001848 */
[----:B------:R-:W1:Y:S07]  /*ede0*/  LDSM.16.MT88.4 R20, [R177+UR4+0x1100] ;  /* 0x00110004b114783b */ /* 0x000e6e0008004200 */
[C---:B--2---:R-:W-:Y:S08]  /*edf0*/  HMMA.16816.F32 R76, R16.reuse, R24, R76 ;  /* 0x00000018104c723c */ /* 0x044ff0000000184c */
[C---:B------:R-:W-:Y:S01]  /*ee00*/  HMMA.16816.F32 R80, R16.reuse, R26, R80 ;  /* 0x0000001a1050723c */ /* 0x040fe20000001850 */
[----:B------:R-:W2:Y:S07]  /*ee10*/  LDSM.16.MT88.4 R24, [R176+UR4+0x1100] ;  /* 0x00110004b018783b */ /* 0x000eae0008004200 */
[C---:B---3--:R-:W-:Y:S08]  /*ee20*/  HMMA.16816.F32 R84, R16.reuse, R28, R84 ;  /* 0x0000001c1054723c */ /* 0x048ff00000001854 */
[C---:B------:R-:W-:Y:S01]  /*ee30*/  HMMA.16816.F32 R88, R16.reuse, R30, R88 ;  /* 0x0000001e1058723c */ /* 0x040fe20000001858 */
[----:B------:R-:W3:Y:S07]  /*ee40*/  LDSM.16.MT88.4 R28, [R177+UR4+0x3100] ;  /* 0x00310004b11c783b */ /* 0x000eee0008004200 */
[C---:B------:R-:W-:Y:S08]  /*ee50*/  HMMA.16816.F32 R92, R16.reuse, R32, R92 ;  /* 0x00000020105c723c */ /* 0x040ff0000000185c */
[----:B------:R-:W-:Y:S01]  /*ee60*/  HMMA.16816.F32 R96, R16, R34, R96 ;  /* 0x000000221060723c */ /* 0x000fe20000001860 */
[----:B------:R-:W2:Y:S06]  /*ee70*/  LDSM.16.MT88.4 R32, [R13+0x3100] ;  /* 0x003100000d20783b */ /* 0x000eac0000004200 */
[----:B----4-:R-:W-:Y:S02]  /*ee80*/  F2FP.PACK_AB R16, R174, R173 ;  /* 0x000000adae10723e */ /* 0x010fe400000000ff */
[----:B------:R-:W-:Y:S03]  /*ee90*/  F2FP.PACK_AB R18, R204, R169 ;  /* 0x000000a9cc12723e */ /* 0x000fe600000000ff */
[C---:B-----5:R-:W-:Y:S01]  /*eea0*/  F2FP.PACK_AB R17, R170.reuse, R167 ;  /* 0x000000a7aa11723e */ /* 0x060fe200000000ff */
[----:B------:R-:W-:Y:S01]  /*eeb0*/  FADD.FTZ R167, R167, R164 ;  /* 0x000000a4a7a77221 */ /* 0x000fe20000010000 */
[C---:B------:R-:W-:Y:S03]  /*eec0*/  F2FP.PACK_AB R19, R171.reuse, R168 ;  /* 0x000000a8ab13723e */ /* 0x040fe600000000ff */
[----:B------:R-:W-:Y:S04]  /*eed0*/  FADD.FTZ R167, R170, R167 ;  /* 0x000000a7aaa77221 */ /* 0x000fe80000010000 */
[C---:B-1----:R-:W-:Y:S03]  /*eee0*/  HMMA.16816.F32 R4, R16.reuse, R20, R4 ;  /* 0x000000141004723c */ /* 0x042fe60000001804 */
[----:B------:R-:W-:Y:S04]  /*eef0*/  FADD.FTZ R168, R168, R167 ;  /* 0x000000a7a8a87221 */ /* 0x000fe80000010000 */
[----:B------:R-:W-:Y:S01]  /*ef00*/  FADD.FTZ R168, R171, R168 ;  /* 0x000000a8aba87221 */ /* 0x000fe20000010000 */
[C---:B------:R-:W-:Y:S01]  /*ef10*/  HMMA.16816.F32 R8, R16.reuse, R22, R8 ;  /* 0x000000161008723c */ /* 0x040fe20000001808 */
[----:B------:R-:W1:Y:S07]  /*ef20*/  LDSM.16.MT88.4 R20, [R176+UR4+0x3100] ;  /* 0x00310004b014783b */ /* 0x000e6e0008004200 */
[C---:B------:R-:W-:Y:S08]  /*ef30*/  HMMA.16816.F32 R100, R16.reuse, R124, R100 ;  /* 0x0000007c1064723c */ /* 0x040ff00000001864 */
[C---:B------:R-:W-:Y:S01]  /*ef40*/  HMMA.16816.F32 R104, R16.reuse, R126, R104 ;  /* 0x0000007e1068723c */ /* 0x040fe20000001868 */
[----:B------:R-:W-:Y:S07]  /*ef50*/  LDSM.16.MT88.4 R124, [R177+UR4+0x1900] ;  /* 0x00190004b17c783b */ /* 0x000fee0008004200 */
[C---:B--2---:R-:W-:Y:S08]  /*ef60*/  HMMA.16816.F32 R108, R16.reuse, R24, R108 ;  /* 0x00000018106c723c */ /* 0x044ff0000000186c */
[C---:B------:R-:W-:Y:S01]  /*ef70*/  HMMA.16816.F32 R112, R16.reuse, R26, R112 ;  /* 0x0000001a1070723c */ /* 0x040fe20000001870 */
[----:B------:R-:W2:Y:S07]  /*ef80*/  LDSM.16.MT88.4 R24, [R14+0x3100] ;  /* 0x003100000e18783b */ /* 0x000eae0000004200 */
[C---:B------:R-:W-:Y:S08]  /*ef90*/  HMMA.16816.F32 R116, R16.reuse, R128, R116 ;  /* 0x000000801074723c */ /* 0x040ff00000001874 */
[C---:B------:R-:W-:Y:S08]  /*efa0*/  HMMA.16816.F32 R120, R16.reuse, R130, R120 ;  /* 0x000000821078723c */ /* 0x040ff00000001878 */
[C---:B---3--:R-:W-:Y:S08]  /*efb0*/  HMMA.16816.F32 R36, R16.reuse, R28, R36 ;  /* 0x0000001c1024723c */ /* 0x048ff00000001824 */
[C---:B------:R-:W-:Y:S01]  /*efc0*/  HMMA.16816.F32 R40, R16.reuse, R30, R40 ;  /* 0x0000001e1028723c */ /* 0x040fe20000001828 */
[----:B------:R-:W3:Y:S07]  /*efd0*/  LDSM.16.MT88.4 R28, [R177+UR4+0x5100] ;  /* 0x00510004b11c783b */ /* 0x000eee0008004200 */
[C---:B------:R-:W-:Y:S08]  /*efe0*/  HMMA.16816.F32 R44, R16.reuse, R32, R44 ;  /* 0x00000020102c723c */ /* 0x040ff0000000182c */
[C---:B------:R-:W-:Y:S01]  /*eff0*/  HMMA.16816.F32 R48, R16.reuse, R34, R48 ;  /* 0x000000221030723c */ /* 0x040fe20000001830 */
[----:B------:R-:W4:Y:S07]  /*f000*/  LDSM.16.MT88.4 R32, [R13+0x5100] ;  /* 0x005100000d20783b */ /* 0x000f2e0000004200 */
[C---:B-1----:R-:W-:Y:S08]  /*f010*/  HMMA.16816.F32 R52, R16.reuse, R20, R52 ;  /* 0x000000141034723c */ /* 0x042ff00000001834 */
[C---:B------:R-:W-:Y:S01]  /*f020*/  HMMA.16816.F32 R56, R16.reuse, R22, R56 ;  /* 0x000000161038723c */ /* 0x040fe20000001838 */
[----:B------:R-:W1:Y:S07]  /*f030*/  LDSM.16.MT88.4 R20, [R176+UR4+0x5100] ;  /* 0x00510004b014783b */ /* 0x000e6e0008004200 */
        /* <DEDUP_REMOVED lines=8> */
[----:B------:R-:W4:Y:S07]  /*f0c0*/  LDSM.16.MT88.4 R32, [R176+UR4+0x1900] ;  /* 0x00190004b020783b */ /* 0x000f2e0008004200 */
[C---:B-1----:R-:W-:Y:S08]  /*f0d0*/  HMMA.16816.F32 R84, R16.reuse, R20, R84 ;  /* 0x000000141054723c */ /* 0x042ff00000001854 */
[C---:B------:R-:W-:Y:S01]  /*f0e0*/  HMMA.16816.F32 R88, R16.reuse, R22, R88 ;  /* 0x000000161058723c */ /* 0x040fe20000001858 */
[----:B------:R-:W1:Y:S07]  /*f0f0*/  LDSM.16.MT88.4 R20, [R177+UR4+0x3900] ;  /* 0x00390004b114783b */ /* 0x000e6e0008004200 */
[C---:B--2---:R-:W-:Y:S08]  /*f100*/  HMMA.16816.F32 R92, R16.reuse, R24, R92 ;  /* 0x00000018105c723c */ /* 0x044ff0000000185c */
[----:B------:R-:W-:Y:S01]  /*f110*/  HMMA.16816.F32 R96, R16, R26, R96 ;  /* 0x0000001a1060723c */ /* 0x000fe20000001860 */
[----:B------:R-:W2:Y:S06]  /*f120*/  LDSM.16.MT88.4 R24, [R13+0x3900] ;  /* 0x003900000d18783b */ /* 0x000eac0000004200 */
[----:B------:R-:W-:Y:S02]  /*f130*/  F2FP.PACK_AB R16, R166, R159 ;  /* 0x0000009fa610723e */ /* 0x000fe400000000ff */
[----:B------:R-:W-:Y:S03]  /*f140*/  F2FP.PACK_AB R18, R175, R172 ;  /* 0x000000acaf12723e */ /* 0x000fe600000000ff */
[C---:B------:R-:W-:Y:S01]  /*f150*/  F2FP.PACK_AB R17, R206.reuse, R205 ;  /* 0x000000cdce11723e */ /* 0x040fe200000000ff */
[----:B------:R-:W-:Y:S01]  /*f160*/  FADD.FTZ R205, R205, R168 ;  /* 0x000000a8cdcd7221 */ /* 0x000fe20000010000 */
[C---:B------:R-:W-:Y:S03]  /*f170*/  F2FP.PACK_AB R19, R207.reuse, R156 ;  /* 0x0000009ccf13723e */ /* 0x040fe600000000ff */
[----:B------:R-:W-:Y:S04]  /*f180*/  FADD.FTZ R205, R206, R205 ;  /* 0x000000cdcecd7221 */ /* 0x000fe80000010000 */
[C---:B------:R-:W-:Y:S01]  /*f190*/  HMMA.16816.F32 R128, R16.reuse, R124, R4 ;  /* 0x0000007c1080723c */ /* 0x040fe20000001804 */
[----:B------:R-:W5:Y:S02]  /*f1a0*/  LDSM.16.MT88.4 R4, [R13+0x5900] ;  /* 0x005900000d04783b */ /* 0x000f640000004200 */
[----:B------:R-:W-:Y:S04]  /*f1b0*/  FADD.FTZ R156, R156, R205 ;  /* 0x000000cd9c9c7221 */ /* 0x000fe80000010000 */
[----:B------:R-:W-:Y:S01]  /*f1c0*/  FADD.FTZ R198, R207, R156 ;  /* 0x0000009ccfc67221 */ /* 0x000fe20000010000 */
[C---:B------:R-:W-:Y:S01]  /*f1d0*/  HMMA.16816.F32 R124, R16.reuse, R126, R8 ;  /* 0x0000007e107c723c */ /* 0x040fe20000001808 */
[----:B------:R-:W1:Y:S07]  /*f1e0*/  LDSM.16.MT88.4 R8, [R176+UR4+0x5900] ;  /* 0x00590004b008783b */ /* 0x000e6e0008004200 */
[C---:B---3--:R-:W-:Y:S08]  /*f1f0*/  HMMA.16816.F32 R100, R16.reuse, R28, R100 ;  /* 0x0000001c1064723c */ /* 0x048ff00000001864 */
[C---:B------:R-:W-:Y:S08]  /*f200*/  HMMA.16816.F32 R104, R16.reuse, R30, R104 ;  /* 0x0000001e1068723c */ /* 0x040ff00000001868 */
[C---:B----4-:R-:W-:Y:S08]  /*f210*/  HMMA.16816.F32 R108, R16.reuse, R32, R108 ;  /* 0x00000020106c723c */ /* 0x050ff0000000186c */
[C---:B------:R-:W-:Y:S08]  /*f220*/  HMMA.16816.F32 R112, R16.reuse, R34, R112 ;  /* 0x000000221070723c */ /* 0x040ff00000001870 */
[C---:B------:R-:W-:Y:S08]  /*f230*/  HMMA.16816.F32 R116, R16.reuse, R132, R116 ;  /* 0x000000841074723c */ /* 0x040ff00000001874 */
[C---:B------:R-:W-:Y:S08]  /*f240*/  HMMA.16816.F32 R120, R16.reuse, R134, R120 ;  /* 0x000000861078723c */ /* 0x040ff00000001878 */
[C---:B-1----:R-:W-:Y:S08]  /*f250*/  HMMA.16816.F32 R36, R16.reuse, R20, R36 ;  /* 0x000000141024723c */ /* 0x042ff00000001824 */
[C---:B------:R-:W-:Y:S01]  /*f260*/  HMMA.16816.F32 R40, R16.reuse, R22, R40 ;  /* 0x000000161028723c */ /* 0x040fe20000001828 */
[----:B------:R-:W1:Y:S07]  /*f270*/  LDSM.16.MT88.4 R20, [R14+0x5900] ;  /* 0x005900000e14783b */ /* 0x000e6e0000004200 */
        /* <DEDUP_REMOVED lines=8> */
[C---:B-----5:R-:W-:Y:S07]  /*f300*/  HMMA.16816.F32 R76, R16.reuse, R4, R76 ;  /* 0x00000004104c723c */ /* 0x060fee000000184c */
[----:B------:R-:W-:Y:S01]  /*f310*/  FADD.FTZ R4, R148, R151 ;  /* 0x0000009794047221 */ /* 0x000fe20000010000 */
[C---:B------:R-:W-:Y:S04]  /*f320*/  HMMA.16816.F32 R80, R16.reuse, R6, R80 ;  /* 0x000000061050723c */ /* 0x040fe80000001850 */
[----:B------:R-:W-:Y:S04]  /*f330*/  FADD.FTZ R4, R153, R4 ;  /* 0x0000000499047221 */ /* 0x000fe80000010000 */
[C---:B------:R-:W-:Y:S04]  /*f340*/  HMMA.16816.F32 R84, R16.reuse, R8, R84 ;  /* 0x000000081054723c */ /* 0x040fe80000001854 */
[----:B------:R-:W-:Y:S04]  /*f350*/  FADD.FTZ R3, R15, R4 ;  /* 0x000000040f037221 */ /* 0x000fe80000010000 */
[C---:B------:R-:W-:Y:S04]  /*f360*/  HMMA.16816.F32 R88, R16.reuse, R10, R88 ;  /* 0x0000000a1058723c */ /* 0x040fe80000001858 */
[----:B------:R-:W-:Y:S04]  /*f370*/  FADD.FTZ R3, R158, R3 ;  /* 0x000000039e037221 */ /* 0x000fe80000010000 */
[----:B------:R-:W-:Y:S01]  /*f380*/  FADD.FTZ R4, R160, R3 ;  /* 0x00000003a0047221 */ /* 0x000fe20000010000 */
[----:B------:R-:W-:Y:S01]  /*f390*/  IADD3 R3, R202, -0x2, RZ ;  /* 0xfffffffeca037810 */ /* 0x000fe20007ffe0ff */
[C---:B-1----:R-:W-:Y:S03]  /*f3a0*/  HMMA.16816.F32 R92, R16.reuse, R20, R92 ;  /* 0x00000014105c723c */ /* 0x042fe6000000185c */
[----:B------:R-:W-:Y:S01]  /*f3b0*/  FADD.FTZ R4, R161, R4 ;  /* 0x00000004a1047221 */ /* 0x000fe20000010000 */
[----:B------:R-:W-:Y:S03]  /*f3c0*/  ISETP.GE.AND P0, PT, R3, UR11, PT ;  /* 0x0000000b03007c0c */ /* 0x000fe6000bf06270 */
[----:B------:R-:W-:Y:S01]  /*f3d0*/  FADD.FTZ R173, R173, R4 ;  /* 0x00000004adad7221 */ /* 0x000fe20000010000 */
[----:B------:R-:W-:Y:S04]  /*f3e0*/  HMMA.16816.F32 R96, R16, R22, R96 ;  /* 0x000000161060723c */ /* 0x000fe80000001860 */
[----:B------:R-:W-:Y:S04]  /*f3f0*/  FADD.FTZ R174, R174, R173 ;  /* 0x000000adaeae7221 */ /* 0x000fe80000010000 */
[----:B------:R-:W-:Y:S04]  /*f400*/  FADD.FTZ R169, R169, R174 ;  /* 0x000000aea9a97221 */ /* 0x000fe80000010000 */
[----:B------:R-:W-:Y:S04]  /*f410*/  FADD.FTZ R204, R204, R169 ;  /* 0x000000a9cccc7221 */ /* 0x000fe80000010000 */
[----:B------:R-:W-:Y:S04]  /*f420*/  FADD.FTZ R159, R159, R204 ;  /* 0x000000cc9f9f7221 */ /* 0x000fe80000010000 */
[----:B------:R-:W-:Y:S04]  /*f430*/  FADD.FTZ R159, R166, R159 ;  /* 0x0000009fa69f7221 */ /* 0x000fe80000010000 */
[----:B------:R-:W-:Y:S04]  /*f440*/  FADD.FTZ R172, R172, R159 ;  /* 0x0000009facac7221 */ /* 0x000fe80000010000 */
[----:B------:R-:W-:Y:S01]  /*f450*/  FADD.FTZ R197, R175, R172 ;  /* 0x000000acafc57221 */ /* 0x000fe20000010000 */
[----:B------:R-:W-:-:S05]  /*f460*/  @!P0 BRA `(.L_x_1985) ;  /* 0x0000036000008947 */ /* 0x000fca0003800000 */
[----:B------:R-:W-:Y:S01]  /*f470*/  IMAD.MOV.U32 R190, RZ, RZ, RZ ;  /* 0x000000ffffbe7224 */ /* 0x000fe200078e00ff */
[----:B------:R-:W-:Y:S02]  /*f480*/  ISETP.NE.AND P2, PT, R187, 0x1, PT ;  /* 0x00000001bb00780c */ /* 0x000fe40003f45270 */
[----:B------:R-:W-:Y:S04]  /*f490*/  IADD3 R191, R193, R149, R194 ;  /* 0x00000095c1bf7210 */ /* 0x000fe80007ffe0c2 */
[----:B------:R-:W-:Y:S05]  /*f4a0*/  IADD3 R191, R191, -0x80, RZ ;  /* 0xffffff80bfbf7810 */ /* 0x000fea0007ffe0ff */
        /* <DEDUP_REMOVED lines=8> */
[----:B------:R1:W2:Y:S01]  /*f530*/  @!P3 LDG.E R190, [R4.64] ;  /* 0x0000001404beb981 */ /* 0x0002a2000c1e1900 */
[----:B------:R-:W-:Y:S05]  /*f540*/  IMAD R191, R6, c[0x0][0x2b8], R191 ;  /* 0x0000ae0006bf7a24 */ /* 0x000fea00078e02bf */
[----:B------:R-:W-:Y:S05]  /*f550*/  SHF.R.S32.HI R3, RZ, 0x1f, R191 ;  /* 0x0000001fff037819 */ /* 0x000fea00000114bf */
        /* <DEDUP_REMOVED lines=11> */
[----:B------:R-:W-:Y:S02]  /*f610*/  SHF.L.U64.HI R5, R186, 0x1, R189 ;  /* 0x00000001ba057819 */ /* 0x000fe400000102bd */
[----:B------:R-:W-:Y:S01]  /*f620*/  LEA.HI.X R7, R4, c[0x0][0x1cc], R3, 0x1, P0 ;  /* 0x0000730004077a11 */ /* 0x000fe200000f0c03 */
[----:B------:R-:W1:Y:S01]  /*f630*/  SHFL.IDX PT, R10, R9, RZ, 0x181f ;  /* 0x00181fff090a7589 */ /* 0x000e6200000e0000 */
[----:B------:R-:W-:Y:S02]  /*f640*/  IMAD.SHL.U32 R4, R186, 0x2, RZ ;  /* 0x00000002ba047824 */ /* 0x000fe400078e00ff */
[----:B------:R-:W-:Y:S01]  /*f650*/  IMAD.U32 R3, RZ, RZ, UR15 ;  /* 0x0000000fff037e24 */ /* 0x000fe2000f8e00ff */
[----:B------:R-:W2:Y:S03]  /*f660*/  SHFL.IDX PT, R12, R7, RZ, 0x181f ;  /* 0x00181fff070c7589 */ /* 0x000ea600000e0000 */
[----:B------:R-:W-:Y:S01]  /*f670*/  IMAD R3, R3, 0x3000, R192 ;  /* 0x0000300003037824 */ /* 0x000fe200078e02c0 */
[----:B------:R3:W-:Y:S04]  /*f680*/  SHFL.IDX PT, R8, R7, 0x1, 0x181f ;  /* 0x00381f0007087f89 */ /* 0x0007e800000e0000 */
[----:B------:R-:W4:Y:S01]  /*f690*/  SHFL.IDX PT, R6, R9, 0x1, 0x181f ;  /* 0x00381f0009067f89 */ /* 0x000f2200000e0000 */
[C---:B-1----:R-:W-:Y:S02]  /*f6a0*/  IADD3 R16, P0, R10.reuse, R203, RZ ;  /* 0x000000cb0a107210 */ /* 0x042fe40007f1e0ff */
[----:B------:R-:W-:Y:S02]  /*f6b0*/  IADD3 R14, P2, R10, R199, RZ ;  /* 0x000000c70a0e7210 */ /* 0x000fe40007f5e0ff */
[----:B--2---:R-:W-:Y:S02]  /*f6c0*/  IADD3.X R17, R12, R201, RZ, P0, !PT ;  /* 0x000000c90c117210 */ /* 0x004fe400007fe4ff */
[-C--:B------:R-:W-:Y:S01]  /*f6d0*/  IADD3 R10, P1, R10, R4.reuse, RZ ;  /* 0x000000040a0a7210 */ /* 0x080fe20007f3e0ff */
[----:B---3--:R-:W-:Y:S02]  /*f6e0*/  IMAD.SHL.U32 R7, R3, 0x2, RZ ;  /* 0x0000000203077824 */ /* 0x008fe400078e00ff */
[C-C-:B------:R-:W-:Y:S02]  /*f6f0*/  IMAD.X R15, R12.reuse, 0x1, R200.reuse, P2 ;  /* 0x000000010c0f7824 */ /* 0x140fe400010e06c8 */
[----:B------:R-:W-:Y:S01]  /*f700*/  IMAD.X R11, R12, 0x1, R5, P1 ;  /* 0x000000010c0b7824 */ /* 0x000fe200008e0605 */
[----:B------:R1:W-:Y:S01]  /*f710*/  LDGSTS.E.BYPASS.LTC128B.128 [R7+0xc100], [R16.64], !P5 ;  /* 0x0c10000010077fae */ /* 0x0003e2000e901d54 */
[C---:B----4-:R-:W-:Y:S02]  /*f720*/  IADD3 R4, P0, R6.reuse, R4, RZ ;  /* 0x0000000406047210 */ /* 0x050fe40007f1e0ff */
[----:B------:R-:W-:Y:S01]  /*f730*/  IADD3 R12, P1, R6, R203, RZ ;  /* 0x000000cb060c7210 */ /* 0x000fe20007f3e0ff */
[----:B------:R1:W-:Y:S01]  /*f740*/  LDGSTS.E.BYPASS.LTC128B.128 [R7+0xe100], [R14.64], !P4 ;  /* 0x0e1000000e077fae */ /* 0x0003e2000e101d54 */
[----:B------:R-:W-:Y:S02]  /*f750*/  IADD3.X R5, R8, R5, RZ, P0, !PT ;  /* 0x0000000508057210 */ /* 0x000fe400007fe4ff */
[----:B------:R-:W-:Y:S01]  /*f760*/  IADD3 R18, P0, R6, R199, RZ ;  /* 0x000000c706127210 */ /* 0x000fe20007f1e0ff */
[----:B------:R1:W-:Y:S01]  /*f770*/  LDGSTS.E.BYPASS.LTC128B.128 [R7+0x10100], [R10.64], !P6 ;  /* 0x101000000a077fae */ /* 0x0003e2000f101d54 */
[C---:B------:R-:W-:Y:S03]  /*f780*/  IMAD.X R13, R8.reuse, 0x1, R201, P1 ;  /* 0x00000001080d7824 */ /* 0x040fe600008e06c9 */
[----:B------:R-:W-:Y:S02]  /*f790*/  IMAD.X R19, R8, 0x1, R200, P0 ;  /* 0x0000000108137824 */ /* 0x000fe400000e06c8 */
[----:B------:R1:W-:Y:S04]  /*f7a0*/  LDGSTS.E.BYPASS.LTC128B.128 [R7+0xd100], [R12.64], !P5 ;  /* 0x0d1000000c077fae */ /* 0x0003e8000e901d54 */
[----:B------:R1:W-:Y:S04]  /*f7b0*/  LDGSTS.E.BYPASS.LTC128B.128 [R7+0xf100], [R18.64], !P4 ;  /* 0x0f10000012077fae */ /* 0x0003e8000e101d54 */
[----:B------:R1:W-:Y:S02]  /*f7c0*/  LDGSTS.E.BYPASS.LTC128B.128 [R7+0x11100], [R4.64], !P6 ;  /* 0x1110000004077fae */ /* 0x0003e4000f101d54 */
.L_x_1985:
[----:B------:R-:W-:Y:S01]  /*f7d0*/  UIADD3 UR4, UR5, 0x1, URZ ;  /* 0x0000000105047890 */ /* 0x000fe2000fffe03f */
[----:B------:R-:W0:Y:S01]  /*f7e0*/  LDGDEPBAR ;  /* 0x00000000000079af */ /* 0x000e220000000000 */
[----:B------:R-:W-:Y:S01]  /*f7f0*/  UISETP.GE.AND UP2, UPT, UR5, 0x1, UPT ;  /* 0x000000010500788c */ /* 0x000fe2000bf46270 */
[C---:B------:R-:W-:Y:S01]  /*f800*/  ISETP.LE.AND P0, PT, R202.reuse, UR11, PT ;  /* 0x0000000bca007c0c */ /* 0x040fe2000bf03270 */
[----:B------:R-:W-:Y:S01]  /*f810*/  IMAD.MOV.U32 R3, RZ, RZ, R0 ;  /* 0x000000ffff037224 */ /* 0x000fe200078e0000 */
[----:B------:R-:W-:Y:S01]  /*f820*/  IADD3 R202, R202, -0x1, RZ ;  /* 0xffffffffcaca7810 */ /* 0x000fe20007ffe0ff */
[----:B------:R-:W-:Y:S01]  /*f830*/  USEL UR5, UR4, URZ, !UP2 ;  /* 0x0000003f04057287 */ /* 0x000fe2000d000000 */
[----:B------:R-:W-:Y:S09]  /*f840*/  IMAD.MOV.U32 R132, RZ, RZ, R2 ;  /* 0x000000ffff847224 */ /* 0x000ff200078e0002 */
[----:B------:R-:W-:-:S05]  /*f850*/  @!P0 BRA `(.L_x_1986) ;  /* 0xffffca5000008947 */ /* 0x000fca000383ffff */
.L_x_1975:
[----:B-1----:R-:W1:Y:S01]  /*f860*/  SHFL.BFLY PT, R8, R197, 0x2, 0x1f ;  /* 0x0c401f00c5087f89 */ /* 0x002e6200000e0000 */
[----:B------:R-:W-:-:S02]  /*f870*/  MOV R6, RZ ;  /* 0x000000ff00067202 */ /* 0x000fc40000000f00 */
[----:B------:R-:W-:Y:S01]  /*f880*/  MOV R3, RZ ;  /* 0x000000ff00037202 */ /* 0x000fe20000000f00 */
[----:B------:R-:W2:Y:S01]  /*f890*/  SHFL.BFLY PT, R7, R198, 0x2, 0x1f ;  /* 0x0c401f00c6077f89 */ /* 0x000ea200000e0000 */
        /* <DEDUP_REMOVED lines=8> */
[----:B------:R-:W-:Y:S02]  /*f920*/  MOV R7, 0xff800000 ;  /* 0xff80000000077802 */ /* 0x000fe40000000f00 */
[----:B------:R-:W-:-:S09]  /*f930*/  FSETP.NE.FTZ.AND P0, PT, R4, RZ, PT ;  /* 0x000000ff0400720b */ /* 0x000fd20003f15000 */
[----:B------:R-:W1:Y:S01]  /*f940*/  @P1 MUFU.RCP R6, R5 ;  /* 0x0000000500061308 */ /* 0x000e620000001000 */
[----:B------:R-:W-:-:S03]  /*f950*/  @P1 MOV R8, 0x3f317218 ;  /* 0x3f31721800081802 */ /* 0x000fc60000000f00 */
[----:B------:R-:W-:Y:S02]  /*f960*/  @P0 MOV R9, 0x3f317218 ;  /* 0x3f31721800090802 */ /* 0x000fe40000000f00 */
[----:B------:R-:W-:Y:S02]  /*f970*/  @P1 FMUL.FTZ R8, R8, c[0x0][0x2d0] ;  /* 0x0000b40008081a20 */ /* 0x000fe40000410000 */
[----:B------:R-:W2:Y:S01]  /*f980*/  @P1 MUFU.LG2 R5, R5 ;  /* 0x0000000500051308 */ /* 0x000ea20000000c00 */
[----:B------:R-:W-:Y:S02]  /*f990*/  @P0 FMUL.FTZ R9, R9, c[0x0][0x2d0] ;  /* 0x0000b40009090a20 */ /* 0x000fe40000410000 */
[----:B-1----:R-:W-:-:S05]  /*f9a0*/  FMUL.FTZ R128, R6, R128 ;  /* 0x0000008006807220 */ /* 0x002fca0000410000 */
[----:B------:R-:W1:Y:S01]  /*f9b0*/  @P0 MUFU.RCP R3, R4 ;  /* 0x0000000400030308 */ /* 0x000e620000001000 */
        /* <DEDUP_REMOVED lines=47> */
[----:B------:R3:W4:Y:S01]  /*fcb0*/  @P0 MUFU.LG2 R6, R4 ;  /* 0x0000000400060308 */ /* 0x0007220000000c00 */
[----:B--2---:R-:W-:-:S02]  /*fcc0*/  @P1 FMUL.FTZ R5, R5, 0.69314718246459960938 ;  /* 0x3f31721805051820 */ /* 0x004fc40000410000 */
[C---:B-1----:R-:W-:Y:S02]  /*fcd0*/  FMUL.FTZ R130, R3.reuse, R130 ;  /* 0x0000008203827220 */ /* 0x042fe40000410000 */
[C---:B------:R-:W-:Y:S02]  /*fce0*/  FMUL.FTZ R131, R3.reuse, R131 ;  /* 0x0000008303837220 */ /* 0x040fe40000410000 */
[C---:B------:R-:W-:Y:S02]  /*fcf0*/  FMUL.FTZ R126, R3.reuse, R126 ;  /* 0x0000007e037e7220 */ /* 0x040fe40000410000 */
[C---:B------:R-:W-:Y:S02]  /*fd00*/  FMUL.FTZ R127, R3.reuse, R127 ;  /* 0x0000007f037f7220 */ /* 0x040fe40000410000 */
[C---:B------:R-:W-:Y:S02]  /*fd10*/  FMUL.FTZ R102, R3.reuse, R102 ;  /* 0x0000006603667220 */ /* 0x040fe40000410000 */
[----:B------:R-:W-:-:S02]  /*fd20*/  FMUL.FTZ R103, R3, R103 ;  /* 0x0000006703677220 */ /* 0x000fc40000410000 */
[C---:B------:R-:W-:Y:S01]  /*fd30*/  FMUL.FTZ R106, R3.reuse, R106 ;  /* 0x0000006a036a7220 */ /* 0x040fe20000410000 */
[----:B---3--:R-:W-:Y:S01]  /*fd40*/  MOV R4, 0xff800000 ;  /* 0xff80000000047802 */ /* 0x008fe20000000f00 */
[----:B----4-:R-:W-:Y:S02]  /*fd50*/  @P0 FMUL.FTZ R6, R6, 0.69314718246459960938 ;  /* 0x3f31721806060820 */ /* 0x010fe40000410000 */
        /* <DEDUP_REMOVED lines=41> */
[----:B------:R-:W-:Y:S02]  /*fff0*/  @P1 FFMA.FTZ R4, R8, R2, R5 ;  /* 0x0000000208041223 */ /* 0x000fe40000010005 */
[----:B------:R-:W-:Y:S02]  /*10000*/  @P0 FFMA.FTZ R7, R9, R0, R6 ;  /* 0x0000000009070223 */ /* 0x000fe40000010006 */
.L_x_1935:
[----:B------:R-:W-:Y:S05]  /*10010*/  @P2 BRA `(.L_x_1987) ;  /* 0x0000199000002947 */ /* 0x000fea0003800000 */
[----:B------:R-:W1:Y:S01]  /*10020*/  S2R R3, SR_CTAID.Y ;  /* 0x0000000000037919 */ /* 0x000e620000002600 */
[----:B------:R-:W-:Y:S01]  /*10030*/  IMAD R6, RZ, RZ, -UR14 ;  /* 0x8000000eff067e24 */ /* 0x000fe2000f8e02ff */
[----:B------:R-:W-:Y:S01]  /*10040*/  USHF.R.S32.HI UR6, URZ, 0x1f, UR14 ;  /* 0x0000001f3f067899 */ /* 0x000fe2000801140e */
[----:B------:R-:W-:Y:S01]  /*10050*/  IMAD.MOV.U32 R11, RZ, RZ, c[0x0][0x4e8] ;  /* 0x00013a00ff0b7624 */ /* 0x000fe200078e00ff */
[----:B------:R-:W2:Y:S01]  /*10060*/  S2R R2, SR_TID.X ;  /* 0x0000000000027919 */ /* 0x000ea20000002100 */
[----:B------:R-:W-:Y:S01]  /*10070*/  ULDC.64 UR4, c[0x0][0x4d0] ;  /* 0x0001340000047ab9 */ /* 0x000fe20000000a00 */
[----:B------:R-:W-:Y:S01]  /*10080*/  BSSY B0, `(.L_x_1988) ;  /* 0x00000ff000007945 */ /* 0x000fe20003800000 */
[----:B------:R-:W-:Y:S01]  /*10090*/  UIMAD UR7, UR6, UR4, URZ ;  /* 0x00000004060772a4 */ /* 0x000fe2000f8e023f */
[----:B------:R-:W3:Y:S01]  /*100a0*/  S2R R9, SR_CTAID.Z ;  /* 0x0000000000097919 */ /* 0x000ee20000002700 */
[----:B------:R-:W-:-:S03]  /*100b0*/  UIMAD.WIDE.U32 UR8, UR14, UR4, URZ ;  /* 0x000000040e0872a5 */ /* 0x000fc6000f8e003f */
[----:B------:R-:W-:Y:S01]  /*100c0*/  BAR.SYNC.DEFER_BLOCKING 0x1, 0x100 ;  /* 0x0044000000007b1d */ /* 0x000fe20000010000 */
[----:B------:R-:W-:Y:S01]  /*100d0*/  UIMAD UR7, UR14, UR5, UR7 ;  /* 0x000000050e0772a4 */ /* 0x000fe2000f8e0207 */
[C---:B------:R-:W-:Y:S01]  /*100e0*/  ISETP.NE.AND P1, PT, R11.reuse, 0x1, PT ;  /* 0x000000010b00780c */ /* 0x040fe20003f25270 */
[----:B------:R-:W-:Y:S01]  /*100f0*/  IMAD.U32 R16, RZ, RZ, UR8 ;  /* 0x00000008ff107e24 */ /* 0x000fe2000f8e00ff */
[----:B------:R-:W-:Y:S01]  /*10100*/  MOV R17, UR9 ;  /* 0x0000000900117c02 */ /* 0x000fe20008000f00 */
[----:B------:R-:W-:Y:S01]  /*10110*/  UIADD3 UR7, UR9, UR7, URZ ;  /* 0x0000000709077290 */ /* 0x000fe2000fffe03f */
[----:B------:R-:W4:Y:S01]  /*10120*/  S2R R10, SR_CTAID.X ;  /* 0x00000000000a7919 */ /* 0x000f220000002500 */
[----:B------:R-:W-:Y:S01]  /*10130*/  ULDC.64 UR4, c[0x0][0x438] ;  /* 0x00010e0000047ab9 */ /* 0x000fe20000000a00 */
[----:B------:R-:W-:Y:S01]  /*10140*/  IMAD R11, R11, c[0x0][0x388], RZ ;  /* 0x0000e2000b0b7a24 */ /* 0x000fe200078e02ff */
[----:B------:R-:W-:Y:S02]  /*10150*/  UIMAD.WIDE.U32 UR10, UR14, UR4, URZ ;  /* 0x000000040e0a72a5 */ /* 0x000fe4000f8e003f */
[----:B------:R-:W-:Y:S01]  /*10160*/  UIMAD UR4, UR6, UR4, URZ ;  /* 0x00000004060472a4 */ /* 0x000fe2000f8e023f */
[----:B-1----:R-:W-:-:S02]  /*10170*/  IMAD R6, R6, c[0x0][0x550], R3 ;  /* 0x0001540006067a24 */ /* 0x002fc400078e0203 */
[----:B------:R-:W-:Y:S01]  /*10180*/  IMAD.U32 R17, RZ, RZ, UR7 ;  /* 0x00000007ff117e24 */ /* 0x000fe2000f8e00ff */
[----:B------:R-:W-:Y:S01]  /*10190*/  UIMAD UR4, UR14, UR5, UR4 ;  /* 0x000000050e0472a4 */ /* 0x000fe2000f8e0204 */
[----:B--2---:R-:W-:Y:S01]  /*101a0*/  SHF.R.S32.HI R3, RZ, 0x1f, R2 ;  /* 0x0000001fff037819 */ /* 0x004fe20000011402 */
[----:B------:R-:W-:Y:S01]  /*101b0*/  IMAD.U32 R15, RZ, RZ, UR11 ;  /* 0x0000000bff0f7e24 */ /* 0x000fe2000f8e00ff */
[----:B------:R-:W-:Y:S01]  /*101c0*/  MOV R14, UR10 ;  /* 0x0000000a000e7c02 */ /* 0x000fe20008000f00 */
[----:B------:R-:W-:Y:S01]  /*101d0*/  UIADD3 UR4, UR11, UR4, URZ ;  /* 0x000000040b047290 */ /* 0x000fe2000fffe03f */
[-C--:B------:R-:W-:Y:S01]  /*101e0*/  LEA.HI R0, R3, R2.reuse, RZ, 0x5 ;  /* 0x0000000203007211 */ /* 0x080fe200078f28ff */
[----:B---3--:R-:W-:Y:S01]  /*101f0*/  IMAD.WIDE.U32 R16, R9, c[0x0][0x4d8], R16 ;  /* 0x0001360009107a25 */ /* 0x008fe200078e0010 */
[----:B------:R-:W-:Y:S02]  /*10200*/  LEA.HI R3, R3, R2, RZ, 0x2 ;  /* 0x0000000203037211 */ /* 0x000fe400078f10ff */
[----:B------:R-:W-:Y:S01]  /*10210*/  LOP3.LUT R5, R0, 0xffffffe0, RZ, 0xc0, !PT ;  /* 0xffffffe000057812 */ /* 0x000fe200078ec0ff */
[----:B------:R-:W-:Y:S01]  /*10220*/  IMAD.U32 R15, RZ, RZ, UR4 ;  /* 0x00000004ff0f7e24 */ /* 0x000fe2000f8e00ff */
[----:B------:R-:W-:Y:S01]  /*10230*/  SHF.R.S32.HI R13, RZ, 0x5, R0 ;  /* 0x00000005ff0d7819 */ /* 0x000fe20000011400 */
[----:B------:R-:W-:Y:S01]  /*10240*/  IMAD.MOV.U32 R18, RZ, RZ, R16 ;  /* 0x000000ffff127224 */ /* 0x000fe200078e0010 */
[----:B------:R-:W-:Y:S01]  /*10250*/  SHF.R.S32.HI R0, RZ, 0x1f, R0 ;  /* 0x0000001fff007819 */ /* 0x000fe20000011400 */
[----:B------:R-:W-:Y:S01]  /*10260*/  IMAD.IADD R5, R2, 0x1, -R5 ;  /* 0x0000000102057824 */ /* 0x000fe200078e0a05 */
[----:B------:R-:W-:Y:S01]  /*10270*/  LOP3.LUT R3, R3, 0xfffffffc, RZ, 0xc0, !PT ;  /* 0xfffffffc03037812 */ /* 0x000fe200078ec0ff */
[----:B------:R-:W-:Y:S01]  /*10280*/  IMAD.WIDE.U32 R14, R9, c[0x0][0x440], R14 ;  /* 0x00011000090e7a25 */ /* 0x000fe200078e000e */
[----:B------:R-:W-:-:S02]  /*10290*/  LEA.HI R0, R0, R13, RZ, 0x3 ;  /* 0x0000000d00007211 */ /* 0x000fc400078f18ff */
[----:B------:R-:W-:Y:S01]  /*102a0*/  IADD3 R3, -R3, R2, RZ ;  /* 0x0000000203037210 */ /* 0x000fe20007ffe1ff */
[----:B------:R-:W-:Y:S01]  /*102b0*/  IMAD.MOV.U32 R20, RZ, RZ, R14 ;  /* 0x000000ffff147224 */ /* 0x000fe200078e000e */
[----:B------:R-:W-:Y:S02]  /*102c0*/  LOP3.LUT R0, R0, 0xffffff8, RZ, 0xc0, !PT ;  /* 0x0ffffff800007812 */ /* 0x000fe400078ec0ff */
[----:B------:R-:W-:Y:S02]  /*102d0*/  SHF.R.S32.HI R2, RZ, 0x1f, R5 ;  /* 0x0000001fff027819 */ /* 0x000fe40000011405 */
[----:B------:R-:W-:Y:S01]  /*102e0*/  SHF.R.S32.HI R8, RZ, 0x1f, R9 ;  /* 0x0000001fff087819 */ /* 0x000fe20000011409 */
[----:B------:R-:W-:Y:S01]  /*102f0*/  IMAD.IADD R13, R13, 0x1, -R0 ;  /* 0x000000010d0d7824 */ /* 0x000fe200078e0a00 */
[----:B------:R-:W-:Y:S02]  /*10300*/  LEA.HI R0, R3, R3, RZ, 0x1 ;  /* 0x0000000303007211 */ /* 0x000fe400078f08ff */
[----:B------:R-:W-:-:S02]  /*10310*/  LEA.HI R2, R2, R5, RZ, 0x2 ;  /* 0x0000000502027211 */ /* 0x000fc400078f10ff */
[----:B------:R-:W-:Y:S02]  /*10320*/  LOP3.LUT R0, R0, 0x1ffffffe, RZ, 0xc0, !PT ;  /* 0x1ffffffe00007812 */ /* 0x000fe400078ec0ff */
[----:B------:R-:W-:Y:S02]  /*10330*/  SHF.R.S32.HI R12, RZ, 0x2, R2 ;  /* 0x00000002ff0c7819 */ /* 0x000fe40000011402 */
[----:B------:R-:W-:Y:S02]  /*10340*/  IADD3 R0, R3, -R0, RZ ;  /* 0x8000000003007210 */ /* 0x000fe40007ffe0ff */
[----:B------:R-:W-:Y:S01]  /*10350*/  LOP3.LUT R2, R2, 0x7ffffffc, RZ, 0xc0, !PT ;  /* 0x7ffffffc02027812 */ /* 0x000fe200078ec0ff */
[----:B------:R-:W-:Y:S02]  /*10360*/  IMAD R13, R13, 0x10, R12 ;  /* 0x000000100d0d7824 */ /* 0x000fe400078e020c */
[----:B------:R-:W-:Y:S02]  /*10370*/  IMAD R12, R8, c[0x0][0x4d8], RZ ;  /* 0x00013600080c7a24 */ /* 0x000fe400078e02ff */
[----:B------:R-:W-:Y:S01]  /*10380*/  IMAD R3, R0, 0x8, R13 ;  /* 0x0000000800037824 */ /* 0x000fe200078e020d */
[----:B------:R-:W-:Y:S01]  /*10390*/  SHF.R.S32.HI R0, RZ, 0x1f, R6 ;  /* 0x0000001fff007819 */ /* 0x000fe20000011406 */
[----:B------:R-:W-:-:S02]  /*103a0*/  IMAD R8, R8, c[0x0][0x440], RZ ;  /* 0x0001100008087a24 */ /* 0x000fc400078e02ff */
[C---:B------:R-:W-:Y:S01]  /*103b0*/  IMAD R12, R9.reuse, c[0x0][0x4dc], R12 ;  /* 0x00013700090c7a24 */ /* 0x040fe200078e020c */
[C---:B----4-:R-:W-:Y:S01]  /*103c0*/  LEA R3, R10.reuse, R3, 0x7 ;  /* 0x000000030a037211 */ /* 0x050fe200078e38ff */
        /* <DEDUP_REMOVED lines=8> */
[----:B------:R-:W-:Y:S02]  /*10450*/  IMAD R17, R0, c[0x0][0x448], RZ ;  /* 0x0001120000117a24 */ /* 0x000fe400078e02ff */
[C---:B------:R-:W-:Y:S01]  /*10460*/  IMAD R15, R6.reuse, c[0x0][0x4e4], R15 ;  /* 0x00013900060f7a24 */ /* 0x040fe200078e020f */
[----:B------:R-:W-:Y:S01]  /*10470*/  IADD3 R0, -R9, RZ, RZ ;  /* 0x000000ff09007210 */ /* 0x000fe20007ffe1ff */
[C---:B------:R-:W-:Y:S01]  /*10480*/  IMAD R17, R6.reuse, c[0x0][0x44c], R17 ;  /* 0x0001130006117a24 */ /* 0x040fe200078e0211 */
[----:B------:R-:W-:Y:S01]  /*10490*/  SHF.R.S32.HI R12, RZ, 0x1f, R9 ;  /* 0x0000001fff0c7819 */ /* 0x000fe20000011409 */
[----:B------:R-:W-:-:S04]  /*104a0*/  IMAD.WIDE.U32 R20, R6, c[0x0][0x448], R20 ;  /* 0x0001120006147a25 */ /* 0x000fc800078e0014 */
[----:B------:R-:W-:-:S04]  /*104b0*/  IMAD.WIDE.U32 R18, R6, c[0x0][0x4e0], R18 ;  /* 0x0001380006127a25 */ /* 0x000fc800078e0012 */
[----:B------:R-:W-:Y:S01]  /*104c0*/  @P1 IMAD.HI.U32 R6, R3, c[0x0][0x4ec], RZ ;  /* 0x00013b0003061a27 */ /* 0x000fe200078e00ff */
[----:B------:R-:W-:-:S03]  /*104d0*/  IADD3 R14, P0, R9, R18, RZ ;  /* 0x00000012090e7210 */ /* 0x000fc60007f1e0ff */
[----:B------:R-:W-:Y:S01]  /*104e0*/  IMAD R0, R0, c[0x0][0x4e8], R3 ;  /* 0x00013a0000007a24 */ /* 0x000fe200078e0203 */
[----:B------:R-:W-:Y:S01]  /*104f0*/  IADD3.X R15, R12, R19, R15, P0, !PT ;  /* 0x000000130c0f7210 */ /* 0x000fe200007fe40f */
[----:B------:R-:W-:Y:S01]  /*10500*/  IMAD.MOV.U32 R8, RZ, RZ, R3 ;  /* 0x000000ffff087224 */ /* 0x000fe200078e0003 */
[----:B------:R-:W-:Y:S01]  /*10510*/  @P1 SHF.R.U32.HI R8, RZ, c[0x0][0x4f0], R6 ;  /* 0x00013c00ff081a19 */ /* 0x000fe20000011606 */
[----:B------:R-:W-:Y:S01]  /*10520*/  IMAD.IADD R21, R21, 0x1, R17 ;  /* 0x0000000115157824 */ /* 0x000fe200078e0211 */
[----:B------:R-:W-:Y:S01]  /*10530*/  SHF.R.S32.HI R6, RZ, 0x1f, R0 ;  /* 0x0000001fff067819 */ /* 0x000fe20000011400 */
[----:B------:R-:W-:Y:S01]  /*10540*/  IMAD.WIDE.U32 R14, R0, c[0x0][0x4c8], R14 ;  /* 0x00013200000e7a25 */ /* 0x000fe200078e000e */
[----:B------:R-:W-:-:S03]  /*10550*/  IADD3 R12, -R8, RZ, RZ ;  /* 0x000000ff080c7210 */ /* 0x000fc60007ffe1ff */
[----:B------:R-:W-:Y:S01]  /*10560*/  IMAD R9, R6, c[0x0][0x4c8], RZ ;  /* 0x0001320006097a24 */ /* 0x000fe200078e02ff */
[----:B------:R-:W-:Y:S01]  /*10570*/  SHF.R.S32.HI R6, RZ, 0x1f, R8 ;  /* 0x0000001fff067819 */ /* 0x000fe20000011408 */
[----:B------:R-:W-:Y:S02]  /*10580*/  IMAD R12, R12, c[0x0][0x4e8], R3 ;  /* 0x00013a000c0c7a24 */ /* 0x000fe400078e0203 */
[----:B------:R-:W-:Y:S01]  /*10590*/  IMAD R9, R0, c[0x0][0x4cc], R9 ;  /* 0x0001330000097a24 */ /* 0x000fe200078e0209 */
[----:B------:R-:W-:Y:S01]  /*105a0*/  LEA R0, P0, R14, c[0x0][0x4a8], 0x2 ;  /* 0x00012a000e007a11 */ /* 0x000fe200078010ff */
[----:B------:R-:W-:Y:S01]  /*105b0*/  IMAD R3, R6, c[0x0][0x430], RZ ;  /* 0x00010c0006037a24 */ /* 0x000fe200078e02ff */
[----:B------:R-:W-:Y:S01]  /*105c0*/  SHF.R.S32.HI R6, RZ, 0x1f, R12 ;  /* 0x0000001fff067819 */ /* 0x000fe2000001140c */
[----:B------:R-:W-:Y:S02]  /*105d0*/  IMAD.IADD R9, R15, 0x1, R9 ;  /* 0x000000010f097824 */ /* 0x000fe400078e0209 */
[----:B------:R-:W-:Y:S01]  /*105e0*/  SHFL.IDX PT, R16, R0, 0x1, 0x1c1f ;  /* 0x003c1f0000107f89 */ /* 0x000fe200000e0000 */
[----:B------:R-:W-:-:S02]  /*105f0*/  IMAD.WIDE.U32 R20, R8, c[0x0][0x430], R20 ;  /* 0x00010c0008147a25 */ /* 0x000fc400078e0014 */
[----:B------:R-:W-:Y:S02]  /*10600*/  LEA.HI.X R9, R14, c[0x0][0x4ac], R9, 0x2, P0 ;  /* 0x00012b000e097a11 */ /* 0x000fe400000f1409 */
[----:B------:R-:W-:Y:S01]  /*10610*/  SHFL.IDX PT, R14, R0, RZ, 0x1c1f ;  /* 0x001c1fff000e7589 */ /* 0x000fe200000e0000 */
[----:B------:R-:W-:Y:S01]  /*10620*/  IMAD R3, R8, c[0x0][0x434], R3 ;  /* 0x00010d0008037a24 */ /* 0x000fe200078e0203 */
[C---:B------:R-:W-:Y:S01]  /*10630*/  LOP3.LUT P0, RZ, R5.reuse, 0x3, RZ, 0xc0, !PT ;  /* 0x0000000305ff7812 */ /* 0x040fe2000780c0ff */
[----:B------:R-:W-:Y:S01]  /*10640*/  IMAD.IADD R5, R5, 0x1, -R2 ;  /* 0x0000000105057824 */ /* 0x000fe200078e0a02 */
[----:B------:R-:W1:Y:S01]  /*10650*/  SHFL.IDX PT, R15, R9, RZ, 0x1c1f ;  /* 0x001c1fff090f7589 */ /* 0x000e6200000e0000 */
[----:B------:R-:W-:Y:S01]  /*10660*/  IMAD.IADD R21, R21, 0x1, R3 ;  /* 0x0000000115157824 */ /* 0x000fe200078e0203 */
[----:B------:R-:W-:Y:S01]  /*10670*/  ISETP.GE.OR P2, PT, R10, R11, P0 ;  /* 0x0000000b0a00720c */ /* 0x000fe20000746670 */
[----:B------:R-:W-:Y:S01]  /*10680*/  IMAD R3, R6, c[0x0][0x428], RZ ;  /* 0x00010a0006037a24 */ /* 0x000fe200078e02ff */
[----:B------:R2:W3:Y:S01]  /*10690*/  SHFL.IDX PT, R17, R9, 0x1, 0x1c1f ;  /* 0x003c1f0009117f89 */ /* 0x0004e200000e0000 */
[----:B------:R-:W-:-:S02]  /*106a0*/  IADD3 R6, R10, 0x8, RZ ;  /* 0x000000080a067810 */ /* 0x000fc40007ffe0ff */
[C---:B------:R-:W-:Y:S01]  /*106b0*/  IMAD R3, R12.reuse, c[0x0][0x42c], R3 ;  /* 0x00010b000c037a24 */ /* 0x040fe200078e0203 */
[----:B------:R-:W-:Y:S01]  /*106c0*/  SHF.L.U32 R5, R5, 0x1, RZ ;  /* 0x0000000105057819 */ /* 0x000fe200000006ff */
[----:B------:R-:W-:Y:S01]  /*106d0*/  IMAD.WIDE.U32 R12, R12, c[0x0][0x428], R20 ;  /* 0x00010a000c0c7a25 */ /* 0x000fe200078e0014 */
[----:B------:R-:W-:-:S04]  /*106e0*/  ISETP.GE.OR P0, PT, R6, R11, P0 ;  /* 0x0000000b0600720c */ /* 0x000fc80000706670 */
[----:B------:R-:W-:Y:S02]  /*106f0*/  IADD3 R8, R13, R3, RZ ;  /* 0x000000030d087210 */ /* 0x000fe40007ffe0ff */
[----:B------:R-:W-:-:S04]  /*10700*/  LEA R3, P1, R12, c[0x0][0x400], 0x2 ;  /* 0x000100000c037a11 */ /* 0x000fc800078210ff */
[----:B------:R-:W-:Y:S02]  /*10710*/  LEA.HI.X R8, R12, c[0x0][0x404], R8, 0x2, P1 ;  /* 0x000101000c087a11 */ /* 0x000fe400008f1408 */
[----:B------:R-:W-:Y:S01]  /*10720*/  ISETP.GE.AND P1, PT, R6, R11, PT ;  /* 0x0000000b0600720c */ /* 0x000fe20003f26270 */
[----:B------:R4:W4:Y:S04]  /*10730*/  SHFL.IDX PT, R12, R3, RZ, 0x1c1f ;  /* 0x001c1fff030c7589 */ /* 0x00092800000e0000 */
[----:B-1----:R1:W-:Y:S01]  /*10740*/  @!P2 ST.E [R14.64], R4 ;  /* 0x000000040e00a985 */ /* 0x0023e2000c101914 */
[----:B--2---:R-:W-:-:S03]  /*10750*/  P2R R9, PR, RZ, 0x2 ;  /* 0x00000002ff097803 */ /* 0x004fc60000000000 */
[----:B---3--:R1:W-:Y:S01]  /*10760*/  @!P0 ST.E [R16.64], R7 ;  /* 0x0000000710008985 */ /* 0x0083e2000c101914 */
[----:B------:R-:W-:-:S03]  /*10770*/  ISETP.GE.AND P0, PT, R10, R11, PT ;  /* 0x0000000b0a00720c */ /* 0x000fc60003f06270 */
[----:B------:R1:W2:Y:S10]  /*10780*/  SHFL.IDX PT, R13, R8, RZ, 0x1c1f ;  /* 0x001c1fff080d7589 */ /* 0x0002b400000e0000 */
[----:B------:R-:W-:Y:S05]  /*10790*/  @P0 BRA `(.L_x_1989) ;  /* 0x000008d000000947 */ /* 0x000fea0003800000 */
[C---:B-1----:R-:W-:Y:S02]  /*107a0*/  IADD3 R7, R5.reuse, 0x8, RZ ;  /* 0x0000000805077810 */ /* 0x042fe40007ffe0ff */
[----:B------:R-:W-:-:S02]  /*107b0*/  IADD3 R6, R5, 0x10, RZ ;  /* 0x0000001005067810 */ /* 0x000fc40007ffe0ff */
[----:B------:R-:W-:Y:S02]  /*107c0*/  IADD3 R4, R5, 0x18, RZ ;  /* 0x0000001805047810 */ /* 0x000fe40007ffe0ff */
[----:B------:R-:W-:Y:S02]  /*107d0*/  ISETP.GE.AND P3, PT, R7, c[0x0][0x3c8], PT ;  /* 0x0000f20007007a0c */ /* 0x000fe40003f66270 */
[----:B------:R-:W-:Y:S02]  /*107e0*/  ISETP.GE.AND P2, PT, R6, c[0x0][0x3c8], PT ;  /* 0x0000f20006007a0c */ /* 0x000fe40003f46270 */
[----:B------:R-:W-:Y:S02]  /*107f0*/  ISETP.GE.AND P1, PT, R4, c[0x0][0x3c8], PT ;  /* 0x0000f20004007a0c */ /* 0x000fe40003f26270 */
[C---:B------:R-:W-:Y:S02]  /*10800*/  IADD3 R2, R5.reuse, 0x20, RZ ;  /* 0x0000002005027810 */ /* 0x040fe40007ffe0ff */
[----:B------:R-:W-:-:S02]  /*10810*/  ISETP.GE.AND P4, PT, R5, c[0x0][0x3c8], PT ;  /* 0x0000f20005007a0c */ /* 0x000fc40003f86270 */
[----:B------:R-:W-:Y:S02]  /*10820*/  ISETP.GE.AND P0, PT, R2, c[0x0][0x3c8], PT ;  /* 0x0000f20002007a0c */ /* 0x000fe40003f06270 */
[----:B------:R-:W-:Y:S02]  /*10830*/  IADD3 R0, R5, 0x28, RZ ;  /* 0x0000002805007810 */ /* 0x000fe40007ffe0ff */
[----:B------:R-:W-:Y:S02]  /*10840*/  @!P3 LEA.HI R7, R7, R7, RZ, 0x1 ;  /* 0x000000070707b211 */ /* 0x000fe400078f08ff */
[----:B------:R-:W-:Y:S02]  /*10850*/  ISETP.GE.AND P5, PT, R0, c[0x0][0x3c8], PT ;  /* 0x0000f20000007a0c */ /* 0x000fe40003fa6270 */
[----:B------:R-:W-:Y:S02]  /*10860*/  @!P2 LEA.HI R6, R6, R6, RZ, 0x1 ;  /* 0x000000060606a211 */ /* 0x000fe400078f08ff */
[----:B------:R-:W-:Y:S01]  /*10870*/  @!P1 LEA.HI R4, R4, R4, RZ, 0x1 ;  /* 0x0000000404049211 */ /* 0x000fe200078f08ff */
[----:B--2-4-:R-:W-:Y:S01]  /*10880*/  @!P4 IMAD.WIDE R10, R5, 0x4, R12 ;  /* 0x00000004050ac825 */ /* 0x014fe200078e020c */
[----:B------:R-:W-:-:S02]  /*10890*/  @!P3 LOP3.LUT R7, R7, 0xfffffffe, RZ, 0xc0, !PT ;  /* 0xfffffffe0707b812 */ /* 0x000fc400078ec0ff */
[----:B------:R-:W-:Y:S02]  /*108a0*/  @!P2 LOP3.LUT R15, R6, 0xfffffffe, RZ, 0xc0, !PT ;  /* 0xfffffffe060fa812 */ /* 0x000fe400078ec0ff */
[----:B------:R-:W-:Y:S01]  /*108b0*/  @!P1 LOP3.LUT R17, R4, 0xfffffffe, RZ, 0xc0, !PT ;  /* 0xfffffffe04119812 */ /* 0x000fe200078ec0ff */
[----:B------:R1:W-:Y:S01]  /*108c0*/  @!P4 ST.E.64 [R10.64], R128 ;  /* 0x000000800a00c985 */ /* 0x0003e2000c101b14 */
[----:B------:R-:W-:Y:S01]  /*108d0*/  IADD3 R14, R5, 0x30, RZ ;  /* 0x00000030050e7810 */ /* 0x000fe20007ffe0ff */
[--C-:B------:R-:W-:Y:S01]  /*108e0*/  @!P3 IMAD.WIDE R6, R7, 0x4, R12.reuse ;  /* 0x000000040706b825 */ /* 0x100fe200078e020c */
[----:B------:R-:W-:Y:S02]  /*108f0*/  @!P0 LEA.HI R2, R2, R2, RZ, 0x1 ;  /* 0x0000000202028211 */ /* 0x000fe400078f08ff */
[----:B------:R-:W-:Y:S01]  /*10900*/  ISETP.GE.AND P4, PT, R14, c[0x0][0x3c8], PT ;  /* 0x0000f2000e007a0c */ /* 0x000fe20003f86270 */
[----:B------:R-:W-:Y:S01]  /*10910*/  @!P1 IMAD.WIDE R16, R17, 0x4, R12 ;  /* 0x0000000411109825 */ /* 0x000fe200078e020c */
[----:B------:R-:W-:Y:S01]  /*10920*/  @!P0 LOP3.LUT R19, R2, 0xfffffffe, RZ, 0xc0, !PT ;  /* 0xfffffffe02138812 */ /* 0x000fe200078ec0ff */
[----:B------:R2:W-:Y:S01]  /*10930*/  @!P3 ST.E.64 [R6.64], R124 ;  /* 0x0000007c0600b985 */ /* 0x0005e2000c101b14 */
[----:B------:R-:W-:-:S02]  /*10940*/  IADD3 R20, R5, 0x38, RZ ;  /* 0x0000003805147810 */ /* 0x000fc40007ffe0ff */
[----:B------:R-:W-:Y:S01]  /*10950*/  IADD3 R4, R5, 0x48, RZ ;  /* 0x0000004805047810 */ /* 0x000fe20007ffe0ff */
[----:B------:R-:W-:Y:S01]  /*10960*/  @!P0 IMAD.WIDE R18, R19, 0x4, R12 ;  /* 0x0000000413128825 */ /* 0x000fe200078e020c */
[----:B------:R-:W-:Y:S02]  /*10970*/  @!P5 LEA.HI R0, R0, R0, RZ, 0x1 ;  /* 0x000000000000d211 */ /* 0x000fe400078f08ff */
[----:B------:R-:W-:Y:S02]  /*10980*/  ISETP.GE.AND P3, PT, R20, c[0x0][0x3c8], PT ;  /* 0x0000f20014007a0c */ /* 0x000fe40003f66270 */
[----:B------:R-:W-:Y:S02]  /*10990*/  IADD3 R2, R5, 0x50, RZ ;  /* 0x0000005005027810 */ /* 0x000fe40007ffe0ff */
[----:B------:R-:W-:-:S09]  /*109a0*/  @!P4 LEA.HI R14, R14, R14, RZ, 0x1 ;  /* 0x0000000e0e0ec211 */ /* 0x000fd200078f08ff */
[----:B------:R-:W-:Y:S01]  /*109b0*/  @!P3 LEA.HI R20, R20, R20, RZ, 0x1 ;  /* 0x000000141414b211 */ /* 0x000fe200078f08ff */
[----:B-1----:R-:W-:Y:S01]  /*109c0*/  @!P2 IMAD.WIDE R10, R15, 0x4, R12 ;  /* 0x000000040f0aa825 */ /* 0x002fe200078e020c */
[----:B------:R-:W-:-:S04]  /*109d0*/  IADD3 R15, R5, 0x40, RZ ;  /* 0x00000040050f7810 */ /* 0x000fc80007ffe0ff */
        /* <DEDUP_REMOVED lines=14> */
[----:B------:R-:W-:Y:S02]  /*10ac0*/  @!P0 LEA.HI R2, R2, R2, RZ, 0x1 ;  /* 0x0000000202028211 */ /* 0x000fe400078f08ff */
[----:B-1----:R-:W-:Y:S01]  /*10ad0*/  @!P4 LOP3.LUT R11, R14, 0xfffffffe, RZ, 0xc0, !PT ;  /* 0xfffffffe0e0bc812 */ /* 0x002fe200078ec0ff */
[----:B------:R-:W-:-:S04]  /*10ae0*/  @!P2 IMAD.WIDE R14, R15, 0x4, R12 ;  /* 0x000000040f0ea825 */ /* 0x000fc800078e020c */
[----:B------:R-:W-:Y:S02]  /*10af0*/  @!P5 LEA.HI R0, R0, R0, RZ, 0x1 ;  /* 0x000000000000d211 */ /* 0x000fe400078f08ff */
[----:B--2---:R-:W-:Y:S01]  /*10b00*/  @!P3 LOP3.LUT R17, R20, 0xfffffffe, RZ, 0xc0, !PT ;  /* 0xfffffffe1411b812 */ /* 0x004fe200078ec0ff */
[----:B------:R-:W-:Y:S01]  /*10b10*/  @!P4 IMAD.WIDE R10, R11, 0x4, R12 ;  /* 0x000000040b0ac825 */ /* 0x000fe200078e020c */
[----:B------:R-:W-:Y:S02]  /*10b20*/  @!P5 LOP3.LUT R21, R0, 0xfffffffe, RZ, 0xc0, !PT ;  /* 0xfffffffe0015d812 */ /* 0x000fe400078ec0ff */
[----:B---3--:R-:W-:Y:S02]  /*10b30*/  @!P1 LOP3.LUT R19, R4, 0xfffffffe, RZ, 0xc0, !PT ;  /* 0xfffffffe04139812 */ /* 0x008fe400078ec0ff */
[C---:B------:R-:W-:Y:S01]  /*10b40*/  IADD3 R4, R5.reuse, 0x60, RZ ;  /* 0x0000006005047810 */ /* 0x040fe20007ffe0ff */
[----:B------:R1:W-:Y:S01]  /*10b50*/  @!P4 ST.E.64 [R10.64], R116 ;  /* 0x000000740a00c985 */ /* 0x0003e2000c101b14 */
[----:B------:R-:W-:-:S02]  /*10b60*/  IADD3 R18, R5, 0x70, RZ ;  /* 0x0000007005127810 */ /* 0x000fc40007ffe0ff */
[----:B------:R-:W-:Y:S02]  /*10b70*/  ISETP.GE.AND P6, PT, R4, c[0x0][0x3c8], PT ;  /* 0x0000f20004007a0c */ /* 0x000fe40003fc6270 */
[----:B----4-:R-:W-:Y:S02]  /*10b80*/  @!P0 LOP3.LUT R7, R2, 0xfffffffe, RZ, 0xc0, !PT ;  /* 0xfffffffe02078812 */ /* 0x010fe400078ec0ff */
[C---:B------:R-:W-:Y:S02]  /*10b90*/  IADD3 R2, R5.reuse, 0x78, RZ ;  /* 0x0000007805027810 */ /* 0x040fe40007ffe0ff */
[----:B------:R-:W-:Y:S01]  /*10ba0*/  IADD3 R20, R5, 0x80, RZ ;  /* 0x0000008005147810 */ /* 0x000fe20007ffe0ff */
[----:B------:R-:W-:Y:S01]  /*10bb0*/  @!P0 IMAD.WIDE R6, R7, 0x4, R12 ;  /* 0x0000000407068825 */ /* 0x000fe200078e020c */
[----:B------:R-:W-:-:S05]  /*10bc0*/  IADD3 R0, R5, 0x88, RZ ;  /* 0x0000008805007810 */ /* 0x000fca0007ffe0ff */
[----:B------:R-:W-:Y:S01]  /*10bd0*/  @!P6 LEA.HI R4, R4, R4, RZ, 0x1 ;  /* 0x000000040404e211 */ /* 0x000fe200078f08ff */
[----:B-1----:R-:W-:-:S04]  /*10be0*/  @!P3 IMAD.WIDE R10, R17, 0x4, R12 ;  /* 0x00000004110ab825 */ /* 0x002fc800078e020c */
[----:B------:R-:W-:Y:S01]  /*10bf0*/  @!P1 IMAD.WIDE R16, R19, 0x4, R12 ;  /* 0x0000000413109825 */ /* 0x000fe200078e020c */
[----:B------:R-:W-:Y:S01]  /*10c00*/  IADD3 R19, R5, 0x68, RZ ;  /* 0x0000006805137810 */ /* 0x000fe20007ffe0ff */
[----:B------:R1:W-:Y:S01]  /*10c10*/  @!P3 ST.E.64 [R10.64], R120 ;  /* 0x000000780a00b985 */ /* 0x0003e2000c101b14 */
[----:B------:R-:W-:Y:S02]  /*10c20*/  ISETP.GE.AND P3, PT, R18, c[0x0][0x3c8], PT ;  /* 0x0000f20012007a0c */ /* 0x000fe40003f66270 */
[----:B------:R-:W-:Y:S01]  /*10c30*/  ISETP.GE.AND P4, PT, R19, c[0x0][0x3c8], PT ;  /* 0x0000f20013007a0c */ /* 0x000fe20003f86270 */
[----:B------:R2:W-:Y:S01]  /*10c40*/  @!P2 ST.E.64 [R14.64], R36 ;  /* 0x000000240e00a985 */ /* 0x0005e2000c101b14 */
[----:B------:R-:W-:-:S03]  /*10c50*/  ISETP.GE.AND P2, PT, R2, c[0x0][0x3c8], PT ;  /* 0x0000f20002007a0c */ /* 0x000fc60003f46270 */
[----:B------:R3:W-:Y:S01]  /*10c60*/  @!P1 ST.E.64 [R16.64], R40 ;  /* 0x0000002810009985 */ /* 0x0007e2000c101b14 */
[----:B------:R-:W-:-:S03]  /*10c70*/  ISETP.GE.AND P1, PT, R20, c[0x0][0x3c8], PT ;  /* 0x0000f20014007a0c */ /* 0x000fc60003f26270 */
[----:B------:R4:W-:Y:S01]  /*10c80*/  @!P0 ST.E.64 [R6.64], R44 ;  /* 0x0000002c06008985 */ /* 0x0009e2000c101b14 */
[----:B------:R-:W-:Y:S02]  /*10c90*/  ISETP.GE.AND P0, PT, R0, c[0x0][0x3c8], PT ;  /* 0x0000f20000007a0c */ /* 0x000fe40003f06270 */
[----:B------:R-:W-:Y:S02]  /*10ca0*/  @!P3 LEA.HI R18, R18, R18, RZ, 0x1 ;  /* 0x000000121212b211 */ /* 0x000fe400078f08ff */
[----:B------:R-:W-:Y:S02]  /*10cb0*/  @!P4 LEA.HI R19, R19, R19, RZ, 0x1 ;  /* 0x000000131313c211 */ /* 0x000fe400078f08ff */
[----:B------:R-:W-:Y:S02]  /*10cc0*/  @!P2 LEA.HI R2, R2, R2, RZ, 0x1 ;  /* 0x000000020202a211 */ /* 0x000fe400078f08ff */
[----:B------:R-:W-:Y:S02]  /*10cd0*/  @!P4 LOP3.LUT R19, R19, 0xfffffffe, RZ, 0xc0, !PT ;  /* 0xfffffffe1313c812 */ /* 0x000fe400078ec0ff */
[----:B------:R-:W-:-:S03]  /*10ce0*/  @!P1 LEA.HI R20, R20, R20, RZ, 0x1 ;  /* 0x0000001414149211 */ /* 0x000fc600078f08ff */
[----:B------:R-:W-:Y:S01]  /*10cf0*/  @!P0 LEA.HI R0, R0, R0, RZ, 0x1 ;  /* 0x0000000000008211 */ /* 0x000fe200078f08ff */
[--C-:B-1----:R-:W-:Y:S01]  /*10d00*/  @!P5 IMAD.WIDE R10, R21, 0x4, R12.reuse ;  /* 0x00000004150ad825 */ /* 0x102fe200078e020c */
[----:B------:R-:W-:Y:S02]  /*10d10*/  IADD3 R21, R5, 0xa0, RZ ;  /* 0x000000a005157810 */ /* 0x000fe40007ffe0ff */
[----:B--2---:R-:W-:Y:S02]  /*10d20*/  @!P3 LOP3.LUT R15, R18, 0xfffffffe, RZ, 0xc0, !PT ;  /* 0xfffffffe120fb812 */ /* 0x004fe400078ec0ff */
[----:B------:R1:W-:Y:S01]  /*10d30*/  @!P5 ST.E.64 [R10.64], R48 ;  /* 0x000000300a00d985 */ /* 0x0003e2000c101b14 */
[----:B------:R-:W-:Y:S01]  /*10d40*/  @!P4 IMAD.WIDE R18, R19, 0x4, R12 ;  /* 0x000000041312c825 */ /* 0x000fe200078e020c */
[----:B---3--:R-:W-:-:S03]  /*10d50*/  @!P1 LOP3.LUT R17, R20, 0xfffffffe, RZ, 0xc0, !PT ;  /* 0xfffffffe14119812 */ /* 0x008fc600078ec0ff */
[--C-:B------:R-:W-:Y:S01]  /*10d60*/  @!P3 IMAD.WIDE R14, R15, 0x4, R12.reuse ;  /* 0x000000040f0eb825 */ /* 0x100fe200078e020c */
[----:B------:R-:W-:Y:S02]  /*10d70*/  IADD3 R20, R5, 0xa8, RZ ;  /* 0x000000a805147810 */ /* 0x000fe40007ffe0ff */
[----:B----4-:R-:W-:Y:S01]  /*10d80*/  @!P6 LOP3.LUT R7, R4, 0xfffffffe, RZ, 0xc0, !PT ;  /* 0xfffffffe0407e812 */ /* 0x010fe200078ec0ff */
[----:B------:R-:W-:Y:S01]  /*10d90*/  @!P1 IMAD.WIDE R16, R17, 0x4, R12 ;  /* 0x0000000411109825 */ /* 0x000fe200078e020c */
[----:B------:R-:W-:-:S03]  /*10da0*/  IADD3 R4, R5, 0xb8, RZ ;  /* 0x000000b805047810 */ /* 0x000fc60007ffe0ff */
[----:B------:R-:W-:-:S05]  /*10db0*/  @!P6 IMAD.WIDE R6, R7, 0x4, R12 ;  /* 0x000000040706e825 */ /* 0x000fca00078e020c */
[----:B------:R2:W-:Y:S04]  /*10dc0*/  @!P6 ST.E.64 [R6.64], R52 ;  /* 0x000000340600e985 */ /* 0x0005e8000c101b14 */
[----:B------:R3:W-:Y:S04]  /*10dd0*/  @!P4 ST.E.64 [R18.64], R56 ;  /* 0x000000381200c985 */ /* 0x0007e8000c101b14 */
[----:B------:R-:W-:Y:S01]  /*10de0*/  @!P3 ST.E.64 [R14.64], R60 ;  /* 0x0000003c0e00b985 */ /* 0x000fe2000c101b14 */
[----:B------:R-:W-:Y:S02]  /*10df0*/  ISETP.GE.AND P3, PT, R21, c[0x0][0x3c8], PT ;  /* 0x0000f20015007a0c */ /* 0x000fe40003f66270 */
[----:B-1----:R-:W-:-:S02]  /*10e00*/  @!P2 LOP3.LUT R11, R2, 0xfffffffe, RZ, 0xc0, !PT ;  /* 0xfffffffe020ba812 */ /* 0x002fc400078ec0ff */
[----:B------:R-:W-:-:S03]  /*10e10*/  IADD3 R2, R5, 0x98, RZ ;  /* 0x0000009805027810 */ /* 0x000fc60007ffe0ff */
[----:B------:R-:W-:Y:S01]  /*10e20*/  @!P2 IMAD.WIDE R10, R11, 0x4, R12 ;  /* 0x000000040b0aa825 */ /* 0x000fe200078e020c */
[----:B------:R-:W-:-:S04]  /*10e30*/  ISETP.GE.AND P4, PT, R2, c[0x0][0x3c8], PT ;  /* 0x0000f20002007a0c */ /* 0x000fc80003f86270 */
[----:B------:R1:W-:Y:S01]  /*10e40*/  @!P2 ST.E.64 [R10.64], R64 ;  /* 0x000000400a00a985 */ /* 0x0003e2000c101b14 */
[----:B------:R-:W-:Y:S02]  /*10e50*/  ISETP.GE.AND P2, PT, R20, c[0x0][0x3c8], PT ;  /* 0x0000f20014007a0c */ /* 0x000fe40003f46270 */
[----:B------:R-:W-:Y:S01]  /*10e60*/  @!P3 LEA.HI R21, R21, R21, RZ, 0x1 ;  /* 0x000000151515b211 */ /* 0x000fe200078f08ff */
[----:B------:R4:W-:Y:S03]  /*10e70*/  @!P1 ST.E.64 [R16.64], R68 ;  /* 0x0000004410009985 */ /* 0x0009e6000c101b14 */
[----:B------:R-:W-:Y:S02]  /*10e80*/  @!P3 LOP3.LUT R21, R21, 0xfffffffe, RZ, 0xc0, !PT ;  /* 0xfffffffe1515b812 */ /* 0x000fe400078ec0ff */
[----:B--2---:R-:W-:Y:S02]  /*10e90*/  @!P0 LOP3.LUT R7, R0, 0xfffffffe, RZ, 0xc0, !PT ;  /* 0xfffffffe00078812 */ /* 0x004fe400078ec0ff */
[----:B------:R-:W-:-:S02]  /*10ea0*/  IADD3 R0, R5, 0x90, RZ ;  /* 0x0000009005007810 */ /* 0x000fc40007ffe0ff */
[----:B---3--:R-:W-:Y:S01]  /*10eb0*/  IADD3 R18, R5, 0xb0, RZ ;  /* 0x000000b005127810 */ /* 0x008fe20007ffe0ff */
[----:B------:R-:W-:Y:S01]  /*10ec0*/  @!P0 IMAD.WIDE R6, R7, 0x4, R12 ;  /* 0x0000000407068825 */ /* 0x000fe200078e020c */
[----:B------:R-:W-:Y:S02]  /*10ed0*/  ISETP.GE.AND P5, PT, R0, c[0x0][0x3c8], PT ;  /* 0x0000f20000007a0c */ /* 0x000fe40003fa6270 */
[----:B------:R-:W-:Y:S02]  /*10ee0*/  ISETP.GE.AND P1, PT, R18, c[0x0][0x3c8], PT ;  /* 0x0000f20012007a0c */ /* 0x000fe40003f26270 */
[----:B------:R2:W-:Y:S01]  /*10ef0*/  @!P0 ST.E.64 [R6.64], R72 ;  /* 0x0000004806008985 */ /* 0x0005e2000c101b14 */
[----:B------:R-:W-:Y:S02]  /*10f00*/  ISETP.GE.AND P0, PT, R4, c[0x0][0x3c8], PT ;  /* 0x0000f20004007a0c */ /* 0x000fe40003f06270 */
[----:B------:R-:W-:Y:S02]  /*10f10*/  @!P4 LEA.HI R2, R2, R2, RZ, 0x1 ;  /* 0x000000020202c211 */ /* 0x000fe400078f08ff */
[----:B------:R-:W-:-:S04]  /*10f20*/  @!P2 LEA.HI R20, R20, R20, RZ, 0x1 ;  /* 0x000000141414a211 */ /* 0x000fc800078f08ff */
[----:B------:R-:W-:Y:S02]  /*10f30*/  @!P5 LEA.HI R0, R0, R0, RZ, 0x1 ;  /* 0x000000000000d211 */ /* 0x000fe400078f08ff */
[----:B------:R-:W-:Y:S02]  /*10f40*/  @!P1 LEA.HI R18, R18, R18, RZ, 0x1 ;  /* 0x0000001212129211 */ /* 0x000fe400078f08ff */
[----:B-1----:R-:W-:Y:S02]  /*10f50*/  @!P4 LOP3.LUT R11, R2, 0xfffffffe, RZ, 0xc0, !PT ;  /* 0xfffffffe020bc812 */ /* 0x002fe400078ec0ff */
[----:B------:R-:W-:Y:S02]  /*10f60*/  @!P0 LEA.HI R4, R4, R4, RZ, 0x1 ;  /* 0x0000000404048211 */ /* 0x000fe400078f08ff */
[----:B------:R-:W-:Y:S01]  /*10f70*/  @!P2 LOP3.LUT R15, R20, 0xfffffffe, RZ, 0xc0, !PT ;  /* 0xfffffffe140fa812 */ /* 0x000fe200078ec0ff */
[----:B------:R-:W-:Y:S01]  /*10f80*/  @!P4 IMAD.WIDE R10, R11, 0x4, R12 ;  /* 0x000000040b0ac825 */ /* 0x000fe200078e020c */
[----:B----4-:R-:W-:-:S02]  /*10f90*/  @!P1 LOP3.LUT R17, R18, 0xfffffffe, RZ, 0xc0, !PT ;  /* 0xfffffffe12119812 */ /* 0x010fc400078ec0ff */
[----:B------:R-:W-:Y:S01]  /*10fa0*/  @!P0 LOP3.LUT R19, R4, 0xfffffffe, RZ, 0xc0, !PT ;  /* 0xfffffffe04138812 */ /* 0x000fe200078ec0ff */
[----:B------:R-:W-:-:S04]  /*10fb0*/  @!P3 IMAD.WIDE R20, R21, 0x4, R12 ;  /* 0x000000041514b825 */ /* 0x000fc800078e020c */
[----:B------:R-:W-:Y:S01]  /*10fc0*/  @!P2 IMAD.WIDE R14, R15, 0x4, R12 ;  /* 0x000000040f0ea825 */ /* 0x000fe200078e020c */
[----:B--2---:R-:W-:-:S03]  /*10fd0*/  @!P5 LOP3.LUT R7, R0, 0xfffffffe, RZ, 0xc0, !PT ;  /* 0xfffffffe0007d812 */ /* 0x004fc600078ec0ff */
        /* <DEDUP_REMOVED lines=9> */
.L_x_1989:
[----:B------:R-:W-:Y:S05]  /*11070*/  BSYNC B0 ;  /* 0x0000000000007941 */ /* 0x000fea0003800000 */
.L_x_1988:
[----:B------:R-:W-:Y:S01]  /*11080*/  ISETP.NE.AND P0, PT, R9, RZ, PT ;  /* 0x000000ff0900720c */ /* 0x000fe20003f05270 */
[----:B-1----:R1:W3:Y:S04]  /*11090*/  SHFL.IDX PT, R7, R8, 0x1, 0x1c1f ;  /* 0x003c1f0008077f89 */ /* 0x0022e800000e0000 */
[----:B------:R1:W4:Y:S08]  /*110a0*/  SHFL.IDX PT, R6, R3, 0x1, 0x1c1f ;  /* 0x003c1f0003067f89 */ /* 0x00033000000e0000 */
[----:B------:R-:W-:Y:S05]  /*110b0*/  @P0 EXIT ;  /* 0x000000000000094d */ /* 0x000fea0003800000 */
[C---:B-1--4-:R-:W-:Y:S02]  /*110c0*/  IADD3 R3, R5.reuse, 0x8, RZ ;  /* 0x0000000805037810 */ /* 0x052fe40007ffe0ff */
[----:B------:R-:W-:-:S02]  /*110d0*/  ISETP.GE.AND P1, PT, R5, c[0x0][0x3c8], PT ;  /* 0x0000f20005007a0c */ /* 0x000fc40003f26270 */
[----:B------:R-:W-:Y:S02]  /*110e0*/  ISETP.GE.AND P0, PT, R3, c[0x0][0x3c8], PT ;  /* 0x0000f20003007a0c */ /* 0x000fe40003f06270 */
[C---:B------:R-:W-:Y:S02]  /*110f0*/  IADD3 R2, R5.reuse, 0x10, RZ ;  /* 0x0000001005027810 */ /* 0x040fe40007ffe0ff */
[C---:B------:R-:W-:Y:S02]  /*11100*/  IADD3 R0, R5.reuse, 0x18, RZ ;  /* 0x0000001805007810 */ /* 0x040fe40007ffe0ff */
[----:B------:R-:W-:Y:S02]  /*11110*/  ISETP.GE.AND P6, PT, R2, c[0x0][0x3c8], PT ;  /* 0x0000f20002007a0c */ /* 0x000fe40003fc6270 */
[----:B------:R-:W-:Y:S02]  /*11120*/  ISETP.GE.AND P5, PT, R0, c[0x0][0x3c8], PT ;  /* 0x0000f20000007a0c */ /* 0x000fe40003fa6270 */
[C---:B------:R-:W-:Y:S01]  /*11130*/  IADD3 R10, R5.reuse, 0x20, RZ ;  /* 0x00000020050a7810 */ /* 0x040fe20007ffe0ff */
[C---:B--23--:R-:W-:Y:S01]  /*11140*/  @!P1 IMAD.WIDE R12, R5.reuse, 0x4, R6 ;  /* 0x00000004050c9825 */ /* 0x04cfe200078e0206 */
        /* <DEDUP_REMOVED lines=32> */
[--C-:B------:R-:W-:Y:S01]  /*11350*/  @!P4 IMAD.WIDE R10, R11, 0x4, R6.reuse ;  /* 0x000000040b0ac825 */ /* 0x100fe200078e0206 */
[----:B------:R-:W-:Y:S01]  /*11360*/  IADD3 R20, R5, 0x58, RZ ;  /* 0x0000005805147810 */ /* 0x000fe20007ffe0ff */
[----:B------:R2:W-:Y:S01]  /*11370*/  @!P5 ST.E.64 [R12.64], R106 ;  /* 0x0000006a0c00d985 */ /* 0x0005e2000c101b14 */
[----:B------:R-:W-:Y:S01]  /*11380*/  ISETP.GE.AND P5, PT, R0, c[0x0][0x3c8], PT ;  /* 0x0000f20000007a0c */ /* 0x000fe20003fa6270 */
[----:B------:R-:W-:Y:S01]  /*11390*/  @!P0 IMAD.WIDE R16, R3, 0x4, R6 ;  /* 0x0000000403108825 */ /* 0x000fe200078e0206 */
[C---:B------:R-:W-:Y:S01]  /*113a0*/  IADD3 R19, R5.reuse, 0x60, RZ ;  /* 0x0000006005137810 */ /* 0x040fe20007ffe0ff */
[----:B------:R3:W-:Y:S01]  /*113b0*/  @!P4 ST.E.64 [R10.64], R110 ;  /* 0x0000006e0a00c985 */ /* 0x0007e2000c101b14 */
[C---:B------:R-:W-:Y:S02]  /*113c0*/  IADD3 R18, R5.reuse, 0x68, RZ ;  /* 0x0000006805127810 */ /* 0x040fe40007ffe0ff */
[----:B------:R-:W-:-:S02]  /*113d0*/  IADD3 R3, R5, 0x78, RZ ;  /* 0x0000007805037810 */ /* 0x000fc40007ffe0ff */
[----:B------:R-:W-:Y:S02]  /*113e0*/  ISETP.GE.AND P4, PT, R20, c[0x0][0x3c8], PT ;  /* 0x0000f20014007a0c */ /* 0x000fe40003f86270 */
[----:B------:R-:W-:-:S03]  /*113f0*/  @!P6 LEA.HI R2, R2, R2, RZ, 0x1 ;  /* 0x000000020202e211 */ /* 0x000fc600078f08ff */
[----:B------:R-:W-:-:S08]  /*11400*/  @!P5 LEA.HI R0, R0, R0, RZ, 0x1 ;  /* 0x000000000000d211 */ /* 0x000fd000078f08ff */
[----:B------:R-:W-:Y:S02]  /*11410*/  @!P4 LEA.HI R20, R20, R20, RZ, 0x1 ;  /* 0x000000141414c211 */ /* 0x000fe400078f08ff */
[----:B-1----:R-:W-:Y:S01]  /*11420*/  @!P2 LOP3.LUT R15, R8, 0xfffffffe, RZ, 0xc0, !PT ;  /* 0xfffffffe080fa812 */ /* 0x002fe200078ec0ff */
[----:B------:R-:W-:Y:S01]  /*11430*/  @!P3 IMAD.WIDE R8, R9, 0x4, R6 ;  /* 0x000000040908b825 */ /* 0x000fe200078e0206 */
[----:B--2---:R-:W-:-:S03]  /*11440*/  @!P1 LOP3.LUT R13, R4, 0xfffffffe, RZ, 0xc0, !PT ;  /* 0xfffffffe040d9812 */ /* 0x004fc600078ec0ff */
[--C-:B------:R-:W-:Y:S01]  /*11450*/  @!P2 IMAD.WIDE R14, R15, 0x4, R6.reuse ;  /* 0x000000040f0ea825 */ /* 0x100fe200078e0206 */
[----:B------:R-:W-:Y:S01]  /*11460*/  IADD3 R4, R5, 0x70, RZ ;  /* 0x0000007005047810 */ /* 0x000fe20007ffe0ff */
[----:B------:R1:W-:Y:S01]  /*11470*/  @!P3 ST.E.64 [R8.64], R114 ;  /* 0x000000720800b985 */ /* 0x0003e2000c101b14 */
[----:B------:R-:W-:Y:S01]  /*11480*/  ISETP.GE.AND P3, PT, R19, c[0x0][0x3c8], PT ;  /* 0x0000f20013007a0c */ /* 0x000fe20003f66270 */
[--C-:B------:R-:W-:Y:S01]  /*11490*/  @!P1 IMAD.WIDE R12, R13, 0x4, R6.reuse ;  /* 0x000000040d0c9825 */ /* 0x100fe200078e0206 */
[----:B---3--:R-:W-:Y:S01]  /*114a0*/  @!P5 LOP3.LUT R11, R0, 0xfffffffe, RZ, 0xc0, !PT ;  /* 0xfffffffe000bd812 */ /* 0x008fe200078ec0ff */
[----:B------:R-:W-:Y:S01]  /*114b0*/  @!P2 ST.E.64 [R14.64], R118 ;  /* 0x000000760e00a985 */ /* 0x000fe2000c101b14 */
[----:B------:R-:W-:Y:S02]  /*114c0*/  ISETP.GE.AND P2, PT, R18, c[0x0][0x3c8], PT ;  /* 0x0000f20012007a0c */ /* 0x000fe40003f46270 */
[----:B------:R-:W-:Y:S01]  /*114d0*/  IADD3 R0, R5, 0x88, RZ ;  /* 0x0000008805007810 */ /* 0x000fe20007ffe0ff */
[----:B------:R2:W-:Y:S01]  /*114e0*/  @!P1 ST.E.64 [R12.64], R122 ;  /* 0x0000007a0c009985 */ /* 0x0005e2000c101b14 */
[----:B------:R-:W-:Y:S01]  /*114f0*/  ISETP.GE.AND P1, PT, R4, c[0x0][0x3c8], PT ;  /* 0x0000f20004007a0c */ /* 0x000fe20003f26270 */
[----:B------:R-:W-:-:S02]  /*11500*/  @!P5 IMAD.WIDE R10, R11, 0x4, R6 ;  /* 0x000000040b0ad825 */ /* 0x000fc400078e0206 */
[----:B------:R3:W-:Y:S01]  /*11510*/  @!P0 ST.E.64 [R16.64], R38 ;  /* 0x0000002610008985 */ /* 0x0007e2000c101b14 */
[----:B------:R-:W-:Y:S02]  /*11520*/  ISETP.GE.AND P0, PT, R3, c[0x0][0x3c8], PT ;  /* 0x0000f20003007a0c */ /* 0x000fe40003f06270 */
[----:B------:R-:W-:-:S03]  /*11530*/  @!P3 LEA.HI R19, R19, R19, RZ, 0x1 ;  /* 0x000000131313b211 */ /* 0x000fc600078f08ff */
[----:B------:R-:W-:Y:S02]  /*11540*/  @!P2 LEA.HI R18, R18, R18, RZ, 0x1 ;  /* 0x000000121212a211 */ /* 0x000fe400078f08ff */
[----:B------:R-:W-:Y:S02]  /*11550*/  @!P3 LOP3.LUT R19, R19, 0xfffffffe, RZ, 0xc0, !PT ;  /* 0xfffffffe1313b812 */ /* 0x000fe400078ec0ff */
[----:B------:R-:W-:-:S04]  /*11560*/  @!P1 LEA.HI R4, R4, R4, RZ, 0x1 ;  /* 0x0000000404049211 */ /* 0x000fc800078f08ff */
[----:B------:R-:W-:Y:S02]  /*11570*/  @!P0 LEA.HI R3, R3, R3, RZ, 0x1 ;  /* 0x0000000303038211 */ /* 0x000fe400078f08ff */
[----:B-1----:R-:W-:Y:S02]  /*11580*/  @!P6 LOP3.LUT R9, R2, 0xfffffffe, RZ, 0xc0, !PT ;  /* 0xfffffffe0209e812 */ /* 0x002fe400078ec0ff */
[----:B------:R-:W-:Y:S02]  /*11590*/  IADD3 R2, R5, 0x80, RZ ;  /* 0x0000008005027810 */ /* 0x000fe40007ffe0ff */
[----:B------:R-:W-:Y:S01]  /*115a0*/  @!P0 LOP3.LUT R3, R3, 0xfffffffe, RZ, 0xc0, !PT ;  /* 0xfffffffe03038812 */ /* 0x000fe200078ec0ff */
[----:B------:R-:W-:Y:S01]  /*115b0*/  @!P6 IMAD.WIDE R8, R9, 0x4, R6 ;  /* 0x000000040908e825 */ /* 0x000fe200078e0206 */
[----:B--2---:R-:W-:-:S03]  /*115c0*/  @!P4 LOP3.LUT R13, R20, 0xfffffffe, RZ, 0xc0, !PT ;  /* 0xfffffffe140dc812 */ /* 0x004fc600078ec0ff */
[--C-:B------:R-:W-:Y:S01]  /*115d0*/  @!P3 IMAD.WIDE R14, R19, 0x4, R6.reuse ;  /* 0x00000004130eb825 */ /* 0x100fe200078e0206 */
[----:B------:R1:W-:Y:S01]  /*115e0*/  @!P6 ST.E.64 [R8.64], R42 ;  /* 0x0000002a0800e985 */ /* 0x0003e2000c101b14 */
[----:B------:R-:W-:Y:S02]  /*115f0*/  ISETP.GE.AND P6, PT, R2, c[0x0][0x3c8], PT ;  /* 0x0000f20002007a0c */ /* 0x000fe40003fc6270 */
[--C-:B------:R-:W-:Y:S01]  /*11600*/  @!P4 IMAD.WIDE R12, R13, 0x4, R6.reuse ;  /* 0x000000040d0cc825 */ /* 0x100fe200078e0206 */
[----:B------:R2:W-:Y:S01]  /*11610*/  @!P5 ST.E.64 [R10.64], R46 ;  /* 0x0000002e0a00d985 */ /* 0x0005e2000c101b14 */
[----:B------:R-:W-:Y:S02]  /*11620*/  ISETP.GE.AND P5, PT, R0, c[0x0][0x3c8], PT ;  /* 0x0000f20000007a0c */ /* 0x000fe40003fa6270 */
[----:B------:R-:W-:Y:S01]  /*11630*/  IADD3 R20, R5, 0x90, RZ ;  /* 0x0000009005147810 */ /* 0x000fe20007ffe0ff */
[----:B---3--:R-:W-:Y:S01]  /*11640*/  @!P0 IMAD.WIDE R16, R3, 0x4, R6 ;  /* 0x0000000403108825 */ /* 0x008fe200078e0206 */
[C---:B------:R-:W-:Y:S01]  /*11650*/  IADD3 R19, R5.reuse, 0x98, RZ ;  /* 0x0000009805137810 */ /* 0x040fe20007ffe0ff */
[----:B------:R3:W-:Y:S01]  /*11660*/  @!P4 ST.E.64 [R12.64], R50 ;  /* 0x000000320c00c985 */ /* 0x0007e2000c101b14 */
[----:B------:R-:W-:-:S02]  /*11670*/  IADD3 R3, R5, 0xb0, RZ ;  /* 0x000000b005037810 */ /* 0x000fc40007ffe0ff */
[----:B------:R-:W-:Y:S01]  /*11680*/  ISETP.GE.AND P4, PT, R20, c[0x0][0x3c8], PT ;  /* 0x0000f20014007a0c */ /* 0x000fe20003f86270 */
[----:B------:R4:W-:Y:S01]  /*11690*/  @!P3 ST.E.64 [R14.64], R54 ;  /* 0x000000360e00b985 */ /* 0x0009e2000c101b14 */
[----:B------:R-:W-:Y:S02]  /*116a0*/  ISETP.GE.AND P3, PT, R19, c[0x0][0x3c8], PT ;  /* 0x0000f20013007a0c */ /* 0x000fe40003f66270 */
[----:B------:R-:W-:Y:S02]  /*116b0*/  @!P6 LEA.HI R2, R2, R2, RZ, 0x1 ;  /* 0x000000020202e211 */ /* 0x000fe400078f08ff */
[----:B------:R-:W-:-:S07]  /*116c0*/  @!P5 LEA.HI R0, R0, R0, RZ, 0x1 ;  /* 0x000000000000d211 */ /* 0x000fce00078f08ff */
[----:B------:R-:W-:Y:S02]  /*116d0*/  @!P4 LEA.HI R20, R20, R20, RZ, 0x1 ;  /* 0x000000141414c211 */ /* 0x000fe400078f08ff */
[----:B------:R-:W-:Y:S02]  /*116e0*/  @!P3 LEA.HI R19, R19, R19, RZ, 0x1 ;  /* 0x000000131313b211 */ /* 0x000fe400078f08ff */
[----:B-1----:R-:W-:Y:S02]  /*116f0*/  @!P2 LOP3.LUT R9, R18, 0xfffffffe, RZ, 0xc0, !PT ;  /* 0xfffffffe1209a812 */ /* 0x002fe400078ec0ff */
[----:B------:R-:W-:Y:S02]  /*11700*/  IADD3 R18, R5, 0xa0, RZ ;  /* 0x000000a005127810 */ /* 0x000fe40007ffe0ff */
[----:B--2---:R-:W-:Y:S01]  /*11710*/  @!P1 LOP3.LUT R11, R4, 0xfffffffe, RZ, 0xc0, !PT ;  /* 0xfffffffe040b9812 */ /* 0x004fe200078ec0ff */
[----:B------:R-:W-:Y:S01]  /*11720*/  @!P2 IMAD.WIDE R8, R9, 0x4, R6 ;  /* 0x000000040908a825 */ /* 0x000fe200078e0206 */
[----:B------:R-:W-:-:S02]  /*11730*/  IADD3 R4, R5, 0xa8, RZ ;  /* 0x000000a805047810 */ /* 0x000fc40007ffe0ff */
[----:B------:R-:W-:Y:S01]  /*11740*/  @!P3 LOP3.LUT R19, R19, 0xfffffffe, RZ, 0xc0, !PT ;  /* 0xfffffffe1313b812 */ /* 0x000fe200078ec0ff */
[----:B------:R-:W-:Y:S01]  /*11750*/  @!P1 IMAD.WIDE R10, R11, 0x4, R6 ;  /* 0x000000040b0a9825 */ /* 0x000fe200078e0206 */
[----:B------:R1:W-:Y:S01]  /*11760*/  @!P2 ST.E.64 [R8.64], R58 ;  /* 0x0000003a0800a985 */ /* 0x0003e2000c101b14 */
[----:B------:R-:W-:Y:S02]  /*11770*/  ISETP.GE.AND P2, PT, R18, c[0x0][0x3c8], PT ;  /* 0x0000f20012007a0c */ /* 0x000fe40003f46270 */
[----:B---3--:R-:W-:Y:S01]  /*11780*/  @!P4 LOP3.LUT R13, R20, 0xfffffffe, RZ, 0xc0, !PT ;  /* 0xfffffffe140dc812 */ /* 0x008fe200078ec0ff */
        /* <DEDUP_REMOVED lines=34> */
.L_x_1987:
        /* <DEDUP_REMOVED lines=13> */
[----:B------:R-:W2:Y:S01]  /*11a80*/  S2R R3, SR_CTAID.Y ;  /* 0x0000000000037919 */ /* 0x000ea20000002600 */
        /* <DEDUP_REMOVED lines=15> */
[----:B--2---:R-:W-:Y:S02]  /*11b80*/  IMAD R2, R2, c[0x0][0x550], R3 ;  /* 0x0001540002027a24 */ /* 0x004fe400078e0203 */
        /* <DEDUP_REMOVED lines=20> */
.L_x_1990:
        /* <DEDUP_REMOVED lines=11> */
.L_x_3131:


//--------------------- .text._ZN7cutlass13device_kernelIN5flash19enable_sm80_to_sm89INS1_16FlashAttnFwdSm80INS1_25CollectiveMainloopFwdSm80ILi8ELi2ELb0EN4cute5tupleIJNS5_1CILi128EEENS7_ILi64EEENS7_ILi192EEEEEELi192ENS_6half_tEfNS_4arch4Sm80ELb0ELb1ELb0ELb1ELb1ELb0ELb1ELb1EEENS1_21CollectiveEpilogueFwdINS6_IJS8_SA_S9_EEENS6_IJNS7_ILi1EEESI_SI_EEESC_SE_Li256ELb1ELb1ELb1ELb0EEENS1_36VarlenDynamicPersistentTileSchedulerILi128ELi64ELi256ELi256ELb1ELb1ELb0ELb1ELb0ELb1EEEEEEEEEvNT_6ParamsE --------------------------
	.section	.text._ZN7cutlass13device_kernelIN5flash19enable_sm80_to_sm89INS1_16FlashAttnFwdSm80INS1_25CollectiveMainloopFwdSm80ILi8ELi2ELb0EN4cute5tupleIJNS5_1CILi128EEENS7_ILi64EEENS7_ILi192EEEEEELi192ENS_6half_tEfNS_4arch4Sm80ELb0ELb1ELb0ELb1ELb1ELb0ELb1ELb1EEENS1_21CollectiveEpilogueFwdINS6_IJS8_SA_S9_EEENS6_IJNS7_ILi1EEESI_SI_EEESC_SE_Li256ELb1ELb1ELb1ELb0EEENS1_36VarlenDynamicPersistentTileSchedulerILi128ELi64ELi256ELi256ELb1ELb1ELb0ELb1ELb0ELb1EEEEEEEEEvNT_6ParamsE,"ax",@progbits
	.sectioninfo	@"SHI_REGISTERS=255"
	.align	128
.text._ZN7cutlass13device_kernelIN5flash19enable_sm80_to_sm89INS1_16FlashAttnFwdSm80INS1_25CollectiveMainloopFwdSm80ILi8ELi2ELb0EN4cute5tupleIJNS5_1CILi128EEENS7_ILi64EEENS7_ILi192EEEEEELi192ENS_6half_tEfNS_4arch4Sm80ELb0ELb1ELb0ELb1ELb1ELb0ELb1ELb1EEENS1_21CollectiveEpilogueFwdINS6_IJS8_SA_S9_EEENS6_IJNS7_ILi1EEESI_SI_EEESC_SE_Li256ELb1ELb1ELb1ELb0EEENS1_36VarlenDynamicPersistentTileSchedulerILi128ELi64ELi256ELi256ELb1ELb1ELb0ELb1ELb0ELb1EEEEEEEEEvNT_6ParamsE:
        .type           _ZN7cutlass13device_kernelIN5flash19enable_sm80_to_sm89INS1_16FlashAttnFwdSm80INS1_25CollectiveMainloopFwdSm80ILi8ELi2ELb0EN4cute5tupleIJNS5_1CILi128EEENS7_ILi64EEENS7_ILi192EEEEEELi192ENS_6half_tEfNS_4arch4Sm80ELb0ELb1ELb0ELb1ELb1ELb0ELb1ELb1EEENS1_21CollectiveEpilogueFwdINS6_IJS8_SA_S9_EEENS6_IJNS7_ILi1EEESI_SI_EEESC_SE_Li256ELb1ELb1ELb1ELb0EEENS1_36VarlenDynamicPersistentTileSchedulerILi128ELi64ELi256ELi256ELb1ELb1ELb0ELb1ELb0ELb1EEEEEEEEEvNT_6ParamsE,@function
        .size           _ZN7cutlass13device_kernelIN5flash19enable_sm80_to_sm89INS1_16FlashAttnFwdSm80INS1_25CollectiveMainloopFwdSm80ILi8ELi2ELb0EN4cute5tupleIJNS5_1CILi128EEENS7_ILi64EEENS7_ILi192EEEEEELi192ENS_6half_tEfNS_4arch4Sm80ELb0ELb1ELb0ELb1ELb1ELb0ELb1ELb1EEENS1_21CollectiveEpilogueFwdINS6_IJS8_SA_S9_EEENS6_IJNS7_ILi1EEESI_SI_EEESC_SE_Li256ELb1ELb1ELb1ELb0EEENS1_36VarlenDynamicPersistentTileSchedulerILi128ELi64ELi256ELi256ELb1ELb1ELb0ELb1ELb0ELb1EEEEEEEEEvNT_6ParamsE,(.L_x_3132 - _ZN7cutlass13device_kernelIN5flash19enable_sm80_to_sm89INS1_16FlashAttnFwdSm80INS1_25CollectiveMainloopFwdSm80ILi8ELi2ELb0EN4cute5tupleIJNS5_1CILi128EEENS7_ILi64EEENS7_ILi192EEEEEELi192ENS_6half_tEfNS_4arch4Sm80ELb0ELb1ELb0ELb1ELb1ELb0ELb1ELb1EEENS1_21CollectiveEpilogueFwdINS6_IJS8_SA_S9_EEENS6_IJNS7_ILi1EEESI_SI_EEESC_SE_Li256ELb1ELb1ELb1ELb0EEENS1_36VarlenDynamicPersistentTileSchedulerILi128ELi64ELi256ELi256ELb1ELb1ELb0ELb1ELb0ELb1EEEEEEEEEvNT_6ParamsE)
        .other          _ZN7cutlass13device_kernelIN5flash19enable_sm80_to_sm89INS1_16FlashAttnFwdSm80INS1_25CollectiveMainloopFwdSm80ILi8ELi2ELb0EN4cute5tupleIJNS5_1CILi128EEENS7_ILi64EEENS7_ILi192EEEEEELi192ENS_6half_tEfNS_4arch4Sm80ELb0ELb1ELb0ELb1ELb1ELb0ELb1ELb1EEENS1_21CollectiveEpilogueFwdINS6_IJS8_SA_S9_EEENS6_IJNS7_ILi1EEESI_SI_EEESC_SE_Li256ELb1ELb1ELb1ELb0EEENS1_36VarlenDynamicPersistentTileSchedulerILi128ELi64ELi256ELi256ELb1ELb1ELb0ELb1ELb0ELb1EEEEEEEEEvNT_6ParamsE,@"STO_CUDA_ENTRY STV_DEFAULT"
_ZN7cutlass13device_kernelIN5flash19enable_sm80_to_sm89INS1_16FlashAttnFwdSm80INS1_25CollectiveMainloopFwdSm80ILi8ELi2ELb0EN4cute5tupleIJNS5_1CILi128EEENS7_ILi64EEENS7_ILi192EEEEEELi192ENS_6half_tEfNS_4arch4Sm80ELb0ELb1ELb0ELb1ELb1ELb0ELb1ELb1EEENS1_21CollectiveEpilogueFwdINS6_IJS8_SA_S9_EEENS6_IJNS7_ILi1EEESI_SI_EEESC_SE_Li256ELb1ELb1ELb1ELb0EEENS1_36VarlenDynamicPersistentTileSchedulerILi128ELi64ELi256ELi256ELb1ELb1ELb0ELb1ELb0ELb1EEEEEEEEEvNT_6ParamsE:
        /* <DEDUP_REMOVED lines=52> */
.L_x_1996:
        /* <DEDUP_REMOVED lines=16> */
.L_x_2170:
        /* <DEDUP_REMOVED lines=16> */
.L_x_2171:
[----:B---3--:R-:W-:-:S05]  /*0540*/  IMAD R0, R0, c[0x0][0x538], RZ ;  /* 0x00014e0000007a24 */ /* 0x008fca00078e02ff */
[----:B------:R-:W-:-:S04]  /*0550*/  IADD3 R6, R0, R6, RZ ;  /* 0x0000000600067210 */ /* 0x000fc80007ffe0ff */
[----:B------:R-:W-:-:S13]  /*0560*/  ISETP.GT.AND P0, PT, R6, UR4, PT ;  /* 0x0000000406007c0c */ /* 0x000fda000bf04270 */
[----:B-12---:R-:W-:Y:S05]  /*0570*/  @!P0 BRA `(.L_x_1996) ;  /* 0xfffffdc000008947 */ /* 0x006fea000383ffff */
.L_x_1992:
[----:B------:R-:W-:-:S05]  /*0580*/  IADD3 R10, -R0, R6, RZ ;  /* 0x00000006000a7210 */ /* 0x000fca0007ffe1ff */
[----:B------:R-:W-:-:S05]  /*0590*/  IMAD R0, R4, c[0x0][0x538], R10 ;  /* 0x00014e0004007a24 */ /* 0x000fca00078e020a */
[----:B------:R-:W-:Y:S01]  /*05a0*/  ISETP.GT.AND P0, PT, R0, UR4, PT ;  /* 0x0000000400007c0c */ /* 0x000fe2000bf04270 */
[----:B------:R-:W-:-:S12]  /*05b0*/  BRA.DIV ~URZ, `(.L_x_1997) ;  /* 0x000160a27f007947 */ /* 0x000fd8000b800000 */
[----:B------:R-:W-:-:S04]  /*05c0*/  VOTE.ANY R6, PT, !P0 ;  /* 0x0000000000067806 */ /* 0x000fc800040e0100 */
.L_x_2172:
[----:B------:R-:W1:Y:S02]  /*05d0*/  POPC R0, R6 ;  /* 0x0000000600007309 */ /* 0x000e640000000000 */
[----:B-12---:R-:W-:Y:S01]  /*05e0*/  IADD3 R211, R0, R7, RZ ;  /* 0x0000000700d37210 */ /* 0x006fe20007ffe0ff */
[----:B------:R-:W-:Y:S05]  /*05f0*/  BRA.DIV ~URZ, `(.L_x_1998) ;  /* 0x000160b27f007947 */ /* 0x000fea000b800000 */
[----:B------:R1:W2:Y:S01]  /*0600*/  SHFL.IDX PT, R12, R9, R0, 0x1f ;  /* 0x00001f00090c7589 */ /* 0x0002a200000e0000 */
[----:B------:R-:W-:-:S03]  /*0610*/  MOV R5, RZ ;  /* 0x000000ff00057202 */ /* 0x000fc60000000f00 */
[----:B------:R1:W3:Y:S04]  /*0620*/  SHFL.IDX PT, R9, R8, R0, 0x1f ;  /* 0x00001f0008097589 */ /* 0x0002e800000e0000 */
.L_x_2173:
[----:B------:R-:W-:Y:S01]  /*0630*/  ISETP.NE.AND P0, PT, R6, RZ, PT ;  /* 0x000000ff0600720c */ /* 0x000fe20003f05270 */
[----:B------:R-:W-:-:S12]  /*0640*/  BSSY B0, `(.L_x_1999) ;  /* 0x0000005000007945 */ /* 0x000fd80003800000 */
[----:B------:R-:W-:Y:S05]  /*0650*/  @!P0 BRA `(.L_x_2000) ;  /* 0x0000003000008947 */ /* 0x000fea0003800000 */
[----:B-1----:R-:W-:Y:S01]  /*0660*/  IADD3 R0, R0, -0x1, RZ ;  /* 0xffffffff00007810 */ /* 0x002fe20007ffe0ff */
[----:B------:R-:W-:Y:S05]  /*0670*/  BRA.DIV ~URZ, `(.L_x_2001) ;  /* 0x000161127f007947 */ /* 0x000fea000b800000 */
[----:B------:R1:W4:Y:S02]  /*0680*/  SHFL.IDX PT, R5, R4, R0, 0x1f ;  /* 0x00001f0004057589 */ /* 0x00032400000e0000 */
.L_x_2000:
[----:B------:R-:W-:Y:S05]  /*0690*/  BSYNC B0 ;  /* 0x0000000000007941 */ /* 0x000fea0003800000 */
.L_x_1999:
        /* <DEDUP_REMOVED lines=67> */
.L_x_2003:
        /* <DEDUP_REMOVED lines=68> */
.L_x_2004:
[----:B------:R-:W-:Y:S05]  /*0f10*/  BSYNC B0 ;  /* 0x0000000000007941 */ /* 0x000fea0003800000 */
.L_x_2002:
[----:B------:R-:W-:-:S04]  /*0f20*/  LOP3.LUT R0, RZ, R0, RZ, 0x33, !PT ;  /* 0x00000000ff007212 */ /* 0x000fc800078e33ff */
[----:B------:R-:W-:Y:S01]  /*0f30*/  IADD3 R209, R0, R12, RZ ;  /* 0x0000000c00d17210 */ /* 0x000fe20007ffe0ff */
[----:B------:R-:W-:Y:S05]  /*0f40*/  BRA `(.L_x_2005) ;  /* 0x0000004000007947 */ /* 0x000fea0003800000 */
.L_x_1993:
[----:B--2---:R-:W-:Y:S01]  /*0f50*/  IMAD.MOV.U32 R209, RZ, RZ, RZ ;  /* 0x000000ffffd17224 */ /* 0x004fe200078e00ff */
[----:B------:R-:W-:Y:S01]  /*0f60*/  MOV R210, RZ ;  /* 0x000000ff00d27202 */ /* 0x000fe20000000f00 */
[----:B------:R-:W-:Y:S01]  /*0f70*/  IMAD.U32 R208, RZ, RZ, UR4 ;  /* 0x00000004ffd07e24 */ /* 0x000fe2000f8e00ff */
[----:B------:R-:W-:Y:S02]  /*0f80*/  MOV R211, c[0x0][0x53c] ;  /* 0x00014f0000d37a02 */ /* 0x000fe40000000f00 */
.L_x_2005:
[----:B------:R-:W-:Y:S01]  /*0f90*/  ISETP.NE.AND P0, PT, R13, RZ, PT ;  /* 0x000000ff0d00720c */ /* 0x000fe20003f05270 */
[----:B------:R-:W-:-:S12]  /*0fa0*/  WARPSYNC 0xffffffff ;  /* 0xffffffff00007948 */ /* 0x000fd80003800000 */
[----:B------:R1:W-:Y:S04]  /*0fb0*/  @!P0 STS.128 [0x24100], R208 ;  /* 0x024100d0ff008388 */ /* 0x0003e80000000c00 */
[----:B------:R-:W-:Y:S06]  /*0fc0*/  BAR.ARV 0x5, 0x100 ;  /* 0x0144000000007b1d */ /* 0x000fec0000002000 */
.L_x_1991:
        /* <DEDUP_REMOVED lines=14> */
[--C-:B------:R-:W-:Y:S01]  /*10b0*/  SHF.R.S32.HI R7, RZ, 0x2, R13.reuse ;  /* 0x00000002ff077819 */ /* 0x100fe2000001140d */
[----:B------:R-:W-:Y:S01]  /*10c0*/  IMAD.SHL.U32 R4, R205, 0x40, RZ ;  /* 0x00000040cd047824 */ /* 0x000fe200078e00ff */
[----:B------:R-:W-:Y:S01]  /*10d0*/  LEA.HI R6, R9, R15, RZ, 0x5 ;  /* 0x0000000f09067211 */ /* 0x000fe200078f28ff */
[----:B------:R-:W-:Y:S01]  /*10e0*/  IMAD.IADD R14, R3, 0x1, -R0 ;  /* 0x00000001030e7824 */ /* 0x000fe200078e0a00 */
[----:B------:R-:W-:Y:S02]  /*10f0*/  LOP3.LUT R0, R2, 0xfffffff0, RZ, 0xc0, !PT ;  /* 0xfffffff002007812 */ /* 0x000fe400078ec0ff */
        /* <DEDUP_REMOVED lines=9> */
[----:B------:R-:W-:Y:S01]  /*1190*/  LOP3.LUT R2, R4, 0x1c0, RZ, 0xc0, !PT ;  /* 0x000001c004027812 */ /* 0x000fe200078ec0ff */
[----:B------:R-:W-:Y:S01]  /*11a0*/  IMAD.SHL.U32 R9, R9, 0x8, RZ ;  /* 0x0000000809097824 */ /* 0x000fe200078e00ff */
[----:B------:R-:W-:Y:S01]  /*11b0*/  LEA.HI R10, R5, R0, RZ, 0x3 ;  /* 0x00000000050a7211 */ /* 0x000fe200078f18ff */
[----:B------:R-:W-:Y:S01]  /*11c0*/  IMAD.IADD R7, R7, 0x1, -R3 ;  /* 0x0000000107077824 */ /* 0x000fe200078e0a03 */
[----:B------:R-:W-:-:S02]  /*11d0*/  SHF.R.U32.HI R4, RZ, 0x3, R2 ;  /* 0x00000003ff047819 */ /* 0x000fc40000011602 */
[----:B------:R-:W-:Y:S02]  /*11e0*/  LOP3.LUT R2, R2, 0x38, R177, 0xf8, !PT ;  /* 0x0000003802027812 */ /* 0x000fe400078ef8b1 */
[----:B------:R-:W-:Y:S02]  /*11f0*/  LOP3.LUT R3, R10, 0xfffffff8, RZ, 0xc0, !PT ;  /* 0xfffffff80a037812 */ /* 0x000fe400078ec0ff */
[----:B------:R-:W-:Y:S02]  /*1200*/  LOP3.LUT R11, R2, R4, RZ, 0x3c, !PT ;  /* 0x00000004020b7212 */ /* 0x000fe400078e3cff */
[--C-:B------:R-:W-:Y:S01]  /*1210*/  SHF.R.S32.HI R4, RZ, 0x1f, R6.reuse ;  /* 0x0000001fff047819 */ /* 0x100fe20000011406 */
[----:B------:R-:W-:Y:S01]  /*1220*/  IMAD.IADD R2, R0, 0x1, -R3 ;  /* 0x0000000100027824 */ /* 0x000fe200078e0a03 */
[----:B------:R-:W-:Y:S02]  /*1230*/  LOP3.LUT R3, R6, 0xffffffe0, RZ, 0xc0, !PT ;  /* 0xffffffe006037812 */ /* 0x000fe400078ec0ff */
[----:B------:R-:W-:-:S02]  /*1240*/  SHF.R.S32.HI R0, RZ, 0x5, R6 ;  /* 0x00000005ff007819 */ /* 0x000fc40000011406 */
[----:B------:R-:W-:Y:S01]  /*1250*/  LOP3.LUT R5, R7, 0x1, RZ, 0xc0, !PT ;  /* 0x0000000107057812 */ /* 0x000fe200078ec0ff */
[----:B------:R-:W-:Y:S01]  /*1260*/  IMAD.IADD R16, R15, 0x1, -R3 ;  /* 0x000000010f107824 */ /* 0x000fe200078e0a03 */
[----:B------:R-:W-:Y:S01]  /*1270*/  LEA.HI R4, R4, R0, RZ, 0x3 ;  /* 0x0000000004047211 */ /* 0x000fe200078f18ff */
[----:B------:R-:W-:Y:S01]  /*1280*/  IMAD.SHL.U32 R3, R187, 0x40, RZ ;  /* 0x00000040bb037824 */ /* 0x000fe200078e00ff */
[----:B------:R-:W-:Y:S02]  /*1290*/  ISETP.NE.U32.AND P3, PT, R5, 0x1, PT ;  /* 0x000000010500780c */ /* 0x000fe40003f65070 */
[----:B------:R-:W-:Y:S02]  /*12a0*/  SHF.R.S32.HI R12, RZ, 0x1f, R16 ;  /* 0x0000001fff0c7819 */ /* 0x000fe40000011410 */
[----:B------:R-:W-:Y:S02]  /*12b0*/  LOP3.LUT R3, R3, 0x1c0, RZ, 0xc0, !PT ;  /* 0x000001c003037812 */ /* 0x000fe400078ec0ff */
[----:B------:R-:W-:-:S02]  /*12c0*/  LOP3.LUT R4, R4, 0xffffff8, RZ, 0xc0, !PT ;  /* 0x0ffffff804047812 */ /* 0x000fc400078ec0ff */
[----:B------:R-:W-:Y:S02]  /*12d0*/  LOP3.LUT R8, R3, 0x8, R8, 0xf8, !PT ;  /* 0x0000000803087812 */ /* 0x000fe400078ef808 */
[----:B------:R-:W-:Y:S01]  /*12e0*/  SHF.R.U32.HI R6, RZ, 0x3, R3 ;  /* 0x00000003ff067819 */ /* 0x000fe20000011603 */
[----:B------:R-:W-:Y:S01]  /*12f0*/  IMAD.IADD R5, R0, 0x1, -R4 ;  /* 0x0000000100057824 */ /* 0x000fe200078e0a04 */
[----:B------:R-:W-:Y:S02]  /*1300*/  LEA.HI R12, R12, R16, RZ, 0x2 ;  /* 0x000000100c0c7211 */ /* 0x000fe400078f10ff */
        /* <DEDUP_REMOVED lines=8> */
[----:B------:R-:W-:Y:S01]  /*1390*/  LOP3.LUT R11, R11, 0x7ffffe00, R9, 0xf8, !PT ;  /* 0x7ffffe000b0b7812 */ /* 0x000fe200078ef809 */
[----:B------:R-:W-:Y:S01]  /*13a0*/  IMAD R15, R5, 0x10, R4 ;  /* 0x00000010050f7824 */ /* 0x000fe200078e0204 */
[----:B------:R-:W-:Y:S01]  /*13b0*/  LEA.HI R4, R3, R3, RZ, 0x1 ;  /* 0x0000000303047211 */ /* 0x000fe200078f08ff */
[C---:B------:R-:W-:Y:S01]  /*13c0*/  IMAD.SHL.U32 R5, R7.reuse, 0x40, RZ ;  /* 0x0000004007057824 */ /* 0x040fe200078e00ff */
[----:B------:R-:W-:Y:S01]  /*13d0*/  LOP3.LUT R0, R0, 0x1c0, RZ, 0xc0, !PT ;  /* 0x000001c000007812 */ /* 0x000fe200078ec0ff */
[----:B------:R-:W-:Y:S01]  /*13e0*/  IMAD.SHL.U32 R6, R14, 0x8, RZ ;  /* 0x000000080e067824 */ /* 0x000fe200078e00ff */
[----:B------:R-:W-:Y:S01]  /*13f0*/  LOP3.LUT R2, R4, 0x1ffffffe, RZ, 0xc0, !PT ;  /* 0x1ffffffe04027812 */ /* 0x000fe200078ec0ff */
[----:B------:R1:W-:Y:S01]  /*1400*/  STL [R1+0x8], R15 ;  /* 0x0000080f01007387 */ /* 0x0003e20000100800 */
[----:B------:R-:W-:Y:S01]  /*1410*/  R2P PR, R7, 0x6 ;  /* 0x0000000607007804 */ /* 0x000fe20000000000 */
[----:B------:R-:W-:Y:S01]  /*1420*/  IMAD.SHL.U32 R7, R10, 0x40, RZ ;  /* 0x000000400a077824 */ /* 0x000fe200078e00ff */
[----:B------:R-:W-:Y:S01]  /*1430*/  LOP3.LUT R4, R5, 0x1c0, RZ, 0xc0, !PT ;  /* 0x000001c005047812 */ /* 0x000fe200078ec0ff */
[C---:B------:R-:W-:Y:S01]  /*1440*/  IMAD.IADD R212, R3.reuse, 0x1, -R2 ;  /* 0x0000000103d47824 */ /* 0x040fe200078e0a02 */
[----:B------:R-:W-:Y:S01]  /*1450*/  LOP3.LUT R6, R0, 0x8, R6, 0xf8, !PT ;  /* 0x0000000800067812 */ /* 0x000fe200078ef806 */
[----:B------:R-:W-:Y:S01]  /*1460*/  IMAD R5, R3, 0x2, R8 ;  /* 0x0000000203057824 */ /* 0x000fe200078e0208 */
[----:B------:R-:W-:Y:S01]  /*1470*/  SHF.R.U32.HI R0, RZ, 0x3, R0 ;  /* 0x00000003ff007819 */ /* 0x000fe20000011600 */
[----:B------:R-:W-:Y:S01]  /*1480*/  IMAD.SHL.U32 R204, R11, 0x2, RZ ;  /* 0x000000020bcc7824 */ /* 0x000fe200078e00ff */
[----:B------:R-:W-:Y:S01]  /*1490*/  LEA.HI R2, R4, R4, RZ, 0x1d ;  /* 0x0000000404027211 */ /* 0x000fe200078fe8ff */
[----:B------:R-:W-:Y:S01]  /*14a0*/  IMAD R212, R212, 0x8, R15 ;  /* 0x00000008d4d47824 */ /* 0x000fe200078e020f */
[----:B------:R-:W-:Y:S01]  /*14b0*/  LOP3.LUT R3, R6, R0, RZ, 0x3c, !PT ;  /* 0x0000000006037212 */ /* 0x000fe200078e3cff */
[----:B------:R-:W-:Y:S01]  /*14c0*/  IMAD R0, R14, 0x200, R13 ;  /* 0x000002000e007824 */ /* 0x000fe200078e020d */
[----:B------:R-:W-:Y:S01]  /*14d0*/  LOP3.LUT R4, R7, 0xfffffe00, RZ, 0xc0, !PT ;  /* 0xfffffe0007047812 */ /* 0x000fe200078ec0ff */
[----:B------:R-:W-:Y:S01]  /*14e0*/  IMAD.IADD R9, R5, 0x1, R2 ;  /* 0x0000000105097824 */ /* 0x000fe200078e0202 */
[----:B------:R-:W-:Y:S01]  /*14f0*/  SHF.R.S32.HI R7, RZ, 0x1f, R177 ;  /* 0x0000001fff077819 */ /* 0x000fe200000114b1 */
[----:B------:R-:W-:Y:S01]  /*1500*/  IMAD R5, R187, 0x20, R205 ;  /* 0x00000020bb057824 */ /* 0x000fe200078e02cd */
[CC--:B------:R-:W-:Y:S01]  /*1510*/  IADD3 R2, R3.reuse, R4.reuse, R8 ;  /* 0x0000000403027210 */ /* 0x0c0fe20007ffe008 */
[----:B------:R-:W-:Y:S01]  /*1520*/  IMAD.MOV.U32 R8, RZ, RZ, 0x40 ;  /* 0x00000040ff087424 */ /* 0x000fe200078e00ff */
[----:B------:R-:W-:Y:S01]  /*1530*/  LOP3.LUT R3, R3, R4, RZ, 0xfc, !PT ;  /* 0x0000000403037212 */ /* 0x000fe200078efcff */
[----:B------:R-:W-:Y:S01]  /*1540*/  IMAD.MOV.U32 R4, RZ, RZ, 0x20 ;  /* 0x00000020ff047424 */ /* 0x000fe200078e00ff */
[----:B------:R-:W-:-:S02]  /*1550*/  LEA R164, R2, 0x18100, 0x1 ;  /* 0x0001810002a47811 */ /* 0x000fc400078e08ff */
[----:B------:R-:W-:Y:S02]  /*1560*/  LEA R171, R3, 0x100, 0x1 ;  /* 0x0000010003ab7811 */ /* 0x000fe400078e08ff */
[----:B------:R-:W-:Y:S02]  /*1570*/  SEL R169, R4, 0xffffffe0, !P0 ;  /* 0xffffffe004a97807 */ /* 0x000fe40004000000 */
[----:B------:R-:W-:Y:S02]  /*1580*/  LEA R170, R0, 0xc100, 0x1 ;  /* 0x0000c10000aa7811 */ /* 0x000fe400078e08ff */
[----:B------:R-:W-:Y:S01]  /*1590*/  SEL R0, R8, 0xffffffc0, !P4 ;  /* 0xffffffc008007807 */ /* 0x000fe20006000000 */
[----:B------:R-:W-:Y:S01]  /*15a0*/  IMAD.IADD R165, R164, 0x1, R169 ;  /* 0x00000001a4a57824 */ /* 0x000fe200078e02a9 */
[----:B------:R-:W-:Y:S01]  /*15b0*/  LOP3.LUT R5, R12, 0x7ffffffc, RZ, 0xc0, !PT ;  /* 0x7ffffffc0c057812 */ /* 0x000fe200078ec0ff */
[--C-:B------:R-:W-:Y:S01]  /*15c0*/  IMAD.IADD R217, R169, 0x1, R171.reuse ;  /* 0x00000001a9d97824 */ /* 0x100fe200078e02ab */
[----:B------:R-:W-:Y:S01]  /*15d0*/  IADD3 R186, R177, 0x40, RZ ;  /* 0x00000040b1ba7810 */ /* 0x000fe20007ffe0ff */
[----:B------:R-:W-:Y:S01]  /*15e0*/  IMAD.IADD R172, R0, 0x1, R171 ;  /* 0x0000000100ac7824 */ /* 0x000fe200078e02ab */
[----:B------:R-:W-:Y:S01]  /*15f0*/  LEA R222, R9, 0x80, 0x1 ;  /* 0x0000008009de7811 */ /* 0x000fe200078e08ff */
[----:B------:R-:W-:Y:S01]  /*1600*/  IMAD.IADD R167, R164, 0x1, R0 ;  /* 0x00000001a4a77824 */ /* 0x000fe200078e0200 */
[----:B------:R-:W-:Y:S01]  /*1610*/  SHF.R.S32.HI R6, RZ, 0x1f, R186 ;  /* 0x0000001fff067819 */ /* 0x000fe200000114ba */
[----:B------:R-:W-:Y:S01]  /*1620*/  IMAD.IADD R166, R165, 0x1, R0 ;  /* 0x00000001a5a67824 */ /* 0x000fe200078e0200 */
[----:B------:R-:W-:Y:S01]  /*1630*/  SEL R6, R4, 0xffffffe0, !P1 ;  /* 0xffffffe004067807 */ /* 0x000fe20004800000 */
[----:B------:R-:W-:Y:S01]  /*1640*/  IMAD.IADD R0, R0, 0x1, R217 ;  /* 0x0000000100007824 */ /* 0x000fe200078e02d9 */
[----:B------:R-:W-:Y:S01]  /*1650*/  IADD3 R223, R222, -0x10, RZ ;  /* 0xfffffff0dedf7810 */ /* 0x000fe20007ffe0ff */
[----:B------:R-:W-:Y:S01]  /*1660*/  IMAD.IADD R7, R16, 0x1, -R5 ;  /* 0x0000000110077824 */ /* 0x000fe200078e0a05 */
[C---:B------:R-:W-:Y:S01]  /*1670*/  @P3 IADD3 R223, R222.reuse, 0x10, RZ ;  /* 0x00000010dedf3810 */ /* 0x040fe20007ffe0ff */
[----:B------:R-:W-:Y:S01]  /*1680*/  IMAD.IADD R225, R222, 0x1, R6 ;  /* 0x00000001dee17824 */ /* 0x000fe200078e0206 */
[----:B------:R1:W-:Y:S01]  /*1690*/  STL [R1], R0 ;  /* 0x0000000001007387 */ /* 0x0003e20000100800 */
[----:B------:R-:W-:Y:S01]  /*16a0*/  IMAD.SHL.U32 R191, R7, 0x2, RZ ;  /* 0x0000000207bf7824 */ /* 0x000fe200078e00ff */
[----:B------:R-:W-:Y:S01]  /*16b0*/  SEL R5, R8, 0xffffffc0, !P2 ;  /* 0xffffffc008057807 */ /* 0x000fe20005000000 */
[----:B------:R-:W-:Y:S01]  /*16c0*/  IMAD.IADD R224, R6, 0x1, R223 ;  /* 0x0000000106e07824 */ /* 0x000fe200078e02df */
[----:B------:R-:W-:Y:S01]  /*16d0*/  IADD3 R185, R177, 0x80, RZ ;  /* 0x00000080b1b97810 */ /* 0x000fe20007ffe0ff */
[----:B------:R-:W-:Y:S01]  /*16e0*/  IMAD.IADD R219, R169, 0x1, R172 ;  /* 0x00000001a9db7824 */ /* 0x000fe200078e02ac */
[C---:B------:R-:W-:Y:S01]  /*16f0*/  IADD3 R247, R191.reuse, 0x10, RZ ;  /* 0x00000010bff77810 */ /* 0x040fe20007ffe0ff */
[--C-:B------:R-:W-:Y:S01]  /*1700*/  IMAD.IADD R252, R222, 0x1, R5.reuse ;  /* 0x00000001defc7824 */ /* 0x100fe200078e0205 */
[----:B------:R-:W-:Y:S01]  /*1710*/  IADD3 R248, R191, 0x8, RZ ;  /* 0x00000008bff87810 */ /* 0x000fe20007ffe0ff */
[----:B------:R-:W-:Y:S01]  /*1720*/  IMAD.IADD R251, R225, 0x1, R5 ;  /* 0x00000001e1fb7824 */ /* 0x000fe200078e0205 */
[----:B------:R-:W-:Y:S01]  /*1730*/  IADD3 R244, R191, 0x28, RZ ;  /* 0x00000028bff47810 */ /* 0x000fe20007ffe0ff */
[----:B------:R-:W-:Y:S01]  /*1740*/  IMAD.IADD R250, R5, 0x1, R223 ;  /* 0x0000000105fa7824 */ /* 0x000fe200078e02df */
[C---:B------:R-:W-:Y:S01]  /*1750*/  IADD3 R245, R191.reuse, 0x20, RZ ;  /* 0x00000020bff57810 */ /* 0x040fe20007ffe0ff */
[----:B------:R-:W-:Y:S01]  /*1760*/  IMAD.IADD R249, R224, 0x1, R5 ;  /* 0x00000001e0f97824 */ /* 0x000fe200078e0205 */
[----:B------:R-:W-:-:S02]  /*1770*/  IADD3 R241, R191, 0x40, RZ ;  /* 0x00000040bff17810 */ /* 0x000fc40007ffe0ff */
[----:B------:R-:W-:Y:S02]  /*1780*/  SHF.R.S32.HI R4, RZ, 0x1f, R191 ;  /* 0x0000001fff047819 */ /* 0x000fe400000114bf */
[C---:B------:R-:W-:Y:S02]  /*1790*/  IADD3 R246, R191.reuse, 0x18, RZ ;  /* 0x00000018bff67810 */ /* 0x040fe40007ffe0ff */
[C---:B------:R-:W-:Y:S02]  /*17a0*/  IADD3 R242, R191.reuse, 0x38, RZ ;  /* 0x00000038bff27810 */ /* 0x040fe40007ffe0ff */
[C---:B------:R-:W-:Y:S02]  /*17b0*/  IADD3 R238, R191.reuse, 0x58, RZ ;  /* 0x00000058bfee7810 */ /* 0x040fe40007ffe0ff */
[C---:B------:R-:W-:Y:S02]  /*17c0*/  IADD3 R243, R191.reuse, 0x30, RZ ;  /* 0x00000030bff37810 */ /* 0x040fe40007ffe0ff */
[----:B------:R-:W-:-:S02]  /*17d0*/  IADD3 R239, R191, 0x50, RZ ;  /* 0x00000050bfef7810 */ /* 0x000fc40007ffe0ff */
[C---:B------:R-:W-:Y:S02]  /*17e0*/  IADD3 R235, R191.reuse, 0x70, RZ ;  /* 0x00000070bfeb7810 */ /* 0x040fe40007ffe0ff */
[----:B------:R-:W-:Y:S02]  /*17f0*/  SHF.R.S32.HI R4, RZ, 0x1f, R247 ;  /* 0x0000001fff047819 */ /* 0x000fe400000114f7 */
[C---:B------:R-:W-:Y:S02]  /*1800*/  IADD3 R240, R191.reuse, 0x48, RZ ;  /* 0x00000048bff07810 */ /* 0x040fe40007ffe0ff */
[C---:B------:R-:W-:Y:S02]  /*1810*/  IADD3 R236, R191.reuse, 0x68, RZ ;  /* 0x00000068bfec7810 */ /* 0x040fe40007ffe0ff */
[----:B------:R-:W-:Y:S02]  /*1820*/  IADD3 R232, R191, 0x88, RZ ;  /* 0x00000088bfe87810 */ /* 0x000fe40007ffe0ff */
[----:B------:R-:W-:-:S02]  /*1830*/  SHF.R.S32.HI R7, RZ, 0x1f, R248 ;  /* 0x0000001fff077819 */ /* 0x000fc400000114f8 */
[----:B------:R-:W-:Y:S02]  /*1840*/  SHF.R.S32.HI R4, RZ, 0x1f, R244 ;  /* 0x0000001fff047819 */ /* 0x000fe400000114f4 */
[C---:B------:R-:W-:Y:S02]  /*1850*/  IADD3 R237, R191.reuse, 0x60, RZ ;  /* 0x00000060bfed7810 */ /* 0x040fe40007ffe0ff */
[C---:B------:R-:W-:Y:S02]  /*1860*/  IADD3 R233, R191.reuse, 0x80, RZ ;  /* 0x00000080bfe97810 */ /* 0x040fe40007ffe0ff */
[----:B------:R-:W-:Y:S02]  /*1870*/  IADD3 R229, R191, 0xa0, RZ ;  /* 0x000000a0bfe57810 */ /* 0x000fe40007ffe0ff */
[----:B------:R-:W-:Y:S02]  /*1880*/  SHF.R.S32.HI R7, RZ, 0x1f, R245 ;  /* 0x0000001fff077819 */ /* 0x000fe400000114f5 */
[----:B------:R-:W-:-:S02]  /*1890*/  SHF.R.S32.HI R4, RZ, 0x1f, R241 ;  /* 0x0000001fff047819 */ /* 0x000fc400000114f1 */
[C---:B------:R-:W-:Y:S02]  /*18a0*/  IADD3 R234, R191.reuse, 0x78, RZ ;  /* 0x00000078bfea7810 */ /* 0x040fe40007ffe0ff */
[C---:B------:R-:W-:Y:S02]  /*18b0*/  IADD3 R230, R191.reuse, 0x98, RZ ;  /* 0x00000098bfe67810 */ /* 0x040fe40007ffe0ff */
[----:B------:R-:W-:Y:S02]  /*18c0*/  IADD3 R227, R191, 0xb0, RZ ;  /* 0x000000b0bfe37810 */ /* 0x000fe40007ffe0ff */
[----:B------:R-:W-:Y:S02]  /*18d0*/  SHF.R.S32.HI R8, RZ, 0x1f, R246 ;  /* 0x0000001fff087819 */ /* 0x000fe400000114f6 */
        /* <DEDUP_REMOVED lines=18> */
[C---:B------:R-:W-:Y:S02]  /*1a00*/  IADD3 R207, R204.reuse, 0xc100, RZ ;  /* 0x0000c100cccf7810 */ /* 0x040fe40007ffe0ff */
[----:B------:R-:W-:-:S02]  /*1a10*/  IADD3 R206, R204, 0x100, RZ ;  /* 0x00000100ccce7810 */ /* 0x000fc40007ffe0ff */
[----:B------:R-:W-:Y:S02]  /*1a20*/  SHF.R.S32.HI R8, RZ, 0x1f, R231 ;  /* 0x0000001fff087819 */ /* 0x000fe400000114e7 */
[----:B------:R-:W-:Y:S02]  /*1a30*/  SHF.R.S32.HI R7, RZ, 0x1f, R228 ;  /* 0x0000001fff077819 */ /* 0x000fe400000114e4 */
[----:B-1----:R-:W-:Y:S02]  /*1a40*/  SHF.R.S32.HI R4, RZ, 0x1f, R226 ;  /* 0x0000001fff047819 */ /* 0x002fe400000114e2 */
.L_x_2169:
        /* <DEDUP_REMOVED lines=22> */
.L_x_2006:
[----:B------:R-:W-:-:S04]  /*1bb0*/  ISETP.NE.U32.AND P0, PT, RZ, c[0x0][0x368], PT ;  /* 0x0000da00ff007a0c */ /* 0x000fc80003f05070 */
[----:B------:R-:W-:-:S13]  /*1bc0*/  ISETP.NE.AND.EX P0, PT, RZ, c[0x0][0x36c], PT, P0 ;  /* 0x0000db00ff007a0c */ /* 0x000fda0003f05300 */
[----:B------:R-:W-:Y:S05]  /*1bd0*/  @!P0 BRA `(.L_x_2007) ;  /* 0x0000003000008947 */ /* 0x000fea0003800000 */
[----:B-1----:R-:W-:-:S05]  /*1be0*/  IMAD.WIDE R2, R211, R13, c[0x0][0x368] ;  /* 0x0000da00d3027625 */ /* 0x002fca00078e020d */
[----:B------:R1:W5:Y:S01]  /*1bf0*/  LDG.E R0, [R2.64] ;  /* 0x0000000602007981 */ /* 0x000362000c1e1900 */
[----:B------:R-:W-:Y:S05]  /*1c00*/  BRA `(.L_x_2008) ;  /* 0x0000008000007947 */ /* 0x000fea0003800000 */
.L_x_2007:
        /* <DEDUP_REMOVED lines=8> */
.L_x_2008:
        /* <DEDUP_REMOVED lines=28> */
.L_x_2011:
[----:B------:R-:W-:-:S13]  /*1e50*/  ISETP.NE.AND P0, PT, R7, 0x1, PT ;  /* 0x000000010700780c */ /* 0x000fda0003f05270 */
[----:B------:R-:W-:-:S05]  /*1e60*/  @P0 IMAD.HI.U32 R0, R2, c[0x0][0x330], RZ ;  /* 0x0000cc0002000a27 */ /* 0x000fca00078e00ff */
[----:B------:R-:W-:Y:S02]  /*1e70*/  @P0 SHF.R.U32.HI R2, RZ, c[0x0][0x334], R0 ;  /* 0x0000cd00ff020a19 */ /* 0x000fe40000011600 */
.L_x_2012:
[----:B------:R-:W-:Y:S05]  /*1e80*/  BSYNC B0 ;  /* 0x0000000000007941 */ /* 0x000fea0003800000 */
.L_x_2010:
[----:B------:R-:W-:-:S05]  /*1e90*/  IMAD R2, R2, R7, c[0x0][0x32c] ;  /* 0x0000cb0002027624 */ /* 0x000fca00078e0207 */
[----:B------:R-:W-:-:S04]  /*1ea0*/  IMNMX R3, R3, R2, PT ;  /* 0x0000000203037217 */ /* 0x000fc80003800200 */
.L_x_2009:
        /* <DEDUP_REMOVED lines=25> */
.L_x_2015:
[----:B------:R-:W-:-:S13]  /*2040*/  ISETP.NE.AND P0, PT, R7, 0x1, PT ;  /* 0x000000010700780c */ /* 0x000fda0003f05270 */
[----:B------:R-:W-:-:S05]  /*2050*/  @P0 IMAD.HI.U32 R3, R0, c[0x0][0x330], RZ ;  /* 0x0000cc0000030a27 */ /* 0x000fca00078e00ff */
[----:B------:R-:W-:Y:S02]  /*2060*/  @P0 SHF.R.U32.HI R0, RZ, c[0x0][0x334], R3 ;  /* 0x0000cd00ff000a19 */ /* 0x000fe40000011603 */
.L_x_2016:
[----:B------:R-:W-:Y:S05]  /*2070*/  BSYNC B0 ;  /* 0x0000000000007941 */ /* 0x000fea0003800000 */
.L_x_2014:
[----:B------:R-:W-:-:S05]  /*2080*/  IMAD R0, R0, c[0x0][0x32c], RZ ;  /* 0x0000cb0000007a24 */ /* 0x000fca00078e02ff */
[----:B------:R-:W-:-:S04]  /*2090*/  IMNMX R2, R2, R0, !PT ;  /* 0x0000000002027217 */ /* 0x000fc80007800200 */
.L_x_2013:
        /* <DEDUP_REMOVED lines=14> */
[----:B------:R-:W-:Y:S01]  /*2180*/  ISETP.NE.AND P0, PT, R220, RZ, PT ;  /* 0x000000ffdc00720c */ /* 0x000fe20003f05270 */
[----:B------:R-:W-:-:S03]  /*2190*/  IMAD.MOV.U32 R4, RZ, RZ, RZ ;  /* 0x000000ffff047224 */ /* 0x000fc600078e00ff */
        /* <DEDUP_REMOVED lines=29> */
.L_x_2018:
[----:B------:R-:W-:Y:S05]  /*2370*/  BSYNC B0 ;  /* 0x0000000000007941 */ /* 0x000fea0003800000 */
.L_x_2017:
[----:B------:R-:W-:Y:S01]  /*2380*/  IMAD R188, R221, R2, R8 ;  /* 0x00000002ddbc7224 */ /* 0x000fe200078e0208 */
[----:B------:R-:W-:Y:S01]  /*2390*/  PRMT R0, RZ, 0x7610, R0 ;  /* 0x00007610ff007816 */ /* 0x000fe20000000000 */
[----:B------:R-:W-:Y:S01]  /*23a0*/  IMAD.MOV.U32 R22, RZ, RZ, RZ ;  /* 0x000000ffff167224 */ /* 0x000fe200078e00ff */
[----:B------:R-:W-:Y:S01]  /*23b0*/  MOV R17, RZ ;  /* 0x000000ff00117202 */ /* 0x000fe20000000f00 */
        /* <DEDUP_REMOVED lines=56> */
[----:B------:R-:W-:Y:S02]  /*2740*/  SHF.R.S32.HI R0, RZ, 0x1f, R12 ;  /* 0x0000001fff007819 */ /* 0x000fe4000001140c */
[----:B------:R-:W-:Y:S02]  /*2750*/  LEA R4, R187, R205, 0x5 ;  /* 0x000000cdbb047211 */ /* 0x000fe400078e28ff */
[----:B------:R-:W-:Y:S01]  /*2760*/  LOP3.LUT R14, R210, 0xffff, RZ, 0xc0, !PT ;  /* 0x0000ffffd20e7812 */ /* 0x000fe200078ec0ff */
[----:B------:R-:W-:Y:S01]  /*2770*/  IMAD R0, R0, c[0x0][0x178], RZ ;  /* 0x00005e0000007a24 */ /* 0x000fe200078e02ff */
[----:B------:R-:W-:Y:S01]  /*2780*/  ISETP.GE.AND P2, PT, R185, c[0x0][0x198], PT ;  /* 0x00006600b9007a0c */ /* 0x000fe20003f46270 */
[----:B------:R-:W-:Y:S01]  /*2790*/  IMAD.IADD R5, R4, 0x1, R203 ;  /* 0x0000000104057824 */ /* 0x000fe200078e02cb */
[----:B------:R-:W-:Y:S01]  /*27a0*/  SEL R4, R211, RZ, !P3 ;  /* 0x000000ffd3047207 */ /* 0x000fe20005800000 */
[----:B------:R-:W-:Y:S01]  /*27b0*/  IMAD R0, R12, c[0x0][0x17c], R0 ;  /* 0x00005f000c007a24 */ /* 0x000fe200078e0200 */
[----:B------:R-:W-:Y:S01]  /*27c0*/  IADD3 R16, R180, -0x1, RZ ;  /* 0xffffffffb4107810 */ /* 0x000fe20007ffe0ff */
[----:B------:R-:W-:-:S04]  /*27d0*/  @P4 IMAD.HI.U32 R7, R5, c[0x0][0x2c8], RZ ;  /* 0x0000b20005074a27 */ /* 0x000fc800078e00ff */
        /* <DEDUP_REMOVED lines=10> */
[----:B------:R-:W-:Y:S01]  /*2880*/  IMAD.WIDE.U32 R2, R4, c[0x0][0x1c0], R2 ;  /* 0x0000700004027a25 */ /* 0x000fe200078e0002 */
        /* <DEDUP_REMOVED lines=20> */
.L_x_2174:
[----:B------:R-:W-:Y:S05]  /*29d0*/  BRA.DIV ~URZ, `(.L_x_2021) ;  /* 0x00013e927f007947 */ /* 0x000fea000b800000 */
[----:B------:R3:W4:Y:S02]  /*29e0*/  SHFL.IDX PT, R0, R12, RZ, 0x181f ;  /* 0x00181fff0c007589 */ /* 0x00072400000e0000 */
.L_x_2175:
        /* <DEDUP_REMOVED lines=20> */
.L_x_2023:
[----:B------:R-:W-:Y:S05]  /*2b30*/  BSYNC B0 ;  /* 0x0000000000007941 */ /* 0x000fea0003800000 */
.L_x_2022:
[----:B------:R-:W-:Y:S05]  /*2b40*/  BRA.DIV ~URZ, `(.L_x_2024) ;  /* 0x00013d927f007947 */ /* 0x000fea000b800000 */
[----:B--2---:R2:W1:Y:S04]  /*2b50*/  SHFL.IDX PT, R8, R9, 0x1, 0x181f ;  /* 0x00381f0009087f89 */ /* 0x00446800000e0000 */
[----:B----4-:R2:W4:Y:S02]  /*2b60*/  SHFL.IDX PT, R0, R12, 0x1, 0x181f ;  /* 0x00381f000c007f89 */ /* 0x01052400000e0000 */
.L_x_2176:
        /* <DEDUP_REMOVED lines=19> */
.L_x_2026:
[----:B------:R-:W-:Y:S05]  /*2ca0*/  BSYNC B0 ;  /* 0x0000000000007941 */ /* 0x000fea0003800000 */
.L_x_2025:
[----:B------:R-:W-:Y:S05]  /*2cb0*/  BRA.DIV ~URZ, `(.L_x_2027) ;  /* 0x00013cf27f007947 */ /* 0x000fea000b800000 */
[----:B-1----:R1:W2:Y:S02]  /*2cc0*/  SHFL.IDX PT, R8, R9, 0x2, 0x181f ;  /* 0x00581f0009087f89 */ /* 0x0022a400000e0000 */
.L_x_2177:
[----:B------:R-:W-:Y:S05]  /*2cd0*/  BRA.DIV ~URZ, `(.L_x_2028) ;  /* 0x00013d427f007947 */ /* 0x000fea000b800000 */
[----:B----4-:R4:W1:Y:S02]  /*2ce0*/  SHFL.IDX PT, R0, R12, 0x2, 0x181f ;  /* 0x00581f000c007f89 */ /* 0x01086400000e0000 */
.L_x_2178:
        /* <DEDUP_REMOVED lines=19> */
.L_x_2030:
[----:B------:R-:W-:Y:S05]  /*2e20*/  BSYNC B0 ;  /* 0x0000000000007941 */ /* 0x000fea0003800000 */
.L_x_2029:
[----:B------:R-:W-:Y:S05]  /*2e30*/  BRA.DIV ~URZ, `(.L_x_2031) ;  /* 0x00013c527f007947 */ /* 0x000fea000b800000 */
[----:B--2---:R2:W3:Y:S04]  /*2e40*/  SHFL.IDX PT, R8, R9, 0x3, 0x181f ;  /* 0x00781f0009087f89 */ /* 0x0044e800000e0000 */
[----:B-1----:R2:W1:Y:S02]  /*2e50*/  SHFL.IDX PT, R0, R12, 0x3, 0x181f ;  /* 0x00781f000c007f89 */ /* 0x00246400000e0000 */
.L_x_2179:
        /* <DEDUP_REMOVED lines=26> */
[----:B------:R-:W-:Y:S01]  /*3000*/  IMAD R20, R187, 0x20, R205 ;  /* 0x00000020bb147824 */ /* 0x000fe200078e02cd */
[----:B------:R-:W-:Y:S01]  /*3010*/  LOP3.LUT R213, R213, 0xfffffff7, RZ, 0xc0, !PT ;  /* 0xfffffff7d5d57812 */ /* 0x000fe200078ec0ff */
[----:B------:R-:W-:Y:S01]  /*3020*/  IMAD.SHL.U32 R161, R16, 0x40, RZ ;  /* 0x0000004010a17824 */ /* 0x000fe200078e00ff */
[----:B------:R-:W-:Y:S01]  /*3030*/  ISETP.NE.AND P6, PT, R0, 0x1, PT ;  /* 0x000000010000780c */ /* 0x000fe20003fc5270 */
[----:B------:R-:W-:-:S02]  /*3040*/  IMAD.MOV.U32 R174, RZ, RZ, RZ ;  /* 0x000000ffffae7224 */ /* 0x000fc400078e00ff */
[----:B-1----:R-:W-:-:S05]  /*3050*/  IMAD.IADD R2, R20, 0x1, R161 ;  /* 0x0000000114027824 */ /* 0x002fca00078e02a1 */
[C---:B------:R-:W-:Y:S01]  /*3060*/  ISETP.GE.AND P0, PT, R2.reuse, R189, PT ;  /* 0x000000bd0200720c */ /* 0x040fe20003f06270 */
[----:B------:R-:W-:-:S03]  /*3070*/  IMAD.IADD R2, R2, 0x1, R193 ;  /* 0x0000000102027824 */ /* 0x000fc600078e02c1 */
[----:B------:R-:W-:Y:S01]  /*3080*/  ISETP.GT.OR P0, PT, R20, 0x3f, P0 ;  /* 0x0000003f1400780c */ /* 0x000fe20000704670 */
[----:B------:R-:W-:-:S04]  /*3090*/  @P6 IMAD.HI.U32 R3, R2, c[0x0][0x2bc], RZ ;  /* 0x0000af0002036a27 */ /* 0x000fc800078e00ff */
[----:B------:R-:W-:-:S04]  /*30a0*/  IMAD.WIDE.U32 R194, R14, c[0x0][0x1e8], RZ ;  /* 0x00007a000ec27a25 */ /* 0x000fc800078e00ff */
[----:B------:R-:W-:-:S04]  /*30b0*/  IMAD.WIDE.U32 R198, R14, c[0x0][0x210], RZ ;  /* 0x000084000ec67a25 */ /* 0x000fc800078e00ff */
[----:B------:R-:W-:Y:S02]  /*30c0*/  IMAD.SHL.U32 R17, R177, 0x2, RZ ;  /* 0x00000002b1117824 */ /* 0x000fe400078e00ff */
[----:B------:R-:W-:Y:S01]  /*30d0*/  IMAD.SHL.U32 R19, R185, 0x2, RZ ;  /* 0x00000002b9137824 */ /* 0x000fe200078e00ff */
[----:B------:R-:W-:Y:S01]  /*30e0*/  ISETP.GT.AND P5, PT, R20, 0x3f, PT ;  /* 0x0000003f1400780c */ /* 0x000fe20003fa4270 */
[----:B------:R-:W-:Y:S01]  /*30f0*/  IMAD.MOV.U32 R0, RZ, RZ, R2 ;  /* 0x000000ffff007224 */ /* 0x000fe200078e0002 */
[----:B------:R-:W-:Y:S01]  /*3100*/  @P6 SHF.R.U32.HI R0, RZ, c[0x0][0x2c0], R3 ;  /* 0x0000b000ff006a19 */ /* 0x000fe20000011603 */
[----:B------:R-:W-:Y:S01]  /*3110*/  IMAD.IADD R92, R189, 0x1, -R161 ;  /* 0x00000001bd5c7824 */ /* 0x000fe200078e0aa1 */
[----:B------:R-:W-:Y:S02]  /*3120*/  @P6 LOP3.LUT R213, R213, 0x8, RZ, 0xfc, !PT ;  /* 0x00000008d5d56812 */ /* 0x000fe400078efcff */
[----:B------:R-:W-:-:S04]  /*3130*/  @!P0 IADD3 R3, P1, R0, R196, RZ ;  /* 0x000000c400038210 */ /* 0x000fc80007f3e0ff */
[----:B------:R-:W-:Y:S02]  /*3140*/  @!P0 LEA.HI.X.SX32 R5, R0, R201, 0x1, P1 ;  /* 0x000000c900058211 */ /* 0x000fe400008f0eff */
[----:B------:R-:W-:-:S04]  /*3150*/  @!P0 LEA R4, P1, R3, c[0x0][0x2a0], 0x2 ;  /* 0x0000a80003048a11 */ /* 0x000fc800078210ff */
[----:B------:R-:W-:-:S05]  /*3160*/  @!P0 LEA.HI.X R5, R3, c[0x0][0x2a4], R5, 0x2, P1 ;  /* 0x0000a90003058a11 */ /* 0x000fca00008f1405 */
[----:B------:R1:W3:Y:S01]  /*3170*/  @!P0 LDG.E R174, [R4.64] ;  /* 0x0000000604ae8981 */ /* 0x0002e2000c1e1900 */
[----:B------:R-:W-:Y:S01]  /*3180*/  IMAD.MOV R0, RZ, RZ, -R0 ;  /* 0x000000ffff007224 */ /* 0x000fe200078e0a00 */
[----:B------:R-:W-:Y:S01]  /*3190*/  LOP3.LUT R213, R213, 0xfffffffe, RZ, 0xc0, !PT ;  /* 0xfffffffed5d57812 */ /* 0x000fe200078ec0ff */
[----:B------:R-:W-:Y:S01]  /*31a0*/  IMAD R200, R14, c[0x0][0x1ec], R195 ;  /* 0x00007b000ec87a24 */ /* 0x000fe200078e02c3 */
[----:B------:R-:W-:Y:S01]  /*31b0*/  BSSY B0, `(.L_x_2032) ;  /* 0x00000a8000007945 */ /* 0x000fe20003800000 */
[----:B------:R-:W-:Y:S01]  /*31c0*/  IMAD R175, R0, c[0x0][0x2b8], R2 ;  /* 0x0000ae0000af7a24 */ /* 0x000fe200078e0202 */
[----:B------:R-:W-:Y:S01]  /*31d0*/  @P5 LOP3.LUT R213, R213, 0x1, RZ, 0xfc, !PT ;  /* 0x00000001d5d55812 */ /* 0x000fe200078efcff */
[----:B--2-4-:R-:W-:Y:S02]  /*31e0*/  IMAD.IADD R12, R92, 0x1, -R205 ;  /* 0x000000015c0c7824 */ /* 0x014fe400078e0acd */
[----:B------:R-:W-:-:S03]  /*31f0*/  IMAD.WIDE.U32 R2, R175, c[0x0][0x1e0], RZ ;  /* 0x00007800af027a25 */ /* 0x000fc600078e00ff */
[----:B------:R-:W-:Y:S01]  /*3200*/  ISETP.GE.AND P1, PT, R12, 0x1, PT ;  /* 0x000000010c00780c */ /* 0x000fe20003f26270 */
[----:B------:R-:W-:Y:S01]  /*3210*/  IMAD R202, R14, c[0x0][0x214], R199 ;  /* 0x000085000eca7a24 */ /* 0x000fe200078e02c7 */
[----:B------:R-:W-:Y:S02]  /*3220*/  SHF.L.U64.HI R14, R185, 0x1, R21 ;  /* 0x00000001b90e7819 */ /* 0x000fe40000010215 */
[----:B-1----:R-:W-:-:S09]  /*3230*/  SHF.R.S32.HI R4, RZ, 0x1f, R175 ;  /* 0x0000001fff047819 */ /* 0x002fd200000114af */
[----:B------:R-:W-:Y:S02]  /*3240*/  @P1 ISETP.GE.AND P4, PT, R177, c[0x0][0x1d4], PT ;  /* 0x00007500b1001a0c */ /* 0x000fe40003f86270 */
[----:B------:R-:W-:Y:S01]  /*3250*/  @P1 ISETP.GE.AND P3, PT, R186, c[0x0][0x1d4], PT ;  /* 0x00007500ba001a0c */ /* 0x000fe20003f66270 */
[C---:B------:R-:W-:Y:S02]  /*3260*/  IMAD R0, R4.reuse, c[0x0][0x1e0], RZ ;  /* 0x0000780004007a24 */ /* 0x040fe400078e02ff */
[----:B------:R-:W-:Y:S02]  /*3270*/  IMAD R5, R4, c[0x0][0x208], RZ ;  /* 0x0000820004057a24 */ /* 0x000fe400078e02ff */
[----:B------:R-:W-:-:S04]  /*3280*/  IMAD R0, R175, c[0x0][0x1e4], R0 ;  /* 0x00007900af007a24 */ /* 0x000fc800078e0200 */
[----:B------:R-:W-:Y:S01]  /*3290*/  IMAD.IADD R3, R3, 0x1, R0 ;  /* 0x0000000103037824 */ /* 0x000fe200078e0200 */
[----:B---3--:R-:W-:-:S03]  /*32a0*/  SHF.R.S32.HI R13, RZ, 0x1f, R174 ;  /* 0x0000001fff0d7819 */ /* 0x008fc600000114ae */
        /* <DEDUP_REMOVED lines=8> */
[----:B------:R-:W-:-:S03]  /*3330*/  IMAD.WIDE.U32 R2, R175, c[0x0][0x208], RZ ;  /* 0x00008200af027a25 */ /* 0x000fc600078e00ff */
[----:B------:R-:W2:Y:S04]  /*3340*/  SHFL.IDX PT, R9, R6, RZ, 0x181f ;  /* 0x00181fff06097589 */ /* 0x000ea800000e0000 */
[----:B------:R3:W4:Y:S04]  /*3350*/  SHFL.IDX PT, R10, R0, 0x1, 0x181f ;  /* 0x00381f00000a7f89 */ /* 0x00072800000e0000 */
[----:B------:R5:W4:Y:S01]  /*3360*/  SHFL.IDX PT, R11, R6, 0x1, 0x181f ;  /* 0x00381f00060b7f89 */ /* 0x000b2200000e0000 */
[----:B-1----:R-:W-:Y:S01]  /*3370*/  @P1 LEA R4, P0, R177, R8, 0x1 ;  /* 0x00000008b1041211 */ /* 0x002fe200078008ff */
[----:B---3--:R-:W-:-:S03]  /*3380*/  IMAD R0, R175, c[0x0][0x20c], R5 ;  /* 0x00008300af007a24 */ /* 0x008fc600078e0205 */
[-C--:B--2---:R-:W-:Y:S02]  /*3390*/  @P1 LEA.HI.X R5, R177, R9.reuse, R18, 0x1, P0 ;  /* 0x00000009b1051211 */ /* 0x084fe400000f0c12 */
[----:B------:R-:W-:Y:S01]  /*33a0*/  ISETP.GE.AND P0, PT, R12, 0x21, PT ;  /* 0x000000210c00780c */ /* 0x000fe20003f06270 */
[----:B------:R-:W-:Y:S01]  /*33b0*/  IMAD.IADD R3, R3, 0x1, R0 ;  /* 0x0000000103037824 */ /* 0x000fe200078e0200 */
[----:B-----5:R-:W-:Y:S01]  /*33c0*/  @P1 LEA R6, P2, R186, R8, 0x1 ;  /* 0x00000008ba061211 */ /* 0x020fe200078408ff */
[----:B------:R1:W-:Y:S01]  /*33d0*/  @P1 LDGSTS.E.BYPASS.LTC128B.128 [R204+0xc100], [R4.64], !P4 ;  /* 0x0c10000004cc1fae */ /* 0x0003e2000e101d46 */
[----:B------:R-:W-:Y:S01]  /*33e0*/  IMAD R0, R13, c[0x0][0x218], RZ ;  /* 0x000086000d007a24 */ /* 0x000fe200078e02ff */
[C---:B------:R-:W-:Y:S01]  /*33f0*/  ISETP.GE.AND P4, PT, R177.reuse, c[0x0][0x1d4], PT ;  /* 0x00007500b1007a0c */ /* 0x040fe20003f86270 */
[----:B------:R-:W-:Y:S01]  /*3400*/  IMAD.WIDE.U32 R2, R174, c[0x0][0x218], R2 ;  /* 0x00008600ae027a25 */ /* 0x000fe200078e0002 */
[----:B------:R-:W-:Y:S02]  /*3410*/  @P1 LEA.HI.X R7, R186, R9, R15, 0x1, P2 ;  /* 0x00000009ba071211 */ /* 0x000fe400010f0c0f */
[----:B------:R-:W-:-:S03]  /*3420*/  SHF.L.U64.HI R13, R177, 0x1, R18 ;  /* 0x00000001b10d7819 */ /* 0x000fc60000010212 */
[----:B------:R2:W-:Y:S01]  /*3430*/  @P1 LDGSTS.E.BYPASS.LTC128B.128 [R204+0xe100], [R6.64], !P3 ;  /* 0x0e10000006cc1fae */ /* 0x0005e2000d901d46 */
[----:B-1----:R-:W-:-:S04]  /*3440*/  @P1 LEA R4, P2, R185, R8, 0x1 ;  /* 0x00000008b9041211 */ /* 0x002fc800078408ff */
[----:B------:R-:W-:Y:S01]  /*3450*/  @P1 LEA.HI.X R5, R185, R9, R21, 0x1, P2 ;  /* 0x00000009b9051211 */ /* 0x000fe200010f0c15 */
[----:B--2---:R-:W-:Y:S01]  /*3460*/  IMAD R6, R174, c[0x0][0x21c], R0 ;  /* 0x00008700ae067a24 */ /* 0x004fe200078e0200 */
[----:B------:R-:W-:Y:S02]  /*3470*/  IADD3 R0, P3, R2, R198, RZ ;  /* 0x000000c602007210 */ /* 0x000fe40007f7e0ff */
[C---:B----4-:R-:W-:Y:S02]  /*3480*/  @P0 LEA R2, P2, R177.reuse, R10, 0x1 ;  /* 0x0000000ab1020211 */ /* 0x050fe400078408ff */
[----:B------:R-:W-:Y:S02]  /*3490*/  IADD3.X R6, R202, R3, R6, P3, !PT ;  /* 0x00000003ca067210 */ /* 0x000fe40001ffe406 */
[----:B------:R-:W-:Y:S01]  /*34a0*/  @P0 LEA.HI.X R3, R177, R11, R18, 0x1, P2 ;  /* 0x0000000bb1030211 */ /* 0x000fe200010f0c12 */
[----:B------:R-:W-:Y:S01]  /*34b0*/  IMAD.SHL.U32 R18, R186, 0x2, RZ ;  /* 0x00000002ba127824 */ /* 0x000fe200078e00ff */
[----:B------:R-:W-:-:S02]  /*34c0*/  LEA R8, P2, R0, c[0x0][0x1f8], 0x1 ;  /* 0x00007e0000087a11 */ /* 0x000fc400078408ff */
[----:B------:R-:W-:Y:S02]  /*34d0*/  @P1 ISETP.GE.AND P3, PT, R185, c[0x0][0x1d4], PT ;  /* 0x00007500b9001a0c */ /* 0x000fe40003f66270 */
[----:B------:R-:W-:Y:S02]  /*34e0*/  LEA.HI.X R9, R0, c[0x0][0x1fc], R6, 0x1, P2 ;  /* 0x00007f0000097a11 */ /* 0x000fe400010f0c06 */
[----:B------:R-:W-:Y:S01]  /*34f0*/  @P0 ISETP.GE.AND P2, PT, R177, c[0x0][0x1d4], PT ;  /* 0x00007500b1000a0c */ /* 0x000fe20003f46270 */
[----:B------:R-:W1:Y:S04]  /*3500*/  SHFL.IDX PT, R6, R8, RZ, 0x181f ;  /* 0x00181fff08067589 */ /* 0x000e6800000e0000 */
[----:B------:R-:W2:Y:S04]  /*3510*/  SHFL.IDX PT, R7, R9, RZ, 0x181f ;  /* 0x00181fff09077589 */ /* 0x000ea800000e0000 */
[----:B------:R3:W-:Y:S01]  /*3520*/  @P1 LDGSTS.E.BYPASS.LTC128B.128 [R204+0x10100], [R4.64], !P3 ;  /* 0x1010000004cc1fae */ /* 0x0007e2000d901d46 */
[----:B------:R-:W-:-:S03]  /*3530*/  @P0 ISETP.GE.AND P3, PT, R186, c[0x0][0x1d4], PT ;  /* 0x00007500ba000a0c */ /* 0x000fc60003f66270 */
[----:B------:R4:W-:Y:S01]  /*3540*/  @P0 LDGSTS.E.BYPASS.LTC128B.128 [R204+0xd100], [R2.64], !P2 ;  /* 0x0d10000002cc0fae */ /* 0x0009e2000d101d46 */
[----:B------:R-:W-:-:S03]  /*3550*/  @P0 ISETP.GE.AND P2, PT, R185, c[0x0][0x1d4], PT ;  /* 0x00007500b9000a0c */ /* 0x000fc60003f46270 */
[----:B------:R-:W5:Y:S04]  /*3560*/  SHFL.IDX PT, R0, R8, 0x1, 0x181f ;  /* 0x00381f0008007f89 */ /* 0x000f6800000e0000 */
[----:B------:R-:W1:Y:S01]  /*3570*/  SHFL.IDX PT, R8, R9, 0x1, 0x181f ;  /* 0x00381f0009087f89 */ /* 0x000e6200000e0000 */
[----:B---3--:R-:W-:-:S04]  /*3580*/  @P0 LEA R4, P1, R186, R10, 0x1 ;  /* 0x0000000aba040211 */ /* 0x008fc800078208ff */
[CCC-:B------:R-:W-:Y:S02]  /*3590*/  @P0 LEA.HI.X R5, R186.reuse, R11.reuse, R15.reuse, 0x1, P1 ;  /* 0x0000000bba050211 */ /* 0x1c0fe400008f0c0f */
[C---:B----4-:R-:W-:Y:S02]  /*35a0*/  @P0 LEA R2, P1, R185.reuse, R10, 0x1 ;  /* 0x0000000ab9020211 */ /* 0x050fe400078208ff */
[C---:B------:R-:W-:Y:S01]  /*35b0*/  SHF.L.U64.HI R15, R186.reuse, 0x1, R15 ;  /* 0x00000001ba0f7819 */ /* 0x040fe2000001020f */
[----:B------:R3:W-:Y:S01]  /*35c0*/  @P0 LDGSTS.E.BYPASS.LTC128B.128 [R204+0xf100], [R4.64], !P3 ;  /* 0x0f10000004cc0fae */ /* 0x0007e2000d901d46 */
[----:B------:R-:W-:Y:S02]  /*35d0*/  @P0 LEA.HI.X R3, R185, R11, R21, 0x1, P1 ;  /* 0x0000000bb9030211 */ /* 0x000fe400008f0c15 */
[----:B------:R-:W-:-:S03]  /*35e0*/  ISETP.GE.AND P3, PT, R186, c[0x0][0x1d4], PT ;  /* 0x00007500ba007a0c */ /* 0x000fc60003f66270 */
[----:B------:R1:W-:Y:S01]  /*35f0*/  @P0 LDGSTS.E.BYPASS.LTC128B.128 [R204+0x11100], [R2.64], !P2 ;  /* 0x1110000002cc0fae */ /* 0x0003e2000d101d46 */
[C---:B------:R-:W-:Y:S02]  /*3600*/  ISETP.LT.OR P2, PT, R12.reuse, 0x1, P4 ;  /* 0x000000010c00780c */ /* 0x040fe40002741670 */
[C---:B------:R-:W-:Y:S01]  /*3610*/  ISETP.LT.OR P1, PT, R12.reuse, 0x1, P3 ;  /* 0x000000010c00780c */ /* 0x040fe20001f21670 */
[----:B------:R-:W0:Y:S01]  /*3620*/  LDGDEPBAR ;  /* 0x00000000000079af */ /* 0x000e220000000000 */
[----:B------:R-:W-:Y:S02]  /*3630*/  ISETP.LT.OR P4, PT, R12, 0x21, P4 ;  /* 0x000000210c00780c */ /* 0x000fe40002781670 */
[----:B-1----:R-:W-:-:S05]  /*3640*/  IADD3 R2, P0, R6, R17, RZ ;  /* 0x0000001106027210 */ /* 0x002fca0007f1e0ff */
[----:B--2---:R-:W-:-:S05]  /*3650*/  IMAD.X R3, R7, 0x1, R13, P0 ;  /* 0x0000000107037824 */ /* 0x004fca00000e060d */
[----:B------:R1:W-:Y:S01]  /*3660*/  LDGSTS.E.BYPASS.LTC128B.128 [R204+0x100], [R2.64], !P2 ;  /* 0x0010000002cc7fae */ /* 0x0003e2000d101d46 */
[----:B------:R-:W-:Y:S02]  /*3670*/  ISETP.LT.OR P2, PT, R12, 0x21, P3 ;  /* 0x000000210c00780c */ /* 0x000fe40001f41670 */
[----:B------:R-:W-:Y:S02]  /*3680*/  ISETP.GT.AND P3, PT, R16, R188, PT ;  /* 0x000000bc1000720c */ /* 0x000fe40003f64270 */
[----:B-1----:R-:W-:-:S05]  /*3690*/  IADD3 R2, P0, R6, R18, RZ ;  /* 0x0000001206027210 */ /* 0x002fca0007f1e0ff */
[----:B------:R-:W-:-:S05]  /*36a0*/  IMAD.X R3, R7, 0x1, R15, P0 ;  /* 0x0000000107037824 */ /* 0x000fca00000e060f */
[----:B------:R1:W-:Y:S01]  /*36b0*/  LDGSTS.E.BYPASS.LTC128B.128 [R204+0x2100], [R2.64], !P1 ;  /* 0x0210000002cc7fae */ /* 0x0003e2000c901d46 */
[----:B------:R-:W-:Y:S02]  /*36c0*/  ISETP.GE.AND P1, PT, R185, c[0x0][0x1d4], PT ;  /* 0x00007500b9007a0c */ /* 0x000fe40003f26270 */
[----:B-1----:R-:W-:-:S05]  /*36d0*/  IADD3 R2, P0, R6, R19, RZ ;  /* 0x0000001306027210 */ /* 0x002fca0007f1e0ff */
[----:B------:R-:W-:Y:S01]  /*36e0*/  IMAD.X R3, R7, 0x1, R14, P0 ;  /* 0x0000000107037824 */ /* 0x000fe200000e060e */
[C---:B------:R-:W-:Y:S02]  /*36f0*/  ISETP.LT.OR P0, PT, R12.reuse, 0x1, P1 ;  /* 0x000000010c00780c */ /* 0x040fe40000f01670 */
[----:B------:R-:W-:-:S11]  /*3700*/  ISETP.LT.OR P1, PT, R12, 0x21, P1 ;  /* 0x000000210c00780c */ /* 0x000fd60000f21670 */
[----:B------:R1:W-:Y:S01]  /*3710*/  LDGSTS.E.BYPASS.LTC128B.128 [R204+0x4100], [R2.64], !P0 ;  /* 0x0410000002cc7fae */ /* 0x0003e2000c101d46 */
[----:B-----5:R-:W-:-:S05]  /*3720*/  IADD3 R6, P0, R0, R17, RZ ;  /* 0x0000001100067210 */ /* 0x020fca0007f1e0ff */
[----:B------:R-:W-:Y:S01]  /*3730*/  IMAD.X R7, R8, 0x1, R13, P0 ;  /* 0x0000000108077824 */ /* 0x000fe200000e060d */
[----:B---3--:R-:W-:-:S04]  /*3740*/  IADD3 R4, P0, R0, R18, RZ ;  /* 0x0000001200047210 */ /* 0x008fc80007f1e0ff */
[----:B------:R2:W-:Y:S01]  /*3750*/  LDGSTS.E.BYPASS.LTC128B.128 [R204+0x1100], [R6.64], !P4 ;  /* 0x0110000006cc7fae */ /* 0x0005e2000e101d46 */
[----:B------:R-:W-:-:S05]  /*3760*/  IMAD.X R5, R8, 0x1, R15, P0 ;  /* 0x0000000108057824 */ /* 0x000fca00000e060f */
[----:B------:R2:W-:Y:S01]  /*3770*/  LDGSTS.E.BYPASS.LTC128B.128 [R204+0x3100], [R4.64], !P2 ;  /* 0x0310000004cc7fae */ /* 0x0005e2000d101d46 */
[----:B-1----:R-:W-:-:S05]  /*3780*/  IADD3 R2, P0, R0, R19, RZ ;  /* 0x0000001300027210 */ /* 0x002fca0007f1e0ff */
[----:B------:R-:W-:-:S05]  /*3790*/  IMAD.X R3, R8, 0x1, R14, P0 ;  /* 0x0000000108037824 */ /* 0x000fca00000e060e */
[----:B------:R2:W-:Y:S04]  /*37a0*/  LDGSTS.E.BYPASS.LTC128B.128 [R204+0x5100], [R2.64], !P1 ;  /* 0x0510000002cc7fae */ /* 0x0005e8000c901d46 */
[----:B------:R-:W0:Y:S01]  /*37b0*/  LDGDEPBAR ;  /* 0x00000000000079af */ /* 0x000e220000000000 */
[----:B------:R-:W-:Y:S05]  /*37c0*/  @!P3 BRA `(.L_x_2033) ;  /* 0x000004600000b947 */ /* 0x000fea0003800000 */
[----:B--2---:R-:W-:Y:S01]  /*37d0*/  IADD3 R2, R20, R161, R193 ;  /* 0x000000a114027210 */ /* 0x004fe20007ffe0c1 */
        /* <DEDUP_REMOVED lines=27> */
.L_x_2180:
[----:B------:R-:W-:Y:S05]  /*3990*/  BRA.DIV ~URZ, `(.L_x_2035) ;  /* 0x000132327f007947 */ /* 0x000fea000b800000 */
[----:B------:R-:W3:Y:S01]  /*39a0*/  SHFL.IDX PT, R0, R11, RZ, 0x181f ;  /* 0x00181fff0b007589 */ /* 0x000ee200000e0000 */
[----:B------:R-:W-:Y:S02]  /*39b0*/  ISETP.GE.AND P2, PT, R177, c[0x0][0x1d4], PT ;  /* 0x00007500b1007a0c */ /* 0x000fe40003f46270 */
[----:B------:R-:W-:Y:S02]  /*39c0*/  ISETP.GE.AND P1, PT, R186, c[0x0][0x1d4], PT ;  /* 0x00007500ba007a0c */ /* 0x000fe40003f26270 */
        /* <DEDUP_REMOVED lines=10> */
[----:B------:R-:W3:Y:S03]  /*3a70*/  SHFL.IDX PT, R0, R11, 0x1, 0x181f ;  /* 0x00381f000b007f89 */ /* 0x000ee600000e0000 */
[----:B------:R-:W-:Y:S01]  /*3a80*/  IMAD.X R3, R8, 0x1, R14, P0 ;  /* 0x0000000108037824 */ /* 0x000fe200000e060e */
[----:B------:R-:W-:Y:S01]  /*3a90*/  ISETP.GE.AND P0, PT, R185, c[0x0][0x1d4], PT ;  /* 0x00007500b9007a0c */ /* 0x000fe20003f06270 */
[----:B------:R2:W-:Y:S04]  /*3aa0*/  LDGSTS.E.BYPASS.LTC128B.128 [R204+0x14100], [R4.64], !P1 ;  /* 0x1410000004cc7fae */ /* 0x0005e8000c901d46 */
[----:B------:R4:W1:Y:S08]  /*3ab0*/  SHFL.IDX PT, R8, R9, 0x1, 0x181f ;  /* 0x00381f0009087f89 */ /* 0x00087000000e0000 */
[----:B------:R2:W-:Y:S01]  /*3ac0*/  LDGSTS.E.BYPASS.LTC128B.128 [R204+0x16100], [R2.64], !P0 ;  /* 0x1610000002cc7fae */ /* 0x0005e2000c101d46 */
[----:B-1--4-:R-:W-:-:S03]  /*3ad0*/  SEL R9, RZ, 0x10, P0 ;  /* 0x00000010ff097807 */ /* 0x012fc60000000000 */
.L_x_2181:
        /* <DEDUP_REMOVED lines=21> */
.L_x_2033:
[----:B------:R-:W-:Y:S05]  /*3c30*/  BSYNC B0 ;  /* 0x0000000000007941 */ /* 0x000fea0003800000 */
.L_x_2032:
        /* <DEDUP_REMOVED lines=10> */
[----:B-12---:R1:W2:Y:S04]  /*3ce0*/  LDSM.16.M88.4 R4, [R164] ;  /* 0x00000000a404783b */ /* 0x0062a80000000200 */
        /* <DEDUP_REMOVED lines=11> */
[----:B------:R-:W-:Y:S01]  /*3da0*/  IMAD.WIDE.U32 R2, R175, c[0x0][0x208], RZ ;  /* 0x00008200af027a25 */ /* 0x000fe200078e00ff */
[----:B------:R-:W-:-:S02]  /*3db0*/  SHF.R.S32.HI R12, RZ, 0x1f, R174 ;  /* 0x0000001fff0c7819 */ /* 0x000fc400000114ae */
[----:B------:R-:W-:Y:S01]  /*3dc0*/  SHF.R.S32.HI R13, RZ, 0x1f, R185 ;  /* 0x0000001fff0d7819 */ /* 0x000fe200000114b9 */
[----:B------:R-:W-:Y:S01]  /*3dd0*/  IMAD R0, R0, c[0x0][0x208], RZ ;  /* 0x0000820000007a24 */ /* 0x000fe200078e02ff */
[----:B------:R-:W-:Y:S01]  /*3de0*/  SHF.R.S32.HI R15, RZ, 0x1f, R186 ;  /* 0x0000001fff0f7819 */ /* 0x000fe200000114ba */
[----:B------:R-:W-:Y:S01]  /*3df0*/  IMAD.SHL.U32 R27, R185, 0x2, RZ ;  /* 0x00000002b91b7824 */ /* 0x000fe200078e00ff */
[----:B------:R-:W-:Y:S01]  /*3e00*/  SHF.R.S32.HI R14, RZ, 0x1f, R177 ;  /* 0x0000001fff0e7819 */ /* 0x000fe200000114b1 */
[----:B------:R-:W-:Y:S01]  /*3e10*/  IMAD R0, R175, c[0x0][0x20c], R0 ;  /* 0x00008300af007a24 */ /* 0x000fe200078e0200 */
[----:B------:R-:W-:Y:S01]  /*3e20*/  SHF.L.U64.HI R24, R185, 0x1, R13 ;  /* 0x00000001b9187819 */ /* 0x000fe2000001020d */
[C---:B------:R-:W-:Y:S01]  /*3e30*/  IMAD.SHL.U32 R26, R186.reuse, 0x2, RZ ;  /* 0x00000002ba1a7824 */ /* 0x040fe200078e00ff */
[----:B------:R-:W-:Y:S01]  /*3e40*/  SHF.L.U64.HI R23, R186, 0x1, R15 ;  /* 0x00000001ba177819 */ /* 0x000fe2000001020f */
[----:B------:R-:W-:Y:S01]  /*3e50*/  IMAD.IADD R3, R3, 0x1, R0 ;  /* 0x0000000103037824 */ /* 0x000fe200078e0200 */
[----:B------:R-:W-:Y:S01]  /*3e60*/  SHF.L.U64.HI R22, R177, 0x1, R14 ;  /* 0x00000001b1167819 */ /* 0x000fe2000001020e */
[----:B------:R-:W-:-:S02]  /*3e70*/  IMAD R0, R12, c[0x0][0x218], RZ ;  /* 0x000086000c007a24 */ /* 0x000fc400078e02ff */
[----:B------:R-:W-:-:S04]  /*3e80*/  IMAD.WIDE.U32 R2, R174, c[0x0][0x218], R2 ;  /* 0x00008600ae027a25 */ /* 0x000fc800078e0002 */
[----:B------:R-:W-:Y:S01]  /*3e90*/  IMAD R12, R174, c[0x0][0x21c], R0 ;  /* 0x00008700ae0c7a24 */ /* 0x000fe200078e0200 */
[----:B------:R-:W-:Y:S01]  /*3ea0*/  IADD3 R0, P0, R198, R2, RZ ;  /* 0x00000002c6007210 */ /* 0x000fe20007f1e0ff */
[----:B------:R-:W-:-:S03]  /*3eb0*/  IMAD.SHL.U32 R25, R177, 0x2, RZ ;  /* 0x00000002b1197824 */ /* 0x000fc600078e00ff */
[----:B------:R-:W-:Y:S02]  /*3ec0*/  IADD3.X R2, R202, R3, R12, P0, !PT ;  /* 0x00000003ca027210 */ /* 0x000fe400007fe40c */
[----:B------:R-:W-:-:S04]  /*3ed0*/  LEA R19, P0, R0, c[0x0][0x1f8], 0x1 ;  /* 0x00007e0000137a11 */ /* 0x000fc800078008ff */
[----:B------:R-:W-:Y:S01]  /*3ee0*/  LEA.HI.X R13, R0, c[0x0][0x1fc], R2, 0x1, P0 ;  /* 0x00007f00000d7a11 */ /* 0x000fe200000f0c02 */
[----:B------:R-:W-:Y:S06]  /*3ef0*/  BRA.DIV ~URZ, `(.L_x_2038) ;  /* 0x00012f127f007947 */ /* 0x000fec000b800000 */
[----:B------:R4:W3:Y:S02]  /*3f00*/  SHFL.IDX PT, R12, R13, RZ, 0x181f ;  /* 0x00181fff0d0c7589 */ /* 0x0008e400000e0000 */
.L_x_2182:
[----:B------:R-:W-:Y:S05]  /*3f10*/  BRA.DIV ~URZ, `(.L_x_2039) ;  /* 0x00012f627f007947 */ /* 0x000fea000b800000 */
[----:B------:R-:W5:Y:S01]  /*3f20*/  SHFL.IDX PT, R0, R19, RZ, 0x181f ;  /* 0x00181fff13007589 */ /* 0x000f6200000e0000 */
[----:B------:R-:W-:Y:S02]  /*3f30*/  ISETP.GE.AND P3, PT, R177, c[0x0][0x1d4], PT ;  /* 0x00007500b1007a0c */ /* 0x000fe40003f66270 */
[----:B------:R-:W-:Y:S02]  /*3f40*/  ISETP.GE.AND P1, PT, R186, c[0x0][0x1d4], PT ;  /* 0x00007500ba007a0c */ /* 0x000fe40003f26270 */
[----:B------:R-:W-:Y:S02]  /*3f50*/  SEL R21, RZ, 0x10, P3 ;  /* 0x00000010ff157807 */ /* 0x000fe40001800000 */
[----:B------:R-:W-:Y:S02]  /*3f60*/  SEL R18, RZ, 0x10, P1 ;  /* 0x00000010ff127807 */ /* 0x000fe40000800000 */
[----:B-----5:R-:W-:-:S05]  /*3f70*/  IADD3 R16, P0, R0, R25, RZ ;  /* 0x0000001900107210 */ /* 0x020fca0007f1e0ff */
[----:B---3--:R-:W-:Y:S01]  /*3f80*/  IMAD.X R17, R12, 0x1, R22, P0 ;  /* 0x000000010c117824 */ /* 0x008fe200000e0616 */
[----:B------:R-:W-:-:S04]  /*3f90*/  IADD3 R14, P0, R0, R26, RZ ;  /* 0x0000001a000e7210 */ /* 0x000fc80007f1e0ff */
[----:B------:R-:W-:Y:S01]  /*3fa0*/  @!PT LDS RZ, [RZ] ;  /* 0x00000000fffff984 */ /* 0x000fe20000000800 */
[----:B------:R-:W-:Y:S01]  /*3fb0*/  @!PT LDS RZ, [RZ] ;  /* 0x00000000fffff984 */ /* 0x000fe20000000800 */
[----:B------:R3:W-:Y:S01]  /*3fc0*/  LDGSTS.E.BYPASS.LTC128B.128 [R204+0x6100], [R16.64], !P3 ;  /* 0x0610000010cc7fae */ /* 0x0007e2000d901d46 */
[----:B------:R-:W-:Y:S01]  /*3fd0*/  IMAD.X R15, R12, 0x1, R23, P0 ;  /* 0x000000010c0f7824 */ /* 0x000fe200000e0617 */
[----:B------:R-:W-:Y:S02]  /*3fe0*/  IADD3 R2, P0, R0, R27, RZ ;  /* 0x0000001b00027210 */ /* 0x000fe40007f1e0ff */
[----:B------:R-:W4:Y:S03]  /*3ff0*/  SHFL.IDX PT, R0, R19, 0x1, 0x181f ;  /* 0x00381f0013007f89 */ /* 0x000f2600000e0000 */
[----:B------:R-:W-:Y:S01]  /*4000*/  IMAD.X R3, R12, 0x1, R24, P0 ;  /* 0x000000010c037824 */ /* 0x000fe200000e0618 */
[----:B------:R-:W-:Y:S01]  /*4010*/  ISETP.GE.AND P0, PT, R185, c[0x0][0x1d4], PT ;  /* 0x00007500b9007a0c */ /* 0x000fe20003f06270 */
[----:B------:R3:W-:Y:S04]  /*4020*/  LDGSTS.E.BYPASS.LTC128B.128 [R204+0x8100], [R14.64], !P1 ;  /* 0x081000000ecc7fae */ /* 0x0007e8000c901d46 */
[----:B------:R5:W2:Y:S08]  /*4030*/  SHFL.IDX PT, R12, R13, 0x1, 0x181f ;  /* 0x00381f000d0c7f89 */ /* 0x000ab000000e0000 */
[----:B------:R3:W-:Y:S01]  /*4040*/  LDGSTS.E.BYPASS.LTC128B.128 [R204+0xa100], [R2.64], !P0 ;  /* 0x0a10000002cc7fae */ /* 0x0007e2000c101d46 */
[----:B----45:R-:W-:-:S03]  /*4050*/  SEL R13, RZ, 0x10, P0 ;  /* 0x00000010ff0d7807 */ /* 0x030fc60000000000 */
.L_x_2183:
[----:B---3--:R-:W-:Y:S02]  /*4060*/  IADD3 R2, -R21, 0x10, RZ ;  /* 0x0000001015027810 */ /* 0x008fe40007ffe1ff */
[----:B------:R-:W-:-:S02]  /*4070*/  IADD3 R3, -R18, 0x10, RZ ;  /* 0x0000001012037810 */ /* 0x000fc40007ffe1ff */
[----:B------:R-:W-:-:S04]  /*4080*/  LOP3.LUT R2, R2, 0xf, RZ, 0xc0, !PT ;  /* 0x0000000f02027812 */ /* 0x000fc800078ec0ff */
[----:B------:R-:W-:Y:S02]  /*4090*/  IADD3 R16, P1, P0, R2, R0, R25 ;  /* 0x0000000002107210 */ /* 0x000fe4000783e019 */
[----:B------:R-:W-:Y:S02]  /*40a0*/  LOP3.LUT R2, R3, 0xf, RZ, 0xc0, !PT ;  /* 0x0000000f03027812 */ /* 0x000fe400078ec0ff */
[----:B------:R-:W-:Y:S02]  /*40b0*/  IADD3 R3, -R13, 0x10, RZ ;  /* 0x000000100d037810 */ /* 0x000fe40007ffe1ff */
[----:B--2---:R-:W-:Y:S02]  /*40c0*/  IADD3.X R17, RZ, R12, R22, P1, P0 ;  /* 0x0000000cff117210 */ /* 0x004fe40000fe0416 */
        /* <DEDUP_REMOVED lines=14> */
.L_x_2037:
[----:B------:R-:W-:Y:S05]  /*41b0*/  BSYNC B0 ;  /* 0x0000000000007941 */ /* 0x000fea0003800000 */
.L_x_2036:
[----:B------:R-:W-:Y:S01]  /*41c0*/  IMAD.MOV.U32 R0, RZ, RZ, 0x40 ;  /* 0x00000040ff007424 */ /* 0x000fe200078e00ff */
[----:B------:R-:W-:Y:S01]  /*41d0*/  LOP3.LUT P1, RZ, R187, 0x4, RZ, 0xc0, !PT ;  /* 0x00000004bbff7812 */ /* 0x000fe2000782c0ff */
[----:B------:R-:W0:Y:S01]  /*41e0*/  LDGDEPBAR ;  /* 0x00000000000079af */ /* 0x000e220000000000 */
[----:B------:R-:W-:Y:S01]  /*41f0*/  WARPSYNC 0xffffffff ;  /* 0xffffffff00007948 */ /* 0x000fe20003800000 */
[C---:B--23--:R-:W-:Y:S01]  /*4200*/  HMMA.16816.F32 R12, R4.reuse, R32, RZ ;  /* 0x00000020040c723c */ /* 0x04cfe200000018ff */
[----:B------:R-:W-:Y:S01]  /*4210*/  SEL R162, R0, 0xffffffc0, !P1 ;  /* 0xffffffc000a27807 */ /* 0x000fe20004800000 */
[----:B------:R-:W-:Y:S01]  /*4220*/  LDSM.16.M88.4 R16, [R167] ;  /* 0x00000000a710783b */ /* 0x000fe20000000200 */
[----:B------:R-:W-:Y:S01]  /*4230*/  IMAD.MOV.U32 R3, RZ, RZ, c[0x0][0x2c4] ;  /* 0x0000b100ff037624 */ /* 0x000fe200078e00ff */
[----:B------:R-:W-:Y:S01]  /*4240*/  ULDC UR4, c[0x0][0x324] ;  /* 0x0000c90000047ab9 */ /* 0x000fe20000000800 */
[----:B------:R-:W-:Y:S01]  /*4250*/  IADD3 R0, R162, R170, R168 ;  /* 0x000000aaa2007210 */ /* 0x000fe20007ffe0a8 */
[----:B------:R-:W-:Y:S01]  /*4260*/  IMAD.IADD R2, R170, 0x1, R162 ;  /* 0x00000001aa027824 */ /* 0x000fe200078e02a2 */
[----:B------:R-:W-:Y:S01]  /*4270*/  ULOP3.LUT UR4, URZ, UR4, URZ, 0x33, !UPT ;  /* 0x000000043f047292 */ /* 0x000fe2000f8e333f */
[----:B------:R-:W-:Y:S01]  /*4280*/  HMMA.16816.F32 R28, R4, R34, RZ ;  /* 0x00000022041c723c */ /* 0x000fe200000018ff */
[----:B------:R-:W-:Y:S01]  /*4290*/  ISETP.NE.AND P0, PT, R3, 0x1, PT ;  /* 0x000000010300780c */ /* 0x000fe20003f05270 */
[----:B------:R-:W-:Y:S01]  /*42a0*/  LDSM.16.M88.4 R68, [R0] ;  /* 0x000000000044783b */ /* 0x000fe20000000200 */
[----:B------:R-:W-:-:S03]  /*42b0*/  IMAD.MOV.U32 R93, RZ, RZ, c[0x0][0x32c] ;  /* 0x0000cb00ff5d7624 */ /* 0x000fc600078e00ff */
[----:B------:R-:W2:Y:S02]  /*42c0*/  LDSM.16.M88.4 R52, [R2] ;  /* 0x000000000234783b */ /* 0x000ea40000000200 */
[C---:B----4-:R-:W-:Y:S01]  /*42d0*/  HMMA.16816.F32 R32, R4.reuse, R36, RZ ;  /* 0x000000240420723c */ /* 0x050fe200000018ff */
[----:B------:R-:W-:Y:S01]  /*42e0*/  ISETP.GE.AND P4, PT, R93, 0x1, PT ;  /* 0x000000015d00780c */ /* 0x000fe20003f86270 */
[----:B------:R-:W3:Y:S04]  /*42f0*/  LDSM.16.M88.4 R56, [R2+0x800] ;  /* 0x000800000238783b */ /* 0x000ee80000000200 */
[----:B------:R-:W4:Y:S02]  /*4300*/  LDSM.16.M88.4 R76, [R2+0x1000] ;  /* 0x00100000024c783b */ /* 0x000f240000000200 */
[C---:B------:R-:W-:Y:S02]  /*4310*/  HMMA.16816.F32 R36, R4.reuse, R38, RZ ;  /* 0x000000260424723c */ /* 0x040fe400000018ff */
[----:B------:R-:W-:Y:S04]  /*4320*/  LDSM.16.M88.4 R72, [R0+0x800] ;  /* 0x000800000048783b */ /* 0x000fe80000000200 */
[----:B------:R-:W-:Y:S02]  /*4330*/  LDSM.16.M88.4 R84, [R0+0x1000] ;  /* 0x001000000054783b */ /* 0x000fe40000000200 */
[C---:B-1----:R-:W-:Y:S08]  /*4340*/  HMMA.16816.F32 R40, R4.reuse, R48, RZ ;  /* 0x000000300428723c */ /* 0x042ff000000018ff */
[C---:B------:R-:W-:Y:S08]  /*4350*/  HMMA.16816.F32 R48, R4.reuse, R50, RZ ;  /* 0x000000320430723c */ /* 0x040ff000000018ff */
[C---:B------:R-:W-:Y:S08]  /*4360*/  HMMA.16816.F32 R24, R4.reuse, R44, RZ ;  /* 0x0000002c0418723c */ /* 0x040ff000000018ff */
[----:B------:R-:W-:Y:S01]  /*4370*/  HMMA.16816.F32 R44, R4, R46, RZ ;  /* 0x0000002e042c723c */ /* 0x000fe200000018ff */
[----:B------:R-:W-:Y:S07]  /*4380*/  LDSM.16.M88.4 R4, [R166] ;  /* 0x00000000a604783b */ /* 0x000fee0000000200 */
[C---:B------:R-:W-:Y:S08]  /*4390*/  HMMA.16816.F32 R12, R8.reuse, R60, R12 ;  /* 0x0000003c080c723c */ /* 0x040ff0000000180c */
[C---:B------:R-:W-:Y:S01]  /*43a0*/  HMMA.16816.F32 R28, R8.reuse, R62, R28 ;  /* 0x0000003e081c723c */ /* 0x040fe2000000181c */
[----:B------:R-:W1:Y:S07]  /*43b0*/  LDSM.16.M88.4 R60, [R2+0x1800] ;  /* 0x00180000023c783b */ /* 0x000e6e0000000200 */
        /* <DEDUP_REMOVED lines=8> */
[----:B------:R-:W-:Y:S07]  /*4440*/  LDSM.16.M88.4 R88, [R170+0x3000] ;  /* 0x00300000aa58783b */ /* 0x000fee0000000200 */
[C---:B--2---:R-:W-:Y:S01]  /*4450*/  HMMA.16816.F32 R8, R16.reuse, R52, R12 ;  /* 0x000000341008723c */ /* 0x044fe2000000180c */
[----:B------:R-:W-:Y:S07]  /*4460*/  LDSM.16.M88.4 R12, [R164+0x4000] ;  /* 0x00400000a40c783b */ /* 0x000fee0000000200 */
[C---:B------:R-:W-:Y:S08]  /*4470*/  HMMA.16816.F32 R28, R16.reuse, R54, R28 ;  /* 0x00000036101c723c */ /* 0x040ff0000000181c */
[C---:B---3--:R-:W-:Y:S08]  /*4480*/  HMMA.16816.F32 R32, R16.reuse, R56, R32 ;  /* 0x000000381020723c */ /* 0x048ff00000001820 */
[C---:B------:R-:W-:Y:S01]  /*4490*/  HMMA.16816.F32 R36, R16.reuse, R58, R36 ;  /* 0x0000003a1024723c */ /* 0x040fe20000001824 */
[----:B------:R-:W2:Y:S07]  /*44a0*/  LDSM.16.M88.4 R56, [R0+0x1800] ;  /* 0x001800000038783b */ /* 0x000eae0000000200 */
[C---:B----4-:R-:W-:Y:S08]  /*44b0*/  HMMA.16816.F32 R52, R16.reuse, R78, R48 ;  /* 0x0000004e1034723c */ /* 0x050ff00000001830 */
[C---:B------:R-:W-:Y:S01]  /*44c0*/  HMMA.16816.F32 R40, R16.reuse, R76, R40 ;  /* 0x0000004c1028723c */ /* 0x040fe20000001828 */
[----:B------:R-:W-:Y:S07]  /*44d0*/  LDSM.16.M88.4 R76, [R2+0x2800] ;  /* 0x00280000024c783b */ /* 0x000fee0000000200 */
[C---:B-1----:R-:W-:Y:S01]  /*44e0*/  HMMA.16816.F32 R48, R16.reuse, R60, R24 ;  /* 0x0000003c1030723c */ /* 0x042fe20000001818 */
[----:B------:R-:W-:Y:S07]  /*44f0*/  LDSM.16.M88.4 R24, [R20+0x3800] ;  /* 0x003800001418783b */ /* 0x000fee0000000200 */
[----:B------:R-:W-:Y:S01]  /*4500*/  HMMA.16816.F32 R44, R16, R62, R44 ;  /* 0x0000003e102c723c */ /* 0x000fe2000000182c */
[----:B------:R-:W1:Y:S04]  /*4510*/  LDSM.16.M88.4 R60, [R170+0x3800] ;  /* 0x00380000aa3c783b */ /* 0x000e680000000200 */
[----:B------:R-:W-:Y:S03]  /*4520*/  LDSM.16.M88.4 R16, [R165+0x4000] ;  /* 0x00400000a510783b */ /* 0x000fe60000000200 */
        /* <DEDUP_REMOVED lines=8> */
[----:B------:R-:W5:Y:S07]  /*45b0*/  LDSM.16.M88.4 R84, [R20+0x3000] ;  /* 0x003000001454783b */ /* 0x000f6e0000000200 */
[C---:B--2---:R-:W-:Y:S08]  /*45c0*/  HMMA.16816.F32 R48, R4.reuse, R56, R48 ;  /* 0x000000380430723c */ /* 0x044ff00000001830 */
[----:B------:R-:W-:Y:S01]  /*45d0*/  HMMA.16816.F32 R44, R4, R58, R44 ;  /* 0x0000003a042c723c */ /* 0x000fe2000000182c */
[----:B------:R-:W-:Y:S07]  /*45e0*/  LDSM.16.M88.4 R56, [R2+0x3800] ;  /* 0x003800000238783b */ /* 0x000fee0000000200 */
[C---:B------:R-:W-:Y:S01]  /*45f0*/  HMMA.16816.F32 R4, R12.reuse, R64, R8 ;  /* 0x000000400c04723c */ /* 0x040fe20000001808 */
[----:B------:R-:W-:Y:S07]  /*4600*/  LDSM.16.M88.4 R8, [R167+0x4000] ;  /* 0x00400000a708783b */ /* 0x000fee0000000200 */
[C---:B------:R-:W-:Y:S01]  /*4610*/  HMMA.16816.F32 R28, R12.reuse, R66, R28 ;  /* 0x000000420c1c723c */ /* 0x040fe2000000181c */
[----:B------:R-:W2:Y:S07]  /*4620*/  LDSM.16.M88.4 R64, [R2+0x2000] ;  /* 0x002000000240783b */ /* 0x000eae0000000200 */
[C---:B------:R-:W-:Y:S08]  /*4630*/  HMMA.16816.F32 R32, R12.reuse, R80, R32 ;  /* 0x000000500c20723c */ /* 0x040ff00000001820 */
[C---:B------:R-:W-:Y:S01]  /*4640*/  HMMA.16816.F32 R36, R12.reuse, R82, R36 ;  /* 0x000000520c24723c */ /* 0x040fe20000001824 */
[----:B------:R-:W-:Y:S07]  /*4650*/  LDSM.16.M88.4 R80, [R170+0x4800] ;  /* 0x00480000aa50783b */ /* 0x000fee0000000200 */
[C---:B------:R-:W-:Y:S08]  /*4660*/  HMMA.16816.F32 R40, R12.reuse, R88, R40 ;  /* 0x000000580c28723c */ /* 0x040ff00000001828 */
[C---:B------:R-:W-:Y:S01]  /*4670*/  HMMA.16816.F32 R52, R12.reuse, R90, R52 ;  /* 0x0000005a0c34723c */ /* 0x040fe20000001834 */
[----:B------:R-:W2:Y:S07]  /*4680*/  LDSM.16.M88.4 R88, [R2+0x3000] ;  /* 0x003000000258783b */ /* 0x000eae0000000200 */
[C---:B-1----:R-:W-:Y:S08]  /*4690*/  HMMA.16816.F32 R48, R12.reuse, R60, R48 ;  /* 0x0000003c0c30723c */ /* 0x042ff00000001830 */
[----:B------:R-:W-:Y:S01]  /*46a0*/  HMMA.16816.F32 R44, R12, R62, R44 ;  /* 0x0000003e0c2c723c */ /* 0x000fe2000000182c */
[----:B------:R-:W-:Y:S07]  /*46b0*/  LDSM.16.M88.4 R60, [R0+0x3800] ;  /* 0x00380000003c783b */ /* 0x000fee0000000200 */
[C---:B---3--:R-:W-:Y:S01]  /*46c0*/  HMMA.16816.F32 R12, R16.reuse, R68, R4 ;  /* 0x00000044100c723c */ /* 0x048fe20000001804 */
[----:B------:R-:W-:Y:S07]  /*46d0*/  LDSM.16.M88.4 R4, [R166+0x4000] ;  /* 0x00400000a604783b */ /* 0x000fee0000000200 */
[C---:B------:R-:W-:Y:S01]  /*46e0*/  HMMA.16816.F32 R28, R16.reuse, R70, R28 ;  /* 0x00000046101c723c */ /* 0x040fe2000000181c */
[----:B------:R-:W1:Y:S07]  /*46f0*/  LDSM.16.M88.4 R68, [R0+0x2000] ;  /* 0x002000000044783b */ /* 0x000e6e0000000200 */
[C---:B----4-:R-:W-:Y:S08]  /*4700*/  HMMA.16816.F32 R32, R16.reuse, R72, R32 ;  /* 0x000000481020723c */ /* 0x050ff00000001820 */
[C---:B------:R-:W-:Y:S01]  /*4710*/  HMMA.16816.F32 R36, R16.reuse, R74, R36 ;  /* 0x0000004a1024723c */ /* 0x040fe20000001824 */
[----:B------:R-:W3:Y:S07]  /*4720*/  LDSM.16.M88.4 R72, [R0+0x2800] ;  /* 0x002800000048783b */ /* 0x000eee0000000200 */
[C---:B-----5:R-:W-:Y:S08]  /*4730*/  HMMA.16816.F32 R40, R16.reuse, R84, R40 ;  /* 0x000000541028723c */ /* 0x060ff00000001828 */
[C---:B------:R-:W-:Y:S01]  /*4740*/  HMMA.16816.F32 R52, R16.reuse, R86, R52 ;  /* 0x000000561034723c */ /* 0x040fe20000001834 */
[----:B------:R-:W4:Y:S07]  /*4750*/  LDSM.16.M88.4 R84, [R0+0x3000] ;  /* 0x003000000054783b */ /* 0x000f2e0000000200 */
[C---:B------:R-:W-:Y:S08]  /*4760*/  HMMA.16816.F32 R48, R16.reuse, R24, R48 ;  /* 0x000000181030723c */ /* 0x040ff00000001830 */
[----:B------:R-:W-:Y:S01]  /*4770*/  HMMA.16816.F32 R44, R16, R26, R44 ;  /* 0x0000001a102c723c */ /* 0x000fe2000000182c */
[----:B------:R-:W-:Y:S07]  /*4780*/  LDSM.16.M88.4 R16, [R164+0x8000] ;  /* 0x00800000a410783b */ /* 0x000fee0000000200 */
[C---:B--2---:R-:W-:Y:S08]  /*4790*/  HMMA.16816.F32 R24, R8.reuse, R64, R12 ;  /* 0x000000400818723c */ /* 0x044ff0000000180c */
[C---:B------:R-:W-:Y:S01]  /*47a0*/  HMMA.16816.F32 R12, R8.reuse, R66, R28 ;  /* 0x00000042080c723c */ /* 0x040fe2000000181c */
[----:B------:R-:W2:Y:S07]  /*47b0*/  LDSM.16.M88.4 R64, [R170+0x4000] ;  /* 0x00400000aa40783b */ /* 0x000eae0000000200 */
[C---:B------:R-:W-:Y:S08]  /*47c0*/  HMMA.16816.F32 R32, R8.reuse, R76, R32 ;  /* 0x0000004c0820723c */ /* 0x040ff00000001820 */
[C---:B------:R-:W-:Y:S01]  /*47d0*/  HMMA.16816.F32 R36, R8.reuse, R78, R36 ;  /* 0x0000004e0824723c */ /* 0x040fe20000001824 */
[----:B------:R-:W-:Y:S07]  /*47e0*/  LDSM.16.M88.4 R76, [R20+0x4800] ;  /* 0x00480000144c783b */ /* 0x000fee0000000200 */
[C---:B------:R-:W-:Y:S08]  /*47f0*/  HMMA.16816.F32 R40, R8.reuse, R88, R40 ;  /* 0x000000580828723c */ /* 0x040ff00000001828 */
[C---:B------:R-:W-:Y:S01]  /*4800*/  HMMA.16816.F32 R52, R8.reuse, R90, R52 ;  /* 0x0000005a0834723c */ /* 0x040fe20000001834 */
[----:B------:R-:W5:Y:S07]  /*4810*/  LDSM.16.M88.4 R88, [R170+0x5000] ;  /* 0x00500000aa58783b */ /* 0x000f6e0000000200 */
[C---:B------:R-:W-:Y:S08]  /*4820*/  HMMA.16816.F32 R48, R8.reuse, R56, R48 ;  /* 0x000000380830723c */ /* 0x040ff00000001830 */
[----:B------:R-:W-:Y:S01]  /*4830*/  HMMA.16816.F32 R44, R8, R58, R44 ;  /* 0x0000003a082c723c */ /* 0x000fe2000000182c */
[----:B------:R-:W2:Y:S07]  /*4840*/  LDSM.16.M88.4 R56, [R170+0x5800] ;  /* 0x00580000aa38783b */ /* 0x000eae0000000200 */
[C---:B-1----:R-:W-:Y:S08]  /*4850*/  HMMA.16816.F32 R28, R4.reuse, R68, R24 ;  /* 0x00000044041c723c */ /* 0x042ff00000001818 */
[C---:B------:R-:W-:Y:S01]  /*4860*/  HMMA.16816.F32 R24, R4.reuse, R70, R12 ;  /* 0x000000460418723c */ /* 0x040fe2000000180c */
[----:B------:R-:W-:Y:S04]  /*4870*/  LDSM.16.M88.4 R12, [R165+0x8000] ;  /* 0x00800000a50c783b */ /* 0x000fe80000000200 */
[----:B------:R-:W1:Y:S03]  /*4880*/  LDSM.16.M88.4 R68, [R20+0x4000] ;  /* 0x004000001444783b */ /* 0x000e660000000200 */
[C---:B---3--:R-:W-:Y:S08]  /*4890*/  HMMA.16816.F32 R8, R4.reuse, R72, R32 ;  /* 0x000000480408723c */ /* 0x048ff00000001820 */
[C---:B------:R-:W-:Y:S01]  /*48a0*/  HMMA.16816.F32 R36, R4.reuse, R74, R36 ;  /* 0x0000004a0424723c */ /* 0x040fe20000001824 */
[----:B------:R-:W-:Y:S07]  /*48b0*/  LDSM.16.M88.4 R72, [R2+0x4000] ;  /* 0x004000000248783b */ /* 0x000fee0000000200 */
[C---:B----4-:R-:W-:Y:S08]  /*48c0*/  HMMA.16816.F32 R40, R4.reuse, R84, R40 ;  /* 0x000000540428723c */ /* 0x050ff00000001828 */
[C---:B------:R-:W-:Y:S01]  /*48d0*/  HMMA.16816.F32 R52, R4.reuse, R86, R52 ;  /* 0x000000560434723c */ /* 0x040fe20000001834 */
[----:B------:R-:W3:Y:S07]  /*48e0*/  LDSM.16.M88.4 R84, [R20+0x5000] ;  /* 0x005000001454783b */ /* 0x000eee0000000200 */
[C---:B------:R-:W-:Y:S08]  /*48f0*/  HMMA.16816.F32 R48, R4.reuse, R60, R48 ;  /* 0x0000003c0430723c */ /* 0x040ff00000001830 */
[----:B------:R-:W-:Y:S01]  /*4900*/  HMMA.16816.F32 R44, R4, R62, R44 ;  /* 0x0000003e042c723c */ /* 0x000fe2000000182c */
[----:B------:R-:W-:Y:S07]  /*4910*/  LDSM.16.M88.4 R60, [R2+0x5800] ;  /* 0x00580000023c783b */ /* 0x000fee0000000200 */
[C---:B--2---:R-:W-:Y:S08]  /*4920*/  HMMA.16816.F32 R32, R16.reuse, R64, R28 ;  /* 0x000000401020723c */ /* 0x044ff0000000181c */
[C---:B------:R-:W-:Y:S01]  /*4930*/  HMMA.16816.F32 R28, R16.reuse, R66, R24 ;  /* 0x00000042101c723c */ /* 0x040fe20000001818 */
[----:B------:R2:W4:Y:S07]  /*4940*/  LDSM.16.M88.4 R64, [R20+0x5800] ;  /* 0x005800001440783b */ /* 0x00052e0000000200 */
[C---:B------:R-:W-:Y:S01]  /*4950*/  HMMA.16816.F32 R24, R16.reuse, R80, R8 ;  /* 0x000000501018723c */ /* 0x040fe20000001808 */
[----:B------:R-:W1:Y:S07]  /*4960*/  LDSM.16.M88.4 R8, [R167+0x8000] ;  /* 0x00800000a708783b */ /* 0x000e6e0000000200 */
[C---:B------:R-:W-:Y:S01]  /*4970*/  HMMA.16816.F32 R4, R16.reuse, R82, R36 ;  /* 0x000000521004723c */ /* 0x040fe20000001824 */
[----:B------:R-:W2:Y:S07]  /*4980*/  LDSM.16.M88.4 R80, [R2+0x4800] ;  /* 0x004800000250783b */ /* 0x000eae0000000200 */
[C---:B-----5:R-:W-:Y:S08]  /*4990*/  HMMA.16816.F32 R36, R16.reuse, R88, R40 ;  /* 0x000000581024723c */ /* 0x060ff00000001828 */
[C---:B------:R-:W-:Y:S08]  /*49a0*/  HMMA.16816.F32 R52, R16.reuse, R90, R52 ;  /* 0x0000005a1034723c */ /* 0x040ff00000001834 */
[C---:B------:R-:W-:Y:S08]  /*49b0*/  HMMA.16816.F32 R48, R16.reuse, R56, R48 ;  /* 0x000000381030723c */ /* 0x040ff00000001830 */
[----:B------:R-:W-:Y:S01]  /*49c0*/  HMMA.16816.F32 R40, R16, R58, R44 ;  /* 0x0000003a1028723c */ /* 0x000fe2000000182c */
[----:B------:R-:W5:Y:S07]  /*49d0*/  LDSM.16.M88.4 R56, [R2+0x5000] ;  /* 0x005000000238783b */ /* 0x000f6e0000000200 */
[C---:B-1----:R-:W-:Y:S08]  /*49e0*/  HMMA.16816.F32 R32, R12.reuse, R68, R32 ;  /* 0x000000440c20723c */ /* 0x042ff00000001820 */
[C---:B------:R-:W-:Y:S01]  /*49f0*/  HMMA.16816.F32 R28, R12.reuse, R70, R28 ;  /* 0x000000460c1c723c */ /* 0x040fe2000000181c */
[----:B------:R-:W-:Y:S07]  /*4a00*/  LDSM.16.M88.4 R68, [R0+0x4000] ;  /* 0x004000000044783b */ /* 0x000fee0000000200 */
[C---:B------:R-:W-:Y:S08]  /*4a10*/  HMMA.16816.F32 R24, R12.reuse, R76, R24 ;  /* 0x0000004c0c18723c */ /* 0x040ff00000001818 */
[C---:B--2---:R-:W-:Y:S01]  /*4a20*/  HMMA.16816.F32 R20, R12.reuse, R78, R4 ;  /* 0x0000004e0c14723c */ /* 0x044fe20000001804 */
[----:B------:R-:W1:Y:S04]  /*4a30*/  LDSM.16.M88.4 R4, [R166+0x8000] ;  /* 0x00800000a604783b */ /* 0x000e680000000200 */
[----:B------:R-:W2:Y:S03]  /*4a40*/  LDSM.16.M88.4 R76, [R0+0x4800] ;  /* 0x00480000004c783b */ /* 0x000ea60000000200 */
[C---:B---3--:R-:W-:Y:S08]  /*4a50*/  HMMA.16816.F32 R16, R12.reuse, R84, R36 ;  /* 0x000000540c10723c */ /* 0x048ff00000001824 */
[C---:B------:R-:W-:Y:S08]  /*4a60*/  HMMA.16816.F32 R52, R12.reuse, R86, R52 ;  /* 0x000000560c34723c */ /* 0x040ff00000001834 */
[C---:B----4-:R-:W-:Y:S08]  /*4a70*/  HMMA.16816.F32 R48, R12.reuse, R64, R48 ;  /* 0x000000400c30723c */ /* 0x050ff00000001830 */
[----:B------:R-:W-:Y:S01]  /*4a80*/  HMMA.16816.F32 R12, R12, R66, R40 ;  /* 0x000000420c0c723c */ /* 0x000fe20000001828 */
[----:B------:R-:W3:Y:S04]  /*4a90*/  LDSM.16.M88.4 R40, [R0+0x5000] ;  /* 0x005000000028783b */ /* 0x000ee80000000200 */
[----:B------:R4:W1:Y:S03]  /*4aa0*/  LDSM.16.M88.4 R64, [R0+0x5800] ;  /* 0x005800000040783b */ /* 0x0008660000000200 */
[C---:B------:R-:W-:Y:S08]  /*4ab0*/  HMMA.16816.F32 R44, R8.reuse, R72, R32 ;  /* 0x00000048082c723c */ /* 0x040ff00000001820 */
[C---:B------:R-:W-:Y:S08]  /*4ac0*/  HMMA.16816.F32 R36, R8.reuse, R74, R28 ;  /* 0x0000004a0824723c */ /* 0x040ff0000000181c */
[----:B------:R-:W-:Y:S01]  /*4ad0*/  HMMA.16816.F32 R32, R8, R80, R24 ;  /* 0x000000500820723c */ /* 0x000fe20000001818 */
[----:B----4-:R-:W-:-:S04]  /*4ae0*/  IMAD.IADD R0, R212, 0x1, R203 ;  /* 0x00000001d4007824 */ /* 0x010fc800078e02cb */
[----:B------:R-:W-:-:S03]  /*4af0*/  @P0 IMAD.HI.U32 R2, R0, c[0x0][0x2c8], RZ ;  /* 0x0000b20000020a27 */ /* 0x000fc600078e00ff */
[C---:B------:R-:W-:Y:S08]  /*4b00*/  HMMA.16816.F32 R28, R8.reuse, R82, R20 ;  /* 0x00000052081c723c */ /* 0x040ff00000001814 */
[C---:B-----5:R-:W-:Y:S08]  /*4b10*/  HMMA.16816.F32 R24, R8.reuse, R56, R16 ;  /* 0x000000380818723c */ /* 0x060ff00000001810 */
[C---:B------:R-:W-:Y:S08]  /*4b20*/  HMMA.16816.F32 R20, R8.reuse, R58, R52 ;  /* 0x0000003a0814723c */ /* 0x040ff00000001834 */
[C---:B------:R-:W-:Y:S08]  /*4b30*/  HMMA.16816.F32 R16, R8.reuse, R60, R48 ;  /* 0x0000003c0810723c */ /* 0x040ff00000001830 */
[----:B------:R-:W-:Y:S07]  /*4b40*/  HMMA.16816.F32 R12, R8, R62, R12 ;  /* 0x0000003e080c723c */ /* 0x000fee000000180c */
[----:B------:R-:W-:Y:S01]  /*4b50*/  IMAD.MOV.U32 R8, RZ, RZ, R0 ;  /* 0x000000ffff087224 */ /* 0x000fe200078e0000 */
[----:B------:R-:W-:Y:S01]  /*4b60*/  @P0 SHF.R.U32.HI R8, RZ, c[0x0][0x2cc], R2 ;  /* 0x0000b300ff080a19 */ /* 0x000fe20000011602 */
[----:B-1----:R-:W-:Y:S01]  /*4b70*/  HMMA.16816.F32 R48, R4, R68, R44 ;  /* 0x000000440430723c */ /* 0x002fe2000000182c */
[----:B------:R-:W-:-:S03]  /*4b80*/  IADD3 R0, R189, 0x1, -R161 ;  /* 0x00000001bd007810 */ /* 0x000fc60007ffe8a1 */
[----:B------:R-:W1:Y:S01]  /*4b90*/  SHFL.IDX PT, R3, R8, RZ, 0x1c1f ;  /* 0x001c1fff08037589 */ /* 0x000e6200000e0000 */
[----:B------:R-:W-:-:S03]  /*4ba0*/  IADD3 R0, -R190, R0, -R191 ;  /* 0x00000000be007210 */ /* 0x000fc60007ffe9bf */
[C---:B------:R-:W-:Y:S08]  /*4bb0*/  HMMA.16816.F32 R44, R4.reuse, R70, R36 ;  /* 0x00000046042c723c */ /* 0x040ff00000001824 */
[C---:B--2---:R-:W-:Y:S08]  /*4bc0*/  HMMA.16816.F32 R36, R4.reuse, R76, R32 ;  /* 0x0000004c0424723c */ /* 0x044ff00000001820 */
[C---:B------:R-:W-:Y:S08]  /*4bd0*/  HMMA.16816.F32 R32, R4.reuse, R78, R28 ;  /* 0x0000004e0420723c */ /* 0x040ff0000000181c */
[C---:B---3--:R-:W-:Y:S08]  /*4be0*/  HMMA.16816.F32 R28, R4.reuse, R40, R24 ;  /* 0x00000028041c723c */ /* 0x048ff00000001818 */
[C---:B------:R-:W-:Y:S08]  /*4bf0*/  HMMA.16816.F32 R24, R4.reuse, R42, R20 ;  /* 0x0000002a0418723c */ /* 0x040ff00000001814 */
[C---:B------:R-:W-:Y:S08]  /*4c00*/  HMMA.16816.F32 R16, R4.reuse, R64, R16 ;  /* 0x000000400410723c */ /* 0x040ff00000001810 */
[----:B------:R-:W-:Y:S07]  /*4c10*/  HMMA.16816.F32 R12, R4, R66, R12 ;  /* 0x00000042040c723c */ /* 0x000fee000000180c */
[----:B------:R-:W-:Y:S01]  /*4c20*/  IADD3 R5, R0, c[0x0][0x328], RZ ;  /* 0x0000ca0000057a10 */ /* 0x000fe20007ffe0ff */
[----:B------:R-:W-:Y:S01]  /*4c30*/  IMAD.IADD R7, R92, 0x1, -R191 ;  /* 0x000000015c077824 */ /* 0x000fe200078e0abf */
[----:B------:R-:W-:-:S03]  /*4c40*/  IADD3 R6, R0, UR4, RZ ;  /* 0x0000000400067c10 */ /* 0x000fc6000fffe0ff */
[--C-:B-1----:R-:W-:Y:S02]  /*4c50*/  IMAD.IADD R2, R5, 0x1, R3.reuse ;  /* 0x0000000105027824 */ /* 0x102fe400078e0203 */
[----:B------:R-:W-:-:S03]  /*4c60*/  IMAD.IADD R0, R6, 0x1, R3 ;  /* 0x0000000106007824 */ /* 0x000fc600078e0203 */
[----:B------:R-:W-:Y:S01]  /*4c70*/  IMNMX R2, R7, R2, PT ;  /* 0x0000000207027217 */ /* 0x000fe20003800200 */
        /* <DEDUP_REMOVED lines=12> */
.L_x_2042:
[----:B------:R-:W-:-:S04]  /*4d40*/  MOV R4, 0x1 ;  /* 0x0000000100047802 */ /* 0x000fc80000000f00 */
[----:B------:R-:W-:-:S13]  /*4d50*/  ISETP.NE.AND P0, PT, R4, c[0x0][0x32c], PT ;  /* 0x0000cb0004007a0c */ /* 0x000fda0003f05270 */
[----:B------:R-:W-:-:S05]  /*4d60*/  @P0 IMAD.HI.U32 R4, R3, c[0x0][0x330], RZ ;  /* 0x0000cc0003040a27 */ /* 0x000fca00078e00ff */
[----:B------:R-:W-:Y:S02]  /*4d70*/  @P0 SHF.R.U32.HI R3, RZ, c[0x0][0x334], R4 ;  /* 0x0000cd00ff030a19 */ /* 0x000fe40000011604 */
.L_x_2043:
[----:B------:R-:W-:Y:S05]  /*4d80*/  BSYNC B0 ;  /* 0x0000000000007941 */ /* 0x000fea0003800000 */
.L_x_2041:
[----:B------:R-:W-:-:S04]  /*4d90*/  IMAD R3, R3, c[0x0][0x32c], -R161 ;  /* 0x0000cb0003037a24 */ /* 0x000fc800078e0aa1 */
[----:B------:R-:W-:-:S05]  /*4da0*/  IMAD.IADD R3, R3, 0x1, -R191 ;  /* 0x0000000103037824 */ /* 0x000fca00078e0abf */
[----:B------:R-:W-:Y:S02]  /*4db0*/  IADD3 R4, R3, c[0x0][0x32c], RZ ;  /* 0x0000cb0003047a10 */ /* 0x000fe40007ffe0ff */
[----:B------:R-:W-:Y:S02]  /*4dc0*/  IMNMX R0, R0, R3, !PT ;  /* 0x0000000300007217 */ /* 0x000fe40007800200 */
[----:B------:R-:W-:Y:S02]  /*4dd0*/  IMNMX R2, R2, R4, PT ;  /* 0x0000000402027217 */ /* 0x000fe40003800200 */
.L_x_2040:
[----:B------:R-:W-:Y:S01]  /*4de0*/  ISETP.GT.AND P3, PT, R180, RZ, PT ;  /* 0x000000ffb400720c */ /* 0x000fe20003f64270 */
[----:B------:R-:W1:Y:S03]  /*4df0*/  SHFL.IDX PT, R3, R8, 0x1, 0x1c1f ;  /* 0x003c1f0008037f89 */ /* 0x000e6600000e0000 */
        /* <DEDUP_REMOVED lines=46> */
[----:B-1----:R-:W-:-:S03]  /*50e0*/  IMAD.IADD R0, R6, 0x1, R3 ;  /* 0x0000000106007824 */ /* 0x002fc600078e0203 */
[----:B------:R-:W-:Y:S01]  /*50f0*/  ISETP.LT.OR P0, PT, R2, 0x3a, P0 ;  /* 0x0000003a0200780c */ /* 0x000fe20000701670 */
[----:B------:R-:W-:-:S03]  /*5100*/  IMAD.IADD R2, R5, 0x1, R3 ;  /* 0x0000000105027824 */ /* 0x000fc600078e0203 */
[----:B------:R-:W-:Y:S02]  /*5110*/  FSEL R74, R13, -INF , !P0 ;  /* 0xff8000000d4a7808 */ /* 0x000fe40004000000 */
        /* <DEDUP_REMOVED lines=13> */
.L_x_2046:
[----:B------:R-:W-:-:S04]  /*51f0*/  MOV R4, 0x1 ;  /* 0x0000000100047802 */ /* 0x000fc80000000f00 */
[----:B------:R-:W-:-:S13]  /*5200*/  ISETP.NE.AND P0, PT, R4, c[0x0][0x32c], PT ;  /* 0x0000cb0004007a0c */ /* 0x000fda0003f05270 */
[----:B------:R-:W-:-:S05]  /*5210*/  @P0 IMAD.HI.U32 R4, R3, c[0x0][0x330], RZ ;  /* 0x0000cc0003040a27 */ /* 0x000fca00078e00ff */
[----:B------:R-:W-:Y:S02]  /*5220*/  @P0 SHF.R.U32.HI R3, RZ, c[0x0][0x334], R4 ;  /* 0x0000cd00ff030a19 */ /* 0x000fe40000011604 */
.L_x_2047:
[----:B------:R-:W-:Y:S05]  /*5230*/  BSYNC B0 ;  /* 0x0000000000007941 */ /* 0x000fea0003800000 */
.L_x_2045:
[----:B------:R-:W-:-:S04]  /*5240*/  IMAD R3, R3, c[0x0][0x32c], -R161 ;  /* 0x0000cb0003037a24 */ /* 0x000fc800078e0aa1 */
[----:B------:R-:W-:-:S05]  /*5250*/  IMAD.IADD R3, R3, 0x1, -R191 ;  /* 0x0000000103037824 */ /* 0x000fca00078e0abf */
[----:B------:R-:W-:Y:S02]  /*5260*/  IADD3 R4, R3, c[0x0][0x32c], RZ ;  /* 0x0000cb0003047a10 */ /* 0x000fe40007ffe0ff */
[----:B------:R-:W-:Y:S02]  /*5270*/  IMNMX R0, R0, R3, !PT ;  /* 0x0000000300007217 */ /* 0x000fe40007800200 */
[----:B------:R-:W-:Y:S02]  /*5280*/  IMNMX R2, R2, R4, PT ;  /* 0x0000000402027217 */ /* 0x000fe40003800200 */
.L_x_2044:
[----:B------:R-:W-:Y:S01]  /*5290*/  ISETP.GT.AND P0, PT, R0, 0x8, P3 ;  /* 0x000000080000780c */ /* 0x000fe20001f04270 */
[----:B------:R-:W2:Y:S01]  /*52a0*/  LDL R92, [R1] ;  /* 0x00000000015c7983 */ /* 0x000ea20000100800 */
[----:B------:R-:W-:Y:S01]  /*52b0*/  FMNMX.FTZ R3, R9, R11, !PT ;  /* 0x0000000b09037209 */ /* 0x000fe20007810000 */
[----:B------:R-:W-:-:S04]  /*52c0*/  DEPBAR.LE SB0, 0x2 ;  /* 0x000080800000791a */ /* 0x000fc80000000000 */
[----:B------:R-:W-:Y:S01]  /*52d0*/  BAR.SYNC.DEFER_BLOCKING 0x0 ;  /* 0x0000000000007b1d */ /* 0x000fe20000010000 */
[----:B------:R-:W-:Y:S02]  /*52e0*/  ISETP.LT.OR P0, PT, R2, 0x9, P0 ;  /* 0x000000090200780c */ /* 0x000fe40000701670 */
[----:B------:R-:W-:Y:S02]  /*52f0*/  FMNMX.FTZ R3, R20, R3, !PT ;  /* 0x0000000314037209 */ /* 0x000fe40007810000 */
[----:B------:R-:W-:Y:S01]  /*5300*/  FSEL R8, R46, -INF , !P0 ;  /* 0xff8000002e087808 */ /* 0x000fe20004000000 */
[----:B------:R-:W-:Y:S01]  /*5310*/  BSSY B0, `(.L_x_2048) ;  /* 0x00001af000007945 */ /* 0x000fe20003800000 */
[----:B------:R-:W-:Y:S02]  /*5320*/  ISETP.GT.AND P0, PT, R0, 0x9, P3 ;  /* 0x000000090000780c */ /* 0x000fe40001f04270 */
[----:B------:R-:W-:Y:S02]  /*5330*/  FMNMX.FTZ R3, R21, R3, !PT ;  /* 0x0000000315037209 */ /* 0x000fe40007810000 */
[----:B------:R-:W-:-:S02]  /*5340*/  ISETP.LT.OR P0, PT, R2, 0xa, P0 ;  /* 0x0000000a0200780c */ /* 0x000fc40000701670 */
[----:B------:R-:W-:Y:S02]  /*5350*/  FMNMX.FTZ R3, R22, R3, !PT ;  /* 0x0000000316037209 */ /* 0x000fe40007810000 */
[----:B------:R-:W-:Y:S02]  /*5360*/  FSEL R10, R47, -INF , !P0 ;  /* 0xff8000002f0a7808 */ /* 0x000fe40004000000 */
[----:B------:R-:W-:Y:S02]  /*5370*/  ISETP.GT.AND P0, PT, R0, 0x10, P3 ;  /* 0x000000100000780c */ /* 0x000fe40001f04270 */
[----:B------:R-:W-:Y:S02]  /*5380*/  FMNMX.FTZ R3, R23, R3, !PT ;  /* 0x0000000317037209 */ /* 0x000fe40007810000 */
[----:B------:R-:W-:Y:S02]  /*5390*/  ISETP.LT.OR P0, PT, R2, 0x11, P0 ;  /* 0x000000110200780c */ /* 0x000fe40000701670 */
[----:B------:R-:W-:Y:S01]  /*53a0*/  FMNMX.FTZ R3, R32, R3, !PT ;  /* 0x0000000320037209 */ /* 0x000fe20007810000 */
[----:B------:R-:W-:Y:S01]  /*53b0*/  LDSM.16.MT88.4 R40, [R172+0x800] ;  /* 0x00080000ac28783b */ /* 0x000fe20000004200 */
[----:B------:R-:W-:-:S02]  /*53c0*/  FSEL R16, R38, -INF , !P0 ;  /* 0xff80000026107808 */ /* 0x000fc40004000000 */
[----:B------:R-:W-:Y:S01]  /*53d0*/  ISETP.GT.AND P0, PT, R0, 0x11, P3 ;  /* 0x000000110000780c */ /* 0x000fe20001f04270 */
[----:B------:R-:W-:Y:S01]  /*53e0*/  LDSM.16.MT88.4 R60, [R171+0x2000] ;  /* 0x00200000ab3c783b */ /* 0x000fe20000004200 */
[----:B------:R-:W-:Y:S02]  /*53f0*/  FMNMX.FTZ R3, R33, R3, !PT ;  /* 0x0000000321037209 */ /* 0x000fe40007810000 */
[----:B------:R-:W-:Y:S01]  /*5400*/  ISETP.LT.OR P0, PT, R2, 0x12, P0 ;  /* 0x000000120200780c */ /* 0x000fe20000701670 */
[----:B------:R-:W-:Y:S01]  /*5410*/  LDSM.16.MT88.4 R56, [R219+0x2000] ;  /* 0x00200000db38783b */ /* 0x000fe20000004200 */
[----:B------:R-:W-:Y:S02]  /*5420*/  FMNMX.FTZ R3, R73, R3, !PT ;  /* 0x0000000349037209 */ /* 0x000fe40007810000 */
[----:B------:R-:W-:Y:S02]  /*5430*/  FSEL R17, R39, -INF , !P0 ;  /* 0xff80000027117808 */ /* 0x000fe40004000000 */
[----:B------:R-:W-:Y:S01]  /*5440*/  ISETP.GT.AND P0, PT, R0, 0x18, P3 ;  /* 0x000000180000780c */ /* 0x000fe20001f04270 */
[----:B------:R-:W-:Y:S01]  /*5450*/  LDSM.16.MT88.4 R36, [R172] ;  /* 0x00000000ac24783b */ /* 0x000fe20000004200 */
[----:B------:R-:W-:-:S02]  /*5460*/  FMNMX.FTZ R3, R72, R3, !PT ;  /* 0x0000000348037209 */ /* 0x000fc40007810000 */
[----:B------:R-:W-:Y:S02]  /*5470*/  ISETP.LT.OR P0, PT, R2, 0x19, P0 ;  /* 0x000000190200780c */ /* 0x000fe40000701670 */
[----:B------:R-:W-:Y:S02]  /*5480*/  FMNMX.FTZ R3, R71, R3, !PT ;  /* 0x0000000347037209 */ /* 0x000fe40007810000 */
[----:B------:R-:W-:Y:S02]  /*5490*/  FSEL R49, R34, -INF , !P0 ;  /* 0xff80000022317808 */ /* 0x000fe40004000000 */
        /* <DEDUP_REMOVED lines=8> */
[----:B------:R-:W-:-:S02]  /*5520*/  FMNMX.FTZ R3, R75, R3, !PT ;  /* 0x000000034b037209 */ /* 0x000fc40007810000 */
[----:B------:R-:W-:Y:S02]  /*5530*/  FSEL R66, R30, -INF , !P0 ;  /* 0xff8000001e427808 */ /* 0x000fe40004000000 */
[----:B------:R-:W-:Y:S02]  /*5540*/  ISETP.GT.AND P0, PT, R0, 0x21, P3 ;  /* 0x000000210000780c */ /* 0x000fe40001f04270 */
[----:B------:R-:W-:Y:S02]  /*5550*/  FMNMX.FTZ R3, R74, R3, !PT ;  /* 0x000000034a037209 */ /* 0x000fe40007810000 */
[----:B------:R-:W-:-:S03]  /*5560*/  ISETP.LT.OR P0, PT, R2, 0x22, P0 ;  /* 0x000000220200780c */ /* 0x000fc60000701670 */
[----:B------:R-:W1:Y:S01]  /*5570*/  SHFL.BFLY PT, R5, R3, 0x2, 0x1f ;  /* 0x0c401f0003057f89 */ /* 0x000e6200000e0000 */
[----:B------:R-:W-:Y:S02]  /*5580*/  FSEL R67, R31, -INF , !P0 ;  /* 0xff8000001f437808 */ /* 0x000fe40004000000 */
[----:B------:R-:W-:Y:S01]  /*5590*/  ISETP.GT.AND P0, PT, R0, 0x28, P3 ;  /* 0x000000280000780c */ /* 0x000fe20001f04270 */
[----:B------:R-:W-:Y:S03]  /*55a0*/  LDSM.16.MT88.4 R28, [R217+0x800] ;  /* 0x00080000d91c783b */ /* 0x000fe60000004200 */
        /* <DEDUP_REMOVED lines=28> */
[----:B------:R-:W-:Y:S01]  /*5770*/  FMNMX.FTZ R4, R49, R4, !PT ;  /* 0x0000000431047209 */ /* 0x000fe20007810000 */
[----:B------:R-:W-:Y:S03]  /*5780*/  LDSM.16.MT88.4 R12, [R171] ;  /* 0x00000000ab0c783b */ /* 0x000fe60000004200 */
[----:B------:R-:W-:-:S04]  /*5790*/  FMNMX.FTZ R4, R48, R4, !PT ;  /* 0x0000000430047209 */ /* 0x000fc80007810000 */
[----:B------:R-:W-:-:S04]  /*57a0*/  FMNMX.FTZ R4, R66, R4, !PT ;  /* 0x0000000442047209 */ /* 0x000fc80007810000 */
[----:B------:R-:W-:-:S04]  /*57b0*/  FMNMX.FTZ R4, R67, R4, !PT ;  /* 0x0000000443047209 */ /* 0x000fc80007810000 */
[----:B------:R-:W-:-:S04]  /*57c0*/  FMNMX.FTZ R4, R68, R4, !PT ;  /* 0x0000000444047209 */ /* 0x000fc80007810000 */
[----:B------:R-:W-:-:S04]  /*57d0*/  FMNMX.FTZ R4, R69, R4, !PT ;  /* 0x0000000445047209 */ /* 0x000fc80007810000 */
[----:B------:R-:W-:-:S04]  /*57e0*/  FMNMX.FTZ R0, R163, R4, !PT ;  /* 0x00000004a3007209 */ /* 0x000fc80007810000 */
[----:B------:R-:W-:Y:S02]  /*57f0*/  FMNMX.FTZ R2, R176, R0, !PT ;  /* 0x00000000b0027209 */ /* 0x000fe40007810000 */
[----:B-1----:R-:W-:Y:S02]  /*5800*/  FMNMX.FTZ R0, R3, R5, !PT ;  /* 0x0000000503007209 */ /* 0x002fe40007810000 */
[----:B------:R-:W-:-:S03]  /*5810*/  FMNMX.FTZ R2, R173, R2, !PT ;  /* 0x00000002ad027209 */ /* 0x000fc60007810000 */
[----:B------:R-:W1:Y:S01]  /*5820*/  SHFL.BFLY PT, R4, R0, 0x1, 0x1f ;  /* 0x0c201f0000047f89 */ /* 0x000e6200000e0000 */
[----:B------:R-:W-:-:S05]  /*5830*/  FMNMX.FTZ R2, R160, R2, !PT ;  /* 0x00000002a0027209 */ /* 0x000fca0007810000 */
[----:B------:R-:W3:Y:S01]  /*5840*/  SHFL.BFLY PT, R3, R2, 0x2, 0x1f ;  /* 0x0c401f0002037f89 */ /* 0x000ee200000e0000 */
[----:B-1----:R-:W-:-:S04]  /*5850*/  FMNMX.FTZ R101, R0, R4, !PT ;  /* 0x0000000400657209 */ /* 0x002fc80007810000 */
[C---:B------:R-:W-:Y:S01]  /*5860*/  FSETP.NEU.FTZ.AND P0, PT, R101.reuse, -INF , PT ;  /* 0xff8000006500780b */ /* 0x040fe20003f1d000 */
[----:B------:R-:W-:Y:S01]  /*5870*/  FMUL.FTZ R0, R101, c[0x0][0x2d0] ;  /* 0x0000b40065007a20 */ /* 0x000fe20000410000 */
[----:B---3--:R-:W-:-:S04]  /*5880*/  FMNMX.FTZ R2, R2, R3, !PT ;  /* 0x0000000302027209 */ /* 0x008fc80007810000 */
[----:B------:R-:W-:Y:S01]  /*5890*/  FSEL R0, R0, RZ, P0 ;  /* 0x000000ff00007208 */ /* 0x000fe20000000000 */
[----:B------:R-:W1:Y:S04]  /*58a0*/  SHFL.BFLY PT, R4, R2, 0x1, 0x1f ;  /* 0x0c201f0002047f89 */ /* 0x000e6800000e0000 */
[----:B------:R-:W-:-:S04]  /*58b0*/  FFMA.FTZ R3, R9, c[0x0][0x2d0], -R0 ;  /* 0x0000b40009037a23 */ /* 0x000fc80000010800 */
[----:B------:R3:W-:Y:S01]  /*58c0*/  MUFU.EX2 R103, R3 ;  /* 0x0000000300677308 */ /* 0x0007e20000000800 */
[----:B-1----:R-:W-:Y:S01]  /*58d0*/  FMNMX.FTZ R100, R2, R4, !PT ;  /* 0x0000000402647209 */ /* 0x002fe20007810000 */
[--C-:B------:R-:W-:Y:S02]  /*58e0*/  FFMA.FTZ R2, R20, c[0x0][0x2d0], -R0.reuse ;  /* 0x0000b40014027a23 */ /* 0x100fe40000010800 */
[----:B---3--:R-:W-:Y:S01]  /*58f0*/  FFMA.FTZ R3, R11, c[0x0][0x2d0], -R0 ;  /* 0x0000b4000b037a23 */ /* 0x008fe20000010800 */
[----:B------:R-:W-:-:S03]  /*5900*/  FSETP.NEU.FTZ.AND P0, PT, R100, -INF , PT ;  /* 0xff8000006400780b */ /* 0x000fc60003f1d000 */
[----:B------:R1:W-:Y:S08]  /*5910*/  MUFU.EX2 R156, R2 ;  /* 0x00000002009c7308 */ /* 0x0003f00000000800 */
[----:B------:R3:W4:Y:S01]  /*5920*/  MUFU.EX2 R102, R3 ;  /* 0x0000000300667308 */ /* 0x0007220000000800 */
[----:B-1----:R-:W-:-:S05]  /*5930*/  FMUL.FTZ R2, R100, c[0x0][0x2d0] ;  /* 0x0000b40064027a20 */ /* 0x002fca0000410000 */
[----:B------:R-:W-:Y:S01]  /*5940*/  FSEL R2, R2, RZ, P0 ;  /* 0x000000ff02027208 */ /* 0x000fe20000000000 */
[----:B---3--:R-:W-:-:S04]  /*5950*/  FFMA.FTZ R3, R21, c[0x0][0x2d0], -R0 ;  /* 0x0000b40015037a23 */ /* 0x008fc80000010800 */
[----:B------:R1:W-:Y:S02]  /*5960*/  MUFU.EX2 R157, R3 ;  /* 0x00000003009d7308 */ /* 0x0003e40000000800 */
[----:B-1----:R-:W-:-:S06]  /*5970*/  FFMA.FTZ R3, R6, c[0x0][0x2d0], -R2 ;  /* 0x0000b40006037a23 */ /* 0x002fcc0000010802 */
[----:B------:R1:W-:Y:S02]  /*5980*/  MUFU.EX2 R65, R3 ;  /* 0x0000000300417308 */ /* 0x0003e40000000800 */
[--C-:B-1----:R-:W-:Y:S02]  /*5990*/  FFMA.FTZ R3, R7, c[0x0][0x2d0], -R2.reuse ;  /* 0x0000b40007037a23 */ /* 0x102fe40000010802 */
[----:B------:R-:W1:Y:S04]  /*59a0*/  LDSM.16.MT88.4 R4, [R217] ;  /* 0x00000000d904783b */ /* 0x000e680000004200 */
[----:B------:R3:W5:Y:S02]  /*59b0*/  MUFU.EX2 R64, R3 ;  /* 0x0000000300407308 */ /* 0x0007640000000800 */
[----:B---3--:R-:W-:Y:S01]  /*59c0*/  FFMA.FTZ R3, R8, c[0x0][0x2d0], -R2 ;  /* 0x0000b40008037a23 */ /* 0x008fe20000010802 */
[----:B----4-:R-:W-:-:S02]  /*59d0*/  F2FP.PACK_AB R8, R102, R103 ;  /* 0x000000676608723e */ /* 0x010fc400000000ff */
[----:B-----5:R-:W-:-:S03]  /*59e0*/  F2FP.PACK_AB R9, R64, R65 ;  /* 0x000000414009723e */ /* 0x020fc600000000ff */
[----:B------:R3:W-:Y:S02]  /*59f0*/  MUFU.EX2 R95, R3 ;  /* 0x00000003005f7308 */ /* 0x0007e40000000800 */
[----:B---3--:R-:W-:Y:S01]  /*5a00*/  FFMA.FTZ R3, R10, c[0x0][0x2d0], -R2 ;  /* 0x0000b4000a037a23 */ /* 0x008fe20000010802 */
[----:B------:R-:W-:-:S05]  /*5a10*/  F2FP.PACK_AB R10, R157, R156 ;  /* 0x0000009c9d0a723e */ /* 0x000fca00000000ff */
[----:B------:R3:W4:Y:S02]  /*5a20*/  MUFU.EX2 R138, R3 ;  /* 0x00000003008a7308 */ /* 0x0007240000000800 */
[----:B---3--:R-:W-:Y:S01]  /*5a30*/  FFMA.FTZ R3, R22, c[0x0][0x2d0], -R0 ;  /* 0x0000b40016037a23 */ /* 0x008fe20000010800 */
[----:B----4-:R-:W-:-:S05]  /*5a40*/  F2FP.PACK_AB R11, R138, R95 ;  /* 0x0000005f8a0b723e */ /* 0x010fca00000000ff */
[----:B------:R3:W-:Y:S02]  /*5a50*/  MUFU.EX2 R209, R3 ;  /* 0x0000000300d17308 */ /* 0x0007e40000000800 */
[C---:B-1----:R-:W-:Y:S08]  /*5a60*/  HMMA.16816.F32 R24, R8.reuse, R4, RZ ;  /* 0x000000040818723c */ /* 0x042ff000000018ff */
[----:B------:R-:W-:Y:S01]  /*5a70*/  HMMA.16816.F32 R52, R8, R12, RZ ;  /* 0x0000000c0834723c */ /* 0x000fe200000018ff */
[----:B---3--:R-:W-:-:S04]  /*5a80*/  FFMA.FTZ R3, R23, c[0x0][0x2d0], -R0 ;  /* 0x0000b40017037a23 */ /* 0x008fc80000010800 */
[----:B------:R1:W3:Y:S03]  /*5a90*/  MUFU.EX2 R215, R3 ;  /* 0x0000000300d77308 */ /* 0x0002e60000000800 */
[C---:B------:R-:W-:Y:S08]  /*5aa0*/  HMMA.16816.F32 R20, R8.reuse, R6, RZ ;  /* 0x000000060814723c */ /* 0x040ff000000018ff */
[----:B------:R-:W-:Y:S01]  /*5ab0*/  HMMA.16816.F32 R44, R8, R14, RZ ;  /* 0x0000000e082c723c */ /* 0x000fe200000018ff */
[----:B-1----:R-:W-:-:S07]  /*5ac0*/  FFMA.FTZ R3, R32, c[0x0][0x2d0], -R0 ;  /* 0x0000b40020037a23 */ /* 0x002fce0000010800 */
[----:B------:R-:W-:Y:S01]  /*5ad0*/  HMMA.16816.F32 R12, R8, R38, RZ ;  /* 0x00000026080c723c */ /* 0x000fe200000018ff */
[----:B---3--:R-:W-:Y:S01]  /*5ae0*/  F2FP.PACK_AB R4, R215, R209 ;  /* 0x000000d1d704723e */ /* 0x008fe200000000ff */
[----:B------:R1:W-:Y:S02]  /*5af0*/  MUFU.EX2 R214, R3 ;  /* 0x0000000300d67308 */ /* 0x0003e40000000800 */
[----:B-1----:R-:W-:Y:S02]  /*5b00*/  FFMA.FTZ R3, R33, c[0x0][0x2d0], -R0 ;  /* 0x0000b40021037a23 */ /* 0x002fe40000010800 */
[----:B------:R-:W1:Y:S04]  /*5b10*/  LDSM.16.MT88.4 R32, [R171+0x800] ;  /* 0x00080000ab20783b */ /* 0x000e680000004200 */
[----:B------:R3:W4:Y:S02]  /*5b20*/  MUFU.EX2 R216, R3 ;  /* 0x0000000300d87308 */ /* 0x0007240000000800 */
[----:B---3--:R-:W-:Y:S01]  /*5b30*/  FFMA.FTZ R3, R16, c[0x0][0x2d0], -R2 ;  /* 0x0000b40010037a23 */ /* 0x008fe20000010802 */
[----:B----4-:R-:W-:-:S05]  /*5b40*/  F2FP.PACK_AB R6, R216, R214 ;  /* 0x000000d6d806723e */ /* 0x010fca00000000ff */
[----:B------:R3:W-:Y:S02]  /*5b50*/  MUFU.EX2 R139, R3 ;  /* 0x00000003008b7308 */ /* 0x0007e40000000800 */
[--C-:B---3--:R-:W-:Y:S02]  /*5b60*/  FFMA.FTZ R3, R17, c[0x0][0x2d0], -R2.reuse ;  /* 0x0000b40011037a23 */ /* 0x108fe40000010802 */
[----:B------:R-:W-:Y:S01]  /*5b70*/  HMMA.16816.F32 R16, R8, R36, RZ ;  /* 0x000000240810723c */ /* 0x000fe200000018ff */
[----:B------:R-:W-:Y:S03]  /*5b80*/  LDSM.16.MT88.4 R36, [R217+0x2800] ;  /* 0x00280000d924783b */ /* 0x000fe60000004200 */
[----:B------:R3:W4:Y:S02]  /*5b90*/  MUFU.EX2 R137, R3 ;  /* 0x0000000300897308 */ /* 0x0007240000000800 */
[----:B---3--:R-:W-:Y:S01]  /*5ba0*/  FFMA.FTZ R3, R49, c[0x0][0x2d0], -R2 ;  /* 0x0000b40031037a23 */ /* 0x008fe20000010802 */
[----:B----4-:R-:W-:-:S05]  /*5bb0*/  F2FP.PACK_AB R5, R137, R139 ;  /* 0x0000008b8905723e */ /* 0x010fca00000000ff */
[----:B------:R3:W-:Y:S02]  /*5bc0*/  MUFU.EX2 R178, R3 ;  /* 0x0000000300b27308 */ /* 0x0007e40000000800 */
[----:B---3--:R-:W-:Y:S02]  /*5bd0*/  FFMA.FTZ R3, R48, c[0x0][0x2d0], -R2 ;  /* 0x0000b40030037a23 */ /* 0x008fe40000010802 */
[----:B--2---:R-:W2:Y:S04]  /*5be0*/  LDSM.16.MT88.4 R48, [R92] ;  /* 0x000000005c30783b */ /* 0x004ea80000004200 */
[----:B------:R-:W3:Y:S02]  /*5bf0*/  MUFU.EX2 R179, R3 ;  /* 0x0000000300b37308 */ /* 0x000ee40000000800 */
[----:B---3--:R-:W-:Y:S01]  /*5c00*/  F2FP.PACK_AB R7, R179, R178 ;  /* 0x000000b2b307723e */ /* 0x008fe200000000ff */
[----:B------:R-:W-:-:S05]  /*5c10*/  FFMA.FTZ R3, R73, c[0x0][0x2d0], -R0 ;  /* 0x0000b40049037a23 */ /* 0x000fca0000010800 */
[----:B------:R3:W-:Y:S01]  /*5c20*/  MUFU.EX2 R181, R3 ;  /* 0x0000000300b57308 */ /* 0x0007e20000000800 */
[C---:B------:R-:W-:Y:S01]  /*5c30*/  HMMA.16816.F32 R152, R4.reuse, R28, R24 ;  /* 0x0000001c0498723c */ /* 0x040fe20000001818 */
[----:B------:R-:W4:Y:S07]  /*5c40*/  LDSM.16.MT88.4 R24, [R219+0x800] ;  /* 0x00080000db18783b */ /* 0x000f2e0000004200 */
[----:B------:R-:W-:Y:S01]  /*5c50*/  HMMA.16816.F32 R116, R4, R30, R20 ;  /* 0x0000001e0474723c */ /* 0x000fe20000001814 */
[----:B------:R-:W5:Y:S01]  /*5c60*/  LDSM.16.MT88.4 R20, [R217+0x2000] ;  /* 0x00200000d914783b */ /* 0x000f620000004200 */
[----:B---3--:R-:W-:-:S06]  /*5c70*/  FFMA.FTZ R3, R72, c[0x0][0x2d0], -R0 ;  /* 0x0000b40048037a23 */ /* 0x008fcc0000010800 */
[C---:B-1----:R-:W-:Y:S01]  /*5c80*/  HMMA.16816.F32 R132, R4.reuse, R32, R52 ;  /* 0x000000200484723c */ /* 0x042fe20000001834 */
[----:B------:R-:W-:Y:S01]  /*5c90*/  LDSM.16.MT88.4 R52, [R172+0x2000] ;  /* 0x00200000ac34783b */ /* 0x000fe20000004200 */
[----:B------:R1:W-:Y:S06]  /*5ca0*/  MUFU.EX2 R184, R3 ;  /* 0x0000000300b87308 */ /* 0x0003ec0000000800 */
[C---:B------:R-:W-:Y:S08]  /*5cb0*/  HMMA.16816.F32 R148, R4.reuse, R40, R16 ;  /* 0x000000280494723c */ /* 0x040ff00000001810 */
[----:B------:R-:W-:Y:S01]  /*5cc0*/  HMMA.16816.F32 R144, R4, R42, R12 ;  /* 0x0000002a0490723c */ /* 0x000fe2000000180c */
[----:B------:R-:W3:Y:S01]  /*5cd0*/  LDSM.16.MT88.4 R40, [R171+0x2800] ;  /* 0x00280000ab28783b */ /* 0x000ee20000004200 */
[----:B-1----:R-:W-:-:S04]  /*5ce0*/  FFMA.FTZ R3, R71, c[0x0][0x2d0], -R0 ;  /* 0x0000b40047037a23 */ /* 0x002fc80000010800 */
[----:B------:R1:W-:Y:S02]  /*5cf0*/  MUFU.EX2 R182, R3 ;  /* 0x0000000300b67308 */ /* 0x0003e40000000800 */
[----:B--2---:R-:W-:Y:S08]  /*5d00*/  HMMA.16816.F32 R16, R8, R48, RZ ;  /* 0x000000300810723c */ /* 0x004ff000000018ff */
[----:B------:R-:W-:Y:S01]  /*5d10*/  HMMA.16816.F32 R124, R4, R34, R44 ;  /* 0x00000022047c723c */ /* 0x000fe2000000182c */
[----:B------:R-:W-:Y:S01]  /*5d20*/  LDSM.16.MT88.4 R44, [R219+0x2800] ;  /* 0x00280000db2c783b */ /* 0x000fe20000004200 */
[----:B-1----:R-:W-:-:S06]  /*5d30*/  FFMA.FTZ R3, R70, c[0x0][0x2d0], -R0 ;  /* 0x0000b40046037a23 */ /* 0x002fcc0000010800 */
[C---:B------:R-:W-:Y:S01]  /*5d40*/  HMMA.16816.F32 R12, R8.reuse, R50, RZ ;  /* 0x00000032080c723c */ /* 0x040fe200000018ff */
[----:B------:R-:W1:Y:S01]  /*5d50*/  LDSM.16.MT88.4 R48, [R172+0x2800] ;  /* 0x00280000ac30783b */ /* 0x000e620000004200 */
[----:B------:R2:W1:Y:S06]  /*5d60*/  MUFU.EX2 R192, R3 ;  /* 0x0000000300c07308 */ /* 0x00046c0000000800 */
[----:B------:R-:W-:Y:S08]  /*5d70*/  HMMA.16816.F32 R32, R8, R60, RZ ;  /* 0x0000003c0820723c */ /* 0x000ff000000018ff */
[----:B----4-:R-:W-:Y:S01]  /*5d80*/  HMMA.16816.F32 R108, R4, R24, R16 ;  /* 0x00000018046c723c */ /* 0x010fe20000001810 */
[----:B--2---:R-:W-:-:S07]  /*5d90*/  FFMA.FTZ R3, R66, c[0x0][0x2d0], -R2 ;  /* 0x0000b40042037a23 */ /* 0x004fce0000010802 */
[C---:B------:R-:W-:Y:S01]  /*5da0*/  HMMA.16816.F32 R28, R8.reuse, R62, RZ ;  /* 0x0000003e081c723c */ /* 0x040fe200000018ff */
[----:B------:R-:W2:Y:S07]  /*5db0*/  LDSM.16.MT88.4 R60, [R171+0x4000] ;  /* 0x00400000ab3c783b */ /* 0x000eae0000004200 */
[----:B-----5:R-:W-:Y:S08]  /*5dc0*/  HMMA.16816.F32 R16, R8, R20, RZ ;  /* 0x000000140810723c */ /* 0x020ff000000018ff */
[C---:B------:R-:W-:Y:S08]  /*5dd0*/  HMMA.16816.F32 R140, R4.reuse, R26, R12 ;  /* 0x0000001a048c723c */ /* 0x040ff0000000180c */
[----:B---3--:R-:W-:Y:S01]  /*5de0*/  HMMA.16816.F32 R128, R4, R40, R32 ;  /* 0x000000280480723c */ /* 0x008fe20000001820 */
[----:B------:R-:W3:Y:S07]  /*5df0*/  LDSM.16.MT88.4 R32, [R217+0x4000] ;  /* 0x00400000d920783b */ /* 0x000eee0000004200 */
        /* <DEDUP_REMOVED lines=10> */
[----:B--2---:R-:W-:Y:S08]  /*5ea0*/  HMMA.16816.F32 R12, R8, R60, RZ ;  /* 0x0000003c080c723c */ /* 0x004ff000000018ff */
[C---:B------:R-:W-:Y:S08]  /*5eb0*/  HMMA.16816.F32 R80, R4.reuse, R46, R16 ;  /* 0x0000002e0450723c */ /* 0x040ff00000001810 */
[----:B------:R-:W-:Y:S01]  /*5ec0*/  HMMA.16816.F32 R96, R4, R48, R28 ;  /* 0x000000300460723c */ /* 0x000fe2000000181c */
[----:B------:R-:W2:Y:S07]  /*5ed0*/  LDSM.16.MT88.4 R28, [R172+0x4000] ;  /* 0x00400000ac1c783b */ /* 0x000eae0000004200 */
[C---:B---3--:R-:W-:Y:S08]  /*5ee0*/  HMMA.16816.F32 R16, R8.reuse, R32, RZ ;  /* 0x000000200810723c */ /* 0x048ff000000018ff */
        /* <DEDUP_REMOVED lines=8> */
[----:B--2---:R-:W-:Y:S08]  /*5f70*/  HMMA.16816.F32 R12, R8, R28, RZ ;  /* 0x0000001c080c723c */ /* 0x004ff000000018ff */
        /* <DEDUP_REMOVED lines=8> */
[----:B-1----:R1:W-:Y:S02]  /*6000*/  MUFU.EX2 R92, R3 ;  /* 0x00000003005c7308 */ /* 0x0023e40000000800 */
        /* <DEDUP_REMOVED lines=13> */
[--C-:B------:R-:W-:Y:S02]  /*60e0*/  FFMA.FTZ R14, R94, c[0x0][0x2d0], -R0.reuse ;  /* 0x0000b4005e0e7a23 */ /* 0x100fe40000010800 */
[----:B------:R-:W-:Y:S02]  /*60f0*/  FFMA.FTZ R0, R74, c[0x0][0x2d0], -R0 ;  /* 0x0000b4004a007a23 */ /* 0x000fe40000010800 */
[----:B------:R2:W3:Y:S08]  /*6100*/  MUFU.EX2 R102, R3 ;  /* 0x0000000300667308 */ /* 0x0004f00000000800 */
[----:B------:R4:W-:Y:S01]  /*6110*/  MUFU.EX2 R183, R0 ;  /* 0x0000000000b77308 */ /* 0x0009e20000000800 */
[----:B--2---:R-:W-:Y:S01]  /*6120*/  FFMA.FTZ R3, R68, c[0x0][0x2d0], -R2 ;  /* 0x0000b40044037a23 */ /* 0x004fe20000010802 */
[----:B---3--:R-:W-:-:S06]  /*6130*/  F2FP.PACK_AB R5, R102, R92 ;  /* 0x0000005c6605723e */ /* 0x008fcc00000000ff */
[----:B------:R-:W-:Y:S01]  /*6140*/  MUFU.EX2 R14, R14 ;  /* 0x0000000e000e7308 */ /* 0x000fe20000000800 */
[----:B----4-:R-:W-:-:S07]  /*6150*/  FFMA.FTZ R0, R163, c[0x0][0x2d0], -R2 ;  /* 0x0000b400a3007a23 */ /* 0x010fce0000010802 */
[----:B------:R2:W-:Y:S08]  /*6160*/  MUFU.EX2 R103, R3 ;  /* 0x0000000300677308 */ /* 0x0005f00000000800 */
[----:B------:R-:W-:Y:S01]  /*6170*/  MUFU.EX2 R12, R12 ;  /* 0x0000000c000c7308 */ /* 0x000fe20000000800 */
[----:B--2---:R-:W-:-:S07]  /*6180*/  FFMA.FTZ R3, R69, c[0x0][0x2d0], -R2 ;  /* 0x0000b40045037a23 */ /* 0x004fce0000010802 */
[----:B------:R2:W3:Y:S02]  /*6190*/  MUFU.EX2 R136, R3 ;  /* 0x0000000300887308 */ /* 0x0004e40000000800 */
[----:B--2---:R-:W-:Y:S01]  /*61a0*/  FADD.FTZ R3, R156, R4 ;  /* 0x000000049c037221 */ /* 0x004fe20000010000 */
[----:B------:R-:W-:Y:S02]  /*61b0*/  F2FP.PACK_AB R4, R184, R181 ;  /* 0x000000b5b804723e */ /* 0x000fe400000000ff */
[----:B---3--:R-:W-:Y:S01]  /*61c0*/  F2FP.PACK_AB R7, R136, R103 ;  /* 0x000000678807723e */ /* 0x008fe200000000ff */
[----:B------:R-:W-:Y:S02]  /*61d0*/  FADD.FTZ R15, R157, R3 ;  /* 0x000000039d0f7221 */ /* 0x000fe40000010000 */
[----:B------:R-:W-:-:S04]  /*61e0*/  FADD.FTZ R3, R65, R64 ;  /* 0x0000004041037221 */ /* 0x000fc80000010000 */
        /* <DEDUP_REMOVED lines=26> */
[----:B------:R-:W-:-:S06]  /*6390*/  F2FP.PACK_AB R98, R183, R12 ;  /* 0x0000000cb762723e */ /* 0x000fcc00000000ff */
        /* <DEDUP_REMOVED lines=17> */
[----:B------:R-:W-:-:S02]  /*64b0*/  FFMA.FTZ R4, R173, c[0x0][0x2d0], -R2 ;  /* 0x0000b400ad047a23 */ /* 0x000fc40000010802 */
[--C-:B-1----:R-:W-:Y:S02]  /*64c0*/  FFMA.FTZ R0, R176, c[0x0][0x2d0], -R2.reuse ;  /* 0x0000b400b0007a23 */ /* 0x102fe40000010802 */
[----:B------:R-:W-:Y:S01]  /*64d0*/  FFMA.FTZ R2, R160, c[0x0][0x2d0], -R2 ;  /* 0x0000b400a0027a23 */ /* 0x000fe20000010802 */
[----:B------:R1:W-:Y:S08]  /*64e0*/  MUFU.EX2 R8, R4 ;  /* 0x0000000400087308 */ /* 0x0003f00000000800 */
[----:B------:R-:W2:Y:S08]  /*64f0*/  MUFU.EX2 R11, R0 ;  /* 0x00000000000b7308 */ /* 0x000eb00000000800 */
[----:B------:R-:W3:Y:S01]  /*6500*/  MUFU.EX2 R9, R2 ;  /* 0x0000000200097308 */ /* 0x000ee20000000800 */
[----:B-1----:R-:W-:Y:S01]  /*6510*/  LDSM.16.MT88.4 R4, [R219+0x5800] ;  /* 0x00580000db04783b */ /* 0x002fe20000004200 */
[----:B--2---:R-:W-:Y:S01]  /*6520*/  F2FP.PACK_AB R97, R11, R10 ;  /* 0x0000000a0b61723e */ /* 0x004fe200000000ff */
[----:B------:R-:W-:-:S02]  /*6530*/  FADD.FTZ R0, R95, R3 ;  /* 0x000000035f007221 */ /* 0x000fc40000010000 */
[----:B------:R-:W-:Y:S02]  /*6540*/  FADD.FTZ R3, R209, R15 ;  /* 0x0000000fd1037221 */ /* 0x000fe40000010000 */
        /* <DEDUP_REMOVED lines=18> */
[----:B------:R-:W-:Y:S01]  /*6670*/  FADD.FTZ R0, R192, R3 ;  /* 0x00000003c0007221 */ /* 0x000fe20000010000 */
[----:B------:R-:W-:Y:S01]  /*6680*/  IADD3 R3, R180, -0x3, RZ ;  /* 0xfffffffdb4037810 */ /* 0x000fe20007ffe0ff */
[----:B------:R-:W-:Y:S01]  /*6690*/  FADD.FTZ R2, R136, R2 ;  /* 0x0000000288027221 */ /* 0x000fe20000010000 */
[----:B------:R-:W-:Y:S01]  /*66a0*/  HMMA.16816.F32 R44, R96, R48, R68 ;  /* 0x00000030602c723c */ /* 0x000fe20000001844 */
[----:B------:R-:W-:Y:S01]  /*66b0*/  FADD.FTZ R0, R14, R0 ;  /* 0x000000000e007221 */ /* 0x000fe20000010000 */
[----:B------:R-:W-:Y:S01]  /*66c0*/  ISETP.GE.AND P0, PT, R3, R188, PT ;  /* 0x000000bc0300720c */ /* 0x000fe20003f06270 */
[----:B------:R-:W-:Y:S02]  /*66d0*/  FADD.FTZ R2, R10, R2 ;  /* 0x000000020a027221 */ /* 0x000fe40000010000 */
[----:B------:R-:W-:-:S02]  /*66e0*/  FADD.FTZ R0, R13, R0 ;  /* 0x000000000d007221 */ /* 0x000fc40000010000 */
[----:B------:R-:W-:Y:S01]  /*66f0*/  FADD.FTZ R2, R11, R2 ;  /* 0x000000020b027221 */ /* 0x000fe20000010000 */
[C---:B------:R-:W-:Y:S01]  /*6700*/  HMMA.16816.F32 R40, R96.reuse, R42, R64 ;  /* 0x0000002a6028723c */ /* 0x040fe20000001840 */
[----:B------:R-:W1:Y:S01]  /*6710*/  LDSM.16.MT88.4 R64, [R219+0x3800] ;  /* 0x00380000db40783b */ /* 0x000e620000004200 */
[----:B------:R-:W-:Y:S02]  /*6720*/  FADD.FTZ R0, R12, R0 ;  /* 0x000000000c007221 */ /* 0x000fe40000010000 */
[----:B------:R-:W-:Y:S02]  /*6730*/  FADD.FTZ R2, R8, R2 ;  /* 0x0000000208027221 */ /* 0x000fe40000010000 */
[----:B------:R-:W-:Y:S02]  /*6740*/  FADD.FTZ R183, R183, R0 ;  /* 0x00000000b7b77221 */ /* 0x000fe40000010000 */
[----:B------:R-:W-:Y:S01]  /*6750*/  HMMA.16816.F32 R48, R96, R50, R72 ;  /* 0x000000326030723c */ /* 0x000fe20000001848 */
[----:B------:R-:W2:Y:S01]  /*6760*/  LDSM.16.MT88.4 R72, [R171+0x5800] ;  /* 0x00580000ab48783b */ /* 0x000ea20000004200 */
[----:B------:R-:W-:-:S06]  /*6770*/  FADD.FTZ R184, R9, R2 ;  /* 0x0000000209b87221 */ /* 0x000fcc0000010000 */
        /* <DEDUP_REMOVED lines=23> */
[----:B------:R-:W-:Y:S02]  /*68f0*/  IMAD.MOV.U32 R176, RZ, RZ, c[0x0][0x2b8] ;  /* 0x0000ae00ffb07624 */ /* 0x000fe400078e00ff */
[----:B------:R-:W-:-:S02]  /*6900*/  IMAD R163, R187, 0x20, R205 ;  /* 0x00000020bba37824 */ /* 0x000fc400078e02cd */
[----:B------:R-:W-:Y:S01]  /*6910*/  IMAD.MOV.U32 R174, RZ, RZ, RZ ;  /* 0x000000ffffae7224 */ /* 0x000fe200078e00ff */
[----:B------:R-:W-:Y:S02]  /*6920*/  ISETP.NE.AND P5, PT, R176, 0x1, PT ;  /* 0x00000001b000780c */ /* 0x000fe40003fa5270 */
[C---:B------:R-:W-:Y:S02]  /*6930*/  IADD3 R2, R163.reuse, R161, R193 ;  /* 0x000000a1a3027210 */ /* 0x040fe40007ffe0c1 */
[----:B------:R-:W-:Y:S02]  /*6940*/  ISETP.GT.AND P4, PT, R163, 0x3f, PT ;  /* 0x0000003fa300780c */ /* 0x000fe40003f84270 */
[----:B------:R-:W-:-:S05]  /*6950*/  IADD3 R2, R2, -0x80, RZ ;  /* 0xffffff8002027810 */ /* 0x000fca0007ffe0ff */
        /* <DEDUP_REMOVED lines=10> */
[C---:B------:R-:W-:Y:S01]  /*6a00*/  IMAD.SHL.U32 R18, R185.reuse, 0x2, RZ ;  /* 0x00000002b9127824 */ /* 0x040fe200078e00ff */
        /* <DEDUP_REMOVED lines=23> */
.L_x_2184:
[----:B------:R-:W-:Y:S05]  /*6b80*/  BRA.DIV ~URZ, `(.L_x_2051) ;  /* 0x000105a27f007947 */ /* 0x000fea000b800000 */
[----:B------:R-:W3:Y:S02]  /*6b90*/  SHFL.IDX PT, R0, R12, RZ, 0x181f ;  /* 0x00181fff0c007589 */ /* 0x000ee400000e0000 */
[----:B---3--:R-:W-:-:S05]  /*6ba0*/  IADD3 R8, P0, R0, R17, RZ ;  /* 0x0000001100087210 */ /* 0x008fca0007f1e0ff */
[----:B--2---:R-:W-:Y:S01]  /*6bb0*/  IMAD.X R9, R4, 0x1, R14, P0 ;  /* 0x0000000104097824 */ /* 0x004fe200000e060e */
[----:B------:R-:W-:-:S05]  /*6bc0*/  IADD3 R6, P0, R0, R16, RZ ;  /* 0x0000001000067210 */ /* 0x000fca0007f1e0ff */
[----:B------:R-:W-:Y:S01]  /*6bd0*/  IMAD.X R7, R4, 0x1, R13, P0 ;  /* 0x0000000104077824 */ /* 0x000fe200000e060d */
[----:B------:R-:W-:Y:S02]  /*6be0*/  IADD3 R2, P0, R0, R18, RZ ;  /* 0x0000001200027210 */ /* 0x000fe40007f1e0ff */
[----:B------:R-:W2:Y:S03]  /*6bf0*/  SHFL.IDX PT, R0, R12, 0x1, 0x181f ;  /* 0x00381f000c007f89 */ /* 0x000ea600000e0000 */
[----:B------:R-:W-:Y:S01]  /*6c00*/  IMAD.X R3, R4, 0x1, R15, P0 ;  /* 0x0000000104037824 */ /* 0x000fe200000e060f */
[----:B------:R-:W-:Y:S01]  /*6c10*/  ISETP.GE.AND P0, PT, R177, c[0x0][0x1d4], PT ;  /* 0x00007500b1007a0c */ /* 0x000fe20003f06270 */
[----:B------:R3:W4:Y:S03]  /*6c20*/  SHFL.IDX PT, R4, R5, 0x1, 0x181f ;  /* 0x00381f0005047f89 */ /* 0x00072600000e0000 */
[----:B------:R-:W-:-:S09]  /*6c30*/  SEL R11, RZ, 0x10, P0 ;  /* 0x00000010ff0b7807 */ /* 0x000fd20000000000 */
[----:B------:R1:W-:Y:S01]  /*6c40*/  LDGSTS.E.BYPASS.LTC128B.128 [R204+0xc100], [R8.64], !P0 ;  /* 0x0c10000008cc7fae */ /* 0x0003e2000c101d46 */
[----:B------:R-:W-:-:S04]  /*6c50*/  ISETP.GE.AND P0, PT, R186, c[0x0][0x1d4], PT ;  /* 0x00007500ba007a0c */ /* 0x000fc80003f06270 */
[----:B------:R-:W-:-:S09]  /*6c60*/  SEL R10, RZ, 0x10, P0 ;  /* 0x00000010ff0a7807 */ /* 0x000fd20000000000 */
[----:B------:R1:W-:Y:S01]  /*6c70*/  LDGSTS.E.BYPASS.LTC128B.128 [R204+0xe100], [R6.64], !P0 ;  /* 0x0e10000006cc7fae */ /* 0x0003e2000c101d46 */
[----:B------:R-:W-:-:S04]  /*6c80*/  ISETP.GE.AND P0, PT, R185, c[0x0][0x1d4], PT ;  /* 0x00007500b9007a0c */ /* 0x000fc80003f06270 */
[----:B-1-3--:R-:W-:-:S09]  /*6c90*/  SEL R5, RZ, 0x10, P0 ;  /* 0x00000010ff057807 */ /* 0x00afd20000000000 */
[----:B------:R1:W-:Y:S02]  /*6ca0*/  LDGSTS.E.BYPASS.LTC128B.128 [R204+0x10100], [R2.64], !P0 ;  /* 0x1010000002cc7fae */ /* 0x0003e4000c101d46 */
.L_x_2185:
[----:B-12-4-:R-:W-:-:S04]  /*6cb0*/  IADD3 R2, -R10, 0x10, RZ ;  /* 0x000000100a027810 */ /* 0x016fc80007ffe1ff */
[----:B------:R-:W-:-:S04]  /*6cc0*/  LOP3.LUT R2, R2, 0xf, RZ, 0xc0, !PT ;  /* 0x0000000f02027812 */ /* 0x000fc800078ec0ff */
[----:B------:R-:W-:Y:S02]  /*6cd0*/  IADD3 R6, P3, P0, R2, R0, R16 ;  /* 0x0000000002067210 */ /* 0x000fe4000787e010 */
[----:B------:R-:W-:Y:S02]  /*6ce0*/  IADD3 R2, -R11, 0x10, RZ ;  /* 0x000000100b027810 */ /* 0x000fe40007ffe1ff */
[----:B------:R-:W-:Y:S02]  /*6cf0*/  IADD3.X R7, RZ, R4, R13, P3, P0 ;  /* 0x00000004ff077210 */ /* 0x000fe40001fe040d */
        /* <DEDUP_REMOVED lines=16> */
.L_x_2049:
[----:B------:R-:W-:Y:S05]  /*6e00*/  BSYNC B0 ;  /* 0x0000000000007941 */ /* 0x000fea0003800000 */
.L_x_2048:
[----:B------:R-:W-:Y:S01]  /*6e10*/  IMAD.MOV.U32 R0, RZ, RZ, c[0x0][0x2c4] ;  /* 0x0000b100ff007624 */ /* 0x000fe200078e00ff */
[----:B------:R-:W0:Y:S01]  /*6e20*/  LDGDEPBAR ;  /* 0x00000000000079af */ /* 0x000e220000000000 */
[----:B-1----:R-:W-:Y:S01]  /*6e30*/  IMAD.MOV.U32 R3, RZ, RZ, c[0x0][0x32c] ;  /* 0x0000cb00ff037624 */ /* 0x002fe200078e00ff */
[----:B------:R-:W-:Y:S02]  /*6e40*/  IADD3 R173, R180, -0x2, RZ ;  /* 0xfffffffeb4ad7810 */ /* 0x000fe40007ffe0ff */
[----:B------:R-:W-:Y:S01]  /*6e50*/  ISETP.NE.AND P0, PT, R0, 0x1, PT ;  /* 0x000000010000780c */ /* 0x000fe20003f05270 */
[----:B------:R-:W-:-:S12]  /*6e60*/  IMAD.MOV.U32 R0, RZ, RZ, R203 ;  /* 0x000000ffff007224 */ /* 0x000fd800078e00cb */
[----:B------:R-:W-:-:S05]  /*6e70*/  @P0 IMAD.HI.U32 R2, R203, c[0x0][0x2c8], RZ ;  /* 0x0000b200cb020a27 */ /* 0x000fca00078e00ff */
[----:B------:R-:W-:Y:S02]  /*6e80*/  @P0 SHF.R.U32.HI R0, RZ, c[0x0][0x2cc], R2 ;  /* 0x0000b300ff000a19 */ /* 0x000fe40000011602 */
[----:B------:R-:W-:-:S03]  /*6e90*/  ISETP.GE.AND P0, PT, R3, 0x1, PT ;  /* 0x000000010300780c */ /* 0x000fc60003f06270 */
[----:B------:R-:W-:-:S05]  /*6ea0*/  IMAD.IADD R2, R218, 0x1, R0 ;  /* 0x00000001da027824 */ /* 0x000fca00078e0200 */
[----:B------:R-:W-:-:S05]  /*6eb0*/  IADD3 R0, R2, c[0x0][0x328], RZ ;  /* 0x0000ca0002007a10 */ /* 0x000fca0007ffe0ff */
[----:B------:R-:W-:Y:S05]  /*6ec0*/  @!P0 BRA `(.L_x_2052) ;  /* 0x0000013000008947 */ /* 0x000fea0003800000 */
        /* <DEDUP_REMOVED lines=11> */
.L_x_2054:
[----:B------:R-:W-:-:S04]  /*6f80*/  MOV R2, 0x1 ;  /* 0x0000000100027802 */ /* 0x000fc80000000f00 */
[----:B------:R-:W-:-:S13]  /*6f90*/  ISETP.NE.AND P0, PT, R2, c[0x0][0x32c], PT ;  /* 0x0000cb0002007a0c */ /* 0x000fda0003f05270 */
[----:B------:R-:W-:-:S05]  /*6fa0*/  @P0 IMAD.HI.U32 R2, R3, c[0x0][0x330], RZ ;  /* 0x0000cc0003020a27 */ /* 0x000fca00078e00ff */
[----:B------:R-:W-:Y:S02]  /*6fb0*/  @P0 SHF.R.U32.HI R3, RZ, c[0x0][0x334], R2 ;  /* 0x0000cd00ff030a19 */ /* 0x000fe40000011602 */
.L_x_2055:
[----:B------:R-:W-:Y:S05]  /*6fc0*/  BSYNC B0 ;  /* 0x0000000000007941 */ /* 0x000fea0003800000 */
.L_x_2053:
[----:B------:R-:W-:-:S05]  /*6fd0*/  MOV R2, c[0x0][0x32c] ;  /* 0x0000cb0000027a02 */ /* 0x000fca0000000f00 */
[----:B------:R-:W-:-:S05]  /*6fe0*/  IMAD R3, R3, R2, c[0x0][0x32c] ;  /* 0x0000cb0003037624 */ /* 0x000fca00078e0202 */
[----:B------:R-:W-:-:S04]  /*6ff0*/  IMNMX R0, R0, R3, PT ;  /* 0x0000000300007217 */ /* 0x000fc80003800200 */
.L_x_2052:
[----:B------:R-:W-:Y:S01]  /*7000*/  SHF.R.S32.HI R2, RZ, 0x1f, R0 ;  /* 0x0000001fff027819 */ /* 0x000fe20000011400 */
[----:B------:R-:W-:Y:S02]  /*7010*/  IMAD.MOV.U32 R163, RZ, RZ, 0x1 ;  /* 0x00000001ffa37424 */ /* 0x000fe400078e00ff */
[----:B------:R-:W-:Y:S01]  /*7020*/  IMAD.MOV.U32 R178, RZ, RZ, RZ ;  /* 0x000000ffffb27224 */ /* 0x000fe200078e00ff */
[----:B------:R-:W-:-:S04]  /*7030*/  LEA.HI R0, R2, R0, RZ, 0x6 ;  /* 0x0000000002007211 */ /* 0x000fc800078f30ff */
[----:B------:R-:W-:-:S04]  /*7040*/  SHF.R.S32.HI R0, RZ, 0x6, R0 ;  /* 0x00000006ff007819 */ /* 0x000fc80000011400 */
[----:B------:R-:W-:-:S04]  /*7050*/  IMNMX R192, R188, R0, !PT ;  /* 0x00000000bcc07217 */ /* 0x000fc80007800200 */
[----:B------:R-:W-:-:S13]  /*7060*/  ISETP.GE.AND P0, PT, R173, R192, PT ;  /* 0x000000c0ad00720c */ /* 0x000fda0003f06270 */
[----:B------:R-:W-:Y:S05]  /*7070*/  @!P0 BRA `(.L_x_2056) ;  /* 0x00003aa000008947 */ /* 0x000fea0003800000 */
[----:B------:R-:W-:Y:S01]  /*7080*/  ISETP.GE.AND P0, PT, R177, c[0x0][0x1d4], PT ;  /* 0x00007500b1007a0c */ /* 0x000fe20003f06270 */
[----:B------:R-:W-:Y:S01]  /*7090*/  IMAD.MOV.U32 R103, RZ, RZ, R100 ;  /* 0x000000ffff677224 */ /* 0x000fe200078e0064 */
[----:B------:R-:W-:Y:S01]  /*70a0*/  LOP3.LUT R213, R213, 0xfffffffb, RZ, 0xc0, !PT ;  /* 0xfffffffbd5d57812 */ /* 0x000fe200078ec0ff */
[----:B------:R-:W-:Y:S02]  /*70b0*/  IMAD.MOV.U32 R102, RZ, RZ, R101 ;  /* 0x000000ffff667224 */ /* 0x000fe400078e0065 */
[----:B------:R-:W-:Y:S02]  /*70c0*/  IMAD.MOV.U32 R176, RZ, RZ, R173 ;  /* 0x000000ffffb07224 */ /* 0x000fe400078e00ad */
[----:B------:R-:W-:Y:S02]  /*70d0*/  IMAD.MOV.U32 R178, RZ, RZ, RZ ;  /* 0x000000ffffb27224 */ /* 0x000fe400078e00ff */
[----:B------:R-:W-:-:S04]  /*70e0*/  IMAD.MOV.U32 R163, RZ, RZ, 0x1 ;  /* 0x00000001ffa37424 */ /* 0x000fc800078e00ff */
[----:B------:R-:W-:Y:S02]  /*70f0*/  @P0 LOP3.LUT R213, R213, 0x4, RZ, 0xfc, !PT ;  /* 0x00000004d5d50812 */ /* 0x000fe400078efcff */
[----:B------:R-:W-:Y:S02]  /*7100*/  ISETP.GE.AND P0, PT, R186, c[0x0][0x1d4], PT ;  /* 0x00007500ba007a0c */ /* 0x000fe40003f06270 */
[----:B------:R-:W-:-:S11]  /*7110*/  LOP3.LUT R213, R213, 0xfffffffd, RZ, 0xc0, !PT ;  /* 0xfffffffdd5d57812 */ /* 0x000fd600078ec0ff */
[----:B------:R-:W-:Y:S02]  /*7120*/  @P0 LOP3.LUT R213, R213, 0x2, RZ, 0xfc, !PT ;  /* 0x00000002d5d50812 */ /* 0x000fe400078efcff */
.L_x_2073:
[----:B------:R-:W-:Y:S04]  /*7130*/  DEPBAR.LE SB0, 0x2 ;  /* 0x000080800000791a */ /* 0x000fe80000000000 */
[----:B------:R-:W-:Y:S01]  /*7140*/  WARPSYNC 0xffffffff ;  /* 0xffffffff00007948 */ /* 0x000fe20003800000 */
[----:B------:R-:W-:Y:S01]  /*7150*/  BAR.SYNC.DEFER_BLOCKING 0x0 ;  /* 0x0000000000007b1d */ /* 0x000fe20000010000 */
[----:B------:R-:W-:Y:S01]  /*7160*/  IMAD R161, R163, 0x6000, RZ ;  /* 0x00006000a3a17824 */ /* 0x000fe200078e02ff */
[----:B------:R-:W-:Y:S04]  /*7170*/  ISETP.GE.AND P0, PT, R188, R176, PT ;  /* 0x000000b0bc00720c */ /* 0x000fe80003f06270 */
[----:B------:R-:W-:Y:S04]  /*7180*/  IADD3 R0, R170, R161, RZ ;  /* 0x000000a1aa007210 */ /* 0x000fe80007ffe0ff */
[----:B------:R-:W-:Y:S01]  /*7190*/  IADD3 R100, R168, R0, RZ ;  /* 0x00000000a8647210 */ /* 0x000fe20007ffe0ff */
        /* <DEDUP_REMOVED lines=35> */
[----:B------:R4:W3:Y:S02]  /*73d0*/  SHFL.IDX PT, R5, R12, RZ, 0x181f ;  /* 0x00181fff0c057589 */ /* 0x0008e400000e0000 */
.L_x_2186:
[----:B------:R-:W-:-:S05]  /*73e0*/  BRA.DIV ~URZ, `(.L_x_2060) ;  /* 0x0000fff27f007947 */ /* 0x000fca000b800000 */
[----:B------:R-:W5:Y:S01]  /*73f0*/  SHFL.IDX PT, R2, R13, RZ, 0x181f ;  /* 0x00181fff0d027589 */ /* 0x000f6200000e0000 */
[----:B------:R-:W-:Y:S01]  /*7400*/  ISETP.GE.AND P4, PT, R177, c[0x0][0x1d4], PT ;  /* 0x00007500b1007a0c */ /* 0x000fe20003f86270 */
[----:B------:R-:W-:Y:S01]  /*7410*/  IMAD R4, R178, 0x6000, R206 ;  /* 0x00006000b2047824 */ /* 0x000fe200078e02ce */
[----:B------:R-:W-:Y:S04]  /*7420*/  ISETP.GE.AND P3, PT, R186, c[0x0][0x1d4], PT ;  /* 0x00007500ba007a0c */ /* 0x000fe80003f66270 */
[----:B------:R-:W-:Y:S02]  /*7430*/  SEL R15, RZ, 0x10, P3 ;  /* 0x00000010ff0f7807 */ /* 0x000fe40001800000 */
[C---:B-----5:R-:W-:Y:S05]  /*7440*/  IADD3 R6, P0, R2.reuse, R28, RZ ;  /* 0x0000001c02067210 */ /* 0x060fea0007f1e0ff */
[C---:B---3--:R-:W-:Y:S05]  /*7450*/  IMAD.X R7, R5.reuse, 0x1, R20, P0 ;  /* 0x0000000105077824 */ /* 0x048fea00000e0614 */
[----:B------:R-:W-:Y:S01]  /*7460*/  @!PT LDS RZ, [RZ] ;  /* 0x00000000fffff984 */ /* 0x000fe20000000800 */
[----:B------:R-:W-:Y:S01]  /*7470*/  @!PT LDS RZ, [RZ] ;  /* 0x00000000fffff984 */ /* 0x000fe20000000800 */
[----:B------:R3:W-:Y:S02]  /*7480*/  LDGSTS.E.BYPASS.LTC128B.128 [R4], [R6.64], !P4 ;  /* 0x0000000006047fae */ /* 0x0007e4000e101d46 */
[C---:B---3--:R-:W-:Y:S05]  /*7490*/  IADD3 R6, P0, R2.reuse, R23, RZ ;  /* 0x0000001702067210 */ /* 0x048fea0007f1e0ff */
[C---:B------:R-:W-:Y:S01]  /*74a0*/  IMAD.X R7, R5.reuse, 0x1, R21, P0 ;  /* 0x0000000105077824 */ /* 0x040fe200000e0615 */
[----:B------:R-:W-:Y:S04]  /*74b0*/  IADD3 R2, P0, R2, R29, RZ ;  /* 0x0000001d02027210 */ /* 0x000fe80007f1e0ff */
[----:B------:R3:W-:Y:S01]  /*74c0*/  LDGSTS.E.BYPASS.LTC128B.128 [R4+0x2000], [R6.64], !P3 ;  /* 0x0200000006047fae */ /* 0x0007e2000d901d46 */
[----:B------:R-:W-:Y:S01]  /*74d0*/  IMAD.X R3, R5, 0x1, R22, P0 ;  /* 0x0000000105037824 */ /* 0x000fe200000e0616 */
[----:B------:R-:W-:Y:S02]  /*74e0*/  ISETP.GE.AND P0, PT, R185, c[0x0][0x1d4], PT ;  /* 0x00007500b9007a0c */ /* 0x000fe40003f06270 */
[----:B------:R4:W2:Y:S02]  /*74f0*/  SHFL.IDX PT, R5, R12, 0x1, 0x181f ;  /* 0x00381f000c057f89 */ /* 0x0008a400000e0000 */
[----:B------:R-:W-:Y:S09]  /*7500*/  SEL R14, RZ, 0x10, P0 ;  /* 0x00000010ff0e7807 */ /* 0x000ff20000000000 */
[----:B------:R5:W-:Y:S01]  /*7510*/  LDGSTS.E.BYPASS.LTC128B.128 [R4+0x4000], [R2.64], !P0 ;  /* 0x0400000002047fae */ /* 0x000be2000c101d46 */
[----:B---3--:R-:W-:Y:S03]  /*7520*/  SEL R7, RZ, 0x10, P4 ;  /* 0x00000010ff077807 */ /* 0x008fe60002000000 */
[----:B-----5:R4:W3:Y:S04]  /*7530*/  SHFL.IDX PT, R2, R13, 0x1, 0x181f ;  /* 0x00381f000d027f89 */ /* 0x0208e800000e0000 */
.L_x_2187:
[----:B--2---:R-:W-:Y:S02]  /*7540*/  IADD3 R3, -R15, 0x10, RZ ;  /* 0x000000100f037810 */ /* 0x004fe40007ffe1ff */
[----:B------:R-:W-:Y:S02]  /*7550*/  ISETP.NE.U32.AND P6, PT, R7, RZ, PT ;  /* 0x000000ff0700720c */ /* 0x000fe40003fc5070 */
[----:B------:R-:W-:Y:S04]  /*7560*/  LOP3.LUT R3, R3, 0xf, RZ, 0xc0, !PT ;  /* 0x0000000f03037812 */ /* 0x000fe800078ec0ff */
[-C--:B---3--:R-:W-:Y:S02]  /*7570*/  IADD3 R6, P3, P0, R3, R2.reuse, R23 ;  /* 0x0000000203067210 */ /* 0x088fe4000787e017 */
[----:B------:R-:W-:Y:S02]  /*7580*/  IADD3 R3, -R7, 0x10, RZ ;  /* 0x0000001007037810 */ /* 0x000fe40007ffe1ff */
[-C--:B------:R-:W-:Y:S02]  /*7590*/  IADD3.X R7, RZ, R5.reuse, R21, P3, P0 ;  /* 0x00000005ff077210 */ /* 0x080fe40001fe0415 */
[----:B------:R-:W-:Y:S04]  /*75a0*/  LOP3.LUT R3, R3, 0xf, RZ, 0xc0, !PT ;  /* 0x0000000f03037812 */ /* 0x000fe800078ec0ff */
[-C--:B----4-:R-:W-:Y:S02]  /*75b0*/  IADD3 R12, P5, P4, R3, R2.reuse, R28 ;  /* 0x00000002030c7210 */ /* 0x090fe40007cbe01c */
[C---:B------:R-:W-:Y:S02]  /*75c0*/  IADD3 R3, -R14.reuse, 0x10, RZ ;  /* 0x000000100e037810 */ /* 0x040fe40007ffe1ff */
[-C--:B------:R-:W-:Y:S02]  /*75d0*/  IADD3.X R13, RZ, R5.reuse, R20, P5, P4 ;  /* 0x00000005ff0d7210 */ /* 0x080fe40002fe8414 */
[----:B------:R-:W-:Y:S03]  /*75e0*/  LOP3.LUT R3, R3, 0xf, RZ, 0xc0, !PT ;  /* 0x0000000f03037812 */ /* 0x000fe600078ec0ff */
[----:B------:R-:W-:Y:S01]  /*75f0*/  @!PT LDS RZ, [RZ] ;  /* 0x00000000fffff984 */ /* 0x000fe20000000800 */
[----:B------:R-:W-:Y:S01]  /*7600*/  @!PT LDS RZ, [RZ] ;  /* 0x00000000fffff984 */ /* 0x000fe20000000800 */
[----:B------:R-:W-:Y:S01]  /*7610*/  @!PT LDS RZ, [RZ] ;  /* 0x00000000fffff984 */ /* 0x000fe20000000800 */
[----:B------:R2:W-:Y:S01]  /*7620*/  LDGSTS.E.BYPASS.LTC128B.128.ZFILL [R4+0x1000], [R12.64], P6 ;  /* 0x010000000c047fae */ /* 0x0005e2000b141d46 */
[----:B------:R-:W-:Y:S04]  /*7630*/  IADD3 R2, P3, P0, R3, R2, R29 ;  /* 0x0000000203027210 */ /* 0x000fe8000787e01d */
[----:B------:R-:W-:Y:S02]  /*7640*/  IADD3.X R3, RZ, R5, R22, P3, P0 ;  /* 0x00000005ff037210 */ /* 0x000fe40001fe0416 */
[----:B------:R-:W-:Y:S11]  /*7650*/  ISETP.NE.U32.AND P0, PT, R15, RZ, PT ;  /* 0x000000ff0f00720c */ /* 0x000ff60003f05070 */
[----:B------:R-:W-:Y:S02]  /*7660*/  @!UPT UIADD3 URZ, URZ, URZ, URZ ;  /* 0x0000003f3f3ff290 */ /* 0x000fe4000fffe03f */
[----:B------:R2:W-:Y:S01]  /*7670*/  LDGSTS.E.BYPASS.LTC128B.128.ZFILL [R4+0x3000], [R6.64], P0 ;  /* 0x0300000006047fae */ /* 0x0005e20008141d46 */
[----:B------:R-:W-:Y:S11]  /*7680*/  ISETP.NE.U32.AND P0, PT, R14, RZ, PT ;  /* 0x000000ff0e00720c */ /* 0x000ff60003f05070 */
[----:B------:R-:W-:Y:S02]  /*7690*/  @!UPT UIADD3 URZ, URZ, URZ, URZ ;  /* 0x0000003f3f3ff290 */ /* 0x000fe4000fffe03f */
[----:B------:R2:W-:Y:S02]  /*76a0*/  LDGSTS.E.BYPASS.LTC128B.128.ZFILL [R4+0x5000], [R2.64], P0 ;  /* 0x0500000002047fae */ /* 0x0005e40008141d46 */
.L_x_2058:
[----:B------:R-:W-:Y:S05]  /*76b0*/  BSYNC B0 ;  /* 0x0000000000007941 */ /* 0x000fea0003800000 */
.L_x_2057:
[----:B------:R-:W0:Y:S01]  /*76c0*/  LDGDEPBAR ;  /* 0x00000000000079af */ /* 0x000e220000000000 */
[----:B------:R-:W-:Y:S01]  /*76d0*/  WARPSYNC 0xffffffff ;  /* 0xffffffff00007948 */ /* 0x000fe20003800000 */
[C---:B--23--:R-:W-:Y:S01]  /*76e0*/  HMMA.16816.F32 R4, R32.reuse, R8, RZ ;  /* 0x000000082004723c */ /* 0x04cfe200000018ff */
[----:B------:R-:W-:Y:S01]  /*76f0*/  IMAD.MOV.U32 R173, RZ, RZ, c[0x0][0x2c4] ;  /* 0x0000b100ffad7624 */ /* 0x000fe200078e00ff */
[----:B------:R-:W-:Y:S01]  /*7700*/  ULDC UR4, c[0x0][0x324] ;  /* 0x0000c90000047ab9 */ /* 0x000fe20000000800 */
[----:B------:R-:W-:Y:S01]  /*7710*/  ISETP.GE.AND P0, PT, R178, 0x1, PT ;  /* 0x00000001b200780c */ /* 0x000fe20003f06270 */
[----:B------:R-:W-:Y:S01]  /*7720*/  IMAD.IADD R160, R162, 0x1, R0 ;  /* 0x00000001a2a07824 */ /* 0x000fe200078e0200 */
[----:B------:R-:W-:Y:S01]  /*7730*/  IADD3 R2, R178, 0x1, RZ ;  /* 0x00000001b2027810 */ /* 0x000fe20007ffe0ff */
[----:B------:R-:W-:Y:S01]  /*7740*/  IMAD.IADD R101, R162, 0x1, R100 ;  /* 0x00000001a2657824 */ /* 0x000fe200078e0264 */
[----:B------:R-:W-:Y:S01]  /*7750*/  ISETP.NE.AND P3, PT, R173, 0x1, PT ;  /* 0x00000001ad00780c */ /* 0x000fe20003f65270 */
[C---:B------:R-:W-:Y:S01]  /*7760*/  HMMA.16816.F32 R8, R32.reuse, R10, RZ ;  /* 0x0000000a2008723c */ /* 0x040fe200000018ff */
[----:B------:R-:W-:Y:S01]  /*7770*/  IMAD.IADD R3, R168, 0x1, R0 ;  /* 0x00000001a8037824 */ /* 0x000fe200078e0200 */
[----:B------:R-:W-:Y:S02]  /*7780*/  ULOP3.LUT UR4, URZ, UR4, URZ, 0x33, !UPT ;  /* 0x000000043f047292 */ /* 0x000fe4000f8e333f */
[----:B------:R-:W-:Y:S01]  /*7790*/  SEL R178, R2, RZ, !P0 ;  /* 0x000000ff02b27207 */ /* 0x000fe20004000000 */
[----:B------:R-:W-:Y:S01]  /*77a0*/  IMAD.MOV.U32 R173, RZ, RZ, c[0x0][0x32c] ;  /* 0x0000cb00ffad7624 */ /* 0x000fe200078e00ff */
[----:B------:R-:W-:Y:S02]  /*77b0*/  IADD3 R2, R168, R0, R162 ;  /* 0x00000000a8027210 */ /* 0x000fe40007ffe0a2 */
[C---:B----4-:R-:W-:Y:S02]  /*77c0*/  HMMA.16816.F32 R12, R32.reuse, R16, RZ ;  /* 0x00000010200c723c */ /* 0x050fe400000018ff */
[----:B------:R-:W-:Y:S06]  /*77d0*/  ISETP.GE.AND P4, PT, R173, 0x1, PT ;  /* 0x00000001ad00780c */ /* 0x000fec0003f86270 */
        /* <DEDUP_REMOVED lines=30> */
[----:B------:R-:W-:Y:S01]  /*79c0*/  LDSM.16.M88.4 R152, [R3+0x5800] ;  /* 0x005800000398783b */ /* 0x000fe20000000200 */
[C---:B-1----:R-:W-:Y:S08]  /*79d0*/  HMMA.16816.F32 R4, R140.reuse, R144, R4 ;  /* 0x000000908c04723c */ /* 0x042ff00000001804 */
[C---:B------:R-:W-:Y:S01]  /*79e0*/  HMMA.16816.F32 R8, R140.reuse, R146, R8 ;  /* 0x000000928c08723c */ /* 0x040fe20000001808 */
[----:B------:R-:W-:Y:S07]  /*79f0*/  LDSM.16.M88.4 R144, [R164+0x4000] ;  /* 0x00400000a490783b */ /* 0x000fee0000000200 */
[C---:B--2---:R-:W-:Y:S08]  /*7a00*/  HMMA.16816.F32 R12, R140.reuse, R136, R12 ;  /* 0x000000888c0c723c */ /* 0x044ff0000000180c */
[C---:B------:R-:W-:Y:S01]  /*7a10*/  HMMA.16816.F32 R16, R140.reuse, R138, R16 ;  /* 0x0000008a8c10723c */ /* 0x040fe20000001810 */
[----:B------:R-:W1:Y:S07]  /*7a20*/  LDSM.16.M88.4 R136, [R101+0x1800] ;  /* 0x001800006588783b */ /* 0x000e6e0000000200 */
[C---:B------:R-:W-:Y:S08]  /*7a30*/  HMMA.16816.F32 R20, R140.reuse, R148, R20 ;  /* 0x000000948c14723c */ /* 0x040ff00000001814 */
[C---:B------:R-:W-:Y:S01]  /*7a40*/  HMMA.16816.F32 R24, R140.reuse, R150, R24 ;  /* 0x000000968c18723c */ /* 0x040fe20000001818 */
[----:B------:R-:W2:Y:S07]  /*7a50*/  LDSM.16.M88.4 R148, [R0+0x2000] ;  /* 0x002000000094783b */ /* 0x000eae0000000200 */
[C---:B-1----:R-:W-:Y:S08]  /*7a60*/  HMMA.16816.F32 R28, R140.reuse, R136, R28 ;  /* 0x000000888c1c723c */ /* 0x042ff0000000181c */
[----:B------:R-:W-:Y:S01]  /*7a70*/  HMMA.16816.F32 R32, R140, R138, R32 ;  /* 0x0000008a8c20723c */ /* 0x000fe20000001820 */
[----:B------:R-:W1:Y:S06]  /*7a80*/  LDSM.16.M88.4 R136, [R0+0x2800] ;  /* 0x002800000088783b */ /* 0x000e6c0000000200 */
[----:B------:R-:W3:Y:S01]  /*7a90*/  LDSM.16.M88.4 R140, [R0+0x3000] ;  /* 0x00300000008c783b */ /* 0x000ee20000000200 */
        /* <DEDUP_REMOVED lines=8> */
[----:B------:R-:W1:Y:S07]  /*7b20*/  LDSM.16.M88.4 R140, [R100+0x2000] ;  /* 0x00200000648c783b */ /* 0x000e6e0000000200 */
[C---:B--2---:R-:W-:Y:S08]  /*7b30*/  HMMA.16816.F32 R28, R144.reuse, R148, R28 ;  /* 0x00000094901c723c */ /* 0x044ff0000000181c */
[----:B------:R-:W-:Y:S01]  /*7b40*/  HMMA.16816.F32 R32, R144, R150, R32 ;  /* 0x000000969020723c */ /* 0x000fe20000001820 */
[----:B------:R-:W2:Y:S06]  /*7b50*/  LDSM.16.M88.4 R144, [R3+0x2800] ;  /* 0x002800000390783b */ /* 0x000eac0000000200 */
        /* <DEDUP_REMOVED lines=48> */
[----:B------:R2:W3:Y:S07]  /*7e60*/  LDSM.16.M88.4 R148, [R100+0x4000] ;  /* 0x004000006494783b */ /* 0x0004ee0000000200 */
[C---:B-1----:R-:W-:Y:S08]  /*7e70*/  HMMA.16816.F32 R28, R140.reuse, R144, R28 ;  /* 0x000000908c1c723c */ /* 0x042ff0000000181c */
[----:B------:R-:W-:Y:S01]  /*7e80*/  HMMA.16816.F32 R32, R140, R146, R32 ;  /* 0x000000928c20723c */ /* 0x000fe20000001820 */
[----:B------:R-:W1:Y:S06]  /*7e90*/  LDSM.16.M88.4 R140, [R3+0x4800] ;  /* 0x00480000038c783b */ /* 0x000e6c0000000200 */
[----:B------:R-:W4:Y:S01]  /*7ea0*/  LDSM.16.M88.4 R144, [R3+0x5000] ;  /* 0x005000000390783b */ /* 0x000f220000000200 */
[----:B--2---:R-:W-:Y:S04]  /*7eb0*/  IMAD.IADD R100, R212, 0x1, R203 ;  /* 0x00000001d4647824 */ /* 0x004fe800078e02cb */
[----:B------:R-:W-:Y:S05]  /*7ec0*/  @P3 IMAD.HI.U32 R0, R100, c[0x0][0x2c8], RZ ;  /* 0x0000b20064003a27 */ /* 0x000fea00078e00ff */
[----:B------:R-:W-:Y:S05]  /*7ed0*/  @P3 SHF.R.U32.HI R100, RZ, c[0x0][0x2cc], R0 ;  /* 0x0000b300ff643a19 */ /* 0x000fea0000011600 */
[----:B------:R-:W-:Y:S01]  /*7ee0*/  SHFL.IDX PT, R3, R100, RZ, 0x1c1f ;  /* 0x001c1fff64037589 */ /* 0x000fe200000e0000 */
[C---:B---3--:R-:W-:Y:S08]  /*7ef0*/  HMMA.16816.F32 R4, R136.reuse, R148, R4 ;  /* 0x000000948804723c */ /* 0x048ff00000001804 */
[C---:B------:R-:W-:Y:S01]  /*7f00*/  HMMA.16816.F32 R8, R136.reuse, R150, R8 ;  /* 0x000000968808723c */ /* 0x040fe20000001808 */
[----:B------:R-:W-:Y:S07]  /*7f10*/  LDSM.16.M88.4 R148, [R160+0x4800] ;  /* 0x00480000a094783b */ /* 0x000fee0000000200 */
[C---:B-1----:R-:W-:Y:S08]  /*7f20*/  HMMA.16816.F32 R12, R136.reuse, R140, R12 ;  /* 0x0000008c880c723c */ /* 0x042ff0000000180c */
[C---:B------:R-:W-:Y:S01]  /*7f30*/  HMMA.16816.F32 R16, R136.reuse, R142, R16 ;  /* 0x0000008e8810723c */ /* 0x040fe20000001810 */
[----:B------:R-:W-:Y:S07]  /*7f40*/  LDSM.16.M88.4 R140, [R167+0x8000] ;  /* 0x00800000a78c783b */ /* 0x000fee0000000200 */
[C---:B----4-:R-:W-:Y:S08]  /*7f50*/  HMMA.16816.F32 R20, R136.reuse, R144, R20 ;  /* 0x000000908814723c */ /* 0x050ff00000001814 */
        /* <DEDUP_REMOVED lines=20> */
[C---:B------:R-:W-:Y:S07]  /*80a0*/  HMMA.16816.F32 R8, R136.reuse, R146, R8 ;  /* 0x000000928808723c */ /* 0x040fee0000001808 */
[----:B------:R-:W-:Y:S01]  /*80b0*/  IMAD.SHL.U32 R147, R176, 0x40, RZ ;  /* 0x00000040b0937824 */ /* 0x000fe200078e00ff */
[C---:B------:R-:W-:Y:S04]  /*80c0*/  HMMA.16816.F32 R12, R136.reuse, R148, R12 ;  /* 0x00000094880c723c */ /* 0x040fe8000000180c */
[----:B------:R-:W-:Y:S04]  /*80d0*/  IADD3 R0, -R191, 0x1, -R147 ;  /* 0x00000001bf007810 */ /* 0x000fe80007ffe993 */
[C---:B------:R-:W-:Y:S04]  /*80e0*/  HMMA.16816.F32 R16, R136.reuse, R150, R16 ;  /* 0x000000968810723c */ /* 0x040fe80000001810 */
[----:B------:R-:W-:Y:S04]  /*80f0*/  IADD3 R0, -R190, R0, R189 ;  /* 0x00000000be007210 */ /* 0x000fe80007ffe1bd */
[C---:B--2---:R-:W-:Y:S04]  /*8100*/  HMMA.16816.F32 R20, R136.reuse, R140, R20 ;  /* 0x0000008c8814723c */ /* 0x044fe80000001814 */
[C---:B------:R-:W-:Y:S04]  /*8110*/  IADD3 R101, R0.reuse, UR4, RZ ;  /* 0x0000000400657c10 */ /* 0x040fe8000fffe0ff */
[C---:B------:R-:W-:Y:S08]  /*8120*/  HMMA.16816.F32 R24, R136.reuse, R142, R24 ;  /* 0x0000008e8818723c */ /* 0x040ff00000001818 */
[C---:B---3--:R-:W-:Y:S08]  /*8130*/  HMMA.16816.F32 R28, R136.reuse, R152, R28 ;  /* 0x00000098881c723c */ /* 0x048ff0000000181c */
[----:B------:R-:W-:Y:S07]  /*8140*/  HMMA.16816.F32 R32, R136, R154, R32 ;  /* 0x0000009a8820723c */ /* 0x000fee0000001820 */
[----:B------:R-:W-:Y:S01]  /*8150*/  IADD3 R139, R0, c[0x0][0x328], RZ ;  /* 0x0000ca00008b7a10 */ /* 0x000fe20007ffe0ff */
[--C-:B------:R-:W-:Y:S04]  /*8160*/  IMAD.IADD R0, R101, 0x1, R3.reuse ;  /* 0x0000000165007824 */ /* 0x100fe800078e0203 */
[----:B------:R-:W-:Y:S01]  /*8170*/  IMAD.IADD R2, R139, 0x1, R3 ;  /* 0x000000018b027824 */ /* 0x000fe200078e0203 */
[----:B------:R-:W-:-:S05]  /*8180*/  @!P4 BRA `(.L_x_2061) ;  /* 0x000001800000c947 */ /* 0x000fca0003800000 */
[----:B------:R-:W-:Y:S01]  /*8190*/  IADD3 R3, -R190, R189, R3 ;  /* 0x000000bdbe037210 */ /* 0x000fe20007ffe103 */
[----:B------:R-:W-:Y:S03]  /*81a0*/  BSSY B0, `(.L_x_2062) ;  /* 0x0000011000007945 */ /* 0x000fe60003800000 */
        /* <DEDUP_REMOVED lines=11> */
.L_x_2063:
[----:B------:R-:W-:Y:S04]  /*8260*/  MOV R136, c[0x0][0x32c] ;  /* 0x0000cb0000887a02 */ /* 0x000fe80000000f00 */
[----:B------:R-:W-:Y:S11]  /*8270*/  ISETP.NE.AND P0, PT, R136, 0x1, PT ;  /* 0x000000018800780c */ /* 0x000ff60003f05270 */
[----:B------:R-:W-:Y:S02]  /*8280*/  @!UPT UIADD3 URZ, URZ, URZ, URZ ;  /* 0x0000003f3f3ff290 */ /* 0x000fe4000fffe03f */
[----:B------:R-:W-:Y:S05]  /*8290*/  @P0 IMAD.HI.U32 R136, R3, c[0x0][0x330], RZ ;  /* 0x0000cc0003880a27 */ /* 0x000fea00078e00ff */
[----:B------:R-:W-:Y:S02]  /*82a0*/  @P0 SHF.R.U32.HI R3, RZ, c[0x0][0x334], R136 ;  /* 0x0000cd00ff030a19 */ /* 0x000fe40000011688 */
.L_x_2064:
[----:B------:R-:W-:Y:S05]  /*82b0*/  BSYNC B0 ;  /* 0x0000000000007941 */ /* 0x000fea0003800000 */
.L_x_2062:
[----:B------:R-:W-:Y:S04]  /*82c0*/  IMAD R3, R3, c[0x0][0x32c], -R147 ;  /* 0x0000cb0003037a24 */ /* 0x000fe800078e0a93 */
[----:B------:R-:W-:Y:S05]  /*82d0*/  IMAD.IADD R3, R3, 0x1, -R191 ;  /* 0x0000000103037824 */ /* 0x000fea00078e0abf */
[----:B------:R-:W-:Y:S02]  /*82e0*/  IMNMX R0, R0, R3, !PT ;  /* 0x0000000300007217 */ /* 0x000fe40007800200 */
[----:B------:R-:W-:Y:S04]  /*82f0*/  IADD3 R3, R3, c[0x0][0x32c], RZ ;  /* 0x0000cb0003037a10 */ /* 0x000fe80007ffe0ff */
[----:B------:R-:W-:Y:S02]  /*8300*/  IMNMX R2, R2, R3, PT ;  /* 0x0000000302027217 */ /* 0x000fe40003800200 */
.L_x_2061:
[----:B------:R-:W-:Y:S04]  /*8310*/  ISETP.GT.AND P3, PT, R176, -0x1, PT ;  /* 0xffffffffb000780c */ /* 0x000fe80003f64270 */
[----:B------:R-:W-:Y:S04]  /*8320*/  ISETP.GT.AND P0, PT, R0, RZ, P3 ;  /* 0x000000ff0000720c */ /* 0x000fe80001f04270 */
[----:B------:R-:W-:Y:S04]  /*8330*/  ISETP.LT.OR P0, PT, R2, 0x1, P0 ;  /* 0x000000010200780c */ /* 0x000fe80000701670 */
[----:B------:R-:W-:Y:S02]  /*8340*/  FSEL R141, R4, -INF , !P0 ;  /* 0xff800000048d7808 */ /* 0x000fe40004000000 */
[----:B------:R-:W-:Y:S04]  /*8350*/  ISETP.GT.AND P0, PT, R0, 0x1, P3 ;  /* 0x000000010000780c */ /* 0x000fe80001f04270 */
        /* <DEDUP_REMOVED lines=41> */
[----:B------:R-:W-:Y:S02]  /*85f0*/  ISETP.GT.AND P0, PT, R0, 0x39, P3 ;  /* 0x000000390000780c */ /* 0x000fe40001f04270 */
[----:B------:R-:W1:Y:S02]  /*8600*/  SHFL.IDX PT, R0, R100, 0x1, 0x1c1f ;  /* 0x003c1f0064007f89 */ /* 0x000e6400000e0000 */
[----:B------:R-:W-:Y:S04]  /*8610*/  ISETP.LT.OR P0, PT, R2, 0x3a, P0 ;  /* 0x0000003a0200780c */ /* 0x000fe80000701670 */
[----:B------:R-:W-:Y:S01]  /*8620*/  FSEL R5, R33, -INF , !P0 ;  /* 0xff80000021057808 */ /* 0x000fe20004000000 */
[--C-:B-1----:R-:W-:Y:S02]  /*8630*/  IMAD.IADD R3, R139, 0x1, R0.reuse ;  /* 0x000000018b037824 */ /* 0x102fe400078e0200 */
        /* <DEDUP_REMOVED lines=15> */
.L_x_2067:
[----:B------:R-:W-:Y:S04]  /*8730*/  MOV R4, c[0x0][0x32c] ;  /* 0x0000cb0000047a02 */ /* 0x000fe80000000f00 */
[----:B------:R-:W-:Y:S11]  /*8740*/  ISETP.NE.AND P0, PT, R4, 0x1, PT ;  /* 0x000000010400780c */ /* 0x000ff60003f05270 */
[----:B------:R-:W-:Y:S02]  /*8750*/  @!UPT UIADD3 URZ, URZ, URZ, URZ ;  /* 0x0000003f3f3ff290 */ /* 0x000fe4000fffe03f */
[----:B------:R-:W-:Y:S05]  /*8760*/  @P0 IMAD.HI.U32 R4, R0, c[0x0][0x330], RZ ;  /* 0x0000cc0000040a27 */ /* 0x000fea00078e00ff */
[----:B------:R-:W-:Y:S02]  /*8770*/  @P0 SHF.R.U32.HI R0, RZ, c[0x0][0x334], R4 ;  /* 0x0000cd00ff000a19 */ /* 0x000fe40000011604 */
.L_x_2068:
[----:B------:R-:W-:Y:S05]  /*8780*/  BSYNC B0 ;  /* 0x0000000000007941 */ /* 0x000fea0003800000 */
.L_x_2066:
[----:B------:R-:W-:Y:S04]  /*8790*/  IMAD R0, R0, c[0x0][0x32c], -R147 ;  /* 0x0000cb0000007a24 */ /* 0x000fe800078e0a93 */
[----:B------:R-:W-:Y:S05]  /*87a0*/  IMAD.IADD R0, R0, 0x1, -R191 ;  /* 0x0000000100007824 */ /* 0x000fea00078e0abf */
[----:B------:R-:W-:Y:S02]  /*87b0*/  IMNMX R2, R2, R0, !PT ;  /* 0x0000000002027217 */ /* 0x000fe40007800200 */
[----:B------:R-:W-:Y:S04]  /*87c0*/  IADD3 R0, R0, c[0x0][0x32c], RZ ;  /* 0x0000cb0000007a10 */ /* 0x000fe80007ffe0ff */
[----:B------:R-:W-:Y:S02]  /*87d0*/  IMNMX R3, R3, R0, PT ;  /* 0x0000000003037217 */ /* 0x000fe40003800200 */
.L_x_2065:
[----:B------:R-:W-:Y:S01]  /*87e0*/  FMNMX.FTZ R0, R141, R102, !PT ;  /* 0x000000668d007209 */ /* 0x000fe20007810000 */
[----:B------:R-:W-:Y:S04]  /*87f0*/  DEPBAR.LE SB0, 0x2 ;  /* 0x000080800000791a */ /* 0x000fe80000000000 */
[----:B------:R-:W-:Y:S01]  /*8800*/  FMNMX.FTZ R0, R144, R0, !PT ;  /* 0x0000000090007209 */ /* 0x000fe20007810000 */
[----:B------:R-:W-:Y:S03]  /*8810*/  BAR.SYNC.DEFER_BLOCKING 0x0 ;  /* 0x0000000000007b1d */ /* 0x000fe60000010000 */
        /* <DEDUP_REMOVED lines=14> */
[----:B------:R-:W1:Y:S01]  /*8900*/  SHFL.BFLY PT, R4, R0, 0x2, 0x1f ;  /* 0x0c401f0000047f89 */ /* 0x000e6200000e0000 */
[----:B------:R-:W-:Y:S01]  /*8910*/  BSSY B0, `(.L_x_2069) ;  /* 0x0000215000007945 */ /* 0x000fe20003800000 */
[----:B-1----:R-:W-:Y:S06]  /*8920*/  FMNMX.FTZ R0, R0, R4, !PT ;  /* 0x0000000400007209 */ /* 0x002fec0007810000 */
[----:B------:R-:W1:Y:S02]  /*8930*/  SHFL.BFLY PT, R4, R0, 0x1, 0x1f ;  /* 0x0c201f0000047f89 */ /* 0x000e6400000e0000 */
[----:B-1----:R-:W-:Y:S04]  /*8940*/  FMNMX.FTZ R101, R0, R4, !PT ;  /* 0x0000000400657209 */ /* 0x002fe80007810000 */
[C---:B------:R-:W-:Y:S01]  /*8950*/  FSETP.NEU.FTZ.AND P0, PT, R101.reuse, -INF , PT ;  /* 0xff8000006500780b */ /* 0x040fe20003f1d000 */
[C---:B------:R-:W-:Y:S03]  /*8960*/  FMUL.FTZ R4, R101.reuse, c[0x0][0x2d0] ;  /* 0x0000b40065047a20 */ /* 0x040fe60000410000 */
[----:B------:R-:W-:Y:S02]  /*8970*/  FSEL R0, R101, RZ, P0 ;  /* 0x000000ff65007208 */ /* 0x000fe40000000000 */
[----:B------:R-:W-:Y:S02]  /*8980*/  FSEL R4, R4, RZ, P0 ;  /* 0x000000ff04047208 */ /* 0x000fe40000000000 */
[----:B------:R-:W-:Y:S01]  /*8990*/  ISETP.GT.AND P0, PT, R2, RZ, P3 ;  /* 0x000000ff0200720c */ /* 0x000fe20001f04270 */
[----:B------:R-:W-:Y:S02]  /*89a0*/  FADD.FTZ R0, -R0, R102 ;  /* 0x0000006600007221 */ /* 0x000fe40000010100 */
[--C-:B------:R-:W-:Y:S01]  /*89b0*/  FFMA.FTZ R153, R137, c[0x0][0x2d0], -R4.reuse ;  /* 0x0000b40089997a23 */ /* 0x100fe20000010804 */
[----:B------:R-:W-:Y:S01]  /*89c0*/  ISETP.LT.OR P0, PT, R3, 0x1, P0 ;  /* 0x000000010300780c */ /* 0x000fe20000701670 */
[--C-:B------:R-:W-:Y:S02]  /*89d0*/  FFMA.FTZ R21, R141, c[0x0][0x2d0], -R4.reuse ;  /* 0x0000b4008d157a23 */ /* 0x100fe40000010804 */
[--C-:B------:R-:W-:Y:S01]  /*89e0*/  FFMA.FTZ R28, R142, c[0x0][0x2d0], -R4.reuse ;  /* 0x0000b4008e1c7a23 */ /* 0x100fe20000010804 */
[----:B------:R-:W-:Y:S01]  /*89f0*/  FSEL R6, R6, -INF , !P0 ;  /* 0xff80000006067808 */ /* 0x000fe20004000000 */
[--C-:B------:R-:W-:Y:S01]  /*8a00*/  FFMA.FTZ R25, R143, c[0x0][0x2d0], -R4.reuse ;  /* 0x0000b4008f197a23 */ /* 0x100fe20000010804 */
[----:B------:R-:W-:Y:S01]  /*8a10*/  ISETP.GT.AND P0, PT, R2, 0x1, P3 ;  /* 0x000000010200780c */ /* 0x000fe20001f04270 */
[--C-:B------:R-:W-:Y:S02]  /*8a20*/  FFMA.FTZ R24, R144, c[0x0][0x2d0], -R4.reuse ;  /* 0x0000b40090187a23 */ /* 0x100fe40000010804 */
[----:B------:R-:W-:Y:S01]  /*8a30*/  FMUL.FTZ R0, R0, c[0x0][0x2d0] ;  /* 0x0000b40000007a20 */ /* 0x000fe20000410000 */
[----:B------:R-:W-:Y:S01]  /*8a40*/  ISETP.LT.OR P0, PT, R3, 0x2, P0 ;  /* 0x000000020300780c */ /* 0x000fe20000701670 */
[--C-:B------:R-:W-:Y:S02]  /*8a50*/  FFMA.FTZ R179, R5, c[0x0][0x2d0], -R4.reuse ;  /* 0x0000b40005b37a23 */ /* 0x100fe40000010804 */
[----:B------:R-:W-:Y:S01]  /*8a60*/  MUFU.EX2 R5, R21 ;  /* 0x0000001500057308 */ /* 0x000fe20000000800 */
[----:B------:R-:W-:Y:S01]  /*8a70*/  FSEL R7, R7, -INF , !P0 ;  /* 0xff80000007077808 */ /* 0x000fe20004000000 */
[--C-:B------:R-:W-:Y:S01]  /*8a80*/  FFMA.FTZ R181, R9, c[0x0][0x2d0], -R4.reuse ;  /* 0x0000b40009b57a23 */ /* 0x100fe20000010804 */
[----:B------:R-:W-:Y:S01]  /*8a90*/  ISETP.GT.AND P0, PT, R2, 0x8, P3 ;  /* 0x000000080200780c */ /* 0x000fe20001f04270 */
[--C-:B------:R-:W-:Y:S02]  /*8aa0*/  FFMA.FTZ R146, R140, c[0x0][0x2d0], -R4.reuse ;  /* 0x0000b4008c927a23 */ /* 0x100fe40000010804 */
[--C-:B------:R-:W-:Y:S01]  /*8ab0*/  FFMA.FTZ R145, R138, c[0x0][0x2d0], -R4.reuse ;  /* 0x0000b4008a917a23 */ /* 0x100fe20000010804 */
[----:B------:R-:W-:Y:S01]  /*8ac0*/  ISETP.LT.OR P0, PT, R3, 0x9, P0 ;  /* 0x000000090300780c */ /* 0x000fe20000701670 */
[--C-:B------:R-:W-:Y:S02]  /*8ad0*/  FFMA.FTZ R152, R136, c[0x0][0x2d0], -R4.reuse ;  /* 0x0000b40088987a23 */ /* 0x100fe40000010804 */
[----:B------:R-:W1:Y:S01]  /*8ae0*/  MUFU.EX2 R0, R0 ;  /* 0x0000000000007308 */ /* 0x000e620000000800 */
[----:B------:R-:W-:Y:S01]  /*8af0*/  FSEL R102, R10, -INF , !P0 ;  /* 0xff8000000a667808 */ /* 0x000fe20004000000 */
[--C-:B------:R-:W-:Y:S01]  /*8b00*/  FFMA.FTZ R173, R20, c[0x0][0x2d0], -R4.reuse ;  /* 0x0000b40014ad7a23 */ /* 0x100fe20000010804 */
[----:B------:R-:W-:Y:S01]  /*8b10*/  ISETP.GT.AND P0, PT, R2, 0x9, P3 ;  /* 0x000000090200780c */ /* 0x000fe20001f04270 */
[--C-:B------:R-:W-:Y:S02]  /*8b20*/  FFMA.FTZ R160, R17, c[0x0][0x2d0], -R4.reuse ;  /* 0x0000b40011a07a23 */ /* 0x100fe40000010804 */
[--C-:B------:R-:W-:Y:S01]  /*8b30*/  FFMA.FTZ R159, R16, c[0x0][0x2d0], -R4.reuse ;  /* 0x0000b400109f7a23 */ /* 0x100fe20000010804 */
[----:B------:R-:W-:Y:S01]  /*8b40*/  ISETP.LT.OR P0, PT, R3, 0xa, P0 ;  /* 0x0000000a0300780c */ /* 0x000fe20000701670 */
[--C-:B------:R-:W-:Y:S02]  /*8b50*/  FFMA.FTZ R158, R13, c[0x0][0x2d0], -R4.reuse ;  /* 0x0000b4000d9e7a23 */ /* 0x100fe40000010804 */
[--C-:B------:R-:W-:Y:S01]  /*8b60*/  FFMA.FTZ R182, R12, c[0x0][0x2d0], -R4.reuse ;  /* 0x0000b4000cb67a23 */ /* 0x100fe20000010804 */
[----:B------:R-:W-:Y:S01]  /*8b70*/  FSEL R137, R11, -INF , !P0 ;  /* 0xff8000000b897808 */ /* 0x000fe20004000000 */
[----:B------:R-:W-:Y:S01]  /*8b80*/  FFMA.FTZ R180, R8, c[0x0][0x2d0], -R4 ;  /* 0x0000b40008b47a23 */ /* 0x000fe20000010804 */
[----:B------:R-:W-:Y:S01]  /*8b90*/  ISETP.GT.AND P0, PT, R2, 0x10, P3 ;  /* 0x000000100200780c */ /* 0x000fe20001f04270 */
[----:B------:R2:W-:Y:S03]  /*8ba0*/  MUFU.EX2 R8, R25 ;  /* 0x0000001900087308 */ /* 0x0005e60000000800 */
[C---:B------:R-:W-:Y:S04]  /*8bb0*/  ISETP.LT.OR P0, PT, R3.reuse, 0x11, P0 ;  /* 0x000000110300780c */ /* 0x040fe80000701670 */
[----:B------:R-:W-:Y:S02]  /*8bc0*/  FSEL R141, R14, -INF , !P0 ;  /* 0xff8000000e8d7808 */ /* 0x000fe40004000000 */
[----:B------:R-:W-:Y:S01]  /*8bd0*/  ISETP.GT.AND P0, PT, R2, 0x11, P3 ;  /* 0x000000110200780c */ /* 0x000fe20001f04270 */
[C---:B-1----:R-:W-:Y:S02]  /*8be0*/  FMUL.FTZ R17, R0.reuse, R121 ;  /* 0x0000007900117220 */ /* 0x042fe40000410000 */
[C---:B------:R-:W-:Y:S01]  /*8bf0*/  FMUL.FTZ R9, R0.reuse, R129 ;  /* 0x0000008100097220 */ /* 0x040fe20000410000 */
[----:B------:R-:W-:Y:S01]  /*8c00*/  ISETP.LT.OR P0, PT, R3, 0x12, P0 ;  /* 0x000000120300780c */ /* 0x000fe20000701670 */
[C---:B------:R-:W-:Y:S02]  /*8c10*/  FMUL.FTZ R32, R0.reuse, R104 ;  /* 0x0000006800207220 */ /* 0x040fe40000410000 */
[C---:B------:R-:W-:Y:S01]  /*8c20*/  FMUL.FTZ R33, R0.reuse, R105 ;  /* 0x0000006900217220 */ /* 0x040fe20000410000 */
[----:B------:R-:W-:Y:S01]  /*8c30*/  FSEL R142, R15, -INF , !P0 ;  /* 0xff8000000f8e7808 */ /* 0x000fe20004000000 */
[----:B------:R-:W-:Y:S01]  /*8c40*/  FMUL.FTZ R12, R0, R124 ;  /* 0x0000007c000c7220 */ /* 0x000fe20000410000 */
[----:B------:R-:W-:Y:S01]  /*8c50*/  ISETP.GT.AND P0, PT, R2, 0x18, P3 ;  /* 0x000000180200780c */ /* 0x000fe20001f04270 */
[C---:B------:R-:W-:Y:S01]  /*8c60*/  FMUL.FTZ R13, R0.reuse, R125 ;  /* 0x0000007d000d7220 */ /* 0x040fe20000410000 */
[----:B------:R-:W-:Y:S01]  /*8c70*/  MUFU.EX2 R124, R173 ;  /* 0x000000ad007c7308 */ /* 0x000fe20000000800 */
[C---:B------:R-:W-:Y:S01]  /*8c80*/  FMUL.FTZ R16, R0.reuse, R120 ;  /* 0x0000007800107220 */ /* 0x040fe20000410000 */
[C---:B------:R-:W-:Y:S01]  /*8c90*/  ISETP.LT.OR P0, PT, R3.reuse, 0x19, P0 ;  /* 0x000000190300780c */ /* 0x040fe20000701670 */
[C---:B------:R-:W-:Y:S02]  /*8ca0*/  FMUL.FTZ R20, R0.reuse, R116 ;  /* 0x0000007400147220 */ /* 0x040fe40000410000 */
[----:B------:R-:W-:Y:S01]  /*8cb0*/  FMUL.FTZ R21, R0, R117 ;  /* 0x0000007500157220 */ /* 0x000fe20000410000 */
[----:B------:R-:W-:Y:S01]  /*8cc0*/  FSEL R143, R18, -INF , !P0 ;  /* 0xff800000128f7808 */ /* 0x000fe20004000000 */
[----:B--2---:R-:W-:Y:S01]  /*8cd0*/  FMUL.FTZ R25, R0, R113 ;  /* 0x0000007100197220 */ /* 0x004fe20000410000 */
[----:B------:R-:W-:Y:S01]  /*8ce0*/  ISETP.GT.AND P0, PT, R2, 0x19, P3 ;  /* 0x000000190200780c */ /* 0x000fe20001f04270 */
[C---:B------:R-:W-:Y:S01]  /*8cf0*/  FMUL.FTZ R29, R0.reuse, R109 ;  /* 0x0000006d001d7220 */ /* 0x040fe20000410000 */
[----:B------:R-:W-:Y:S01]  /*8d00*/  MUFU.EX2 R125, R160 ;  /* 0x000000a0007d7308 */ /* 0x000fe20000000800 */
[C---:B------:R-:W-:Y:S01]  /*8d10*/  FMUL.FTZ R36, R0.reuse, R36 ;  /* 0x0000002400247220 */ /* 0x040fe20000410000 */
[----:B------:R-:W-:Y:S01]  /*8d20*/  ISETP.LT.OR P0, PT, R3, 0x1a, P0 ;  /* 0x0000001a0300780c */ /* 0x000fe20000701670 */
[C---:B------:R-:W-:Y:S02]  /*8d30*/  FMUL.FTZ R37, R0.reuse, R37 ;  /* 0x0000002500257220 */ /* 0x040fe40000410000 */
[C---:B------:R-:W-:Y:S01]  /*8d40*/  FMUL.FTZ R40, R0.reuse, R40 ;  /* 0x0000002800287220 */ /* 0x040fe20000410000 */
[----:B------:R-:W-:Y:S01]  /*8d50*/  FSEL R144, R19, -INF , !P0 ;  /* 0xff80000013907808 */ /* 0x000fe20004000000 */
[----:B------:R-:W-:Y:S01]  /*8d60*/  FMUL.FTZ R41, R0, R41 ;  /* 0x0000002900297220 */ /* 0x000fe20000410000 */
[----:B------:R-:W-:Y:S01]  /*8d70*/  ISETP.GT.AND P0, PT, R2, 0x20, P3 ;  /* 0x000000200200780c */ /* 0x000fe20001f04270 */
[C---:B------:R-:W-:Y:S02]  /*8d80*/  FMUL.FTZ R44, R0.reuse, R44 ;  /* 0x0000002c002c7220 */ /* 0x040fe40000410000 */
[C---:B------:R-:W-:Y:S01]  /*8d90*/  FMUL.FTZ R45, R0.reuse, R45 ;  /* 0x0000002d002d7220 */ /* 0x040fe20000410000 */
[C---:B------:R-:W-:Y:S01]  /*8da0*/  ISETP.LT.OR P0, PT, R3.reuse, 0x21, P0 ;  /* 0x000000210300780c */ /* 0x040fe20000701670 */
[C---:B------:R-:W-:Y:S02]  /*8db0*/  FMUL.FTZ R48, R0.reuse, R48 ;  /* 0x0000003000307220 */ /* 0x040fe40000410000 */
[----:B------:R-:W-:Y:S01]  /*8dc0*/  FMUL.FTZ R49, R0, R49 ;  /* 0x0000003100317220 */ /* 0x000fe20000410000 */
[----:B------:R-:W-:Y:S01]  /*8dd0*/  FSEL R148, R22, -INF , !P0 ;  /* 0xff80000016947808 */ /* 0x000fe20004000000 */
[----:B------:R-:W-:Y:S01]  /*8de0*/  FMUL.FTZ R52, R0, R52 ;  /* 0x0000003400347220 */ /* 0x000fe20000410000 */
[----:B------:R-:W-:Y:S01]  /*8df0*/  ISETP.GT.AND P0, PT, R2, 0x21, P3 ;  /* 0x000000210200780c */ /* 0x000fe20001f04270 */
[C---:B------:R-:W-:Y:S02]  /*8e00*/  FMUL.FTZ R53, R0.reuse, R53 ;  /* 0x0000003500357220 */ /* 0x040fe40000410000 */
        /* <DEDUP_REMOVED lines=34> */
[----:B------:R-:W-:Y:S03]  /*9030*/  FMUL.FTZ R97, R0, R97 ;  /* 0x0000006100617220 */ /* 0x000fe60000410000 */
[----:B------:R-:W-:Y:S02]  /*9040*/  FSEL R155, R31, -INF , !P0 ;  /* 0xff8000001f9b7808 */ /* 0x000fe40004000000 */
[----:B------:R-:W-:Y:S04]  /*9050*/  ISETP.GT.AND P0, PT, R2, 0x38, P3 ;  /* 0x000000380200780c */ /* 0x000fe80001f04270 */
[C---:B------:R-:W-:Y:S04]  /*9060*/  ISETP.LT.OR P0, PT, R3.reuse, 0x39, P0 ;  /* 0x000000390300780c */ /* 0x040fe80000701670 */
[----:B------:R-:W-:Y:S02]  /*9070*/  FSEL R157, R34, -INF , !P0 ;  /* 0xff800000229d7808 */ /* 0x000fe40004000000 */
[----:B------:R-:W-:Y:S01]  /*9080*/  ISETP.GT.AND P0, PT, R2, 0x39, P3 ;  /* 0x000000390200780c */ /* 0x000fe20001f04270 */
[----:B------:R-:W-:Y:S03]  /*9090*/  FFMA.FTZ R2, R0, R183, R5 ;  /* 0x000000b700027223 */ /* 0x000fe60000010005 */
[----:B------:R-:W-:Y:S02]  /*90a0*/  ISETP.LT.OR P0, PT, R3, 0x3a, P0 ;  /* 0x0000003a0300780c */ /* 0x000fe40000701670 */
[----:B------:R-:W1:Y:S02]  /*90b0*/  MUFU.EX2 R3, R24 ;  /* 0x0000001800037308 */ /* 0x000e640000000800 */
[----:B------:R-:W-:Y:S01]  /*90c0*/  FSEL R156, R35, -INF , !P0 ;  /* 0xff800000239c7808 */ /* 0x000fe20004000000 */
[C---:B-1----:R-:W-:Y:S01]  /*90d0*/  FADD.FTZ R4, R3.reuse, R2 ;  /* 0x0000000203047221 */ /* 0x042fe20000010000 */
[----:B------:R-:W-:Y:S01]  /*90e0*/  FMNMX.FTZ R2, R6, R103, !PT ;  /* 0x0000006706027209 */ /* 0x000fe20007810000 */
[----:B------:R-:W-:Y:S01]  /*90f0*/  FMUL.FTZ R24, R0, R112 ;  /* 0x0000007000187220 */ /* 0x000fe20000410000 */
[----:B------:R-:W-:Y:S01]  /*9100*/  F2FP.PACK_AB R136, R3, R5 ;  /* 0x000000050388723e */ /* 0x000fe200000000ff */
[----:B------:R-:W-:Y:S01]  /*9110*/  FADD.FTZ R4, R8, R4 ;  /* 0x0000000408047221 */ /* 0x000fe20000010000 */
[----:B------:R-:W-:Y:S02]  /*9120*/  FMNMX.FTZ R2, R7, R2, !PT ;  /* 0x0000000207027209 */ /* 0x000fe40007810000 */
[----:B------:R-:W1:Y:S02]  /*9130*/  MUFU.EX2 R5, R28 ;  /* 0x0000001c00057308 */ /* 0x000e640000000800 */
[----:B------:R-:W-:Y:S04]  /*9140*/  FMNMX.FTZ R2, R102, R2, !PT ;  /* 0x0000000266027209 */ /* 0x000fe80007810000 */
[----:B------:R-:W-:Y:S04]  /*9150*/  FMNMX.FTZ R2, R137, R2, !PT ;  /* 0x0000000289027209 */ /* 0x000fe80007810000 */
[----:B------:R-:W-:Y:S04]  /*9160*/  FMNMX.FTZ R2, R141, R2, !PT ;  /* 0x000000028d027209 */ /* 0x000fe80007810000 */
[----:B------:R-:W-:Y:S04]  /*9170*/  FMNMX.FTZ R2, R142, R2, !PT ;  /* 0x000000028e027209 */ /* 0x000fe80007810000 */
[----:B------:R-:W-:Y:S04]  /*9180*/  FMNMX.FTZ R2, R143, R2, !PT ;  /* 0x000000028f027209 */ /* 0x000fe80007810000 */
[----:B------:R-:W-:Y:S01]  /*9190*/  FMNMX.FTZ R2, R144, R2, !PT ;  /* 0x0000000290027209 */ /* 0x000fe20007810000 */
[C---:B-1----:R-:W-:Y:S01]  /*91a0*/  FADD.FTZ R140, R5.reuse, R4 ;  /* 0x00000004058c7221 */ /* 0x042fe20000010000 */
[----:B------:R-:W-:Y:S01]  /*91b0*/  F2FP.PACK_AB R138, R5, R8 ;  /* 0x00000008058a723e */ /* 0x000fe200000000ff */
[----:B------:R-:W-:Y:S01]  /*91c0*/  FMUL.FTZ R8, R0, R128 ;  /* 0x0000008000087220 */ /* 0x000fe20000410000 */
[----:B------:R-:W-:Y:S01]  /*91d0*/  FMNMX.FTZ R2, R148, R2, !PT ;  /* 0x0000000294027209 */ /* 0x000fe20007810000 */
[C---:B------:R-:W-:Y:S02]  /*91e0*/  FMUL.FTZ R4, R0.reuse, R132 ;  /* 0x0000008400047220 */ /* 0x040fe40000410000 */
[C---:B------:R-:W-:Y:S01]  /*91f0*/  FMUL.FTZ R5, R0.reuse, R133 ;  /* 0x0000008500057220 */ /* 0x040fe20000410000 */
[----:B------:R-:W-:Y:S01]  /*9200*/  FMNMX.FTZ R2, R149, R2, !PT ;  /* 0x0000000295027209 */ /* 0x000fe20007810000 */
[----:B------:R-:W-:Y:S01]  /*9210*/  FMUL.FTZ R28, R0, R108 ;  /* 0x0000006c001c7220 */ /* 0x000fe20000410000 */
[----:B------:R-:W-:Y:S02]  /*9220*/  MUFU.EX2 R132, R159 ;  /* 0x0000009f00847308 */ /* 0x000fe40000000800 */
        /* <DEDUP_REMOVED lines=9> */
[----:B-1----:R-:W-:Y:S04]  /*92c0*/  FMNMX.FTZ R100, R2, R3, !PT ;  /* 0x0000000302647209 */ /* 0x002fe80007810000 */
[C---:B------:R-:W-:Y:S01]  /*92d0*/  FSETP.NEU.FTZ.AND P0, PT, R100.reuse, -INF , PT ;  /* 0xff8000006400780b */ /* 0x040fe20003f1d000 */
[C---:B------:R-:W-:Y:S03]  /*92e0*/  FMUL.FTZ R3, R100.reuse, c[0x0][0x2d0] ;  /* 0x0000b40064037a20 */ /* 0x040fe60000410000 */
[----:B------:R-:W-:Y:S05]  /*92f0*/  FSEL R2, R100, RZ, P0 ;  /* 0x000000ff64027208 */ /* 0x000fea0000000000 */
[----:B------:R-:W-:Y:S01]  /*9300*/  FADD.FTZ R2, -R2, R103 ;  /* 0x0000006702027221 */ /* 0x000fe20000010100 */
[----:B------:R-:W-:Y:S03]  /*9310*/  FSEL R103, R3, RZ, P0 ;  /* 0x000000ff03677208 */ /* 0x000fe60000000000 */
[----:B------:R-:W-:Y:S02]  /*9320*/  FMUL.FTZ R2, R2, c[0x0][0x2d0] ;  /* 0x0000b40002027a20 */ /* 0x000fe40000410000 */
[--C-:B------:R-:W-:Y:S02]  /*9330*/  FFMA.FTZ R3, R6, c[0x0][0x2d0], -R103.reuse ;  /* 0x0000b40006037a23 */ /* 0x100fe40000010867 */
[--C-:B------:R-:W-:Y:S02]  /*9340*/  FFMA.FTZ R7, R7, c[0x0][0x2d0], -R103.reuse ;  /* 0x0000b40007077a23 */ /* 0x100fe40000010867 */
[----:B------:R-:W1:Y:S01]  /*9350*/  MUFU.EX2 R2, R2 ;  /* 0x0000000200027308 */ /* 0x000e620000000800 */
[--C-:B------:R-:W-:Y:S02]  /*9360*/  FFMA.FTZ R0, R102, c[0x0][0x2d0], -R103.reuse ;  /* 0x0000b40066007a23 */ /* 0x100fe40000010867 */
[----:B------:R-:W-:Y:S07]  /*9370*/  FFMA.FTZ R109, R144, c[0x0][0x2d0], -R103 ;  /* 0x0000b400906d7a23 */ /* 0x000fee0000010867 */
[----:B------:R-:W2:Y:S10]  /*9380*/  MUFU.EX2 R3, R3 ;  /* 0x0000000300037308 */ /* 0x000eb40000000800 */
[----:B------:R3:W-:Y:S01]  /*9390*/  MUFU.EX2 R121, R7 ;  /* 0x0000000700797308 */ /* 0x0007e20000000800 */
[C---:B-1----:R-:W-:Y:S02]  /*93a0*/  FMUL.FTZ R26, R2.reuse, R114 ;  /* 0x00000072021a7220 */ /* 0x042fe40000410000 */
[C---:B------:R-:W-:Y:S02]  /*93b0*/  FMUL.FTZ R10, R2.reuse, R130 ;  /* 0x00000082020a7220 */ /* 0x040fe40000410000 */
[C---:B------:R-:W-:Y:S05]  /*93c0*/  FMUL.FTZ R11, R2.reuse, R131 ;  /* 0x00000083020b7220 */ /* 0x040fea0000410000 */
        /* <DEDUP_REMOVED lines=9> */
[C---:B---3--:R-:W-:Y:S02]  /*9460*/  FMUL.FTZ R7, R2.reuse, R135 ;  /* 0x0000008702077220 */ /* 0x048fe40000410000 */
[C---:B------:R-:W-:Y:S02]  /*9470*/  FMUL.FTZ R22, R2.reuse, R118 ;  /* 0x0000007602167220 */ /* 0x040fe40000410000 */
[C---:B------:R-:W-:Y:S01]  /*9480*/  FMUL.FTZ R23, R2.reuse, R119 ;  /* 0x0000007702177220 */ /* 0x040fe20000410000 */
[----:B------:R-:W-:Y:S01]  /*9490*/  MUFU.EX2 R122, R109 ;  /* 0x0000006d007a7308 */ /* 0x000fe20000000800 */
[C---:B------:R-:W-:Y:S02]  /*94a0*/  FMUL.FTZ R27, R2.reuse, R115 ;  /* 0x00000073021b7220 */ /* 0x040fe40000410000 */
[C---:B--2---:R-:W-:Y:S02]  /*94b0*/  FFMA.FTZ R115, R2.reuse, R184, R3 ;  /* 0x000000b802737223 */ /* 0x044fe40000010003 */
        /* <DEDUP_REMOVED lines=22> */
[C---:B------:R-:W-:Y:S01]  /*9620*/  FMUL.FTZ R71, R2.reuse, R71 ;  /* 0x0000004702477220 */ /* 0x040fe20000410000 */
[----:B-1----:R-:W-:Y:S01]  /*9630*/  F2FP.PACK_AB R110, R127, R126 ;  /* 0x0000007e7f6e723e */ /* 0x002fe200000000ff */
        /* <DEDUP_REMOVED lines=14> */
[----:B------:R-:W-:Y:S01]  /*9720*/  IADD3 R2, R171, R161, RZ ;  /* 0x000000a1ab027210 */ /* 0x000fe20007ffe0ff */
[--C-:B------:R-:W-:Y:S01]  /*9730*/  FFMA.FTZ R0, R137, c[0x0][0x2d0], -R103.reuse ;  /* 0x0000b40089007a23 */ /* 0x100fe20000010867 */
[----:B------:R-:W-:Y:S02]  /*9740*/  F2FP.PACK_AB R137, R121, R3 ;  /* 0x000000037989723e */ /* 0x000fe400000000ff */
[----:B------:R-:W1:Y:S01]  /*9750*/  MUFU.EX2 R3, R146 ;  /* 0x0000009200037308 */ /* 0x000e620000000800 */
[----:B------:R-:W2:Y:S08]  /*9760*/  LDSM.16.MT88.4 R104, [R2] ;  /* 0x000000000268783b */ /* 0x000eb00000004200 */
[----:B------:R-:W-:Y:S01]  /*9770*/  LDSM.16.MT88.4 R128, [R2+0x1800] ;  /* 0x001800000280783b */ /* 0x000fe20000004200 */
[----:B------:R-:W3:Y:S10]  /*9780*/  MUFU.EX2 R113, R0 ;  /* 0x0000000000717308 */ /* 0x000ef40000000800 */
[----:B------:R-:W-:Y:S01]  /*9790*/  MUFU.EX2 R146, R182 ;  /* 0x000000b600927308 */ /* 0x000fe20000000800 */
[C---:B-1----:R-:W-:Y:S02]  /*97a0*/  F2FP.PACK_AB R108, R102.reuse, R3 ;  /* 0x00000003666c723e */ /* 0x042fe400000000ff */
[----:B---3--:R-:W-:Y:S01]  /*97b0*/  F2FP.PACK_AB R139, R113, R114 ;  /* 0x00000072718b723e */ /* 0x008fe200000000ff */
[----:B------:R-:W-:Y:S04]  /*97c0*/  FADD.FTZ R0, R3, R140 ;  /* 0x0000008c03007221 */ /* 0x000fe80000010000 */
[----:B------:R-:W-:Y:S01]  /*97d0*/  FADD.FTZ R123, R102, R0 ;  /* 0x00000000667b7221 */ /* 0x000fe20000010000 */
[C---:B------:R-:W-:Y:S01]  /*97e0*/  IADD3 R102, R169.reuse, R2, RZ ;  /* 0x00000002a9667210 */ /* 0x040fe20007ffe0ff */
[C---:B--2---:R-:W-:Y:S05]  /*97f0*/  HMMA.16816.F32 R4, R136.reuse, R104, R4 ;  /* 0x000000688804723c */ /* 0x044fea0000001804 */
[----:B------:R-:W-:Y:S03]  /*9800*/  IADD3 R0, R172, R161, RZ ;  /* 0x000000a1ac007210 */ /* 0x000fe60007ffe0ff */
[C---:B------:R-:W-:Y:S01]  /*9810*/  HMMA.16816.F32 R8, R136.reuse, R106, R8 ;  /* 0x0000006a8808723c */ /* 0x040fe20000001808 */
[----:B------:R-:W1:Y:S03]  /*9820*/  LDSM.16.MT88.4 R104, [R102] ;  /* 0x000000006668783b */ /* 0x000e660000004200 */
[----:B------:R-:W-:Y:S04]  /*9830*/  IADD3 R3, R169, R0, RZ ;  /* 0x00000000a9037210 */ /* 0x000fe80007ffe0ff */
        /* <DEDUP_REMOVED lines=31> */
[--C-:B------:R-:W-:Y:S01]  /*9a30*/  FFMA.FTZ R104, R141, c[0x0][0x2d0], -R103.reuse ;  /* 0x0000b4008d687a23 */ /* 0x100fe20000010867 */
[----:B------:R-:W-:Y:S03]  /*9a40*/  HMMA.16816.F32 R96, R136, R106, R96 ;  /* 0x0000006a8860723c */ /* 0x000fe60000001860 */
[----:B------:R1:W-:Y:S02]  /*9a50*/  MUFU.EX2 R112, R104 ;  /* 0x0000006800707308 */ /* 0x0003e40000000800 */
[--C-:B-1----:R-:W-:Y:S08]  /*9a60*/  FFMA.FTZ R104, R142, c[0x0][0x2d0], -R103.reuse ;  /* 0x0000b4008e687a23 */ /* 0x102ff00000010867 */
[----:B------:R1:W2:Y:S02]  /*9a70*/  MUFU.EX2 R120, R104 ;  /* 0x0000006800787308 */ /* 0x0002a40000000800 */
[--C-:B-1----:R-:W-:Y:S01]  /*9a80*/  FFMA.FTZ R104, R143, c[0x0][0x2d0], -R103.reuse ;  /* 0x0000b4008f687a23 */ /* 0x102fe20000010867 */
[----:B--2---:R-:W-:Y:S07]  /*9a90*/  F2FP.PACK_AB R109, R120, R112 ;  /* 0x00000070786d723e */ /* 0x004fee00000000ff */
[----:B------:R1:W2:Y:S02]  /*9aa0*/  MUFU.EX2 R116, R104 ;  /* 0x0000006800747308 */ /* 0x0002a40000000800 */
[----:B-1----:R-:W1:Y:S01]  /*9ab0*/  LDSM.16.MT88.4 R104, [R2+0x800] ;  /* 0x000800000268783b */ /* 0x002e620000004200 */
[----:B--2---:R-:W-:Y:S07]  /*9ac0*/  F2FP.PACK_AB R111, R122, R116 ;  /* 0x000000747a6f723e */ /* 0x004fee00000000ff */
        /* <DEDUP_REMOVED lines=35> */
[----:B------:R-:W-:Y:S01]  /*9d00*/  HMMA.16816.F32 R96, R108, R106, R96 ;  /* 0x0000006a6c60723c */ /* 0x000fe20000001860 */
[----:B------:R-:W1:Y:S01]  /*9d10*/  LDSM.16.MT88.4 R108, [R2+0x1000] ;  /* 0x00100000026c783b */ /* 0x000e620000004200 */
[----:B------:R-:W2:Y:S02]  /*9d20*/  MUFU.EX2 R148, R181 ;  /* 0x000000b500947308 */ /* 0x000ea40000000800 */
[--C-:B------:R-:W-:Y:S03]  /*9d30*/  FFMA.FTZ R105, R151, c[0x0][0x2d0], -R103.reuse ;  /* 0x0000b40097697a23 */ /* 0x100fe60000010867 */
[----:B------:R-:W-:Y:S05]  /*9d40*/  F2FP.PACK_AB R106, R152, R132 ;  /* 0x00000084986a723e */ /* 0x000fea00000000ff */
[----:B------:R3:W-:Y:S10]  /*9d50*/  MUFU.EX2 R117, R104 ;  /* 0x0000006800757308 */ /* 0x0007f40000000800 */
[----:B------:R4:W-:Y:S01]  /*9d60*/  MUFU.EX2 R145, R105 ;  /* 0x0000006900917308 */ /* 0x0009e20000000800 */
[----:B--2---:R-:W-:Y:S01]  /*9d70*/  F2FP.PACK_AB R136, R148, R146 ;  /* 0x000000929488723e */ /* 0x004fe200000000ff */
[----:B---3--:R-:W-:Y:S08]  /*9d80*/  FFMA.FTZ R104, R149, c[0x0][0x2d0], -R103 ;  /* 0x0000b40095687a23 */ /* 0x008ff00000010867 */
[----:B------:R-:W-:Y:S01]  /*9d90*/  MUFU.EX2 R149, R180 ;  /* 0x000000b400957308 */ /* 0x000fe20000000800 */
[----:B----4-:R-:W-:Y:S09]  /*9da0*/  FADD.FTZ R105, R126, R123 ;  /* 0x0000007b7e697221 */ /* 0x010ff20000010000 */
[----:B------:R2:W-:Y:S02]  /*9db0*/  MUFU.EX2 R118, R104 ;  /* 0x0000006800767308 */ /* 0x0005e40000000800 */
[----:B--2---:R-:W-:Y:S08]  /*9dc0*/  FFMA.FTZ R104, R150, c[0x0][0x2d0], -R103 ;  /* 0x0000b40096687a23 */ /* 0x004ff00000010867 */
[----:B------:R-:W2:Y:S10]  /*9dd0*/  MUFU.EX2 R150, R179 ;  /* 0x000000b300967308 */ /* 0x000eb40000000800 */
[----:B------:R3:W4:Y:S01]  /*9de0*/  MUFU.EX2 R119, R104 ;  /* 0x0000006800777308 */ /* 0x0007220000000800 */
[----:B--2---:R-:W-:Y:S01]  /*9df0*/  F2FP.PACK_AB R138, R150, R149 ;  /* 0x00000095968a723e */ /* 0x004fe200000000ff */
[----:B---3--:R-:W-:Y:S01]  /*9e00*/  FADD.FTZ R104, R121, R115 ;  /* 0x0000007379687221 */ /* 0x008fe20000010000 */
[----:B----4-:R-:W-:Y:S01]  /*9e10*/  F2FP.PACK_AB R107, R145, R119 ;  /* 0x00000077916b723e */ /* 0x010fe200000000ff */
[----:B------:R-:W-:Y:S01]  /*9e20*/  FADD.FTZ R121, R127, R105 ;  /* 0x000000697f797221 */ /* 0x000fe20000010000 */
[----:B------:R-:W-:Y:S01]  /*9e30*/  F2FP.PACK_AB R105, R118, R117 ;  /* 0x000000757669723e */ /* 0x000fe200000000ff */
[----:B------:R-:W-:Y:S04]  /*9e40*/  FADD.FTZ R104, R114, R104 ;  /* 0x0000006872687221 */ /* 0x000fe80000010000 */
[----:B------:R-:W-:Y:S04]  /*9e50*/  FADD.FTZ R104, R113, R104 ;  /* 0x0000006871687221 */ /* 0x000fe80000010000 */
[----:B------:R-:W-:Y:S02]  /*9e60*/  FADD.FTZ R104, R112, R104 ;  /* 0x0000006870687221 */ /* 0x000fe40000010000 */
[----:B------:R-:W2:Y:S02]  /*9e70*/  LDSM.16.MT88.4 R112, [R102+0x1000] ;  /* 0x001000006670783b */ /* 0x000ea40000004200 */
[----:B------:R-:W-:Y:S04]  /*9e80*/  FADD.FTZ R104, R120, R104 ;  /* 0x0000006878687221 */ /* 0x000fe80000010000 */
[----:B------:R-:W-:Y:S01]  /*9e90*/  FADD.FTZ R120, R116, R104 ;  /* 0x0000006874787221 */ /* 0x000fe20000010000 */
[----:B------:R-:W-:Y:S01]  /*9ea0*/  F2FP.PACK_AB R104, R125, R124 ;  /* 0x0000007c7d68723e */ /* 0x000fe200000000ff */
[----:B------:R-:W-:Y:S04]  /*9eb0*/  FFMA.FTZ R116, R154, c[0x0][0x2d0], -R103 ;  /* 0x0000b4009a747a23 */ /* 0x000fe80000010867 */
[----:B------:R3:W-:Y:S02]  /*9ec0*/  MUFU.EX2 R142, R116 ;  /* 0x00000074008e7308 */ /* 0x0007e40000000800 */
[C---:B-1----:R-:W-:Y:S08]  /*9ed0*/  HMMA.16816.F32 R4, R104.reuse, R108, R4 ;  /* 0x0000006c6804723c */ /* 0x042ff00000001804 */
[C---:B------:R-:W-:Y:S01]  /*9ee0*/  HMMA.16816.F32 R8, R104.reuse, R110, R8 ;  /* 0x0000006e6808723c */ /* 0x040fe20000001808 */
[----:B------:R-:W1:Y:S03]  /*9ef0*/  LDSM.16.MT88.4 R108, [R0+0x1000] ;  /* 0x00100000006c783b */ /* 0x000e660000004200 */
[----:B---3--:R-:W-:Y:S04]  /*9f00*/  FADD.FTZ R116, R124, R121 ;  /* 0x000000797c747221 */ /* 0x008fe80000010000 */
        /* <DEDUP_REMOVED lines=28> */
[----:B------:R-:W-:Y:S01]  /*a0d0*/  FFMA.FTZ R108, R155, c[0x0][0x2d0], -R103 ;  /* 0x0000b4009b6c7a23 */ /* 0x000fe20000010867 */
[C---:B------:R-:W-:Y:S03]  /*a0e0*/  HMMA.16816.F32 R88, R104.reuse, R110, R88 ;  /* 0x0000006e6858723c */ /* 0x040fe60000001858 */
[----:B------:R1:W3:Y:S01]  /*a0f0*/  MUFU.EX2 R141, R108 ;  /* 0x0000006c008d7308 */ /* 0x0002e20000000800 */
[----:B------:R-:W-:Y:S02]  /*a100*/  FADD.FTZ R109, R122, R120 ;  /* 0x000000787a6d7221 */ /* 0x000fe40000010000 */
[----:B------:R-:W4:Y:S02]  /*a110*/  LDSM.16.MT88.4 R120, [R102+0x1800] ;  /* 0x001800006678783b */ /* 0x000f240000004200 */
[----:B------:R-:W-:Y:S04]  /*a120*/  FADD.FTZ R109, R117, R109 ;  /* 0x0000006d756d7221 */ /* 0x000fe80000010000 */
[----:B------:R-:W-:Y:S02]  /*a130*/  FADD.FTZ R117, R125, R116 ;  /* 0x000000747d757221 */ /* 0x000fe40000010000 */
[----:B------:R-:W-:Y:S02]  /*a140*/  FADD.FTZ R116, R118, R109 ;  /* 0x0000006d76747221 */ /* 0x000fe40000010000 */
[----:B------:R-:W-:Y:S01]  /*a150*/  FADD.FTZ R144, R132, R117 ;  /* 0x0000007584907221 */ /* 0x000fe20000010000 */
[C---:B--2---:R-:W-:Y:S03]  /*a160*/  HMMA.16816.F32 R92, R104.reuse, R112, R92 ;  /* 0x00000070685c723c */ /* 0x044fe6000000185c */
[----:B------:R-:W-:Y:S05]  /*a170*/  FADD.FTZ R143, R119, R116 ;  /* 0x00000074778f7221 */ /* 0x000fea0000010000 */
[----:B------:R-:W-:Y:S01]  /*a180*/  HMMA.16816.F32 R96, R104, R114, R96 ;  /* 0x000000726860723c */ /* 0x000fe20000001860 */
[----:B------:R-:W-:Y:S03]  /*a190*/  LDSM.16.MT88.4 R104, [R3+0x1800] ;  /* 0x001800000368783b */ /* 0x000fe60000004200 */
[--C-:B-1----:R-:W-:Y:S01]  /*a1a0*/  FFMA.FTZ R108, R157, c[0x0][0x2d0], -R103.reuse ;  /* 0x0000b4009d6c7a23 */ /* 0x102fe20000010867 */
[----:B---3--:R-:W-:Y:S01]  /*a1b0*/  F2FP.PACK_AB R137, R141, R142 ;  /* 0x0000008e8d89723e */ /* 0x008fe200000000ff */
[----:B------:R-:W-:Y:S02]  /*a1c0*/  FFMA.FTZ R103, R156, c[0x0][0x2d0], -R103 ;  /* 0x0000b4009c677a23 */ /* 0x000fe40000010867 */
[----:B------:R1:W-:Y:S10]  /*a1d0*/  MUFU.EX2 R140, R108 ;  /* 0x0000006c008c7308 */ /* 0x0003f40000000800 */
[----:B------:R-:W2:Y:S01]  /*a1e0*/  MUFU.EX2 R103, R103 ;  /* 0x0000006700677308 */ /* 0x000ea20000000800 */
[----:B-1----:R-:W1:Y:S01]  /*a1f0*/  LDSM.16.MT88.4 R108, [R0+0x1800] ;  /* 0x00180000006c783b */ /* 0x002e620000004200 */
[----:B--2---:R-:W-:Y:S07]  /*a200*/  F2FP.PACK_AB R139, R103, R140 ;  /* 0x0000008c678b723e */ /* 0x004fee00000000ff */
[C---:B------:R-:W-:Y:S01]  /*a210*/  HMMA.16816.F32 R132, R136.reuse, R128, R4 ;  /* 0x000000808884723c */ /* 0x040fe20000001804 */
[----:B------:R-:W2:Y:S07]  /*a220*/  LDSM.16.MT88.4 R4, [R2+0x3800] ;  /* 0x003800000204783b */ /* 0x000eae0000004200 */
[C---:B------:R-:W-:Y:S01]  /*a230*/  HMMA.16816.F32 R128, R136.reuse, R130, R8 ;  /* 0x000000828880723c */ /* 0x040fe20000001808 */
[----:B------:R-:W3:Y:S07]  /*a240*/  LDSM.16.MT88.4 R8, [R102+0x3800] ;  /* 0x003800006608783b */ /* 0x000eee0000004200 */
[C---:B----4-:R-:W-:Y:S01]  /*a250*/  HMMA.16816.F32 R124, R136.reuse, R120, R12 ;  /* 0x00000078887c723c */ /* 0x050fe2000000180c */
[----:B------:R-:W4:Y:S07]  /*a260*/  LDSM.16.MT88.4 R12, [R0+0x3800] ;  /* 0x00380000000c783b */ /* 0x000f2e0000004200 */
[C---:B------:R-:W-:Y:S01]  /*a270*/  HMMA.16816.F32 R120, R136.reuse, R122, R16 ;  /* 0x0000007a8878723c */ /* 0x040fe20000001810 */
[----:B------:R-:W-:Y:S07]  /*a280*/  LDSM.16.MT88.4 R16, [R102+0x5800] ;  /* 0x005800006610783b */ /* 0x000fee0000004200 */
[C---:B-1----:R-:W-:Y:S01]  /*a290*/  HMMA.16816.F32 R116, R136.reuse, R108, R20 ;  /* 0x0000006c8874723c */ /* 0x042fe20000001814 */
[----:B------:R1:W-:Y:S07]  /*a2a0*/  LDSM.16.MT88.4 R20, [R0+0x5800] ;  /* 0x005800000014783b */ /* 0x0003ee0000004200 */
[C---:B------:R-:W-:Y:S08]  /*a2b0*/  HMMA.16816.F32 R112, R136.reuse, R110, R24 ;  /* 0x0000006e8870723c */ /* 0x040ff00000001818 */
[C---:B------:R-:W-:Y:S08]  /*a2c0*/  HMMA.16816.F32 R108, R136.reuse, R104, R28 ;  /* 0x00000068886c723c */ /* 0x040ff0000000181c */
[C---:B------:R-:W-:Y:S04]  /*a2d0*/  HMMA.16816.F32 R104, R136.reuse, R106, R32 ;  /* 0x0000006a8868723c */ /* 0x040fe80000001820 */
[----:B-1----:R-:W-:Y:S04]  /*a2e0*/  FADD.FTZ R0, R145, R143 ;  /* 0x0000008f91007221 */ /* 0x002fe80000010000 */
[C---:B--2---:R-:W-:Y:S04]  /*a2f0*/  HMMA.16816.F32 R36, R136.reuse, R4, R36 ;  /* 0x000000048824723c */ /* 0x044fe80000001824 */
[----:B------:R-:W-:Y:S04]  /*a300*/  FADD.FTZ R0, R142, R0 ;  /* 0x000000008e007221 */ /* 0x000fe80000010000 */
[C---:B------:R-:W-:Y:S01]  /*a310*/  HMMA.16816.F32 R40, R136.reuse, R6, R40 ;  /* 0x000000068828723c */ /* 0x040fe20000001828 */
[----:B------:R-:W1:Y:S03]  /*a320*/  LDSM.16.MT88.4 R4, [R3+0x3800] ;  /* 0x003800000304783b */ /* 0x000e660000004200 */
[----:B------:R-:W-:Y:S04]  /*a330*/  FADD.FTZ R0, R141, R0 ;  /* 0x000000008d007221 */ /* 0x000fe80000010000 */
[C---:B---3--:R-:W-:Y:S08]  /*a340*/  HMMA.16816.F32 R44, R136.reuse, R8, R44 ;  /* 0x00000008882c723c */ /* 0x048ff0000000182c */
[C---:B------:R-:W-:Y:S01]  /*a350*/  HMMA.16816.F32 R48, R136.reuse, R10, R48 ;  /* 0x0000000a8830723c */ /* 0x040fe20000001830 */
[----:B------:R2:W3:Y:S07]  /*a360*/  LDSM.16.MT88.4 R8, [R2+0x5800] ;  /* 0x005800000208783b */ /* 0x0004ee0000004200 */
[C---:B----4-:R-:W-:Y:S08]  /*a370*/  HMMA.16816.F32 R52, R136.reuse, R12, R52 ;  /* 0x0000000c8834723c */ /* 0x050ff00000001834 */
[C---:B------:R-:W-:Y:S01]  /*a380*/  HMMA.16816.F32 R56, R136.reuse, R14, R56 ;  /* 0x0000000e8838723c */ /* 0x040fe20000001838 */
[----:B------:R4:W5:Y:S03]  /*a390*/  LDSM.16.MT88.4 R12, [R3+0x5800] ;  /* 0x00580000030c783b */ /* 0x0009660000004200 */
[----:B--2---:R-:W-:Y:S04]  /*a3a0*/  FADD.FTZ R2, R152, R144 ;  /* 0x0000009098027221 */ /* 0x004fe80000010000 */
[C---:B-1----:R-:W-:Y:S04]  /*a3b0*/  HMMA.16816.F32 R60, R136.reuse, R4, R60 ;  /* 0x00000004883c723c */ /* 0x042fe8000000183c */
[----:B------:R-:W-:Y:S04]  /*a3c0*/  FADD.FTZ R2, R146, R2 ;  /* 0x0000000292027221 */ /* 0x000fe80000010000 */
[----:B------:R-:W-:Y:S01]  /*a3d0*/  FADD.FTZ R2, R148, R2 ;  /* 0x0000000294027221 */ /* 0x000fe20000010000 */
[C---:B------:R-:W-:Y:S03]  /*a3e0*/  HMMA.16816.F32 R64, R136.reuse, R6, R64 ;  /* 0x000000068840723c */ /* 0x040fe60000001840 */
[----:B----4-:R-:W-:Y:S05]  /*a3f0*/  FADD.FTZ R3, R149, R2 ;  /* 0x0000000295037221 */ /* 0x010fea0000010000 */
[C---:B---3--:R-:W-:Y:S04]  /*a400*/  HMMA.16816.F32 R68, R136.reuse, R8, R68 ;  /* 0x000000088844723c */ /* 0x048fe80000001844 */
[----:B------:R-:W-:Y:S01]  /*a410*/  FADD.FTZ R2, R140, R0 ;  /* 0x000000008c027221 */ /* 0x000fe20000010000 */
[----:B------:R-:W-:Y:S01]  /*a420*/  IADD3 R0, R176, -0x2, RZ ;  /* 0xfffffffeb0007810 */ /* 0x000fe20007ffe0ff */
[----:B------:R-:W-:Y:S02]  /*a430*/  FADD.FTZ R183, R150, R3 ;  /* 0x0000000396b77221 */ /* 0x000fe40000010000 */
[C---:B------:R-:W-:Y:S03]  /*a440*/  HMMA.16816.F32 R72, R136.reuse, R10, R72 ;  /* 0x0000000a8848723c */ /* 0x040fe60000001848 */
[----:B------:R-:W-:Y:S01]  /*a450*/  ISETP.GE.AND P0, PT, R0, R188, PT ;  /* 0x000000bc0000720c */ /* 0x000fe20003f06270 */
[----:B------:R-:W-:Y:S04]  /*a460*/  FADD.FTZ R184, R103, R2 ;  /* 0x0000000267b87221 */ /* 0x000fe80000010000 */
[C---:B------:R-:W-:Y:S08]  /*a470*/  HMMA.16816.F32 R76, R136.reuse, R16, R76 ;  /* 0x00000010884c723c */ /* 0x040ff0000000184c */
[C---:B------:R-:W-:Y:S08]  /*a480*/  HMMA.16816.F32 R80, R136.reuse, R18, R80 ;  /* 0x000000128850723c */ /* 0x040ff00000001850 */
[C---:B------:R-:W-:Y:S08]  /*a490*/  HMMA.16816.F32 R84, R136.reuse, R20, R84 ;  /* 0x000000148854723c */ /* 0x040ff00000001854 */
[C---:B------:R-:W-:Y:S08]  /*a4a0*/  HMMA.16816.F32 R88, R136.reuse, R22, R88 ;  /* 0x000000168858723c */ /* 0x040ff00000001858 */
[C---:B-----5:R-:W-:Y:S08]  /*a4b0*/  HMMA.16816.F32 R92, R136.reuse, R12, R92 ;  /* 0x0000000c885c723c */ /* 0x060ff0000000185c */
[----:B------:R-:W-:Y:S01]  /*a4c0*/  HMMA.16816.F32 R96, R136, R14, R96 ;  /* 0x0000000e8860723c */ /* 0x000fe20000001860 */
[----:B------:R-:W-:Y:S07]  /*a4d0*/  @!UPT UIADD3 URZ, URZ, URZ, URZ ;  /* 0x0000003f3f3ff290 */ /* 0x000fee000fffe03f */
[----:B------:R-:W-:-:S11]  /*a4e0*/  @!P0 BRA `(.L_x_2070) ;  /* 0x0000057000008947 */ /* 0x000fd60003800000 */
[----:B------:R-:W-:Y:S01]  /*a4f0*/  SHF.R.S32.HI R7, RZ, 0x1f, R186 ;  /* 0x0000001fff077819 */ /* 0x000fe200000114ba */
[----:B------:R-:W-:Y:S01]  /*a500*/  IMAD.MOV.U32 R214, RZ, RZ, c[0x0][0x2b8] ;  /* 0x0000ae00ffd67624 */ /* 0x000fe200078e00ff */
[----:B------:R-:W-:Y:S01]  /*a510*/  SHF.R.S32.HI R6, RZ, 0x1f, R177 ;  /* 0x0000001fff067819 */ /* 0x000fe200000114b1 */
[----:B------:R-:W-:Y:S01]  /*a520*/  IMAD R209, R187, 0x20, R205 ;  /* 0x00000020bbd17824 */ /* 0x000fe200078e02cd */
[----:B------:R-:W-:Y:S01]  /*a530*/  SHF.L.U64.HI R14, R186, 0x1, R7 ;  /* 0x00000001ba0e7819 */ /* 0x000fe20000010207 */
[----:B------:R-:W-:Y:S01]  /*a540*/  IMAD.MOV.U32 R174, RZ, RZ, RZ ;  /* 0x000000ffffae7224 */ /* 0x000fe200078e00ff */
[----:B------:R-:W-:Y:S01]  /*a550*/  ISETP.NE.AND P5, PT, R214, 0x1, PT ;  /* 0x00000001d600780c */ /* 0x000fe20003fa5270 */
[----:B------:R-:W-:Y:S01]  /*a560*/  IMAD.SHL.U32 R18, R185, 0x2, RZ ;  /* 0x00000002b9127824 */ /* 0x000fe200078e00ff */
[C---:B------:R-:W-:Y:S01]  /*a570*/  IADD3 R2, R209.reuse, R147, R193 ;  /* 0x00000093d1027210 */ /* 0x040fe20007ffe0c1 */
[----:B------:R-:W-:Y:S01]  /*a580*/  IMAD.SHL.U32 R17, R186, 0x2, RZ ;  /* 0x00000002ba117824 */ /* 0x000fe200078e00ff */
[----:B------:R-:W-:Y:S01]  /*a590*/  ISETP.GT.AND P4, PT, R209, 0x3f, PT ;  /* 0x0000003fd100780c */ /* 0x000fe20003f84270 */
[C---:B------:R-:W-:Y:S01]  /*a5a0*/  IMAD.SHL.U32 R16, R177.reuse, 0x2, RZ ;  /* 0x00000002b1107824 */ /* 0x040fe200078e00ff */
[----:B------:R-:W-:Y:S02]  /*a5b0*/  IADD3 R2, R2, -0x80, RZ ;  /* 0xffffff8002027810 */ /* 0x000fe40007ffe0ff */
[----:B------:R-:W-:Y:S02]  /*a5c0*/  SHF.R.S32.HI R209, RZ, 0x1f, R185 ;  /* 0x0000001fffd17819 */ /* 0x000fe400000114b9 */
[----:B------:R-:W-:Y:S01]  /*a5d0*/  SHF.L.U64.HI R13, R177, 0x1, R6 ;  /* 0x00000001b10d7819 */ /* 0x000fe20000010206 */
[----:B------:R-:W-:Y:S01]  /*a5e0*/  IMAD.MOV.U32 R0, RZ, RZ, R2 ;  /* 0x000000ffff007224 */ /* 0x000fe200078e0002 */
[----:B------:R-:W-:Y:S01]  /*a5f0*/  SHF.L.U64.HI R15, R185, 0x1, R209 ;  /* 0x00000001b90f7819 */ /* 0x000fe200000102d1 */
        /* <DEDUP_REMOVED lines=24> */
.L_x_2188:
[----:B------:R-:W-:-:S05]  /*a780*/  BRA.DIV ~URZ, `(.L_x_2072) ;  /* 0x0000cf127f007947 */ /* 0x000fca000b800000 */
[----:B------:R-:W3:Y:S01]  /*a790*/  SHFL.IDX PT, R0, R12, RZ, 0x181f ;  /* 0x00181fff0c007589 */ /* 0x000ee200000e0000 */
[----:B------:R-:W-:Y:S02]  /*a7a0*/  ISETP.GE.AND P4, PT, R177, c[0x0][0x1d4], PT ;  /* 0x00007500b1007a0c */ /* 0x000fe40003f86270 */
[----:B------:R-:W-:Y:S02]  /*a7b0*/  ISETP.GE.AND P3, PT, R186, c[0x0][0x1d4], PT ;  /* 0x00007500ba007a0c */ /* 0x000fe40003f66270 */
[----:B------:R-:W-:Y:S02]  /*a7c0*/  SEL R10, RZ, 0x10, P4 ;  /* 0x00000010ff0a7807 */ /* 0x000fe40002000000 */
[----:B---3--:R-:W-:Y:S05]  /*a7d0*/  IADD3 R8, P0, R0, R16, RZ ;  /* 0x0000001000087210 */ /* 0x008fea0007f1e0ff */
[----:B--2---:R-:W-:Y:S01]  /*a7e0*/  IMAD.X R9, R4, 0x1, R13, P0 ;  /* 0x0000000104097824 */ /* 0x004fe200000e060d */
[----:B------:R-:W-:Y:S05]  /*a7f0*/  IADD3 R6, P0, R0, R17, RZ ;  /* 0x0000001100067210 */ /* 0x000fea0007f1e0ff */
[----:B------:R-:W-:Y:S01]  /*a800*/  IMAD.X R7, R4, 0x1, R14, P0 ;  /* 0x0000000104077824 */ /* 0x000fe200000e060e */
[----:B------:R-:W-:Y:S01]  /*a810*/  IADD3 R2, P0, R0, R18, RZ ;  /* 0x0000001200027210 */ /* 0x000fe20007f1e0ff */
[----:B------:R-:W-:Y:S04]  /*a820*/  IMAD R0, R178, 0x6000, R207 ;  /* 0x00006000b2007824 */ /* 0x000fe800078e02cf */
[----:B------:R-:W-:Y:S01]  /*a830*/  IMAD.X R3, R4, 0x1, R15, P0 ;  /* 0x0000000104037824 */ /* 0x000fe200000e060f */
[----:B------:R-:W-:Y:S01]  /*a840*/  @!PT LDS RZ, [RZ] ;  /* 0x00000000fffff984 */ /* 0x000fe20000000800 */
[----:B------:R-:W-:Y:S01]  /*a850*/  @!PT LDS RZ, [RZ] ;  /* 0x00000000fffff984 */ /* 0x000fe20000000800 */
[----:B------:R2:W-:Y:S01]  /*a860*/  LDGSTS.E.BYPASS.LTC128B.128 [R0], [R8.64], !P4 ;  /* 0x0000000008007fae */ /* 0x0005e2000e101d46 */
[----:B------:R-:W-:Y:S03]  /*a870*/  ISETP.GE.AND P0, PT, R185, c[0x0][0x1d4], PT ;  /* 0x00007500b9007a0c */ /* 0x000fe60003f06270 */
[----:B------:R2:W-:Y:S01]  /*a880*/  LDGSTS.E.BYPASS.LTC128B.128 [R0+0x2000], [R6.64], !P3 ;  /* 0x0200000006007fae */ /* 0x0005e2000d901d46 */
[----:B------:R-:W-:Y:S03]  /*a890*/  SEL R11, RZ, 0x10, P0 ;  /* 0x00000010ff0b7807 */ /* 0x000fe60000000000 */
[----:B------:R3:W4:Y:S06]  /*a8a0*/  SHFL.IDX PT, R4, R5, 0x1, 0x181f ;  /* 0x00381f0005047f89 */ /* 0x00072c00000e0000 */
[----:B------:R5:W-:Y:S01]  /*a8b0*/  LDGSTS.E.BYPASS.LTC128B.128 [R0+0x4000], [R2.64], !P0 ;  /* 0x0400000002007fae */ /* 0x000be2000c101d46 */
[----:B-1-3--:R-:W-:Y:S03]  /*a8c0*/  SEL R5, RZ, 0x10, P3 ;  /* 0x00000010ff057807 */ /* 0x00afe60001800000 */
[----:B-----5:R2:W1:Y:S04]  /*a8d0*/  SHFL.IDX PT, R2, R12, 0x1, 0x181f ;  /* 0x00381f000c027f89 */ /* 0x02046800000e0000 */
.L_x_2189:
[C---:B----4-:R-:W-:Y:S04]  /*a8e0*/  IADD3 R3, -R10.reuse, 0x10, RZ ;  /* 0x000000100a037810 */ /* 0x050fe80007ffe1ff */
[----:B------:R-:W-:Y:S04]  /*a8f0*/  LOP3.LUT R3, R3, 0xf, RZ, 0xc0, !PT ;  /* 0x0000000f03037812 */ /* 0x000fe800078ec0ff */
[----:B-12---:R-:W-:Y:S02]  /*a900*/  IADD3 R8, P3, P0, R3, R2, R16 ;  /* 0x0000000203087210 */ /* 0x006fe4000787e010 */
[----:B------:R-:W-:Y:S02]  /*a910*/  IADD3 R3, -R5, 0x10, RZ ;  /* 0x0000001005037810 */ /* 0x000fe40007ffe1ff */
[----:B------:R-:W-:Y:S02]  /*a920*/  IADD3.X R9, RZ, R4, R13, P3, P0 ;  /* 0x00000004ff097210 */ /* 0x000fe40001fe040d */
[----:B------:R-:W-:Y:S04]  /*a930*/  LOP3.LUT R3, R3, 0xf, RZ, 0xc0, !PT ;  /* 0x0000000f03037812 */ /* 0x000fe800078ec0ff */
[----:B------:R-:W-:Y:S02]  /*a940*/  IADD3 R6, P3, P0, R3, R2, R17 ;  /* 0x0000000203067210 */ /* 0x000fe4000787e011 */
[----:B------:R-:W-:Y:S02]  /*a950*/  IADD3 R3, -R11, 0x10, RZ ;  /* 0x000000100b037810 */ /* 0x000fe40007ffe1ff */
[----:B------:R-:W-:Y:S02]  /*a960*/  IADD3.X R7, RZ, R4, R14, P3, P0 ;  /* 0x00000004ff077210 */ /* 0x000fe40001fe040e */
        /* <DEDUP_REMOVED lines=9> */
[----:B------:R-:W-:Y:S11]  /*aa00*/  ISETP.NE.U32.AND P0, PT, R5, RZ, PT ;  /* 0x000000ff0500720c */ /* 0x000ff60003f05070 */
[----:B------:R-:W-:Y:S02]  /*aa10*/  @!UPT UIADD3 URZ, URZ, URZ, URZ ;  /* 0x0000003f3f3ff290 */ /* 0x000fe4000fffe03f */
[----:B------:R1:W-:Y:S01]  /*aa20*/  LDGSTS.E.BYPASS.LTC128B.128.ZFILL [R0+0x3000], [R6.64], P0 ;  /* 0x0300000006007fae */ /* 0x0003e20008141d46 */
[----:B------:R-:W-:Y:S11]  /*aa30*/  ISETP.NE.U32.AND P0, PT, R11, RZ, PT ;  /* 0x000000ff0b00720c */ /* 0x000ff60003f05070 */
[----:B------:R-:W-:Y:S02]  /*aa40*/  @!UPT UIADD3 URZ, URZ, URZ, URZ ;  /* 0x0000003f3f3ff290 */ /* 0x000fe4000fffe03f */
[----:B------:R1:W-:Y:S02]  /*aa50*/  LDGSTS.E.BYPASS.LTC128B.128.ZFILL [R0+0x5000], [R2.64], P0 ;  /* 0x0500000002007fae */ /* 0x0003e40008141d46 */
.L_x_2070:
[----:B------:R-:W-:Y:S05]  /*aa60*/  BSYNC B0 ;  /* 0x0000000000007941 */ /* 0x000fea0003800000 */
.L_x_2069:
[C---:B-1----:R-:W-:Y:S01]  /*aa70*/  IADD3 R0, R163.reuse, 0x1, RZ ;  /* 0x00000001a3007810 */ /* 0x042fe20007ffe0ff */
[----:B------:R-:W0:Y:S01]  /*aa80*/  LDGDEPBAR ;  /* 0x00000000000079af */ /* 0x000e220000000000 */
[----:B------:R-:W-:Y:S01]  /*aa90*/  ISETP.GE.AND P0, PT, R163, 0x1, PT ;  /* 0x00000001a300780c */ /* 0x000fe20003f06270 */
[----:B------:R-:W-:Y:S01]  /*aaa0*/  IMAD.MOV.U32 R103, RZ, RZ, R100 ;  /* 0x000000ffff677224 */ /* 0x000fe200078e0064 */
[----:B------:R-:W-:Y:S01]  /*aab0*/  IADD3 R173, R176, -0x1, RZ ;  /* 0xffffffffb0ad7810 */ /* 0x000fe20007ffe0ff */
[----:B------:R-:W-:Y:S01]  /*aac0*/  IMAD.MOV.U32 R102, RZ, RZ, R101 ;  /* 0x000000ffff667224 */ /* 0x000fe200078e0065 */
[----:B------:R-:W-:Y:S02]  /*aad0*/  SEL R163, R0, RZ, !P0 ;  /* 0x000000ff00a37207 */ /* 0x000fe40004000000 */
[----:B------:R-:W-:Y:S01]  /*aae0*/  ISETP.GT.AND P0, PT, R176, R192, PT ;  /* 0x000000c0b000720c */ /* 0x000fe20003f04270 */
[----:B------:R-:W-:Y:S11]  /*aaf0*/  IMAD.MOV.U32 R176, RZ, RZ, R173 ;  /* 0x000000ffffb07224 */ /* 0x000ff600078e00ad */
[----:B------:R-:W-:Y:S01]  /*ab00*/  @!UPT UIADD3 URZ, URZ, URZ, URZ ;  /* 0x0000003f3f3ff290 */ /* 0x000fe2000fffe03f */
[----:B------:R-:W-:-:S05]  /*ab10*/  @P0 BRA `(.L_x_2073) ;  /* 0xffffc61000000947 */ /* 0x000fca000383ffff */
.L_x_2056:
        /* <DEDUP_REMOVED lines=21> */
.L_x_2076:
[----:B------:R-:W-:-:S04]  /*ac70*/  MOV R3, c[0x0][0x32c] ;  /* 0x0000cb0000037a02 */ /* 0x000fc80000000f00 */
[----:B------:R-:W-:-:S13]  /*ac80*/  ISETP.NE.AND P0, PT, R3, 0x1, PT ;  /* 0x000000010300780c */ /* 0x000fda0003f05270 */
[----:B------:R-:W-:-:S05]  /*ac90*/  @P0 IMAD.HI.U32 R3, R0, c[0x0][0x330], RZ ;  /* 0x0000cc0000030a27 */ /* 0x000fca00078e00ff */
[----:B------:R-:W-:Y:S02]  /*aca0*/  @P0 SHF.R.U32.HI R0, RZ, c[0x0][0x334], R3 ;  /* 0x0000cd00ff000a19 */ /* 0x000fe40000011603 */
.L_x_2077:
[----:B------:R-:W-:Y:S05]  /*acb0*/  BSYNC B0 ;  /* 0x0000000000007941 */ /* 0x000fea0003800000 */
.L_x_2075:
[----:B------:R-:W-:-:S05]  /*acc0*/  IMAD R0, R0, c[0x0][0x32c], RZ ;  /* 0x0000cb0000007a24 */ /* 0x000fca00078e02ff */
[----:B------:R-:W-:-:S04]  /*acd0*/  IMNMX R2, R2, R0, !PT ;  /* 0x0000000002027217 */ /* 0x000fc80007800200 */
.L_x_2074:
[----:B------:R-:W-:Y:S01]  /*ace0*/  IADD3 R2, R2, 0x3f, RZ ;  /* 0x0000003f02027810 */ /* 0x000fe20007ffe0ff */
[----:B------:R-:W-:Y:S02]  /*acf0*/  IMAD.MOV.U32 R209, RZ, RZ, 0x1f ;  /* 0x0000001fffd17424 */ /* 0x000fe400078e00ff */
[----:B------:R-:W-:Y:S01]  /*ad00*/  IMAD.MOV.U32 R192, RZ, RZ, -0x1 ;  /* 0xffffffffffc07424 */ /* 0x000fe200078e00ff */
        /* <DEDUP_REMOVED lines=8> */
.L_x_2088:
[----:B------:R-:W-:Y:S04]  /*ad90*/  DEPBAR.LE SB0, 0x2 ;  /* 0x000080800000791a */ /* 0x000fe80000000000 */
[----:B------:R-:W-:Y:S01]  /*ada0*/  WARPSYNC 0xffffffff ;  /* 0xffffffff00007948 */ /* 0x000fe20003800000 */
[----:B------:R-:W-:Y:S01]  /*adb0*/  BAR.SYNC.DEFER_BLOCKING 0x0 ;  /* 0x0000000000007b1d */ /* 0x000fe20000010000 */
[----:B------:R-:W-:Y:S01]  /*adc0*/  IMAD R162, R163, 0x6000, RZ ;  /* 0x00006000a3a27824 */ /* 0x000fe200078e02ff */
[----:B------:R-:W-:Y:S01]  /*add0*/  LOP3.LUT P2, RZ, R187, 0x2, RZ, 0xc0, !PT ;  /* 0x00000002bbff7812 */ /* 0x000fe2000784c0ff */
[----:B------:R-:W-:Y:S01]  /*ade0*/  IMAD.MOV.U32 R2, RZ, RZ, 0x20 ;  /* 0x00000020ff027424 */ /* 0x000fe200078e00ff */
[----:B------:R-:W-:Y:S02]  /*adf0*/  ISETP.GE.AND P0, PT, R188, R173, PT ;  /* 0x000000adbc00720c */ /* 0x000fe40003f06270 */
[----:B------:R-:W-:Y:S02]  /*ae00*/  IADD3 R100, R170, R162, RZ ;  /* 0x000000a2aa647210 */ /* 0x000fe40007ffe0ff */
[----:B------:R-:W-:Y:S05]  /*ae10*/  SEL R160, R2, 0xffffffe0, !P2 ;  /* 0xffffffe002a07807 */ /* 0x000fea0005000000 */
[----:B------:R-:W-:Y:S01]  /*ae20*/  IMAD.IADD R103, R160, 0x1, R100 ;  /* 0x00000001a0677824 */ /* 0x000fe200078e0264 */
        /* <DEDUP_REMOVED lines=36> */
.L_x_2190:
        /* <DEDUP_REMOVED lines=22> */
.L_x_2191:
[C---:B--2---:R-:W-:Y:S02]  /*b1d0*/  IADD3 R3, -R6.reuse, 0x10, RZ ;  /* 0x0000001006037810 */ /* 0x044fe40007ffe1ff */
[----:B------:R-:W-:Y:S02]  /*b1e0*/  ISETP.NE.U32.AND P3, PT, R6, RZ, PT ;  /* 0x000000ff0600720c */ /* 0x000fe40003f65070 */
[----:B------:R-:W-:Y:S04]  /*b1f0*/  LOP3.LUT R3, R3, 0xf, RZ, 0xc0, !PT ;  /* 0x0000000f03037812 */ /* 0x000fe800078ec0ff */
[-C--:B---34-:R-:W-:Y:S02]  /*b200*/  IADD3 R12, P1, P0, R3, R2.reuse, R23 ;  /* 0x00000002030c7210 */ /* 0x098fe4000783e017 */
        /* <DEDUP_REMOVED lines=17> */
.L_x_2080:
[----:B------:R-:W-:Y:S05]  /*b320*/  BSYNC B0 ;  /* 0x0000000000007941 */ /* 0x000fea0003800000 */
.L_x_2079:
[----:B------:R-:W0:Y:S01]  /*b330*/  LDGDEPBAR ;  /* 0x00000000000079af */ /* 0x000e220000000000 */
[----:B------:R-:W-:Y:S01]  /*b340*/  WARPSYNC 0xffffffff ;  /* 0xffffffff00007948 */ /* 0x000fe20003800000 */
[C---:B--23--:R-:W-:Y:S01]  /*b350*/  HMMA.16816.F32 R4, R32.reuse, R8, RZ ;  /* 0x000000082004723c */ /* 0x04cfe200000018ff */
[----:B------:R-:W-:Y:S02]  /*b360*/  IMAD.MOV.U32 R2, RZ, RZ, 0x40 ;  /* 0x00000040ff027424 */ /* 0x000fe400078e00ff */
[----:B------:R-:W-:Y:S01]  /*b370*/  LOP3.LUT P1, RZ, R187, 0x4, RZ, 0xc0, !PT ;  /* 0x00000004bbff7812 */ /* 0x000fe2000782c0ff */
[----:B------:R-:W-:Y:S01]  /*b380*/  IMAD.IADD R3, R170, 0x1, R162 ;  /* 0x00000001aa037824 */ /* 0x000fe200078e02a2 */
[----:B------:R-:W-:Y:S02]  /*b390*/  ISETP.GE.AND P0, PT, R178, 0x1, PT ;  /* 0x00000001b200780c */ /* 0x000fe40003f06270 */
[----:B------:R-:W-:Y:S01]  /*b3a0*/  SEL R161, R2, 0xffffffc0, !P1 ;  /* 0xffffffc002a17807 */ /* 0x000fe20004800000 */
[C---:B------:R-:W-:Y:S01]  /*b3b0*/  HMMA.16816.F32 R8, R32.reuse, R10, RZ ;  /* 0x0000000a2008723c */ /* 0x040fe200000018ff */
[C---:B------:R-:W-:Y:S03]  /*b3c0*/  IMAD.IADD R2, R160.reuse, 0x1, R3 ;  /* 0x00000001a0027824 */ /* 0x040fe600078e0203 */
[C---:B------:R-:W-:Y:S01]  /*b3d0*/  IMAD.IADD R101, R161.reuse, 0x1, R100 ;  /* 0x00000001a1657824 */ /* 0x040fe200078e0264 */
[----:B------:R-:W-:Y:S03]  /*b3e0*/  IADD3 R3, R160, R3, R161 ;  /* 0x00000003a0037210 */ /* 0x000fe60007ffe0a1 */
        /* <DEDUP_REMOVED lines=19> */
[----:B------:R-:W2:Y:S07]  /*b520*/  LDSM.16.M88.4 R140, [R101+0x800] ;  /* 0x00080000658c783b */ /* 0x000eae0000000200 */
        /* <DEDUP_REMOVED lines=67> */
[----:B------:R-:W-:Y:S07]  /*b960*/  LDSM.16.M88.4 R144, [R164+0x8000] ;  /* 0x00800000a490783b */ /* 0x000fee0000000200 */
[C---:B--2---:R-:W-:Y:S08]  /*b970*/  HMMA.16816.F32 R12, R136.reuse, R140, R12 ;  /* 0x0000008c880c723c */ /* 0x044ff0000000180c */
        /* <DEDUP_REMOVED lines=21> */
[----:B------:R-:W3:Y:S01]  /*bad0*/  LDSM.16.M88.4 R148, [R2+0x5800] ;  /* 0x005800000294783b */ /* 0x000ee20000000200 */
[C---:B-1----:R-:W-:Y:S08]  /*bae0*/  HMMA.16816.F32 R4, R136.reuse, R140, R4 ;  /* 0x0000008c8804723c */ /* 0x042ff00000001804 */
[C---:B------:R-:W-:Y:S01]  /*baf0*/  HMMA.16816.F32 R8, R136.reuse, R142, R8 ;  /* 0x0000008e8808723c */ /* 0x040fe20000001808 */
[----:B------:R-:W-:Y:S07]  /*bb00*/  LDSM.16.M88.4 R140, [R167+0x8000] ;  /* 0x00800000a78c783b */ /* 0x000fee0000000200 */
[C---:B------:R-:W-:Y:S08]  /*bb10*/  HMMA.16816.F32 R12, R136.reuse, R152, R12 ;  /* 0x00000098880c723c */ /* 0x040ff0000000180c */
[C---:B------:R-:W-:Y:S01]  /*bb20*/  HMMA.16816.F32 R16, R136.reuse, R154, R16 ;  /* 0x0000009a8810723c */ /* 0x040fe20000001810 */
[----:B------:R-:W1:Y:S07]  /*bb30*/  LDSM.16.M88.4 R152, [R101+0x4000] ;  /* 0x004000006598783b */ /* 0x000e6e0000000200 */
[C---:B--2---:R-:W-:Y:S08]  /*bb40*/  HMMA.16816.F32 R20, R136.reuse, R144, R20 ;  /* 0x000000908814723c */ /* 0x044ff00000001814 */
[C---:B------:R-:W-:Y:S01]  /*bb50*/  HMMA.16816.F32 R24, R136.reuse, R146, R24 ;  /* 0x000000928818723c */ /* 0x040fe20000001818 */
[----:B------:R-:W2:Y:S07]  /*bb60*/  LDSM.16.M88.4 R144, [R101+0x4800] ;  /* 0x004800006590783b */ /* 0x000eae0000000200 */
[C---:B---3--:R-:W-:Y:S08]  /*bb70*/  HMMA.16816.F32 R28, R136.reuse, R148, R28 ;  /* 0x00000094881c723c */ /* 0x048ff0000000181c */
[----:B------:R-:W-:Y:S01]  /*bb80*/  HMMA.16816.F32 R32, R136, R150, R32 ;  /* 0x000000968820723c */ /* 0x000fe20000001820 */
[----:B------:R-:W3:Y:S07]  /*bb90*/  LDSM.16.M88.4 R136, [R101+0x5000] ;  /* 0x005000006588783b */ /* 0x000eee0000000200 */
[----:B------:R-:W4:Y:S01]  /*bba0*/  LDSM.16.M88.4 R148, [R101+0x5800] ;  /* 0x005800006594783b */ /* 0x000f220000000200 */
        /* <DEDUP_REMOVED lines=9> */
[C---:B----4-:R-:W-:Y:S08]  /*bc40*/  HMMA.16816.F32 R28, R140.reuse, R148, R28 ;  /* 0x000000948c1c723c */ /* 0x050ff0000000181c */
[----:B------:R-:W-:Y:S01]  /*bc50*/  HMMA.16816.F32 R32, R140, R150, R32 ;  /* 0x000000968c20723c */ /* 0x000fe20000001820 */
[----:B------:R-:W3:Y:S07]  /*bc60*/  LDSM.16.M88.4 R140, [R3+0x5000] ;  /* 0x00500000038c783b */ /* 0x000eee0000000200 */
[----:B------:R4:W5:Y:S01]  /*bc70*/  LDSM.16.M88.4 R148, [R3+0x5800] ;  /* 0x005800000394783b */ /* 0x0009620000000200 */
[C---:B-1----:R-:W-:Y:S08]  /*bc80*/  HMMA.16816.F32 R4, R144.reuse, R152, R4 ;  /* 0x000000989004723c */ /* 0x042ff00000001804 */
[C---:B------:R-:W-:Y:S08]  /*bc90*/  HMMA.16816.F32 R8, R144.reuse, R154, R8 ;  /* 0x0000009a9008723c */ /* 0x040ff00000001808 */
[C---:B--2---:R-:W-:Y:S08]  /*bca0*/  HMMA.16816.F32 R12, R144.reuse, R136, R12 ;  /* 0x00000088900c723c */ /* 0x044ff0000000180c */
[----:B----4-:R-:W-:Y:S01]  /*bcb0*/  FMNMX.FTZ R3, R4, R0, !PT ;  /* 0x0000000004037209 */ /* 0x010fe20007810000 */
[C---:B------:R-:W-:Y:S03]  /*bcc0*/  HMMA.16816.F32 R16, R144.reuse, R138, R16 ;  /* 0x0000008a9010723c */ /* 0x040fe60000001810 */
[----:B------:R-:W-:Y:S02]  /*bcd0*/  FMNMX.FTZ R2, R6, R102, !PT ;  /* 0x0000006606027209 */ /* 0x000fe40007810000 */
[----:B------:R-:W-:Y:S02]  /*bce0*/  FMNMX.FTZ R3, R5, R3, !PT ;  /* 0x0000000305037209 */ /* 0x000fe40007810000 */
[----:B------:R-:W-:Y:S01]  /*bcf0*/  FMNMX.FTZ R2, R7, R2, !PT ;  /* 0x0000000207027209 */ /* 0x000fe20007810000 */
[C---:B---3--:R-:W-:Y:S04]  /*bd00*/  HMMA.16816.F32 R20, R144.reuse, R140, R20 ;  /* 0x0000008c9014723c */ /* 0x048fe80000001814 */
        /* <DEDUP_REMOVED lines=35> */
.L_x_2192:
        /* <DEDUP_REMOVED lines=104> */
[----:B------:R-:W-:Y:S02]  /*c5c0*/  FFMA.FTZ R159, R31, c[0x0][0x2d0], -R3 ;  /* 0x0000b4001f9f7a23 */ /* 0x000fe40000010803 */
[----:B------:R-:W-:Y:S01]  /*c5d0*/  FADD.FTZ R3, R12, R4 ;  /* 0x000000040c037221 */ /* 0x000fe20000010000 */
[----:B------:R2:W-:Y:S01]  /*c5e0*/  MUFU.EX2 R181, R7 ;  /* 0x0000000700b57308 */ /* 0x0005e20000000800 */
[C---:B------:R-:W-:Y:S02]  /*c5f0*/  FMUL.FTZ R9, R2.reuse, R129 ;  /* 0x0000008102097220 */ /* 0x040fe40000410000 */
[C---:B------:R-:W-:Y:S02]  /*c600*/  FMUL.FTZ R4, R2.reuse, R132 ;  /* 0x0000008402047220 */ /* 0x040fe40000410000 */
[C---:B------:R-:W-:Y:S02]  /*c610*/  FMUL.FTZ R12, R2.reuse, R124 ;  /* 0x0000007c020c7220 */ /* 0x040fe40000410000 */
[C---:B------:R-:W-:Y:S02]  /*c620*/  FMUL.FTZ R88, R2.reuse, R88 ;  /* 0x0000005802587220 */ /* 0x040fe40000410000 */
[C---:B------:R-:W-:Y:S01]  /*c630*/  FMUL.FTZ R89, R2.reuse, R89 ;  /* 0x0000005902597220 */ /* 0x040fe20000410000 */
[----:B------:R3:W4:Y:S01]  /*c640*/  MUFU.EX2 R14, R6 ;  /* 0x00000006000e7308 */ /* 0x0007220000000800 */
[C---:B------:R-:W-:Y:S02]  /*c650*/  FMUL.FTZ R92, R2.reuse, R92 ;  /* 0x0000005c025c7220 */ /* 0x040fe40000410000 */
[----:B------:R-:W-:Y:S01]  /*c660*/  FMUL.FTZ R93, R2, R93 ;  /* 0x0000005d025d7220 */ /* 0x000fe20000410000 */
[----:B-1----:R-:W-:Y:S01]  /*c670*/  F2FP.PACK_AB R139, R128, R125 ;  /* 0x0000007d808b723e */ /* 0x002fe200000000ff */
[C---:B------:R-:W-:Y:S02]  /*c680*/  FMUL.FTZ R96, R2.reuse, R96 ;  /* 0x0000006002607220 */ /* 0x040fe40000410000 */
[C---:B------:R-:W-:Y:S02]  /*c690*/  FMUL.FTZ R97, R2.reuse, R97 ;  /* 0x0000006102617220 */ /* 0x040fe40000410000 */
[----:B------:R-:W-:Y:S01]  /*c6a0*/  FADD.FTZ R3, R5, R3 ;  /* 0x0000000305037221 */ /* 0x000fe20000010000 */
[----:B------:R-:W-:Y:S01]  /*c6b0*/  MUFU.EX2 R121, R145 ;  /* 0x0000009100797308 */ /* 0x000fe20000000800 */
[----:B------:R-:W-:Y:S01]  /*c6c0*/  FMUL.FTZ R5, R2, R133 ;  /* 0x0000008502057220 */ /* 0x000fe20000410000 */
[----:B------:R-:W-:Y:S01]  /*c6d0*/  IADD3 R2, R171, R162, RZ ;  /* 0x000000a2ab027210 */ /* 0x000fe20007ffe0ff */
[C---:B------:R-:W-:Y:S02]  /*c6e0*/  FMUL.FTZ R34, R0.reuse, R106 ;  /* 0x0000006a00227220 */ /* 0x040fe40000410000 */
[C---:B------:R-:W-:Y:S01]  /*c6f0*/  FMUL.FTZ R35, R0.reuse, R107 ;  /* 0x0000006b00237220 */ /* 0x040fe20000410000 */
[----:B------:R-:W-:Y:S01]  /*c700*/  IADD3 R102, R169, R2, RZ ;  /* 0x00000002a9667210 */ /* 0x000fe20007ffe0ff */
[----:B------:R-:W1:Y:S01]  /*c710*/  LDSM.16.MT88.4 R140, [R2] ;  /* 0x00000000028c783b */ /* 0x000e620000004200 */
[----:B------:R-:W-:Y:S02]  /*c720*/  FADD.FTZ R3, R137, R3 ;  /* 0x0000000389037221 */ /* 0x000fe40000010000 */
[C---:B--2---:R-:W-:Y:S01]  /*c730*/  FMUL.FTZ R7, R0.reuse, R135 ;  /* 0x0000008700077220 */ /* 0x044fe20000410000 */
[----:B------:R-:W-:Y:S01]  /*c740*/  MUFU.EX2 R124, R144 ;  /* 0x00000090007c7308 */ /* 0x000fe20000000800 */
[C---:B------:R-:W-:Y:S02]  /*c750*/  FMUL.FTZ R10, R0.reuse, R130 ;  /* 0x00000082000a7220 */ /* 0x040fe40000410000 */
[C---:B---3--:R-:W-:Y:S01]  /*c760*/  FMUL.FTZ R6, R0.reuse, R134 ;  /* 0x0000008600067220 */ /* 0x048fe20000410000 */
[----:B------:R-:W2:Y:S01]  /*c770*/  LDSM.16.MT88.4 R104, [R102] ;  /* 0x000000006668783b */ /* 0x000ea20000004200 */
[C---:B----4-:R-:W-:Y:S01]  /*c780*/  F2FP.PACK_AB R137, R181.reuse, R14 ;  /* 0x0000000eb589723e */ /* 0x050fe200000000ff */
[C---:B------:R-:W-:Y:S02]  /*c790*/  FMUL.FTZ R11, R0.reuse, R131 ;  /* 0x00000083000b7220 */ /* 0x040fe40000410000 */
[C---:B------:R-:W-:Y:S02]  /*c7a0*/  FMUL.FTZ R18, R0.reuse, R122 ;  /* 0x0000007a00127220 */ /* 0x040fe40000410000 */
[C---:B------:R-:W-:Y:S01]  /*c7b0*/  FMUL.FTZ R19, R0.reuse, R123 ;  /* 0x0000007b00137220 */ /* 0x040fe20000410000 */
[----:B------:R-:W-:Y:S01]  /*c7c0*/  MUFU.EX2 R149, R147 ;  /* 0x0000009300957308 */ /* 0x000fe20000000800 */
[C---:B------:R-:W-:Y:S02]  /*c7d0*/  FMUL.FTZ R26, R0.reuse, R114 ;  /* 0x00000072001a7220 */ /* 0x040fe40000410000 */
[C---:B------:R-:W-:Y:S02]  /*c7e0*/  FMUL.FTZ R27, R0.reuse, R115 ;  /* 0x00000073001b7220 */ /* 0x040fe40000410000 */
[C---:B------:R-:W-:Y:S02]  /*c7f0*/  FFMA.FTZ R120, R0.reuse, R184, R14 ;  /* 0x000000b800787223 */ /* 0x040fe4000001000e */
[C---:B------:R-:W-:Y:S02]  /*c800*/  FMUL.FTZ R14, R0.reuse, R126 ;  /* 0x0000007e000e7220 */ /* 0x040fe40000410000 */
[----:B------:R-:W-:Y:S01]  /*c810*/  FADD.FTZ R120, R181, R120 ;  /* 0x00000078b5787221 */ /* 0x000fe20000010000 */
        /* <DEDUP_REMOVED lines=11> */
[----:B------:R-:W1:Y:S01]  /*c8d0*/  MUFU.EX2 R148, R146 ;  /* 0x0000009200947308 */ /* 0x000e620000000800 */
[C---:B------:R-:W-:Y:S01]  /*c8e0*/  FMUL.FTZ R43, R0.reuse, R43 ;  /* 0x0000002b002b7220 */ /* 0x040fe20000410000 */
[C---:B------:R-:W-:Y:S04]  /*c8f0*/  HMMA.16816.F32 R8, R136.reuse, R142, R8 ;  /* 0x0000008e8808723c */ /* 0x040fe80000001808 */
[C---:B------:R-:W-:Y:S02]  /*c900*/  FMUL.FTZ R46, R0.reuse, R46 ;  /* 0x0000002e002e7220 */ /* 0x040fe40000410000 */
[C---:B------:R-:W-:Y:S02]  /*c910*/  FMUL.FTZ R47, R0.reuse, R47 ;  /* 0x0000002f002f7220 */ /* 0x040fe40000410000 */
[C---:B--2---:R-:W-:Y:S01]  /*c920*/  HMMA.16816.F32 R12, R136.reuse, R104, R12 ;  /* 0x00000068880c723c */ /* 0x044fe2000000180c */
[----:B------:R-:W-:Y:S03]  /*c930*/  MUFU.EX2 R146, R151 ;  /* 0x0000009700927308 */ /* 0x000fe60000000800 */
[C---:B------:R-:W-:Y:S02]  /*c940*/  FMUL.FTZ R50, R0.reuse, R50 ;  /* 0x0000003200327220 */ /* 0x040fe40000410000 */
[C---:B------:R-:W-:Y:S02]  /*c950*/  FMUL.FTZ R51, R0.reuse, R51 ;  /* 0x0000003300337220 */ /* 0x040fe40000410000 */
[C---:B------:R-:W-:Y:S03]  /*c960*/  HMMA.16816.F32 R16, R136.reuse, R106, R16 ;  /* 0x0000006a8810723c */ /* 0x040fe60000001810 */
[----:B------:R-:W-:Y:S01]  /*c970*/  MUFU.EX2 R144, R152 ;  /* 0x0000009800907308 */ /* 0x000fe20000000800 */
[C---:B------:R-:W-:Y:S02]  /*c980*/  FMUL.FTZ R54, R0.reuse, R54 ;  /* 0x0000003600367220 */ /* 0x040fe40000410000 */
[C---:B------:R-:W-:Y:S01]  /*c990*/  FMUL.FTZ R55, R0.reuse, R55 ;  /* 0x0000003700377220 */ /* 0x040fe20000410000 */
[----:B-1----:R-:W-:Y:S01]  /*c9a0*/  F2FP.PACK_AB R111, R149, R148 ;  /* 0x00000094956f723e */ /* 0x002fe200000000ff */
        /* <DEDUP_REMOVED lines=26> */
[----:B------:R-:W-:Y:S01]  /*cb50*/  IADD3 R0, R172, R162, RZ ;  /* 0x000000a2ac007210 */ /* 0x000fe20007ffe0ff */
[----:B------:R-:W-:Y:S01]  /*cb60*/  FADD.FTZ R112, R103, R3 ;  /* 0x0000000367707221 */ /* 0x000fe20000010000 */
[----:B------:R-:W-:Y:S02]  /*cb70*/  MUFU.EX2 R142, R159 ;  /* 0x0000009f008e7308 */ /* 0x000fe40000000800 */
[----:B------:R-:W-:Y:S01]  /*cb80*/  IADD3 R3, R169, R0, RZ ;  /* 0x00000000a9037210 */ /* 0x000fe20007ffe0ff */
[----:B------:R-:W1:Y:S01]  /*cb90*/  LDSM.16.MT88.4 R104, [R0] ;  /* 0x000000000068783b */ /* 0x000e620000004200 */
[----:B------:R-:W-:Y:S04]  /*cba0*/  FADD.FTZ R103, R109, R112 ;  /* 0x000000706d677221 */ /* 0x000fe80000010000 */
[C---:B------:R-:W-:Y:S01]  /*cbb0*/  FADD.FTZ R103, R110.reuse, R103 ;  /* 0x000000676e677221 */ /* 0x040fe20000010000 */
[----:B------:R-:W-:Y:S01]  /*cbc0*/  F2FP.PACK_AB R110, R110, R109 ;  /* 0x0000006d6e6e723e */ /* 0x000fe200000000ff */
[----:B------:R-:W2:Y:S01]  /*cbd0*/  MUFU.EX2 R112, R156 ;  /* 0x0000009c00707308 */ /* 0x000ea20000000800 */
[----:B------:R-:W-:Y:S01]  /*cbe0*/  F2FP.PACK_AB R109, R124, R121 ;  /* 0x000000797c6d723e */ /* 0x000fe200000000ff */
[----:B------:R-:W-:Y:S08]  /*cbf0*/  FADD.FTZ R103, R113, R103 ;  /* 0x0000006771677221 */ /* 0x000ff00000010000 */
[----:B------:R-:W-:Y:S10]  /*cc00*/  MUFU.EX2 R141, R161 ;  /* 0x000000a1008d7308 */ /* 0x000ff40000000800 */
[----:B------:R-:W3:Y:S01]  /*cc10*/  MUFU.EX2 R140, R180 ;  /* 0x000000b4008c7308 */ /* 0x000ee20000000800 */
[----:B--2---:R-:W-:Y:S04]  /*cc20*/  FADD.FTZ R103, R112, R103 ;  /* 0x0000006770677221 */ /* 0x004fe80000010000 */
[----:B------:R-:W-:Y:S04]  /*cc30*/  FADD.FTZ R103, R117, R103 ;  /* 0x0000006775677221 */ /* 0x000fe80000010000 */
[----:B------:R-:W-:Y:S01]  /*cc40*/  FADD.FTZ R103, R116, R103 ;  /* 0x0000006774677221 */ /* 0x000fe20000010000 */
[C---:B-1----:R-:W-:Y:S03]  /*cc50*/  HMMA.16816.F32 R20, R136.reuse, R104, R20 ;  /* 0x000000688814723c */ /* 0x042fe60000001814 */
[----:B------:R-:W-:Y:S05]  /*cc60*/  FADD.FTZ R103, R119, R103 ;  /* 0x0000006777677221 */ /* 0x000fea0000010000 */
        /* <DEDUP_REMOVED lines=29> */
[----:B------:R-:W-:Y:S02]  /*ce40*/  F2FP.PACK_AB R137, R142, R143 ;  /* 0x0000008f8e89723e */ /* 0x000fe400000000ff */
        /* <DEDUP_REMOVED lines=81> */
[C---:B------:R-:W-:Y:S04]  /*d360*/  HMMA.16816.F32 R88, R104.reuse, R110, R88 ;  /* 0x0000006e6858723c */ /* 0x040fe80000001858 */
[----:B------:R-:W-:Y:S02]  /*d370*/  FADD.FTZ R108, R128, R108 ;  /* 0x0000006c806c7221 */ /* 0x000fe40000010000 */
[----:B------:R-:W1:Y:S02]  /*d380*/  LDSM.16.MT88.4 R128, [R2+0x1800] ;  /* 0x001800000280783b */ /* 0x000e640000004200 */
        /* <DEDUP_REMOVED lines=42> */
[C---:B----4-:R-:W-:Y:S04]  /*d630*/  HMMA.16816.F32 R68, R136.reuse, R8, R68 ;  /* 0x000000088844723c */ /* 0x050fe80000001844 */
[----:B------:R-:W-:Y:S04]  /*d640*/  FADD.FTZ R184, R140, R0 ;  /* 0x000000008cb87221 */ /* 0x000fe80000010000 */
        /* <DEDUP_REMOVED lines=13> */
[----:B------:R-:W-:Y:S01]  /*d720*/  IMAD R2, R173, 0x40, R193 ;  /* 0x00000040ad027824 */ /* 0x000fe200078e02c1 */
[----:B------:R-:W-:Y:S01]  /*d730*/  ISETP.NE.AND P4, PT, R215, 0x1, PT ;  /* 0x00000001d700780c */ /* 0x000fe20003f85270 */
[----:B------:R-:W-:Y:S01]  /*d740*/  IMAD.MOV.U32 R174, RZ, RZ, RZ ;  /* 0x000000ffffae7224 */ /* 0x000fe200078e00ff */
[----:B------:R-:W-:Y:S01]  /*d750*/  ISETP.GT.AND P3, PT, R214, 0x3f, PT ;  /* 0x0000003fd600780c */ /* 0x000fe20003f64270 */
[----:B------:R-:W-:Y:S01]  /*d760*/  IMAD.SHL.U32 R18, R185, 0x2, RZ ;  /* 0x00000002b9127824 */ /* 0x000fe200078e00ff */
[----:B------:R-:W-:Y:S01]  /*d770*/  IADD3 R2, R2, -0x80, R214 ;  /* 0xffffff8002027810 */ /* 0x000fe20007ffe0d6 */
[C---:B------:R-:W-:Y:S01]  /*d780*/  IMAD.SHL.U32 R17, R186.reuse, 0x2, RZ ;  /* 0x00000002ba117824 */ /* 0x040fe200078e00ff */
[----:B------:R-:W-:Y:S01]  /*d790*/  SHF.R.S32.HI R214, RZ, 0x1f, R185 ;  /* 0x0000001fffd67819 */ /* 0x000fe200000114b9 */
[----:B------:R-:W-:Y:S01]  /*d7a0*/  IMAD.SHL.U32 R16, R177, 0x2, RZ ;  /* 0x00000002b1107824 */ /* 0x000fe200078e00ff */
[----:B------:R-:W-:Y:S01]  /*d7b0*/  SHF.L.U64.HI R14, R186, 0x1, R7 ;  /* 0x00000001ba0e7819 */ /* 0x000fe20000010207 */
[----:B------:R-:W-:Y:S01]  /*d7c0*/  IMAD.MOV.U32 R0, RZ, RZ, R2 ;  /* 0x000000ffff007224 */ /* 0x000fe200078e0002 */
[----:B------:R-:W-:Y:S02]  /*d7d0*/  SHF.L.U64.HI R15, R185, 0x1, R214 ;  /* 0x00000001b90f7819 */ /* 0x000fe400000102d6 */
        /* <DEDUP_REMOVED lines=25> */
.L_x_2193:
[----:B------:R-:W-:-:S05]  /*d970*/  BRA.DIV ~URZ, `(.L_x_2087) ;  /* 0x0000a3027f007947 */ /* 0x000fca000b800000 */
[----:B------:R-:W3:Y:S01]  /*d980*/  SHFL.IDX PT, R2, R10, RZ, 0x181f ;  /* 0x00181fff0a027589 */ /* 0x000ee200000e0000 */
[----:B------:R-:W-:Y:S01]  /*d990*/  IMAD R0, R178, 0x6000, R207 ;  /* 0x00006000b2007824 */ /* 0x000fe200078e02cf */
[----:B---3--:R-:W-:Y:S05]  /*d9a0*/  IADD3 R8, P0, R2, R16, RZ ;  /* 0x0000001002087210 */ /* 0x008fea0007f1e0ff */
[----:B--2---:R-:W-:Y:S01]  /*d9b0*/  IMAD.X R9, R4, 0x1, R12, P0 ;  /* 0x0000000104097824 */ /* 0x004fe200000e060c */
[----:B------:R-:W-:Y:S05]  /*d9c0*/  IADD3 R6, P0, R2, R17, RZ ;  /* 0x0000001102067210 */ /* 0x000fea0007f1e0ff */
[----:B------:R-:W-:Y:S01]  /*d9d0*/  IMAD.X R7, R4, 0x1, R14, P0 ;  /* 0x0000000104077824 */ /* 0x000fe200000e060e */
[----:B------:R-:W-:Y:S04]  /*d9e0*/  ISETP.GE.AND P0, PT, R177, c[0x0][0x1d4], PT ;  /* 0x00007500b1007a0c */ /* 0x000fe80003f06270 */
[----:B------:R-:W-:Y:S09]  /*d9f0*/  SEL R13, RZ, 0x10, P0 ;  /* 0x00000010ff0d7807 */ /* 0x000ff20000000000 */
[----:B------:R-:W-:Y:S01]  /*da00*/  @!PT LDS RZ, [RZ] ;  /* 0x00000000fffff984 */ /* 0x000fe20000000800 */
[----:B------:R-:W-:Y:S01]  /*da10*/  @!PT LDS RZ, [RZ] ;  /* 0x00000000fffff984 */ /* 0x000fe20000000800 */
[----:B------:R2:W-:Y:S01]  /*da20*/  LDGSTS.E.BYPASS.LTC128B.128 [R0], [R8.64], !P0 ;  /* 0x0000000008007fae */ /* 0x0005e2000c101d46 */
[----:B------:R-:W-:Y:S04]  /*da30*/  ISETP.GE.AND P0, PT, R186, c[0x0][0x1d4], PT ;  /* 0x00007500ba007a0c */ /* 0x000fe80003f06270 */
[----:B------:R-:W-:Y:S09]  /*da40*/  SEL R11, RZ, 0x10, P0 ;  /* 0x00000010ff0b7807 */ /* 0x000ff20000000000 */
[----:B------:R2:W-:Y:S01]  /*da50*/  LDGSTS.E.BYPASS.LTC128B.128 [R0+0x2000], [R6.64], !P0 ;  /* 0x0200000006007fae */ /* 0x0005e2000c101d46 */
[----:B------:R-:W-:Y:S05]  /*da60*/  IADD3 R2, P0, R2, R18, RZ ;  /* 0x0000001202027210 */ /* 0x000fea0007f1e0ff */
[----:B------:R-:W-:Y:S01]  /*da70*/  IMAD.X R3, R4, 0x1, R15, P0 ;  /* 0x0000000104037824 */ /* 0x000fe200000e060f */
[----:B------:R-:W-:Y:S01]  /*da80*/  ISETP.GE.AND P0, PT, R185, c[0x0][0x1d4], PT ;  /* 0x00007500b9007a0c */ /* 0x000fe20003f06270 */
[----:B------:R3:W4:Y:S11]  /*da90*/  SHFL.IDX PT, R4, R5, 0x1, 0x181f ;  /* 0x00381f0005047f89 */ /* 0x00073600000e0000 */
[----:B------:R-:W-:Y:S01]  /*daa0*/  @!UPT UIADD3 URZ, URZ, URZ, URZ ;  /* 0x0000003f3f3ff290 */ /* 0x000fe2000fffe03f */
[----:B------:R5:W-:Y:S01]  /*dab0*/  LDGSTS.E.BYPASS.LTC128B.128 [R0+0x4000], [R2.64], !P0 ;  /* 0x0400000002007fae */ /* 0x000be2000c101d46 */
[----:B-1-3--:R-:W-:Y:S03]  /*dac0*/  SEL R5, RZ, 0x10, P0 ;  /* 0x00000010ff057807 */ /* 0x00afe60000000000 */
[----:B-----5:R2:W1:Y:S04]  /*dad0*/  SHFL.IDX PT, R2, R10, 0x1, 0x181f ;  /* 0x00381f000a027f89 */ /* 0x02046800000e0000 */
.L_x_2194:
[----:B----4-:R-:W-:Y:S04]  /*dae0*/  IADD3 R3, -R13, 0x10, RZ ;  /* 0x000000100d037810 */ /* 0x010fe80007ffe1ff */
        /* <DEDUP_REMOVED lines=23> */
.L_x_2085:
[----:B------:R-:W-:Y:S05]  /*dc60*/  BSYNC B0 ;  /* 0x0000000000007941 */ /* 0x000fea0003800000 */
.L_x_2084:
[C---:B------:R-:W-:Y:S01]  /*dc70*/  ISETP.GE.AND P0, PT, R163.reuse, 0x1, PT ;  /* 0x00000001a300780c */ /* 0x040fe20003f06270 */
[----:B------:R-:W0:Y:S01]  /*dc80*/  LDGDEPBAR ;  /* 0x00000000000079af */ /* 0x000e220000000000 */
[----:B-1----:R-:W-:Y:S01]  /*dc90*/  IADD3 R0, R163, 0x1, RZ ;  /* 0x00000001a3007810 */ /* 0x002fe20007ffe0ff */
[----:B------:R-:W-:Y:S03]  /*dca0*/  IMAD.MOV.U32 R102, RZ, RZ, R100 ;  /* 0x000000ffff667224 */ /* 0x000fe600078e0064 */
[----:B------:R-:W-:Y:S01]  /*dcb0*/  SEL R163, R0, RZ, !P0 ;  /* 0x000000ff00a37207 */ /* 0x000fe20004000000 */
[----:B------:R-:W-:Y:S01]  /*dcc0*/  IMAD.MOV.U32 R0, RZ, RZ, R101 ;  /* 0x000000ffff007224 */ /* 0x000fe200078e0065 */
[C---:B------:R-:W-:Y:S02]  /*dcd0*/  ISETP.GT.AND P0, PT, R173.reuse, R182, PT ;  /* 0x000000b6ad00720c */ /* 0x040fe40003f04270 */
[----:B------:R-:W-:Y:S11]  /*dce0*/  IADD3 R173, R173, -0x1, RZ ;  /* 0xffffffffadad7810 */ /* 0x000ff60007ffe0ff */
[----:B------:R-:W-:-:S05]  /*dcf0*/  @P0 BRA `(.L_x_2088) ;  /* 0xffffd09000000947 */ /* 0x000fca000383ffff */
.L_x_2078:
[----:B------:R-:W-:-:S13]  /*dd00*/  ISETP.GE.AND P0, PT, R173, R188, PT ;  /* 0x000000bcad00720c */ /* 0x000fda0003f06270 */
[----:B------:R-:W-:Y:S05]  /*dd10*/  @!P0 BRA `(.L_x_2089) ;  /* 0x00003a6000008947 */ /* 0x000fea0003800000 */
[----:B------:R-:W-:Y:S02]  /*dd20*/  MOV R103, R100 ;  /* 0x0000006400677202 */ /* 0x000fe40000000f00 */
[----:B------:R-:W-:Y:S02]  /*dd30*/  MOV R102, R101 ;  /* 0x0000006500667202 */ /* 0x000fe40000000f00 */
.L_x_2106:
[----:B------:R-:W-:Y:S04]  /*dd40*/  DEPBAR.LE SB0, 0x2 ;  /* 0x000080800000791a */ /* 0x000fe80000000000 */
[----:B------:R-:W-:Y:S01]  /*dd50*/  WARPSYNC 0xffffffff ;  /* 0xffffffff00007948 */ /* 0x000fe20003800000 */
[----:B------:R-:W-:Y:S01]  /*dd60*/  BAR.SYNC.DEFER_BLOCKING 0x0 ;  /* 0x0000000000007b1d */ /* 0x000fe20000010000 */
[----:B------:R-:W-:Y:S01]  /*dd70*/  IMAD.MOV.U32 R0, RZ, RZ, 0x20 ;  /* 0x00000020ff007424 */ /* 0x000fe200078e00ff */
[----:B------:R-:W-:Y:S01]  /*dd80*/  ISETP.GE.AND P0, PT, R188, R173, PT ;  /* 0x000000adbc00720c */ /* 0x000fe20003f06270 */
[----:B------:R-:W-:Y:S03]  /*dd90*/  IMAD R162, R163, 0x6000, RZ ;  /* 0x00006000a3a27824 */ /* 0x000fe600078e02ff */
[----:B------:R-:W-:Y:S02]  /*dda0*/  SEL R160, R0, 0xffffffe0, !P2 ;  /* 0xffffffe000a07807 */ /* 0x000fe40005000000 */
[----:B------:R-:W-:Y:S05]  /*ddb0*/  IADD3 R0, R170, R162, RZ ;  /* 0x000000a2aa007210 */ /* 0x000fea0007ffe0ff */
        /* <DEDUP_REMOVED lines=37> */
.L_x_2195:
        /* <DEDUP_REMOVED lines=22> */
.L_x_2196:
        /* <DEDUP_REMOVED lines=23> */
.L_x_2091:
[----:B------:R-:W-:Y:S05]  /*e2e0*/  BSYNC B0 ;  /* 0x0000000000007941 */ /* 0x000fea0003800000 */
.L_x_2090:
[----:B------:R-:W0:Y:S01]  /*e2f0*/  LDGDEPBAR ;  /* 0x00000000000079af */ /* 0x000e220000000000 */
[----:B------:R-:W-:Y:S01]  /*e300*/  WARPSYNC 0xffffffff ;  /* 0xffffffff00007948 */ /* 0x000fe20003800000 */
[C---:B--23--:R-:W-:Y:S01]  /*e310*/  HMMA.16816.F32 R4, R32.reuse, R8, RZ ;  /* 0x000000082004723c */ /* 0x04cfe200000018ff */
[----:B------:R-:W-:Y:S01]  /*e320*/  IMAD.MOV.U32 R2, RZ, RZ, 0x40 ;  /* 0x00000040ff027424 */ /* 0x000fe200078e00ff */
[----:B------:R-:W-:Y:S02]  /*e330*/  ULDC UR4, c[0x0][0x324] ;  /* 0x0000c90000047ab9 */ /* 0x000fe40000000800 */
[----:B------:R-:W-:Y:S01]  /*e340*/  IMAD.MOV.U32 R168, RZ, RZ, c[0x0][0x2c4] ;  /* 0x0000b100ffa87624 */ /* 0x000fe200078e00ff */
[----:B------:R-:W-:Y:S01]  /*e350*/  ULOP3.LUT UR4, URZ, UR4, URZ, 0x33, !UPT ;  /* 0x000000043f047292 */ /* 0x000fe2000f8e333f */
[----:B------:R-:W-:Y:S01]  /*e360*/  SEL R161, R2, 0xffffffc0, !P1 ;  /* 0xffffffc002a17807 */ /* 0x000fe20004800000 */
[----:B------:R-:W-:Y:S01]  /*e370*/  IMAD.IADD R2, R170, 0x1, R162 ;  /* 0x00000001aa027824 */ /* 0x000fe200078e02a2 */
[C---:B------:R-:W-:Y:S01]  /*e380*/  HMMA.16816.F32 R8, R32.reuse, R10, RZ ;  /* 0x0000000a2008723c */ /* 0x040fe200000018ff */
[----:B------:R-:W-:Y:S03]  /*e390*/  ISETP.NE.AND P0, PT, R168, 0x1, PT ;  /* 0x00000001a800780c */ /* 0x000fe60003f05270 */
[C---:B------:R-:W-:Y:S02]  /*e3a0*/  IMAD.IADD R100, R161.reuse, 0x1, R0 ;  /* 0x00000001a1647824 */ /* 0x040fe400078e0200 */
[C---:B------:R-:W-:Y:S01]  /*e3b0*/  IMAD.IADD R3, R160.reuse, 0x1, R2 ;  /* 0x00000001a0037824 */ /* 0x040fe200078e0202 */
[----:B------:R-:W-:Y:S01]  /*e3c0*/  IADD3 R2, R160, R2, R161 ;  /* 0x00000002a0027210 */ /* 0x000fe20007ffe0a1 */
[C---:B----4-:R-:W-:Y:S01]  /*e3d0*/  HMMA.16816.F32 R12, R32.reuse, R16, RZ ;  /* 0x00000010200c723c */ /* 0x050fe200000018ff */
[----:B------:R-:W-:Y:S05]  /*e3e0*/  IMAD.MOV.U32 R168, RZ, RZ, c[0x0][0x32c] ;  /* 0x0000cb00ffa87624 */ /* 0x000fea00078e00ff */
[----:B------:R-:W-:Y:S02]  /*e3f0*/  ISETP.GE.AND P4, PT, R168, 0x1, PT ;  /* 0x00000001a800780c */ /* 0x000fe40003f86270 */
        /* <DEDUP_REMOVED lines=30> */
[----:B------:R-:W1:Y:S06]  /*e5e0*/  LDSM.16.M88.4 R136, [R156+0x800] ;  /* 0x000800009c88783b */ /* 0x000e6c0000000200 */
        /* <DEDUP_REMOVED lines=91> */
[----:B------:R3:W4:Y:S01]  /*eba0*/  LDSM.16.M88.4 R148, [R100+0x5800] ;  /* 0x005800006494783b */ /* 0x0007220000000200 */
[C---:B-1----:R-:W-:Y:S05]  /*ebb0*/  HMMA.16816.F32 R4, R140.reuse, R144, R4 ;  /* 0x000000908c04723c */ /* 0x042fea0000001804 */
[----:B---3--:R-:W-:Y:S03]  /*ebc0*/  IMAD.IADD R100, R212, 0x1, R203 ;  /* 0x00000001d4647824 */ /* 0x008fe600078e02cb */
[C---:B------:R-:W-:Y:S01]  /*ebd0*/  HMMA.16816.F32 R8, R140.reuse, R146, R8 ;  /* 0x000000928c08723c */ /* 0x040fe20000001808 */
[----:B------:R-:W-:Y:S03]  /*ebe0*/  LDSM.16.M88.4 R144, [R156+0x4000] ;  /* 0x004000009c90783b */ /* 0x000fe60000000200 */
[----:B------:R-:W-:Y:S04]  /*ebf0*/  @P0 IMAD.HI.U32 R0, R100, c[0x0][0x2c8], RZ ;  /* 0x0000b20064000a27 */ /* 0x000fe800078e00ff */
[C---:B------:R-:W-:Y:S04]  /*ec00*/  HMMA.16816.F32 R12, R140.reuse, R152, R12 ;  /* 0x000000988c0c723c */ /* 0x040fe8000000180c */
[----:B------:R-:W-:Y:S02]  /*ec10*/  @P0 SHF.R.U32.HI R100, RZ, c[0x0][0x2cc], R0 ;  /* 0x0000b300ff640a19 */ /* 0x000fe40000011600 */
[C---:B------:R-:W-:Y:S02]  /*ec20*/  ISETP.GE.AND P0, PT, R178.reuse, 0x1, PT ;  /* 0x00000001b200780c */ /* 0x040fe40003f06270 */
[C---:B------:R-:W-:Y:S01]  /*ec30*/  HMMA.16816.F32 R16, R140.reuse, R154, R16 ;  /* 0x0000009a8c10723c */ /* 0x040fe20000001810 */
[----:B------:R-:W-:Y:S06]  /*ec40*/  LDSM.16.M88.4 R152, [R2+0x4800] ;  /* 0x004800000298783b */ /* 0x000fec0000000200 */
[----:B------:R-:W-:Y:S01]  /*ec50*/  SHFL.IDX PT, R3, R100, RZ, 0x1c1f ;  /* 0x001c1fff64037589 */ /* 0x000fe200000e0000 */
[C---:B--2---:R-:W-:Y:S08]  /*ec60*/  HMMA.16816.F32 R20, R140.reuse, R136, R20 ;  /* 0x000000888c14723c */ /* 0x044ff00000001814 */
[C---:B------:R-:W-:Y:S01]  /*ec70*/  HMMA.16816.F32 R24, R140.reuse, R138, R24 ;  /* 0x0000008a8c18723c */ /* 0x040fe20000001818 */
[----:B------:R-:W1:Y:S07]  /*ec80*/  LDSM.16.M88.4 R136, [R166+0x8000] ;  /* 0x00800000a688783b */ /* 0x000e6e0000000200 */
[C---:B----4-:R-:W-:Y:S08]  /*ec90*/  HMMA.16816.F32 R28, R140.reuse, R148, R28 ;  /* 0x000000948c1c723c */ /* 0x050ff0000000181c */
[----:B------:R-:W-:Y:S01]  /*eca0*/  HMMA.16816.F32 R32, R140, R150, R32 ;  /* 0x000000968c20723c */ /* 0x000fe20000001820 */
[----:B------:R-:W2:Y:S06]  /*ecb0*/  LDSM.16.M88.4 R140, [R2+0x5000] ;  /* 0x00500000028c783b */ /* 0x000eac0000000200 */
[----:B------:R3:W4:Y:S01]  /*ecc0*/  LDSM.16.M88.4 R148, [R2+0x5800] ;  /* 0x005800000294783b */ /* 0x0007220000000200 */
[C---:B-1----:R-:W-:Y:S05]  /*ecd0*/  HMMA.16816.F32 R4, R136.reuse, R144, R4 ;  /* 0x000000908804723c */ /* 0x042fea0000001804 */
[----:B---3--:R-:W-:Y:S03]  /*ece0*/  IADD3 R2, R178, 0x1, RZ ;  /* 0x00000001b2027810 */ /* 0x008fe60007ffe0ff */
[C---:B------:R-:W-:Y:S04]  /*ecf0*/  HMMA.16816.F32 R8, R136.reuse, R146, R8 ;  /* 0x000000928808723c */ /* 0x040fe80000001808 */
[----:B------:R-:W-:Y:S04]  /*ed00*/  SEL R178, R2, RZ, !P0 ;  /* 0x000000ff02b27207 */ /* 0x000fe80004000000 */
[C---:B------:R-:W-:Y:S08]  /*ed10*/  HMMA.16816.F32 R12, R136.reuse, R152, R12 ;  /* 0x00000098880c723c */ /* 0x040ff0000000180c */
[C---:B------:R-:W-:Y:S08]  /*ed20*/  HMMA.16816.F32 R16, R136.reuse, R154, R16 ;  /* 0x0000009a8810723c */ /* 0x040ff00000001810 */
[C---:B--2---:R-:W-:Y:S08]  /*ed30*/  HMMA.16816.F32 R20, R136.reuse, R140, R20 ;  /* 0x0000008c8814723c */ /* 0x044ff00000001814 */
[C---:B------:R-:W-:Y:S08]  /*ed40*/  HMMA.16816.F32 R24, R136.reuse, R142, R24 ;  /* 0x0000008e8818723c */ /* 0x040ff00000001818 */
[C---:B----4-:R-:W-:Y:S07]  /*ed50*/  HMMA.16816.F32 R28, R136.reuse, R148, R28 ;  /* 0x00000094881c723c */ /* 0x050fee000000181c */
[----:B------:R-:W-:Y:S01]  /*ed60*/  IMAD.SHL.U32 R148, R173, 0x40, RZ ;  /* 0x00000040ad947824 */ /* 0x000fe200078e00ff */
[----:B------:R-:W-:Y:S04]  /*ed70*/  HMMA.16816.F32 R32, R136, R150, R32 ;  /* 0x000000968820723c */ /* 0x000fe80000001820 */
[----:B------:R-:W-:Y:S04]  /*ed80*/  IADD3 R0, -R191, 0x1, -R148 ;  /* 0x00000001bf007810 */ /* 0x000fe80007ffe994 */
[----:B------:R-:W-:Y:S04]  /*ed90*/  IADD3 R0, -R190, R0, R189 ;  /* 0x00000000be007210 */ /* 0x000fe80007ffe1bd */
[C---:B------:R-:W-:Y:S02]  /*eda0*/  IADD3 R139, R0.reuse, c[0x0][0x328], RZ ;  /* 0x0000ca00008b7a10 */ /* 0x040fe40007ffe0ff */
[----:B------:R-:W-:Y:S03]  /*edb0*/  IADD3 R101, R0, UR4, RZ ;  /* 0x0000000400657c10 */ /* 0x000fe6000fffe0ff */
[--C-:B------:R-:W-:Y:S02]  /*edc0*/  IMAD.IADD R2, R139, 0x1, R3.reuse ;  /* 0x000000018b027824 */ /* 0x100fe400078e0203 */
        /* <DEDUP_REMOVED lines=15> */
.L_x_2096:
[----:B------:R-:W-:Y:S04]  /*eec0*/  MOV R136, 0x1 ;  /* 0x0000000100887802 */ /* 0x000fe80000000f00 */
[----:B------:R-:W-:Y:S11]  /*eed0*/  ISETP.NE.AND P0, PT, R136, c[0x0][0x32c], PT ;  /* 0x0000cb0088007a0c */ /* 0x000ff60003f05270 */
[----:B------:R-:W-:Y:S02]  /*eee0*/  @!UPT UIADD3 URZ, URZ, URZ, URZ ;  /* 0x0000003f3f3ff290 */ /* 0x000fe4000fffe03f */
[----:B------:R-:W-:Y:S05]  /*eef0*/  @P0 IMAD.HI.U32 R136, R3, c[0x0][0x330], RZ ;  /* 0x0000cc0003880a27 */ /* 0x000fea00078e00ff */
[----:B------:R-:W-:Y:S02]  /*ef00*/  @P0 SHF.R.U32.HI R3, RZ, c[0x0][0x334], R136 ;  /* 0x0000cd00ff030a19 */ /* 0x000fe40000011688 */
.L_x_2097:
[----:B------:R-:W-:Y:S05]  /*ef10*/  BSYNC B0 ;  /* 0x0000000000007941 */ /* 0x000fea0003800000 */
.L_x_2095:
[----:B------:R-:W-:Y:S04]  /*ef20*/  IMAD R3, R3, c[0x0][0x32c], -R148 ;  /* 0x0000cb0003037a24 */ /* 0x000fe800078e0a94 */
[----:B------:R-:W-:Y:S05]  /*ef30*/  IMAD.IADD R3, R3, 0x1, -R191 ;  /* 0x0000000103037824 */ /* 0x000fea00078e0abf */
[----:B------:R-:W-:Y:S02]  /*ef40*/  IMNMX R0, R0, R3, !PT ;  /* 0x0000000300007217 */ /* 0x000fe40007800200 */
[----:B------:R-:W-:Y:S04]  /*ef50*/  IADD3 R3, R3, c[0x0][0x32c], RZ ;  /* 0x0000cb0003037a10 */ /* 0x000fe80007ffe0ff */
[----:B------:R-:W-:Y:S02]  /*ef60*/  IMNMX R2, R2, R3, PT ;  /* 0x0000000302027217 */ /* 0x000fe40003800200 */
.L_x_2094:
        /* <DEDUP_REMOVED lines=66> */
.L_x_2100:
[----:B------:R-:W-:Y:S04]  /*f390*/  MOV R4, 0x1 ;  /* 0x0000000100047802 */ /* 0x000fe80000000f00 */
[----:B------:R-:W-:Y:S11]  /*f3a0*/  ISETP.NE.AND P0, PT, R4, c[0x0][0x32c], PT ;  /* 0x0000cb0004007a0c */ /* 0x000ff60003f05270 */
[----:B------:R-:W-:Y:S02]  /*f3b0*/  @!UPT UIADD3 URZ, URZ, URZ, URZ ;  /* 0x0000003f3f3ff290 */ /* 0x000fe4000fffe03f */
[----:B------:R-:W-:Y:S05]  /*f3c0*/  @P0 IMAD.HI.U32 R4, R0, c[0x0][0x330], RZ ;  /* 0x0000cc0000040a27 */ /* 0x000fea00078e00ff */
[----:B------:R-:W-:Y:S02]  /*f3d0*/  @P0 SHF.R.U32.HI R0, RZ, c[0x0][0x334], R4 ;  /* 0x0000cd00ff000a19 */ /* 0x000fe40000011604 */
.L_x_2101:
[----:B------:R-:W-:Y:S05]  /*f3e0*/  BSYNC B0 ;  /* 0x0000000000007941 */ /* 0x000fea0003800000 */
.L_x_2099:
[----:B------:R-:W-:Y:S04]  /*f3f0*/  IMAD R0, R0, c[0x0][0x32c], -R148 ;  /* 0x0000cb0000007a24 */ /* 0x000fe800078e0a94 */
[----:B------:R-:W-:Y:S05]  /*f400*/  IMAD.IADD R0, R0, 0x1, -R191 ;  /* 0x0000000100007824 */ /* 0x000fea00078e0abf */
[----:B------:R-:W-:Y:S02]  /*f410*/  IMNMX R2, R2, R0, !PT ;  /* 0x0000000002027217 */ /* 0x000fe40007800200 */
[----:B------:R-:W-:Y:S04]  /*f420*/  IADD3 R0, R0, c[0x0][0x32c], RZ ;  /* 0x0000cb0000007a10 */ /* 0x000fe80007ffe0ff */
[----:B------:R-:W-:Y:S02]  /*f430*/  IMNMX R3, R3, R0, PT ;  /* 0x0000000003037217 */ /* 0x000fe40003800200 */
.L_x_2098:
        /* <DEDUP_REMOVED lines=36> */
[----:B------:R-:W-:Y:S02]  /*f680*/  FMUL.FTZ R0, R0, c[0x0][0x2d0] ;  /* 0x0000b40000007a20 */ /* 0x000fe40000410000 */
        /* <DEDUP_REMOVED lines=11> */
[----:B------:R2:W-:Y:S01]  /*f740*/  MUFU.EX2 R8, R21 ;  /* 0x0000001500087308 */ /* 0x0005e20000000800 */
[----:B------:R-:W-:Y:S01]  /*f750*/  FSEL R139, R10, -INF , !P0 ;  /* 0xff8000000a8b7808 */ /* 0x000fe20004000000 */
[--C-:B------:R-:W-:Y:S01]  /*f760*/  FFMA.FTZ R153, R136, c[0x0][0x2d0], -R4.reuse ;  /* 0x0000b40088997a23 */ /* 0x100fe20000010804 */
[----:B------:R-:W-:Y:S01]  /*f770*/  ISETP.GT.AND P0, PT, R2, 0x9, P3 ;  /* 0x000000090200780c */ /* 0x000fe20001f04270 */
[--C-:B------:R-:W-:Y:S02]  /*f780*/  FFMA.FTZ R168, R20, c[0x0][0x2d0], -R4.reuse ;  /* 0x0000b40014a87a23 */ /* 0x100fe40000010804 */
[--C-:B------:R-:W-:Y:S01]  /*f790*/  FFMA.FTZ R161, R17, c[0x0][0x2d0], -R4.reuse ;  /* 0x0000b40011a17a23 */ /* 0x100fe20000010804 */
[----:B------:R-:W-:Y:S01]  /*f7a0*/  ISETP.LT.OR P0, PT, R3, 0xa, P0 ;  /* 0x0000000a0300780c */ /* 0x000fe20000701670 */
[--C-:B------:R-:W-:Y:S02]  /*f7b0*/  FFMA.FTZ R160, R16, c[0x0][0x2d0], -R4.reuse ;  /* 0x0000b40010a07a23 */ /* 0x100fe40000010804 */
[----:B------:R3:W4:Y:S01]  /*f7c0*/  MUFU.EX2 R5, R24 ;  /* 0x0000001800057308 */ /* 0x0007220000000800 */
[----:B------:R-:W-:Y:S01]  /*f7d0*/  FSEL R140, R11, -INF , !P0 ;  /* 0xff8000000b8c7808 */ /* 0x000fe20004000000 */
[--C-:B------:R-:W-:Y:S01]  /*f7e0*/  FFMA.FTZ R159, R13, c[0x0][0x2d0], -R4.reuse ;  /* 0x0000b4000d9f7a23 */ /* 0x100fe20000010804 */
[----:B------:R-:W-:Y:S01]  /*f7f0*/  ISETP.GT.AND P0, PT, R2, 0x10, P3 ;  /* 0x000000100200780c */ /* 0x000fe20001f04270 */
[----:B------:R-:W-:Y:S02]  /*f800*/  FFMA.FTZ R181, R12, c[0x0][0x2d0], -R4 ;  /* 0x0000b4000cb57a23 */ /* 0x000fe40000010804 */
[C---:B-1----:R-:W-:Y:S01]  /*f810*/  FMUL.FTZ R9, R0.reuse, R129 ;  /* 0x0000008100097220 */ /* 0x042fe20000410000 */
[C---:B------:R-:W-:Y:S01]  /*f820*/  ISETP.LT.OR P0, PT, R3.reuse, 0x11, P0 ;  /* 0x000000110300780c */ /* 0x040fe20000701670 */
[C---:B------:R-:W-:Y:S02]  /*f830*/  FMUL.FTZ R32, R0.reuse, R104 ;  /* 0x0000006800207220 */ /* 0x040fe40000410000 */
[----:B------:R-:W-:Y:S01]  /*f840*/  FMUL.FTZ R33, R0, R105 ;  /* 0x0000006900217220 */ /* 0x000fe20000410000 */
[----:B------:R-:W-:Y:S01]  /*f850*/  FSEL R142, R14, -INF , !P0 ;  /* 0xff8000000e8e7808 */ /* 0x000fe20004000000 */
[----:B------:R-:W-:Y:S01]  /*f860*/  FMUL.FTZ R12, R0, R124 ;  /* 0x0000007c000c7220 */ /* 0x000fe20000410000 */
        /* <DEDUP_REMOVED lines=8> */
[----:B--2---:R-:W-:Y:S01]  /*f8f0*/  FMUL.FTZ R21, R0, R117 ;  /* 0x0000007500157220 */ /* 0x004fe20000410000 */
[----:B------:R-:W-:Y:S01]  /*f900*/  ISETP.GT.AND P0, PT, R2, 0x18, P3 ;  /* 0x000000180200780c */ /* 0x000fe20001f04270 */
[C---:B---3--:R-:W-:Y:S01]  /*f910*/  FMUL.FTZ R24, R0.reuse, R112 ;  /* 0x0000007000187220 */ /* 0x048fe20000410000 */
[----:B----4-:R-:W-:Y:S01]  /*f920*/  F2FP.PACK_AB R136, R5, R8 ;  /* 0x000000080588723e */ /* 0x010fe200000000ff */
[C---:B------:R-:W-:Y:S01]  /*f930*/  FMUL.FTZ R29, R0.reuse, R109 ;  /* 0x0000006d001d7220 */ /* 0x040fe20000410000 */
[C---:B------:R-:W-:Y:S01]  /*f940*/  ISETP.LT.OR P0, PT, R3.reuse, 0x19, P0 ;  /* 0x000000190300780c */ /* 0x040fe20000701670 */
[C---:B------:R-:W-:Y:S01]  /*f950*/  FMUL.FTZ R36, R0.reuse, R36 ;  /* 0x0000002400247220 */ /* 0x040fe20000410000 */
[----:B------:R-:W-:Y:S01]  /*f960*/  MUFU.EX2 R109, R146 ;  /* 0x00000092006d7308 */ /* 0x000fe20000000800 */
[----:B------:R-:W-:Y:S01]  /*f970*/  FMUL.FTZ R37, R0, R37 ;  /* 0x0000002500257220 */ /* 0x000fe20000410000 */
[----:B------:R-:W-:Y:S01]  /*f980*/  FSEL R144, R18, -INF , !P0 ;  /* 0xff80000012907808 */ /* 0x000fe20004000000 */
[----:B------:R-:W-:Y:S01]  /*f990*/  FMUL.FTZ R40, R0, R40 ;  /* 0x0000002800287220 */ /* 0x000fe20000410000 */
[----:B------:R-:W-:Y:S01]  /*f9a0*/  ISETP.GT.AND P0, PT, R2, 0x19, P3 ;  /* 0x000000190200780c */ /* 0x000fe20001f04270 */
[C---:B------:R-:W-:Y:S02]  /*f9b0*/  FMUL.FTZ R41, R0.reuse, R41 ;  /* 0x0000002900297220 */ /* 0x040fe40000410000 */
[C---:B------:R-:W-:Y:S01]  /*f9c0*/  FMUL.FTZ R44, R0.reuse, R44 ;  /* 0x0000002c002c7220 */ /* 0x040fe20000410000 */
[----:B------:R-:W-:Y:S01]  /*f9d0*/  ISETP.LT.OR P0, PT, R3, 0x1a, P0 ;  /* 0x0000001a0300780c */ /* 0x000fe20000701670 */
[C---:B------:R-:W-:Y:S01]  /*f9e0*/  FMUL.FTZ R45, R0.reuse, R45 ;  /* 0x0000002d002d7220 */ /* 0x040fe20000410000 */
[----:B------:R-:W-:Y:S01]  /*f9f0*/  MUFU.EX2 R125, R161 ;  /* 0x000000a1007d7308 */ /* 0x000fe20000000800 */
[C---:B------:R-:W-:Y:S01]  /*fa00*/  FMUL.FTZ R48, R0.reuse, R48 ;  /* 0x0000003000307220 */ /* 0x040fe20000410000 */
[----:B------:R-:W-:Y:S01]  /*fa10*/  FSEL R145, R19, -INF , !P0 ;  /* 0xff80000013917808 */ /* 0x000fe20004000000 */
[----:B------:R-:W-:Y:S01]  /*fa20*/  FMUL.FTZ R49, R0, R49 ;  /* 0x0000003100317220 */ /* 0x000fe20000410000 */
[----:B------:R-:W-:Y:S01]  /*fa30*/  ISETP.GT.AND P0, PT, R2, 0x20, P3 ;  /* 0x000000200200780c */ /* 0x000fe20001f04270 */
[C---:B------:R-:W-:Y:S02]  /*fa40*/  FMUL.FTZ R52, R0.reuse, R52 ;  /* 0x0000003400347220 */ /* 0x040fe40000410000 */
        /* <DEDUP_REMOVED lines=37> */
[----:B------:R-:W-:Y:S02]  /*fca0*/  FSEL R156, R30, -INF , !P0 ;  /* 0xff8000001e9c7808 */ /* 0x000fe40004000000 */
[C---:B------:R-:W-:Y:S04]  /*fcb0*/  ISETP.GT.AND P0, PT, R2.reuse, 0x31, P3 ;  /* 0x000000310200780c */ /* 0x040fe80001f04270 */
[----:B------:R-:W-:Y:S04]  /*fcc0*/  ISETP.LT.OR P0, PT, R3, 0x32, P0 ;  /* 0x000000320300780c */ /* 0x000fe80000701670 */
[----:B------:R-:W-:Y:S02]  /*fcd0*/  FSEL R157, R31, -INF , !P0 ;  /* 0xff8000001f9d7808 */ /* 0x000fe40004000000 */
[----:B------:R-:W-:Y:S04]  /*fce0*/  ISETP.GT.AND P0, PT, R2, 0x38, P3 ;  /* 0x000000380200780c */ /* 0x000fe80001f04270 */
[C---:B------:R-:W-:Y:S04]  /*fcf0*/  ISETP.LT.OR P0, PT, R3.reuse, 0x39, P0 ;  /* 0x000000390300780c */ /* 0x040fe80000701670 */
[----:B------:R-:W-:Y:S02]  /*fd00*/  FSEL R158, R34, -INF , !P0 ;  /* 0xff800000229e7808 */ /* 0x000fe40004000000 */
[----:B------:R-:W-:Y:S01]  /*fd10*/  ISETP.GT.AND P0, PT, R2, 0x39, P3 ;  /* 0x000000390200780c */ /* 0x000fe20001f04270 */
[----:B------:R-:W-:Y:S02]  /*fd20*/  FFMA.FTZ R2, R0, R183, R8 ;  /* 0x000000b700027223 */ /* 0x000fe40000010008 */
[----:B------:R1:W-:Y:S01]  /*fd30*/  MUFU.EX2 R8, R28 ;  /* 0x0000001c00087308 */ /* 0x0003e20000000800 */
[----:B------:R-:W-:Y:S01]  /*fd40*/  ISETP.LT.OR P0, PT, R3, 0x3a, P0 ;  /* 0x0000003a0300780c */ /* 0x000fe20000701670 */
[----:B------:R-:W-:Y:S01]  /*fd50*/  FADD.FTZ R4, R5, R2 ;  /* 0x0000000205047221 */ /* 0x000fe20000010000 */
[----:B------:R-:W-:Y:S02]  /*fd60*/  FMNMX.FTZ R2, R6, R103, !PT ;  /* 0x0000006706027209 */ /* 0x000fe40007810000 */
[----:B------:R-:W-:Y:S02]  /*fd70*/  FSEL R155, R35, -INF , !P0 ;  /* 0xff800000239b7808 */ /* 0x000fe40004000000 */
[----:B------:R-:W-:Y:S03]  /*fd80*/  FMNMX.FTZ R2, R7, R2, !PT ;  /* 0x0000000207027209 */ /* 0x000fe60007810000 */
[----:B------:R-:W2:Y:S01]  /*fd90*/  MUFU.EX2 R5, R25 ;  /* 0x0000001900057308 */ /* 0x000ea20000000800 */
[----:B------:R-:W-:Y:S04]  /*fda0*/  FMNMX.FTZ R2, R139, R2, !PT ;  /* 0x000000028b027209 */ /* 0x000fe80007810000 */
[----:B------:R-:W-:Y:S04]  /*fdb0*/  FMNMX.FTZ R2, R140, R2, !PT ;  /* 0x000000028c027209 */ /* 0x000fe80007810000 */
[----:B------:R-:W-:Y:S04]  /*fdc0*/  FMNMX.FTZ R2, R142, R2, !PT ;  /* 0x000000028e027209 */ /* 0x000fe80007810000 */
[----:B------:R-:W-:Y:S01]  /*fdd0*/  FMNMX.FTZ R2, R143, R2, !PT ;  /* 0x000000028f027209 */ /* 0x000fe20007810000 */
[----:B-1----:R-:W-:Y:S03]  /*fde0*/  FMUL.FTZ R28, R0, R108 ;  /* 0x0000006c001c7220 */ /* 0x002fe60000410000 */
[----:B------:R-:W-:Y:S04]  /*fdf0*/  FMNMX.FTZ R2, R144, R2, !PT ;  /* 0x0000000290027209 */ /* 0x000fe80007810000 */
[----:B------:R-:W-:Y:S02]  /*fe00*/  FMNMX.FTZ R2, R145, R2, !PT ;  /* 0x0000000291027209 */ /* 0x000fe40007810000 */
[----:B--2---:R-:W-:Y:S01]  /*fe10*/  F2FP.PACK_AB R138, R5, R8 ;  /* 0x00000008058a723e */ /* 0x004fe200000000ff */
[----:B------:R-:W-:Y:S01]  /*fe20*/  FMUL.FTZ R25, R0, R113 ;  /* 0x0000007100197220 */ /* 0x000fe20000410000 */
        /* <DEDUP_REMOVED lines=11> */
[----:B-1----:R-:W-:Y:S01]  /*fee0*/  FMNMX.FTZ R100, R2, R3, !PT ;  /* 0x0000000302647209 */ /* 0x002fe20007810000 */
[----:B------:R-:W-:Y:S02]  /*fef0*/  FADD.FTZ R2, R8, R4 ;  /* 0x0000000408027221 */ /* 0x000fe40000010000 */
[----:B------:R-:W-:Y:S01]  /*ff00*/  FMUL.FTZ R8, R0, R128 ;  /* 0x0000008000087220 */ /* 0x000fe20000410000 */
[C---:B------:R-:W-:Y:S01]  /*ff10*/  FSETP.NEU.FTZ.AND P0, PT, R100.reuse, -INF , PT ;  /* 0xff8000006400780b */ /* 0x040fe20003f1d000 */
[----:B------:R-:W-:Y:S02]  /*ff20*/  FADD.FTZ R141, R5, R2 ;  /* 0x00000002058d7221 */ /* 0x000fe40000010000 */
[C---:B------:R-:W-:Y:S01]  /*ff30*/  FMUL.FTZ R3, R100.reuse, c[0x0][0x2d0] ;  /* 0x0000b40064037a20 */ /* 0x040fe20000410000 */
[----:B------:R-:W-:Y:S01]  /*ff40*/  FSEL R2, R100, RZ, P0 ;  /* 0x000000ff64027208 */ /* 0x000fe20000000000 */
[C---:B------:R-:W-:Y:S02]  /*ff50*/  FMUL.FTZ R4, R0.reuse, R132 ;  /* 0x0000008400047220 */ /* 0x040fe40000410000 */
[----:B------:R-:W-:Y:S01]  /*ff60*/  FMUL.FTZ R5, R0, R133 ;  /* 0x0000008500057220 */ /* 0x000fe20000410000 */
[----:B------:R-:W-:Y:S01]  /*ff70*/  MUFU.EX2 R132, R160 ;  /* 0x000000a000847308 */ /* 0x000fe20000000800 */
[----:B------:R-:W-:Y:S01]  /*ff80*/  FADD.FTZ R2, -R2, R103 ;  /* 0x0000006702027221 */ /* 0x000fe20000010100 */
[----:B------:R-:W-:Y:S03]  /*ff90*/  FSEL R103, R3, RZ, P0 ;  /* 0x000000ff03677208 */ /* 0x000fe60000000000 */
[----:B------:R-:W-:Y:S02]  /*ffa0*/  FMUL.FTZ R2, R2, c[0x0][0x2d0] ;  /* 0x0000b40002027a20 */ /* 0x000fe40000410000 */
[--C-:B------:R-:W-:Y:S02]  /*ffb0*/  FFMA.FTZ R3, R6, c[0x0][0x2d0], -R103.reuse ;  /* 0x0000b40006037a23 */ /* 0x100fe40000010867 */
[--C-:B------:R-:W-:Y:S02]  /*ffc0*/  FFMA.FTZ R7, R7, c[0x0][0x2d0], -R103.reuse ;  /* 0x0000b40007077a23 */ /* 0x100fe40000010867 */
[----:B------:R-:W1:Y:S01]  /*ffd0*/  MUFU.EX2 R2, R2 ;  /* 0x0000000200027308 */ /* 0x000e620000000800 */
[----:B------:R-:W-:Y:S09]  /*ffe0*/  FFMA.FTZ R112, R149, c[0x0][0x2d0], -R103 ;  /* 0x0000b40095707a23 */ /* 0x000ff20000010867 */
[----:B------:R-:W2:Y:S10]  /*fff0*/  MUFU.EX2 R3, R3 ;  /* 0x0000000300037308 */ /* 0x000eb40000000800 */
[----:B------:R-:W3:Y:S01]  /*10000*/  MUFU.EX2 R0, R7 ;  /* 0x0000000700007308 */ /* 0x000ee20000000800 */
[C---:B-1----:R-:W-:Y:S02]  /*10010*/  FMUL.FTZ R19, R2.reuse, R123 ;  /* 0x0000007b02137220 */ /* 0x042fe40000410000 */
[C---:B------:R-:W-:Y:S02]  /*10020*/  FMUL.FTZ R27, R2.reuse, R115 ;  /* 0x00000073021b7220 */ /* 0x040fe40000410000 */
[C---:B------:R-:W-:Y:S02]  /*10030*/  FMUL.FTZ R10, R2.reuse, R130 ;  /* 0x00000082020a7220 */ /* 0x040fe40000410000 */
[C---:B------:R-:W-:Y:S03]  /*10040*/  FMUL.FTZ R11, R2.reuse, R131 ;  /* 0x00000083020b7220 */ /* 0x040fe60000410000 */
[----:B------:R-:W-:Y:S01]  /*10050*/  MUFU.EX2 R117, R112 ;  /* 0x0000007000757308 */ /* 0x000fe20000000800 */
[C---:B------:R-:W-:Y:S02]  /*10060*/  FMUL.FTZ R34, R2.reuse, R106 ;  /* 0x0000006a02227220 */ /* 0x040fe40000410000 */
[C---:B--2---:R-:W-:Y:S02]  /*10070*/  FFMA.FTZ R102, R2.reuse, R184, R3 ;  /* 0x000000b802667223 */ /* 0x044fe40000010003 */
[C---:B------:R-:W-:Y:S02]  /*10080*/  FMUL.FTZ R35, R2.reuse, R107 ;  /* 0x0000006b02237220 */ /* 0x040fe40000410000 */
[C---:B------:R-:W-:Y:S02]  /*10090*/  FMUL.FTZ R6, R2.reuse, R134 ;  /* 0x0000008602067220 */ /* 0x040fe40000410000 */
[C---:B------:R-:W-:Y:S01]  /*100a0*/  FMUL.FTZ R14, R2.reuse, R126 ;  /* 0x0000007e020e7220 */ /* 0x040fe20000410000 */
[----:B------:R-:W-:Y:S01]  /*100b0*/  MUFU.EX2 R149, R179 ;  /* 0x000000b300957308 */ /* 0x000fe20000000800 */
[----:B------:R-:W-:Y:S02]  /*100c0*/  FMUL.FTZ R15, R2, R127 ;  /* 0x0000007f020f7220 */ /* 0x000fe40000410000 */
[C---:B---3--:R-:W-:Y:S01]  /*100d0*/  FADD.FTZ R123, R0.reuse, R102 ;  /* 0x00000066007b7221 */ /* 0x048fe20000010000 */
[----:B------:R-:W-:Y:S01]  /*100e0*/  F2FP.PACK_AB R137, R0, R3 ;  /* 0x000000030089723e */ /* 0x000fe200000000ff */
[--C-:B------:R-:W-:Y:S02]  /*100f0*/  FFMA.FTZ R0, R139, c[0x0][0x2d0], -R103.reuse ;  /* 0x0000b4008b007a23 */ /* 0x100fe40000010867 */
        /* <DEDUP_REMOVED lines=36> */
[----:B--2---:R-:W-:Y:S01]  /*10340*/  F2FP.PACK_AB R110, R127, R126 ;  /* 0x0000007e7f6e723e */ /* 0x004fe200000000ff */
        /* <DEDUP_REMOVED lines=11> */
[--C-:B------:R-:W-:Y:S02]  /*10400*/  FFMA.FTZ R0, R140, c[0x0][0x2d0], -R103.reuse ;  /* 0x0000b4008c007a23 */ /* 0x100fe40000010867 */
[----:B------:R-:W-:Y:S01]  /*10410*/  FFMA.FTZ R112, R150, c[0x0][0x2d0], -R103 ;  /* 0x0000b40096707a23 */ /* 0x000fe20000010867 */
[----:B------:R-:W-:Y:S01]  /*10420*/  IADD3 R102, R169, R2, RZ ;  /* 0x00000002a9667210 */ /* 0x000fe20007ffe0ff */
[----:B------:R-:W1:Y:S01]  /*10430*/  LDSM.16.MT88.4 R104, [R2] ;  /* 0x000000000268783b */ /* 0x000e620000004200 */
[----:B------:R-:W2:Y:S07]  /*10440*/  MUFU.EX2 R114, R0 ;  /* 0x0000000000727308 */ /* 0x000eae0000000800 */
[----:B------:R-:W-:Y:S03]  /*10450*/  LDSM.16.MT88.4 R128, [R2+0x1800] ;  /* 0x001800000280783b */ /* 0x000fe60000004200 */
[----:B------:R-:W-:Y:S10]  /*10460*/  MUFU.EX2 R119, R112 ;  /* 0x0000007000777308 */ /* 0x000ff40000000800 */
[----:B------:R-:W3:Y:S01]  /*10470*/  MUFU.EX2 R150, R176 ;  /* 0x000000b000967308 */ /* 0x000ee20000000800 */
[----:B--2---:R-:W-:Y:S01]  /*10480*/  F2FP.PACK_AB R139, R114, R115 ;  /* 0x00000073728b723e */ /* 0x004fe200000000ff */
[----:B------:R-:W-:Y:S04]  /*10490*/  FADD.FTZ R0, R3, R141 ;  /* 0x0000008d03007221 */ /* 0x000fe80000010000 */
[----:B------:R-:W-:Y:S01]  /*104a0*/  FADD.FTZ R121, R109, R0 ;  /* 0x000000006d797221 */ /* 0x000fe20000010000 */
[----:B------:R-:W-:Y:S01]  /*104b0*/  IADD3 R0, R172, R162, RZ ;  /* 0x000000a2ac007210 */ /* 0x000fe20007ffe0ff */
[--C-:B------:R-:W-:Y:S03]  /*104c0*/  FFMA.FTZ R109, R145, c[0x0][0x2d0], -R103.reuse ;  /* 0x0000b400916d7a23 */ /* 0x100fe60000010867 */
[----:B------:R-:W-:Y:S01]  /*104d0*/  IADD3 R3, R169, R0, RZ ;  /* 0x00000000a9037210 */ /* 0x000fe20007ffe0ff */
[----:B------:R-:W-:Y:S01]  /*104e0*/  MUFU.EX2 R122, R109 ;  /* 0x0000006d007a7308 */ /* 0x000fe20000000800 */
        /* <DEDUP_REMOVED lines=36> */
[----:B------:R1:W-:Y:S04]  /*10730*/  MUFU.EX2 R113, R104 ;  /* 0x0000006800717308 */ /* 0x0003e80000000800 */
[----:B------:R-:W-:Y:S02]  /*10740*/  F2FP.PACK_AB R136, R147, R146 ;  /* 0x000000929388723e */ /* 0x000fe400000000ff */
[----:B---3--:R-:W-:Y:S03]  /*10750*/  F2FP.PACK_AB R138, R150, R149 ;  /* 0x00000095968a723e */ /* 0x008fe600000000ff */
[--C-:B-1----:R-:W-:Y:S04]  /*10760*/  FFMA.FTZ R104, R143, c[0x0][0x2d0], -R103.reuse ;  /* 0x0000b4008f687a23 */ /* 0x102fe80000010867 */
        /* <DEDUP_REMOVED lines=42> */
[----:B------:R-:W1:Y:S02]  /*10a10*/  LDSM.16.MT88.4 R108, [R2+0x1000] ;  /* 0x00100000026c783b */ /* 0x000e640000004200 */
[----:B------:R2:W-:Y:S01]  /*10a20*/  MUFU.EX2 R118, R104 ;  /* 0x0000006800767308 */ /* 0x0005e20000000800 */
[----:B------:R-:W-:Y:S03]  /*10a30*/  FFMA.FTZ R105, R152, c[0x0][0x2d0], -R103 ;  /* 0x0000b40098697a23 */ /* 0x000fe60000010867 */
[----:B------:R-:W-:Y:S06]  /*10a40*/  F2FP.PACK_AB R106, R153, R132 ;  /* 0x00000084996a723e */ /* 0x000fec00000000ff */
[----:B------:R3:W4:Y:S01]  /*10a50*/  MUFU.EX2 R145, R105 ;  /* 0x0000006900917308 */ /* 0x0007220000000800 */
[----:B--2---:R-:W-:Y:S04]  /*10a60*/  FADD.FTZ R104, R115, R123 ;  /* 0x0000007b73687221 */ /* 0x004fe80000010000 */
[----:B------:R-:W-:Y:S04]  /*10a70*/  FADD.FTZ R104, R114, R104 ;  /* 0x0000006872687221 */ /* 0x000fe80000010000 */
[----:B------:R-:W-:Y:S02]  /*10a80*/  FADD.FTZ R104, R113, R104 ;  /* 0x0000006871687221 */ /* 0x000fe40000010000 */
[----:B---3--:R-:W-:Y:S01]  /*10a90*/  FADD.FTZ R105, R126, R121 ;  /* 0x000000797e697221 */ /* 0x008fe20000010000 */
[----:B------:R-:W2:Y:S01]  /*10aa0*/  LDSM.16.MT88.4 R112, [R102+0x1000] ;  /* 0x001000006670783b */ /* 0x000ea20000004200 */
[----:B------:R-:W-:Y:S01]  /*10ab0*/  FADD.FTZ R104, R120, R104 ;  /* 0x0000006878687221 */ /* 0x000fe20000010000 */
[----:B----4-:R-:W-:Y:S01]  /*10ac0*/  F2FP.PACK_AB R107, R145, R118 ;  /* 0x00000076916b723e */ /* 0x010fe200000000ff */
[----:B------:R-:W-:Y:S01]  /*10ad0*/  FADD.FTZ R121, R127, R105 ;  /* 0x000000697f797221 */ /* 0x000fe20000010000 */
[----:B------:R-:W-:Y:S01]  /*10ae0*/  F2FP.PACK_AB R105, R119, R117 ;  /* 0x000000757769723e */ /* 0x000fe200000000ff */
        /* <DEDUP_REMOVED lines=44> */
[----:B------:R-:W-:Y:S02]  /*10db0*/  FADD.FTZ R143, R132, R117 ;  /* 0x00000075848f7221 */ /* 0x000fe40000010000 */
[----:B------:R-:W-:Y:S01]  /*10dc0*/  FADD.FTZ R144, R118, R116 ;  /* 0x0000007476907221 */ /* 0x000fe20000010000 */
[C---:B--2---:R-:W-:Y:S08]  /*10dd0*/  HMMA.16816.F32 R92, R104.reuse, R112, R92 ;  /* 0x00000070685c723c */ /* 0x044ff0000000185c */
        /* <DEDUP_REMOVED lines=28> */
[C---:B---3--:R-:W-:Y:S04]  /*10fa0*/  HMMA.16816.F32 R44, R136.reuse, R8, R44 ;  /* 0x00000008882c723c */ /* 0x048fe8000000182c */
[----:B------:R-:W-:Y:S04]  /*10fb0*/  FADD.FTZ R0, R140, R0 ;  /* 0x000000008c007221 */ /* 0x000fe80000010000 */
[C---:B------:R-:W-:Y:S01]  /*10fc0*/  HMMA.16816.F32 R48, R136.reuse, R10, R48 ;  /* 0x0000000a8830723c */ /* 0x040fe20000001830 */
[----:B------:R2:W3:Y:S03]  /*10fd0*/  LDSM.16.MT88.4 R8, [R2+0x5800] ;  /* 0x005800000208783b */ /* 0x0004e60000004200 */
[----:B------:R-:W-:Y:S04]  /*10fe0*/  FADD.FTZ R184, R103, R0 ;  /* 0x0000000067b87221 */ /* 0x000fe80000010000 */
        /* <DEDUP_REMOVED lines=8> */
[----:B------:R-:W-:Y:S01]  /*11070*/  FADD.FTZ R2, R149, R2 ;  /* 0x0000000295027221 */ /* 0x000fe20000010000 */
[----:B----4-:R-:W-:Y:S04]  /*11080*/  IADD3 R3, R173, -0x2, RZ ;  /* 0xfffffffead037810 */ /* 0x010fe80007ffe0ff */
[C---:B---3--:R-:W-:Y:S03]  /*11090*/  HMMA.16816.F32 R68, R136.reuse, R8, R68 ;  /* 0x000000088844723c */ /* 0x048fe60000001844 */
[----:B------:R-:W-:Y:S01]  /*110a0*/  ISETP.GE.AND P0, PT, R3, R188, PT ;  /* 0x000000bc0300720c */ /* 0x000fe20003f06270 */
[----:B------:R-:W-:Y:S04]  /*110b0*/  FADD.FTZ R183, R150, R2 ;  /* 0x0000000296b77221 */ /* 0x000fe80000010000 */
[C---:B------:R-:W-:Y:S08]  /*110c0*/  HMMA.16816.F32 R72, R136.reuse, R10, R72 ;  /* 0x0000000a8848723c */ /* 0x040ff00000001848 */
        /* <DEDUP_REMOVED lines=16> */
[----:B------:R-:W-:Y:S01]  /*111d0*/  IADD3 R2, R182, R148, R193 ;  /* 0x00000094b6027210 */ /* 0x000fe20007ffe0c1 */
        /* <DEDUP_REMOVED lines=32> */
.L_x_2197:
        /* <DEDUP_REMOVED lines=23> */
.L_x_2198:
        /* <DEDUP_REMOVED lines=24> */
.L_x_2103:
[----:B------:R-:W-:Y:S05]  /*116d0*/  BSYNC B0 ;  /* 0x0000000000007941 */ /* 0x000fea0003800000 */
.L_x_2102:
[C---:B------:R-:W-:Y:S01]  /*116e0*/  ISETP.GE.AND P0, PT, R163.reuse, 0x1, PT ;  /* 0x00000001a300780c */ /* 0x040fe20003f06270 */
[----:B------:R-:W0:Y:S01]  /*116f0*/  LDGDEPBAR ;  /* 0x00000000000079af */ /* 0x000e220000000000 */
[----:B-1----:R-:W-:Y:S01]  /*11700*/  IADD3 R0, R163, 0x1, RZ ;  /* 0x00000001a3007810 */ /* 0x002fe20007ffe0ff */
[----:B------:R-:W-:Y:S02]  /*11710*/  IMAD.MOV.U32 R103, RZ, RZ, R100 ;  /* 0x000000ffff677224 */ /* 0x000fe400078e0064 */
[----:B------:R-:W-:Y:S01]  /*11720*/  IMAD.MOV.U32 R102, RZ, RZ, R101 ;  /* 0x000000ffff667224 */ /* 0x000fe200078e0065 */
[----:B------:R-:W-:Y:S02]  /*11730*/  SEL R163, R0, RZ, !P0 ;  /* 0x000000ff00a37207 */ /* 0x000fe40004000000 */
[----:B------:R-:W-:Y:S02]  /*11740*/  ISETP.GE.AND P0, PT, R188, R173, PT ;  /* 0x000000adbc00720c */ /* 0x000fe40003f06270 */
[----:B------:R-:W-:Y:S05]  /*11750*/  IADD3 R0, R173, -0x1, RZ ;  /* 0xffffffffad007810 */ /* 0x000fea0007ffe0ff */
[----:B------:R-:W-:Y:S06]  /*11760*/  IMAD.MOV.U32 R173, RZ, RZ, R0 ;  /* 0x000000ffffad7224 */ /* 0x000fec00078e0000 */
[----:B------:R-:W-:-:S05]  /*11770*/  @!P0 BRA `(.L_x_2106) ;  /* 0xffffc5c000008947 */ /* 0x000fca000383ffff */
.L_x_2089:
[----:B------:R-:W-:Y:S05]  /*11780*/  BRA.DIV ~URZ, `(.L_x_2107) ;  /* 0x00006cc27f007947 */ /* 0x000fea000b800000 */
[----:B------:R1:W2:Y:S02]  /*11790*/  SHFL.BFLY PT, R0, R183, 0x2, 0x1f ;  /* 0x0c401f00b7007f89 */ /* 0x0002a400000e0000 */
.L_x_2199:
[----:B--2---:R-:W-:Y:S01]  /*117a0*/  FADD.FTZ R0, R0, R183 ;  /* 0x000000b700007221 */ /* 0x004fe20000010000 */
[----:B------:R-:W-:Y:S05]  /*117b0*/  BRA.DIV ~URZ, `(.L_x_2108) ;  /* 0x00006cf27f007947 */ /* 0x000fea000b800000 */
[----:B------:R-:W2:Y:S04]  /*117c0*/  SHFL.BFLY PT, R2, R184, 0x2, 0x1f ;  /* 0x0c401f00b8027f89 */ /* 0x000ea800000e0000 */
[----:B------:R-:W3:Y:S01]  /*117d0*/  SHFL.BFLY PT, R5, R0, 0x1, 0x1f ;  /* 0x0c201f0000057f89 */ /* 0x000ee200000e0000 */
[----:B--2---:R-:W-:-:S02]  /*117e0*/  FADD.FTZ R4, R2, R184 ;  /* 0x000000b802047221 */ /* 0x004fc40000010000 */
[----:B---3--:R-:W-:-:S03]  /*117f0*/  FADD.FTZ R0, R0, R5 ;  /* 0x0000000500007221 */ /* 0x008fc60000010000 */
[----:B------:R2:W3:Y:S04]  /*11800*/  SHFL.BFLY PT, R3, R4, 0x1, 0x1f ;  /* 0x0c201f0004037f89 */ /* 0x0004e800000e0000 */
.L_x_2200:
[----:B------:R-:W-:Y:S01]  /*11810*/  FSETP.NE.FTZ.AND P1, PT, R0, RZ, PT ;  /* 0x000000ff0000720b */ /* 0x000fe20003f35000 */
[----:B---3--:R-:W-:Y:S01]  /*11820*/  FADD.FTZ R3, R3, R4 ;  /* 0x0000000403037221 */ /* 0x008fe20000010000 */
[----:B------:R-:W-:Y:S02]  /*11830*/  MOV R2, RZ ;  /* 0x000000ff00027202 */ /* 0x000fe40000000f00 */
[----:B------:R-:W-:Y:S02]  /*11840*/  MOV R22, 0xff800000 ;  /* 0xff80000000167802 */ /* 0x000fe40000000f00 */
[----:B------:R-:W-:Y:S02]  /*11850*/  FSETP.NE.FTZ.AND P0, PT, R3, RZ, PT ;  /* 0x000000ff0300720b */ /* 0x000fe40003f15000 */
[----:B------:R-:W-:-:S05]  /*11860*/  MOV R17, 0xff800000 ;  /* 0xff80000000117802 */ /* 0x000fca0000000f00 */
[----:B------:R-:W3:Y:S01]  /*11870*/  @P1 MUFU.RCP R2, R0 ;  /* 0x0000000000021308 */ /* 0x000ee20000001000 */
[----:B--2---:R-:W-:-:S05]  /*11880*/  @P1 MOV R4, 0x3f317218 ;  /* 0x3f31721800041802 */ /* 0x004fca0000000f00 */
[----:B------:R-:W-:Y:S02]  /*11890*/  @P1 FMUL.FTZ R4, R4, c[0x0][0x2d0] ;  /* 0x0000b40004041a20 */ /* 0x000fe40000410000 */
[----:B------:R2:W4:Y:S01]  /*118a0*/  @P1 MUFU.LG2 R5, R0 ;  /* 0x0000000000051308 */ /* 0x0005220000000c00 */
[C---:B---3--:R-:W-:Y:S02]  /*118b0*/  FMUL.FTZ R34, R2.reuse, R120 ;  /* 0x0000007802227220 */ /* 0x048fe40000410000 */
[C---:B------:R-:W-:Y:S02]  /*118c0*/  FMUL.FTZ R35, R2.reuse, R121 ;  /* 0x0000007902237220 */ /* 0x040fe40000410000 */
[C---:B------:R-:W-:Y:S02]  /*118d0*/  FMUL.FTZ R120, R2.reuse, R68 ;  /* 0x0000004402787220 */ /* 0x040fe40000410000 */
[C---:B------:R-:W-:Y:S01]  /*118e0*/  FMUL.FTZ R121, R2.reuse, R69 ;  /* 0x0000004502797220 */ /* 0x040fe20000410000 */
[----:B--2---:R-:W-:Y:S01]  /*118f0*/  MOV R0, RZ ;  /* 0x000000ff00007202 */ /* 0x004fe20000000f00 */
[----:B------:R-:W-:-:S02]  /*11900*/  FMUL.FTZ R68, R2, R72 ;  /* 0x0000004802447220 */ /* 0x000fc40000410000 */
[C---:B------:R-:W-:Y:S02]  /*11910*/  FMUL.FTZ R69, R2.reuse, R73 ;  /* 0x0000004902457220 */ /* 0x040fe40000410000 */
[C---:B------:R-:W-:Y:S01]  /*11920*/  FMUL.FTZ R72, R2.reuse, R76 ;  /* 0x0000004c02487220 */ /* 0x040fe20000410000 */
[----:B------:R-:W2:Y:S01]  /*11930*/  @P0 MUFU.RCP R0, R3 ;  /* 0x0000000300000308 */ /* 0x000ea20000001000 */
        /* <DEDUP_REMOVED lines=43> */
[C---:B--2---:R-:W-:Y:S02]  /*11bf0*/  FMUL.FTZ R36, R0.reuse, R118 ;  /* 0x0000007600247220 */ /* 0x044fe40000410000 */
[----:B------:R-:W-:Y:S02]  /*11c00*/  FMUL.FTZ R37, R0, R119 ;  /* 0x0000007700257220 */ /* 0x000fe40000410000 */
[----:B------:R-:W-:Y:S01]  /*11c10*/  @P1 FFMA.FTZ R22, R4, R101, R5 ;  /* 0x0000006504161223 */ /* 0x000fe20000010005 */
[----:B------:R-:W-:Y:S01]  /*11c20*/  MOV R4, 0x1 ;  /* 0x0000000100047802 */ /* 0x000fe20000000f00 */
[----:B------:R-:W-:-:S02]  /*11c30*/  FMUL.FTZ R118, R0, R38 ;  /* 0x0000002600767220 */ /* 0x000fc40000410000 */
[C---:B------:R-:W-:Y:S02]  /*11c40*/  FMUL.FTZ R119, R0.reuse, R39 ;  /* 0x0000002700777220 */ /* 0x040fe40000410000 */
[C---:B------:R-:W-:Y:S02]  /*11c50*/  FMUL.FTZ R26, R0.reuse, R130 ;  /* 0x00000082001a7220 */ /* 0x040fe40000410000 */
[C---:B------:R-:W-:Y:S01]  /*11c60*/  FMUL.FTZ R27, R0.reuse, R131 ;  /* 0x00000083001b7220 */ /* 0x040fe20000410000 */
[----:B---3--:R-:W-:Y:S01]  /*11c70*/  @P0 MOV R3, 0x3f317218 ;  /* 0x3f31721800030802 */ /* 0x008fe20000000f00 */
[C---:B------:R-:W-:Y:S02]  /*11c80*/  FMUL.FTZ R92, R0.reuse, R122 ;  /* 0x0000007a005c7220 */ /* 0x040fe40000410000 */
[C---:B------:R-:W-:Y:S02]  /*11c90*/  FMUL.FTZ R93, R0.reuse, R123 ;  /* 0x0000007b005d7220 */ /* 0x040fe40000410000 */
        /* <DEDUP_REMOVED lines=44> */
.L_x_2019:
[----:B------:R-:W2:Y:S01]  /*11f60*/  S2R R31, SR_TID.X ;  /* 0x00000000001f7919 */ /* 0x000ea20000002100 */
[----:B------:R-:W-:Y:S01]  /*11f70*/  BSSY B0, `(.L_x_2109) ;  /* 0x0000010000007945 */ /* 0x000fe20003800000 */
[----:B--2---:R-:W-:-:S13]  /*11f80*/  LOP3.LUT P0, RZ, R31, 0xff, RZ, 0xc0, !PT ;  /* 0x000000ff1fff7812 */ /* 0x004fda000780c0ff */
[----:B------:R-:W-:Y:S05]  /*11f90*/  @P0 BRA `(.L_x_2110) ;  /* 0x000000d000000947 */ /* 0x000fea0003800000 */
[----:B------:R-:W2:Y:S01]  /*11fa0*/  S2R R4, SR_LANEID ;  /* 0x0000000000047919 */ /* 0x000ea20000000000 */
[----:B------:R-:W-:Y:S01]  /*11fb0*/  VOTEU.ANY UR4, UPT, PT ;  /* 0x0000000000047886 */ /* 0x000fe200038e0100 */
[----:B------:R-:W-:Y:S01]  /*11fc0*/  IMAD.MOV.U32 R5, RZ, RZ, c[0x0][0x564] ;  /* 0x00015900ff057624 */ /* 0x000fe200078e00ff */
[----:B------:R-:W2:Y:S08]  /*11fd0*/  FLO.U32 R3, UR4 ;  /* 0x0000000400037d00 */ /* 0x000eb000080e0000 */
[----:B------:R-:W3:Y:S01]  /*11fe0*/  POPC R2, UR4 ;  /* 0x0000000400027d09 */ /* 0x000ee20008000000 */
[----:B--2---:R-:W-:Y:S01]  /*11ff0*/  ISETP.EQ.U32.AND P0, PT, R3, R4, PT ;  /* 0x000000040300720c */ /* 0x004fe20003f02070 */
[----:B------:R-:W-:-:S12]  /*12000*/  IMAD.MOV.U32 R4, RZ, RZ, c[0x0][0x560] ;  /* 0x00015800ff047624 */ /* 0x000fd800078e00ff */
[----:B---3--:R2:W3:Y:S04]  /*12010*/  @P0 ATOMG.E.ADD.STRONG.GPU PT, R2, [R4.64], R2 ;  /* 0x00000002040209a8 */ /* 0x0084e800081ee1c6 */
[----:B--2---:R-:W2:Y:S04]  /*12020*/  S2R R4, SR_LTMASK ;  /* 0x0000000000047919 */ /* 0x004ea80000003900 */
[----:B---3--:R2:W3:Y:S02]  /*12030*/  SHFL.IDX PT, R3, R2, R3, 0x1f ;  /* 0x00001f0302037589 */ /* 0x0084e400000e0000 */
[----:B--2---:R-:W-:-:S06]  /*12040*/  LOP3.LUT R2, R4, UR4, RZ, 0xc0, !PT ;  /* 0x0000000404027c12 */ /* 0x004fcc000f8ec0ff */
[----:B------:R-:W3:Y:S02]  /*12050*/  POPC R2, R2 ;  /* 0x0000000200027309 */ /* 0x000ee40000000000 */
[----:B---3--:R-:W-:-:S06]  /*12060*/  IADD3 R208, R3, c[0x0][0xc], R2 ;  /* 0x0000030003d07a10 */ /* 0x008fcc0007ffe002 */
.L_x_2110:
[----:B------:R-:W-:Y:S05]  /*12070*/  BSYNC B0 ;  /* 0x0000000000007941 */ /* 0x000fea0003800000 */
.L_x_2109:
        /* <DEDUP_REMOVED lines=9> */
[----:B------:R-:W-:Y:S01]  /*12110*/  F2FP.PACK_AB R2, R85, R84 ;  /* 0x000000545502723e */ /* 0x000fe200000000ff */
[----:B------:R-:W-:Y:S01]  /*12120*/  IMAD.MOV.U32 R6, RZ, RZ, RZ ;  /* 0x000000ffff067224 */ /* 0x000fe200078e00ff */
        /* <DEDUP_REMOVED lines=9> */
[----:B--2---:R-:W-:-:S02]  /*121c0*/  F2FP.PACK_AB R0, R27, R26 ;  /* 0x0000001a1b00723e */ /* 0x004fc400000000ff */
[----:B---3--:R-:W-:-:S03]  /*121d0*/  F2FP.PACK_AB R2, R33, R32 ;  /* 0x000000202102723e */ /* 0x008fc600000000ff */
[----:B------:R2:W-:Y:S01]  /*121e0*/  STS [R223+0x400], R0 ;  /* 0x00040000df007388 */ /* 0x0005e20000000800 */
[----:B----4-:R-:W-:-:S03]  /*121f0*/  F2FP.PACK_AB R3, R127, R126 ;  /* 0x0000007e7f03723e */ /* 0x010fc600000000ff */
[----:B------:R3:W-:Y:S04]  /*12200*/  STS [R225], R2 ;  /* 0x00000002e1007388 */ /* 0x0007e80000000800 */
[----:B------:R4:W-:Y:S01]  /*12210*/  STS [R225+0x400], R3 ;  /* 0x00040003e1007388 */ /* 0x0009e20000000800 */
[----:B--2---:R-:W-:Y:S02]  /*12220*/  F2FP.PACK_AB R0, R35, R34 ;  /* 0x000000222300723e */ /* 0x004fe400000000ff */
[----:B---3--:R-:W-:-:S03]  /*12230*/  F2FP.PACK_AB R2, R93, R92 ;  /* 0x0000005c5d02723e */ /* 0x008fc600000000ff */
[----:B------:R2:W-:Y:S01]  /*12240*/  STS [R224], R0 ;  /* 0x00000000e0007388 */ /* 0x0005e20000000800 */
[----:B----4-:R-:W-:-:S03]  /*12250*/  F2FP.PACK_AB R3, R103, R102 ;  /* 0x000000666703723e */ /* 0x010fc600000000ff */
[----:B------:R3:W-:Y:S04]  /*12260*/  STS [R224+0x400], R2 ;  /* 0x00040002e0007388 */ /* 0x0007e80000000800 */
[----:B------:R4:W-:Y:S01]  /*12270*/  STS [R252], R3 ;  /* 0x00000003fc007388 */ /* 0x0009e20000000800 */
[----:B--2---:R-:W-:Y:S02]  /*12280*/  F2FP.PACK_AB R0, R37, R36 ;  /* 0x000000242500723e */ /* 0x004fe400000000ff */
        /* <DEDUP_REMOVED lines=15> */
[----:B------:R3:W-:Y:S04]  /*12380*/  STS [R222+0x4000], R2 ;  /* 0x00400002de007388 */ /* 0x0007e80000000800 */
[----:B------:R4:W-:Y:S01]  /*12390*/  STS [R222+0x4400], R3 ;  /* 0x00440003de007388 */ /* 0x0009e20000000800 */
        /* <DEDUP_REMOVED lines=35> */
[----:B------:R4:W-:Y:S04]  /*125d0*/  STS [R223+0x8400], R4 ;  /* 0x00840004df007388 */ /* 0x0009e80000000800 */
[----:B------:R1:W-:Y:S01]  /*125e0*/  STS [R225+0x8000], R2 ;  /* 0x00800002e1007388 */ /* 0x0003e20000000800 */
[----:B--2---:R-:W-:Y:S02]  /*125f0*/  F2FP.PACK_AB R0, R63, R62 ;  /* 0x0000003e3f00723e */ /* 0x004fe400000000ff */
[----:B---3--:R-:W-:-:S03]  /*12600*/  F2FP.PACK_AB R3, R79, R78 ;  /* 0x0000004e4f03723e */ /* 0x008fc600000000ff */
[----:B------:R2:W-:Y:S01]  /*12610*/  STS [R225+0x8400], R0 ;  /* 0x00840000e1007388 */ /* 0x0005e20000000800 */
[----:B----4-:R-:W-:-:S03]  /*12620*/  F2FP.PACK_AB R4, R77, R76 ;  /* 0x0000004c4d04723e */ /* 0x010fc600000000ff */
[----:B------:R3:W-:Y:S01]  /*12630*/  STS [R224+0x8400], R3 ;  /* 0x00840003e0007388 */ /* 0x0007e20000000800 */
[----:B-1----:R-:W-:-:S03]  /*12640*/  F2FP.PACK_AB R2, R129, R128 ;  /* 0x000000808102723e */ /* 0x002fc600000000ff */
[----:B------:R1:W-:Y:S04]  /*12650*/  STS [R224+0x8000], R4 ;  /* 0x00800004e0007388 */ /* 0x0003e80000000800 */
[----:B------:R4:W-:Y:S01]  /*12660*/  STS [R252+0x8000], R2 ;  /* 0x00800002fc007388 */ /* 0x0009e20000000800 */
[----:B--2---:R-:W-:Y:S02]  /*12670*/  F2FP.PACK_AB R0, R75, R74 ;  /* 0x0000004a4b00723e */ /* 0x004fe400000000ff */
[----:B---3--:R-:W-:-:S03]  /*12680*/  F2FP.PACK_AB R3, R71, R70 ;  /* 0x000000464703723e */ /* 0x008fc600000000ff */
[----:B------:R2:W-:Y:S01]  /*12690*/  STS [R252+0x8400], R0 ;  /* 0x00840000fc007388 */ /* 0x0005e20000000800 */
[----:B-1----:R-:W-:-:S03]  /*126a0*/  F2FP.PACK_AB R4, R125, R124 ;  /* 0x0000007c7d04723e */ /* 0x002fc600000000ff */
[----:B------:R-:W-:Y:S01]  /*126b0*/  STS [R250+0x8400], R3 ;  /* 0x00840003fa007388 */ /* 0x000fe20000000800 */
[----:B----4-:R-:W-:-:S03]  /*126c0*/  F2FP.PACK_AB R2, R81, R80 ;  /* 0x000000505102723e */ /* 0x010fc600000000ff */
[----:B------:R1:W-:Y:S04]  /*126d0*/  STS [R250+0x8000], R4 ;  /* 0x00800004fa007388 */ /* 0x0003e80000000800 */
[----:B------:R3:W-:Y:S01]  /*126e0*/  STS [R251+0x8000], R2 ;  /* 0x00800002fb007388 */ /* 0x0007e20000000800 */
[----:B--2---:R-:W-:-:S05]  /*126f0*/  F2FP.PACK_AB R0, R55, R54 ;  /* 0x000000363700723e */ /* 0x004fca00000000ff */
[----:B------:R2:W-:Y:S01]  /*12700*/  STS [R251+0x8400], R0 ;  /* 0x00840000fb007388 */ /* 0x0005e20000000800 */
[----:B-1----:R-:W-:Y:S01]  /*12710*/  F2FP.PACK_AB R4, R25, R24 ;  /* 0x000000181904723e */ /* 0x002fe200000000ff */
[----:B---3--:R-:W-:-:S04]  /*12720*/  IMAD.MOV.U32 R2, RZ, RZ, 0x4 ;  /* 0x00000004ff027424 */ /* 0x008fc800078e00ff */
[----:B------:R1:W-:Y:S01]  /*12730*/  STS [R249+0x8000], R4 ;  /* 0x00800004f9007388 */ /* 0x0003e20000000800 */
[----:B------:R-:W-:-:S04]  /*12740*/  @P1 IMAD.WIDE R8, R211, R2, c[0x0][0x508] ;  /* 0x00014200d3081625 */ /* 0x000fc800078e0202 */
[----:B------:R-:W-:Y:S01]  /*12750*/  IMAD.WIDE R2, R211, R2, c[0x0][0x500] ;  /* 0x00014000d3027625 */ /* 0x000fe200078e0202 */
[----:B--2---:R-:W-:-:S05]  /*12760*/  F2FP.PACK_AB R0, R43, R42 ;  /* 0x0000002a2b00723e */ /* 0x004fca00000000ff */
        /* <DEDUP_REMOVED lines=11> */
.L_x_2113:
[----:B------:R-:W3:Y:S01]  /*12820*/  LDL R30, [R1+0x8] ;  /* 0x00000800011e7983 */ /* 0x000ee20000100800 */
[----:B--2---:R-:W-:Y:S01]  /*12830*/  IMAD.MOV.U32 R9, RZ, RZ, 0x368 ;  /* 0x00000368ff097424 */ /* 0x004fe200078e00ff */
[----:B------:R-:W-:Y:S01]  /*12840*/  ISETP.GT.AND P2, PT, R4, 0x1, PT ;  /* 0x000000010400780c */ /* 0x000fe20003f44270 */
[----:B------:R-:W-:Y:S01]  /*12850*/  IMAD.MOV.U32 R0, RZ, RZ, c[0x0][0x4e8] ;  /* 0x00013a00ff007624 */ /* 0x000fe200078e00ff */
[----:B------:R-:W-:Y:S01]  /*12860*/  ISETP.NE.U32.AND P0, PT, RZ, c[0x0][0x500], PT ;  /* 0x00014000ff007a0c */ /* 0x000fe20003f05070 */
[----:B------:R-:W-:Y:S01]  /*12870*/  IMAD.IADD R13, R212, 0x1, R203 ;  /* 0x00000001d40d7824 */ /* 0x000fe200078e02cb */
[----:B------:R-:W-:-:S02]  /*12880*/  SEL R9, R9, 0x328, P2 ;  /* 0x0000032809097807 */ /* 0x000fc40001000000 */
[----:B------:R-:W-:Y:S02]  /*12890*/  ISETP.NE.AND P3, PT, R0, 0x1, PT ;  /* 0x000000010000780c */ /* 0x000fe40003f65270 */
[----:B------:R-:W1:Y:S01]  /*128a0*/  LDC.64 R4, c[0x0][R9+0x170] ;  /* 0x00005c0009047b82 */ /* 0x000e620000000a00 */
[----:B------:R-:W-:Y:S02]  /*128b0*/  ISETP.NE.AND.EX P0, PT, RZ, c[0x0][0x504], PT, P0 ;  /* 0x00014100ff007a0c */ /* 0x000fe40003f05300 */
[----:B------:R-:W-:Y:S02]  /*128c0*/  SHF.R.S32.HI R0, RZ, 0x1f, R211 ;  /* 0x0000001fff007819 */ /* 0x000fe400000114d3 */
[----:B------:R-:W-:Y:S02]  /*128d0*/  SEL R7, R211, RZ, !P0 ;  /* 0x000000ffd3077207 */ /* 0x000fe40004000000 */
[----:B------:R-:W-:Y:S01]  /*128e0*/  SEL R2, R0, RZ, !P0 ;  /* 0x000000ff00027207 */ /* 0x000fe20004000000 */
[----:B------:R-:W2:Y:S01]  /*128f0*/  LDC.64 R14, c[0x0][R9+0x168] ;  /* 0x00005a00090e7b82 */ /* 0x000ea20000000a00 */
[----:B------:R-:W-:-:S02]  /*12900*/  LOP3.LUT R11, R210, 0xffff, RZ, 0xc0, !PT ;  /* 0x0000ffffd20b7812 */ /* 0x000fc400078ec0ff */
[----:B------:R-:W-:Y:S01]  /*12910*/  @P3 IMAD.HI.U32 R8, R13, c[0x0][0x4ec], RZ ;  /* 0x00013b000d083a27 */ /* 0x000fe200078e00ff */
[----:B------:R-:W-:-:S04]  /*12920*/  SHF.R.S32.HI R23, RZ, 0x1f, R31 ;  /* 0x0000001fff177819 */ /* 0x000fc8000001141f */
[----:B------:R4:W4:Y:S01]  /*12930*/  LDC.64 R18, c[0x0][R9+0x178] ;  /* 0x00005e0009127b82 */ /* 0x0009220000000a00 */
[----:B------:R-:W-:-:S04]  /*12940*/  LEA.HI R23, R23, R31, RZ, 0x5 ;  /* 0x0000001f17177211 */ /* 0x000fc800078f28ff */
[----:B------:R-:W-:-:S03]  /*12950*/  LOP3.LUT R23, R23, 0xffffffe0, RZ, 0xc0, !PT ;  /* 0xffffffe017177812 */ /* 0x000fc600078ec0ff */
[----:B------:R4:W4:Y:S02]  /*12960*/  LDC.64 R20, c[0x0][R9+0x160] ;  /* 0x0000580009147b82 */ /* 0x0009240000000a00 */
[----:B------:R-:W-:Y:S02]  /*12970*/  IMAD.IADD R23, R31, 0x1, -R23 ;  /* 0x000000011f177824 */ /* 0x000fe400078e0a17 */
[----:B-1----:R-:W-:-:S04]  /*12980*/  IMAD R0, R5, R7, RZ ;  /* 0x0000000705007224 */ /* 0x002fc800078e02ff */
[C---:B------:R-:W-:Y:S02]  /*12990*/  IMAD R10, R4.reuse, R2, R0 ;  /* 0x00000002040a7224 */ /* 0x040fe400078e0200 */
[----:B------:R-:W-:-:S04]  /*129a0*/  IMAD.WIDE.U32 R2, R4, R7, RZ ;  /* 0x0000000704027225 */ /* 0x000fc800078e00ff */
[----:B--2---:R-:W-:-:S04]  /*129b0*/  IMAD.WIDE.U32 R4, R14, R11, RZ ;  /* 0x0000000b0e047225 */ /* 0x004fc800078e00ff */
[----:B------:R-:W-:Y:S01]  /*129c0*/  IMAD.MOV.U32 R0, RZ, RZ, R13 ;  /* 0x000000ffff007224 */ /* 0x000fe200078e000d */
[----:B------:R-:W-:Y:S01]  /*129d0*/  @P3 SHF.R.U32.HI R0, RZ, c[0x0][0x4f0], R8 ;  /* 0x00013c00ff003a19 */ /* 0x000fe20000011608 */
[----:B----4-:R-:W-:Y:S01]  /*129e0*/  IMAD R9, R15, R11, RZ ;  /* 0x0000000b0f097224 */ /* 0x010fe200078e02ff */
[----:B------:R-:W-:Y:S01]  /*129f0*/  SEL R8, R221, RZ, P2 ;  /* 0x000000ffdd087207 */ /* 0x000fe20001000000 */
[----:B------:R-:W-:Y:S01]  /*12a00*/  IMAD.IADD R12, R3, 0x1, R10 ;  /* 0x00000001030c7824 */ /* 0x000fe200078e020a */
[--C-:B-----5:R-:W-:Y:S01]  /*12a10*/  IADD3 R14, P1, P0, R2, R4, R6.reuse ;  /* 0x00000004020e7210 */ /* 0x120fe2000783e006 */
[----:B------:R-:W-:Y:S01]  /*12a20*/  IMAD.IADD R2, R5, 0x1, R9 ;  /* 0x0000000105027824 */ /* 0x000fe200078e0209 */
[----:B------:R-:W-:Y:S01]  /*12a30*/  SHF.R.S32.HI R9, RZ, 0x1f, R6 ;  /* 0x0000001fff097819 */ /* 0x000fe20000011406 */
[----:B------:R-:W-:Y:S02]  /*12a40*/  IMAD R10, R19, R8, RZ ;  /* 0x00000008130a7224 */ /* 0x000fe400078e02ff */
[----:B------:R-:W-:Y:S01]  /*12a50*/  IMAD.MOV R3, RZ, RZ, -R0 ;  /* 0x000000ffff037224 */ /* 0x000fe200078e0a00 */
[----:B------:R-:W-:Y:S01]  /*12a60*/  IADD3.X R12, R12, R2, R9, P1, P0 ;  /* 0x000000020c0c7210 */ /* 0x000fe20000fe0409 */
[----:B------:R-:W-:-:S04]  /*12a70*/  IMAD.WIDE.U32 R4, R18, R8, RZ ;  /* 0x0000000812047225 */ /* 0x000fc800078e00ff */
        /* <DEDUP_REMOVED lines=11> */
[----:B------:R-:W-:Y:S02]  /*12b30*/  IMAD.MOV.U32 R5, RZ, RZ, c[0x0][0x4ac] ;  /* 0x00012b00ff057624 */ /* 0x000fe400078e00ff */
[----:B------:R-:W-:Y:S01]  /*12b40*/  IMAD.IADD R3, R3, 0x1, R0 ;  /* 0x0000000103037824 */ /* 0x000fe200078e0200 */
[----:B------:R-:W-:Y:S01]  /*12b50*/  LEA R0, P0, R2, R4, 0x2 ;  /* 0x0000000402007211 */ /* 0x000fe200078010ff */
[----:B------:R-:W-:Y:S01]  /*12b60*/  IMAD R12, R16, c[0x0][0x4e8], RZ ;  /* 0x00013a00100c7a24 */ /* 0x000fe200078e02ff */
[----:B------:R-:W-:-:S03]  /*12b70*/  SEL R5, R5, c[0x0][0x454], P2 ;  /* 0x0001150005057a07 */ /* 0x000fc60001000000 */
[----:B------:R-:W-:Y:S01]  /*12b80*/  SHFL.IDX PT, R4, R0, RZ, 0x1c1f ;  /* 0x001c1fff00047589 */ /* 0x000fe200000e0000 */
[----:B------:R-:W-:Y:S02]  /*12b90*/  LEA.HI.X R3, R2, R5, R3, 0x2, P0 ;  /* 0x0000000502037211 */ /* 0x000fe400000f1403 */
[----:B------:R-:W-:Y:S01]  /*12ba0*/  LOP3.LUT P0, RZ, R23, 0x3, RZ, 0xc0, !PT ;  /* 0x0000000317ff7812 */ /* 0x000fe2000780c0ff */
[----:B------:R3:W-:Y:S04]  /*12bb0*/  SHFL.IDX PT, R2, R0, 0x1, 0x1c1f ;  /* 0x003c1f0000027f89 */ /* 0x0007e800000e0000 */
[----:B------:R-:W1:Y:S04]  /*12bc0*/  SHFL.IDX PT, R5, R3, RZ, 0x1c1f ;  /* 0x001c1fff03057589 */ /* 0x000e6800000e0000 */
[----:B------:R-:W2:Y:S01]  /*12bd0*/  SHFL.IDX PT, R3, R3, 0x1, 0x1c1f ;  /* 0x003c1f0003037f89 */ /* 0x000ea200000e0000 */
        /* <DEDUP_REMOVED lines=11> */
[----:B------:R-:W-:Y:S01]  /*12c90*/  LEA R23, R187, R205, 0x5 ;  /* 0x000000cdbb177211 */ /* 0x000fe200078e28ff */
[C---:B-1----:R-:W-:Y:S01]  /*12ca0*/  IMAD.WIDE.U32 R2, R6.reuse, c[0x0][0x3a0], RZ ;  /* 0x0000e80006027a25 */ /* 0x042fe200078e00ff */
[----:B------:R-:W-:Y:S01]  /*12cb0*/  SHF.R.S32.HI R5, RZ, 0x1f, R7 ;  /* 0x0000001fff057819 */ /* 0x000fe20000011407 */
[----:B------:R1:W2:Y:S01]  /*12cc0*/  LDS.128 R24, [R204+0x80] ;  /* 0x00008000cc187984 */ /* 0x0002a20000000c00 */
[----:B------:R-:W-:Y:S01]  /*12cd0*/  IADD3 R4, R23, R203, RZ ;  /* 0x000000cb17047210 */ /* 0x000fe20007ffe0ff */
[----:B------:R-:W-:-:S02]  /*12ce0*/  IMAD R6, R6, c[0x0][0x3a4], R0 ;  /* 0x0000e90006067a24 */ /* 0x000fc400078e0200 */
[----:B------:R1:W3:Y:S01]  /*12cf0*/  LDS.128 R40, [R204+0x1080] ;  /* 0x00108000cc287984 */ /* 0x0002e20000000c00 */
[----:B------:R-:W-:Y:S01]  /*12d00*/  IMAD R5, R5, c[0x0][0x3f0], RZ ;  /* 0x0000fc0005057a24 */ /* 0x000fe200078e02ff */
[----:B------:R-:W-:Y:S02]  /*12d10*/  MOV R0, R4 ;  /* 0x0000000400007202 */ /* 0x000fe40000000f00 */
[----:B------:R-:W-:Y:S01]  /*12d20*/  IADD3 R3, R3, R6, RZ ;  /* 0x0000000603037210 */ /* 0x000fe20007ffe0ff */
[----:B------:R-:W-:Y:S01]  /*12d30*/  @P3 IMAD.HI.U32 R6, R4, c[0x0][0x4ec], RZ ;  /* 0x00013b0004063a27 */ /* 0x000fe200078e00ff */
[----:B------:R1:W4:Y:S03]  /*12d40*/  LDS.128 R52, [R204+0x2080] ;  /* 0x00208000cc347984 */ /* 0x0003260000000c00 */
        /* <DEDUP_REMOVED lines=31> */
.L_x_2201:
[----:B------:R-:W-:Y:S05]  /*12f40*/  BRA.DIV ~URZ, `(.L_x_2116) ;  /* 0x000056d27f007947 */ /* 0x000fea000b800000 */
[----:B------:R4:W2:Y:S02]  /*12f50*/  SHFL.IDX PT, R0, R11, RZ, 0x181f ;  /* 0x00181fff0b007589 */ /* 0x0008a400000e0000 */
.L_x_2202:
        /* <DEDUP_REMOVED lines=19> */
.L_x_2118:
[----:B------:R-:W-:Y:S05]  /*13090*/  BSYNC B0 ;  /* 0x0000000000007941 */ /* 0x000fea0003800000 */
.L_x_2117:
[----:B------:R-:W-:Y:S05]  /*130a0*/  BRA.DIV ~URZ, `(.L_x_2119) ;  /* 0x000055e27f007947 */ /* 0x000fea000b800000 */
[----:B---3--:R3:W4:Y:S04]  /*130b0*/  SHFL.IDX PT, R8, R9, 0x1, 0x181f ;  /* 0x00381f0009087f89 */ /* 0x00872800000e0000 */
[----:B--2---:R3:W2:Y:S02]  /*130c0*/  SHFL.IDX PT, R0, R11, 0x1, 0x181f ;  /* 0x00381f000b007f89 */ /* 0x0046a400000e0000 */
.L_x_2203:
        /* <DEDUP_REMOVED lines=19> */
.L_x_2121:
[----:B------:R-:W-:Y:S05]  /*13200*/  BSYNC B0 ;  /* 0x0000000000007941 */ /* 0x000fea0003800000 */
.L_x_2120:
[----:B------:R-:W-:Y:S05]  /*13210*/  BRA.DIV ~URZ, `(.L_x_2122) ;  /* 0x000055427f007947 */ /* 0x000fea000b800000 */
[----:B----4-:R4:W3:Y:S02]  /*13220*/  SHFL.IDX PT, R8, R9, 0x2, 0x181f ;  /* 0x00581f0009087f89 */ /* 0x0108e400000e0000 */
.L_x_2204:
[----:B------:R-:W-:Y:S05]  /*13230*/  BRA.DIV ~URZ, `(.L_x_2123) ;  /* 0x000055927f007947 */ /* 0x000fea000b800000 */
[----:B--2---:R2:W4:Y:S02]  /*13240*/  SHFL.IDX PT, R0, R11, 0x2, 0x181f ;  /* 0x00581f000b007f89 */ /* 0x00452400000e0000 */
.L_x_2205:
        /* <DEDUP_REMOVED lines=19> */
.L_x_2125:
[----:B------:R-:W-:Y:S05]  /*13380*/  BSYNC B0 ;  /* 0x0000000000007941 */ /* 0x000fea0003800000 */
.L_x_2124:
[----:B------:R-:W-:Y:S05]  /*13390*/  BRA.DIV ~URZ, `(.L_x_2126) ;  /* 0x000054a27f007947 */ /* 0x000fea000b800000 */
[----:B---3--:R3:W2:Y:S04]  /*133a0*/  SHFL.IDX PT, R6, R9, 0x3, 0x181f ;  /* 0x00781f0009067f89 */ /* 0x0086a800000e0000 */
[----:B----4-:R3:W4:Y:S02]  /*133b0*/  SHFL.IDX PT, R0, R11, 0x3, 0x181f ;  /* 0x00781f000b007f89 */ /* 0x01072400000e0000 */
.L_x_2206:
        /* <DEDUP_REMOVED lines=20> */
.L_x_2114:
[----:B------:R-:W-:Y:S02]  /*13500*/  IMAD R0, R9, c[0x0][0x408], RZ ;  /* 0x0001020009007a24 */ /* 0x000fe400078e02ff */
[----:B-1----:R-:W-:-:S04]  /*13510*/  IMAD.WIDE.U32 R2, R6, c[0x0][0x408], RZ ;  /* 0x0001020006027a25 */ /* 0x002fc800078e00ff */
[----:B------:R-:W-:Y:S01]  /*13520*/  IMAD R6, R6, c[0x0][0x40c], R0 ;  /* 0x0001030006067a24 */ /* 0x000fe200078e0200 */
[----:B------:R-:W-:Y:S01]  /*13530*/  SHF.R.S32.HI R0, RZ, 0x1f, R7 ;  /* 0x0000001fff007819 */ /* 0x000fe20000011407 */
[----:B------:R-:W-:-:S03]  /*13540*/  @P3 IMAD.HI.U32 R5, R13, c[0x0][0x4ec], RZ ;  /* 0x00013b000d053a27 */ /* 0x000fc600078e00ff */
[----:B------:R-:W-:Y:S01]  /*13550*/  IADD3 R3, R3, R6, RZ ;  /* 0x0000000603037210 */ /* 0x000fe20007ffe0ff */
[----:B------:R-:W-:-:S04]  /*13560*/  IMAD R0, R0, c[0x0][0x440], RZ ;  /* 0x0001100000007a24 */ /* 0x000fc800078e02ff */
[----:B------:R-:W-:-:S04]  /*13570*/  IMAD.WIDE.U32 R2, R11, c[0x0][0x438], R2 ;  /* 0x00010e000b027a25 */ /* 0x000fc800078e0002 */
        /* <DEDUP_REMOVED lines=24> */
.L_x_2207:
[----:B------:R-:W-:Y:S05]  /*13700*/  BRA.DIV ~URZ, `(.L_x_2129) ;  /* 0x000052727f007947 */ /* 0x000fea000b800000 */
[----:B------:R3:W4:Y:S02]  /*13710*/  SHFL.IDX PT, R0, R12, RZ, 0x1c1f ;  /* 0x001c1fff0c007589 */ /* 0x00072400000e0000 */
.L_x_2208:
[----:B------:R-:W-:Y:S01]  /*13720*/  BSSY B0, `(.L_x_2130) ;  /* 0x000007a000007945 */ /* 0x000fe20003800000 */
[----:B------:R-:W-:Y:S05]  /*13730*/  @P0 BRA `(.L_x_2131) ;  /* 0x0000078000000947 */ /* 0x000fea0003800000 */
[----:B------:R-:W-:Y:S02]  /*13740*/  ISETP.GE.AND P1, PT, R191, c[0x0][0x3c8], PT ;  /* 0x0000f200bf007a0c */ /* 0x000fe40003f26270 */
[----:B------:R-:W-:Y:S02]  /*13750*/  ISETP.GE.AND P0, PT, R248, c[0x0][0x3c8], PT ;  /* 0x0000f200f8007a0c */ /* 0x000fe40003f06270 */
[----:B------:R-:W-:Y:S02]  /*13760*/  ISETP.GE.AND P3, PT, R247, c[0x0][0x3c8], PT ;  /* 0x0000f200f7007a0c */ /* 0x000fe40003f66270 */
[----:B------:R-:W-:Y:S02]  /*13770*/  SHF.R.S32.HI R9, RZ, 0x1f, R191 ;  /* 0x0000001fff097819 */ /* 0x000fe400000114bf */
[----:B------:R-:W-:-:S02]  /*13780*/  ISETP.GE.AND P4, PT, R246, c[0x0][0x3c8], PT ;  /* 0x0000f200f6007a0c */ /* 0x000fc40003f86270 */
[----:B------:R-:W-:Y:S02]  /*13790*/  SHF.R.S32.HI R8, RZ, 0x1f, R248 ;  /* 0x0000001fff087819 */ /* 0x000fe400000114f8 */
[----:B------:R-:W-:Y:S02]  /*137a0*/  SHF.R.S32.HI R11, RZ, 0x1f, R237 ;  /* 0x0000001fff0b7819 */ /* 0x000fe400000114ed */
[CC--:B----4-:R-:W-:Y:S02]  /*137b0*/  @!P1 LEA R2, P5, R191.reuse, R0.reuse, 0x2 ;  /* 0x00000000bf029211 */ /* 0x0d0fe400078a10ff */
[C---:B------:R-:W-:Y:S02]  /*137c0*/  @!P0 LEA R6, P2, R248.reuse, R0, 0x2 ;  /* 0x00000000f8068211 */ /* 0x040fe400078410ff */
[-C--:B--2---:R-:W-:Y:S02]  /*137d0*/  @!P1 LEA.HI.X R3, R191, R4.reuse, R9, 0x2, P5 ;  /* 0x00000004bf039211 */ /* 0x084fe400028f1409 */
[----:B------:R-:W-:-:S02]  /*137e0*/  @!P0 LEA.HI.X R7, R248, R4, R8, 0x2, P2 ;  /* 0x00000004f8078211 */ /* 0x000fc400010f1408 */
[----:B------:R-:W-:Y:S01]  /*137f0*/  ISETP.GE.AND P2, PT, R245, c[0x0][0x3c8], PT ;  /* 0x0000f200f5007a0c */ /* 0x000fe20003f46270 */
[----:B------:R2:W-:Y:S01]  /*13800*/  @!P1 ST.E.64 [R2.64], R132 ;  /* 0x0000008402009985 */ /* 0x0005e2000c101b06 */
[----:B------:R-:W-:Y:S02]  /*13810*/  SHF.R.S32.HI R9, RZ, 0x1f, R247 ;  /* 0x0000001fff097819 */ /* 0x000fe400000114f7 */
[----:B------:R-:W-:Y:S01]  /*13820*/  ISETP.GE.AND P1, PT, R244, c[0x0][0x3c8], PT ;  /* 0x0000f200f4007a0c */ /* 0x000fe20003f26270 */
[----:B------:R4:W-:Y:S01]  /*13830*/  @!P0 ST.E.64 [R6.64], R28 ;  /* 0x0000001c06008985 */ /* 0x0009e2000c101b06 */
[----:B------:R-:W-:Y:S02]  /*13840*/  SHF.R.S32.HI R8, RZ, 0x1f, R246 ;  /* 0x0000001fff087819 */ /* 0x000fe400000114f6 */
[----:B------:R-:W-:Y:S02]  /*13850*/  SHF.R.S32.HI R10, RZ, 0x1f, R236 ;  /* 0x0000001fff0a7819 */ /* 0x000fe400000114ec */
[----:B------:R-:W-:-:S02]  /*13860*/  ISETP.GE.AND P6, PT, R231, c[0x0][0x3c8], PT ;  /* 0x0000f200e7007a0c */ /* 0x000fc40003fc6270 */
[----:B------:R-:W-:Y:S02]  /*13870*/  SHF.R.S32.HI R13, RZ, 0x1f, R229 ;  /* 0x0000001fff0d7819 */ /* 0x000fe400000114e5 */
[----:B------:R-:W-:Y:S02]  /*13880*/  SHF.R.S32.HI R16, RZ, 0x1f, R228 ;  /* 0x0000001fff107819 */ /* 0x000fe400000114e4 */
[----:B------:R-:W-:Y:S02]  /*13890*/  SHF.R.S32.HI R15, RZ, 0x1f, R227 ;  /* 0x0000001fff0f7819 */ /* 0x000fe400000114e3 */
[CC--:B--2---:R-:W-:Y:S02]  /*138a0*/  @!P3 LEA R2, P5, R247.reuse, R0.reuse, 0x2 ;  /* 0x00000000f702b211 */ /* 0x0c4fe400078a10ff */
[----:B----4-:R-:W-:Y:S02]  /*138b0*/  @!P4 LEA R6, P0, R246, R0, 0x2 ;  /* 0x00000000f606c211 */ /* 0x010fe400078010ff */
[----:B------:R-:W-:-:S02]  /*138c0*/  @!P3 LEA.HI.X R3, R247, R4, R9, 0x2, P5 ;  /* 0x00000004f703b211 */ /* 0x000fc400028f1409 */
[----:B------:R-:W-:Y:S02]  /*138d0*/  @!P4 LEA.HI.X R7, R246, R4, R8, 0x2, P0 ;  /* 0x00000004f607c211 */ /* 0x000fe400000f1408 */
[----:B------:R-:W-:Y:S01]  /*138e0*/  SHF.R.S32.HI R9, RZ, 0x1f, R245 ;  /* 0x0000001fff097819 */ /* 0x000fe200000114f5 */
[----:B------:R2:W-:Y:S01]  /*138f0*/  @!P3 ST.E.64 [R2.64], R32 ;  /* 0x000000200200b985 */ /* 0x0005e2000c101b06 */
[----:B------:R-:W-:Y:S02]  /*13900*/  ISETP.GE.AND P3, PT, R243, c[0x0][0x3c8], PT ;  /* 0x0000f200f3007a0c */ /* 0x000fe40003f66270 */
[----:B------:R-:W-:Y:S01]  /*13910*/  SHF.R.S32.HI R8, RZ, 0x1f, R244 ;  /* 0x0000001fff087819 */ /* 0x000fe200000114f4 */
[----:B------:R4:W-:Y:S01]  /*13920*/  @!P4 ST.E.64 [R6.64], R34 ;  /* 0x000000220600c985 */ /* 0x0009e2000c101b06 */
[----:B------:R-:W-:Y:S02]  /*13930*/  ISETP.GE.AND P4, PT, R242, c[0x0][0x3c8], PT ;  /* 0x0000f200f2007a0c */ /* 0x000fe40003f86270 */
        /* <DEDUP_REMOVED lines=88> */
.L_x_2131:
[----:B------:R-:W-:Y:S05]  /*13ec0*/  BSYNC B0 ;  /* 0x0000000000007941 */ /* 0x000fea0003800000 */
.L_x_2130:
[----:B------:R-:W-:Y:S05]  /*13ed0*/  BRA.DIV ~URZ, `(.L_x_2132) ;  /* 0x00004b127f007947 */ /* 0x000fea000b800000 */
[----:B--2---:R2:W1:Y:S04]  /*13ee0*/  SHFL.IDX PT, R4, R5, 0x1, 0x1c1f ;  /* 0x003c1f0005047f89 */ /* 0x00446800000e0000 */
[----:B----4-:R2:W4:Y:S02]  /*13ef0*/  SHFL.IDX PT, R0, R12, 0x1, 0x1c1f ;  /* 0x003c1f000c007f89 */ /* 0x01052400000e0000 */
.L_x_2209:
[----:B------:R-:W-:-:S13]  /*13f00*/  ISETP.NE.AND P0, PT, R14, RZ, PT ;  /* 0x000000ff0e00720c */ /* 0x000fda0003f05270 */
[----:B------:R-:W-:Y:S05]  /*13f10*/  @P0 BRA `(.L_x_2127) ;  /* 0x000014f000000947 */ /* 0x000fea0003800000 */
[----:B------:R-:W-:Y:S02]  /*13f20*/  ISETP.GE.AND P4, PT, R191, c[0x0][0x3c8], PT ;  /* 0x0000f200bf007a0c */ /* 0x000fe40003f86270 */
[----:B------:R-:W-:Y:S02]  /*13f30*/  ISETP.GE.AND P1, PT, R246, c[0x0][0x3c8], PT ;  /* 0x0000f200f6007a0c */ /* 0x000fe40003f26270 */
[----:B------:R-:W-:Y:S02]  /*13f40*/  ISETP.GE.AND P3, PT, R248, c[0x0][0x3c8], PT ;  /* 0x0000f200f8007a0c */ /* 0x000fe40003f66270 */
[----:B------:R-:W-:Y:S02]  /*13f50*/  SHF.R.S32.HI R8, RZ, 0x1f, R191 ;  /* 0x0000001fff087819 */ /* 0x000fe400000114bf */
[----:B------:R-:W-:Y:S02]  /*13f60*/  ISETP.GE.AND P2, PT, R247, c[0x0][0x3c8], PT ;  /* 0x0000f200f7007a0c */ /* 0x000fe40003f46270 */
[----:B-12---:R-:W-:-:S02]  /*13f70*/  SHF.R.S32.HI R5, RZ, 0x1f, R248 ;  /* 0x0000001fff057819 */ /* 0x006fc400000114f8 */
[----:B------:R-:W-:Y:S02]  /*13f80*/  SHF.R.S32.HI R10, RZ, 0x1f, R246 ;  /* 0x0000001fff0a7819 */ /* 0x000fe400000114f6 */
        /* <DEDUP_REMOVED lines=8> */
[----:B------:R-:W-:Y:S01]  /*14010*/  ISETP.GE.AND P5, PT, R244, c[0x0][0x3c8], PT ;  /* 0x0000f200f4007a0c */ /* 0x000fe20003fa6270 */
[----:B------:R2:W-:Y:S01]  /*14020*/  @!P3 ST.E.64 [R2.64], R26 ;  /* 0x0000001a0200b985 */ /* 0x0005e2000c101b06 */
[----:B------:R-:W-:Y:S02]  /*14030*/  @!P2 LEA R8, P3, R247, R0, 0x2 ;  /* 0x00000000f708a211 */ /* 0x000fe400078610ff */
[----:B------:R-:W-:Y:S02]  /*14040*/  ISETP.GE.AND P4, PT, R243, c[0x0][0x3c8], PT ;  /* 0x0000f200f3007a0c */ /* 0x000fe40003f86270 */
[----:B------:R-:W-:Y:S02]  /*14050*/  @!P2 LEA.HI.X R9, R247, R4, R5, 0x2, P3 ;  /* 0x00000004f709a211 */ /* 0x000fe400018f1405 */
[----:B------:R-:W-:-:S02]  /*14060*/  SHF.R.S32.HI R5, RZ, 0x1f, R245 ;  /* 0x0000001fff057819 */ /* 0x000fc400000114f5 */
[----:B---3--:R-:W-:Y:S01]  /*14070*/  SHF.R.S32.HI R12, RZ, 0x1f, R228 ;  /* 0x0000001fff0c7819 */ /* 0x008fe200000114e4 */
        /* <DEDUP_REMOVED lines=94> */
[----:B------:R-:W-:Y:S02]  /*14660*/  @!P1 LEA R6, P5, R228, R0, 0x2 ;  /* 0x00000000e4069211 */ /* 0x000fe400078a10ff */
        /* <DEDUP_REMOVED lines=17> */
.L_x_2112:
        /* <DEDUP_REMOVED lines=8> */
[----:B------:R-:W-:Y:S02]  /*14800*/  @P0 IMAD.WIDE R4, R211, R4, c[0x0][0x508] ;  /* 0x00014200d3040625 */ /* 0x000fe400078e0204 */
        /* <DEDUP_REMOVED lines=9> */
.L_x_2133:
        /* <DEDUP_REMOVED lines=35> */
[----:B------:R-:W-:-:S03]  /*14ad0*/  IMAD.WIDE.U32 R4, R8, R6, RZ ;  /* 0x0000000608047225 */ /* 0x000fc600078e00ff */
[----:B------:R-:W-:Y:S01]  /*14ae0*/  IADD3.X R8, R3, R16, R18, P1, P0 ;  /* 0x0000001003087210 */ /* 0x000fe20000fe0412 */
[----:B------:R-:W-:Y:S01]  /*14af0*/  IMAD.MOV R2, RZ, RZ, -R0 ;  /* 0x000000ffff027224 */ /* 0x000fe200078e0a00 */
[----:B------:R-:W-:Y:S01]  /*14b00*/  IADD3 R5, R5, R7, RZ ;  /* 0x0000000705057210 */ /* 0x000fe20007ffe0ff */
[----:B------:R-:W-:Y:S01]  /*14b10*/  IMAD.MOV.U32 R7, RZ, RZ, c[0x0][0x4a8] ;  /* 0x00012a00ff077624 */ /* 0x000fe200078e00ff */
[----:B------:R-:W-:Y:S01]  /*14b20*/  IADD3 R4, P1, P0, R0, R17, R4 ;  /* 0x0000001100047210 */ /* 0x000fe2000783e004 */
[----:B------:R-:W-:Y:S01]  /*14b30*/  IMAD R2, R2, c[0x0][0x4e8], R11 ;  /* 0x00013a0002027a24 */ /* 0x000fe200078e020b */
[----:B------:R-:W-:-:S03]  /*14b40*/  SHF.R.S32.HI R3, RZ, 0x1f, R0 ;  /* 0x0000001fff037819 */ /* 0x000fc60000011400 */
[----:B-1----:R-:W-:Y:S01]  /*14b50*/  IMAD R0, R13, R2, RZ ;  /* 0x000000020d007224 */ /* 0x002fe200078e02ff */
[----:B------:R-:W-:Y:S02]  /*14b60*/  SHF.R.S32.HI R6, RZ, 0x1f, R2 ;  /* 0x0000001fff067819 */ /* 0x000fe40000011402 */
        /* <DEDUP_REMOVED lines=11> */
.L_x_2135:
[----:B------:R-:W-:Y:S05]  /*14c20*/  BSYNC B0 ;  /* 0x0000000000007941 */ /* 0x000fea0003800000 */
.L_x_2134:
        /* <DEDUP_REMOVED lines=8> */
[----:B------:R-:W-:-:S03]  /*14cb0*/  IADD3 R4, R4, R203, RZ ;  /* 0x000000cb04047210 */ /* 0x000fc60007ffe0ff */
        /* <DEDUP_REMOVED lines=26> */
.L_x_2210:
[----:B------:R-:W-:Y:S05]  /*14e60*/  BRA.DIV ~URZ, `(.L_x_2137) ;  /* 0x00003cc27f007947 */ /* 0x000fea000b800000 */
[----:B------:R3:W4:Y:S02]  /*14e70*/  SHFL.IDX PT, R0, R12, RZ, 0x181f ;  /* 0x00181fff0c007589 */ /* 0x00072400000e0000 */
.L_x_2211:
        /* <DEDUP_REMOVED lines=20> */
.L_x_2139:
[----:B------:R-:W-:Y:S05]  /*14fc0*/  BSYNC B0 ;  /* 0x0000000000007941 */ /* 0x000fea0003800000 */
.L_x_2138:
[----:B------:R-:W-:Y:S05]  /*14fd0*/  BRA.DIV ~URZ, `(.L_x_2140) ;  /* 0x00003bc27f007947 */ /* 0x000fea000b800000 */
[----:B--2---:R2:W1:Y:S04]  /*14fe0*/  SHFL.IDX PT, R8, R9, 0x1, 0x181f ;  /* 0x00381f0009087f89 */ /* 0x00446800000e0000 */
[----:B----4-:R2:W4:Y:S02]  /*14ff0*/  SHFL.IDX PT, R0, R12, 0x1, 0x181f ;  /* 0x00381f000c007f89 */ /* 0x01052400000e0000 */
.L_x_2212:
        /* <DEDUP_REMOVED lines=19> */
.L_x_2142:
[----:B------:R-:W-:Y:S05]  /*15130*/  BSYNC B0 ;  /* 0x0000000000007941 */ /* 0x000fea0003800000 */
.L_x_2141:
[----:B------:R-:W-:Y:S05]  /*15140*/  BRA.DIV ~URZ, `(.L_x_2143) ;  /* 0x00003b227f007947 */ /* 0x000fea000b800000 */
[----:B-1----:R1:W2:Y:S02]  /*15150*/  SHFL.IDX PT, R8, R9, 0x2, 0x181f ;  /* 0x00581f0009087f89 */ /* 0x0022a400000e0000 */
.L_x_2213:
[----:B------:R-:W-:Y:S05]  /*15160*/  BRA.DIV ~URZ, `(.L_x_2144) ;  /* 0x00003b727f007947 */ /* 0x000fea000b800000 */
[----:B----4-:R4:W1:Y:S02]  /*15170*/  SHFL.IDX PT, R0, R12, 0x2, 0x181f ;  /* 0x00581f000c007f89 */ /* 0x01086400000e0000 */
.L_x_2214:
        /* <DEDUP_REMOVED lines=19> */
.L_x_2146:
[----:B------:R-:W-:Y:S05]  /*152b0*/  BSYNC B0 ;  /* 0x0000000000007941 */ /* 0x000fea0003800000 */
.L_x_2145:
[----:B------:R-:W-:Y:S05]  /*152c0*/  BRA.DIV ~URZ, `(.L_x_2147) ;  /* 0x00003a827f007947 */ /* 0x000fea000b800000 */
[----:B--2---:R2:W3:Y:S04]  /*152d0*/  SHFL.IDX PT, R8, R9, 0x3, 0x181f ;  /* 0x00781f0009087f89 */ /* 0x0044e800000e0000 */
[----:B-1----:R2:W1:Y:S02]  /*152e0*/  SHFL.IDX PT, R0, R12, 0x3, 0x181f ;  /* 0x00781f000c007f89 */ /* 0x00246400000e0000 */
.L_x_2215:
        /* <DEDUP_REMOVED lines=18> */
.L_x_2127:
[----:B------:R-:W-:Y:S05]  /*15410*/  BSYNC B1 ;  /* 0x0000000000017941 */ /* 0x000fea0003800000 */
.L_x_2111:
        /* <DEDUP_REMOVED lines=8> */
[----:B------:R-:W-:Y:S01]  /*154a0*/  IMAD.MOV.U32 R7, RZ, RZ, RZ ;  /* 0x000000ffff077224 */ /* 0x000fe200078e00ff */
[----:B----4-:R-:W-:-:S04]  /*154b0*/  LOP3.LUT R13, R0, 0x1f, RZ, 0xc0, !PT ;  /* 0x0000001f000d7812 */ /* 0x010fc800078ec0ff */
[----:B------:R-:W-:Y:S01]  /*154c0*/  ISETP.NE.AND P6, PT, R13, 0x1f, PT ;  /* 0x0000001f0d00780c */ /* 0x000fe20003fc5270 */
[----:B------:R-:W-:Y:S10]  /*154d0*/  BRA.DIV ~URZ, `(.L_x_2149) ;  /* 0x000039427f007947 */ /* 0x000ff4000b800000 */
[----:B--23--:R2:W3:Y:S02]  /*154e0*/  SHFL.IDX PT, R9, R82, RZ, 0x1f ;  /* 0x00001fff52097589 */ /* 0x00c4e400000e0000 */
.L_x_2216:
[----:B------:R-:W-:Y:S05]  /*154f0*/  BRA.DIV ~URZ, `(.L_x_2150) ;  /* 0x000039927f007947 */ /* 0x000fea000b800000 */
[----:B------:R4:W2:Y:S02]  /*15500*/  SHFL.IDX PT, R8, R82, 0x1, 0x1f ;  /* 0x00201f0052087f89 */ /* 0x0008a400000e0000 */
.L_x_2217:
        /* <DEDUP_REMOVED lines=18> */
.L_x_2218:
        /* <DEDUP_REMOVED lines=16> */
.L_x_2219:
[----:B----4-:R-:W-:Y:S01]  /*15730*/  IMAD R0, R0, c[0x0][0x538], RZ ;  /* 0x00014e0000007a24 */ /* 0x010fe200078e02ff */
[----:B------:R-:W-:Y:S04]  /*15740*/  BSSY B1, `(.L_x_2153) ;  /* 0x00000c6000017945 */ /* 0x000fe80003800000 */
[----:B--2---:R-:W-:-:S04]  /*15750*/  IADD3 R8, R0, R8, RZ ;  /* 0x0000000800087210 */ /* 0x004fc80007ffe0ff */
[----:B---3--:R-:W-:-:S13]  /*15760*/  ISETP.GT.AND P0, PT, R8, R9, PT ;  /* 0x000000090800720c */ /* 0x008fda0003f04270 */
[----:B------:R-:W-:Y:S05]  /*15770*/  @P0 BRA `(.L_x_2154) ;  /* 0x0000024000000947 */ /* 0x000fea0003800000 */
.L_x_2158:
        /* <DEDUP_REMOVED lines=16> */
.L_x_2220:
        /* <DEDUP_REMOVED lines=16> */
.L_x_2221:
[----:B--2---:R-:W-:-:S05]  /*15980*/  IMAD R0, R0, c[0x0][0x538], RZ ;  /* 0x00014e0000007a24 */ /* 0x004fca00078e02ff */
[----:B------:R-:W-:-:S04]  /*15990*/  IADD3 R8, R0, R8, RZ ;  /* 0x0000000800087210 */ /* 0x000fc80007ffe0ff */
[----:B------:R-:W-:-:S13]  /*159a0*/  ISETP.GT.AND P0, PT, R8, R9, PT ;  /* 0x000000090800720c */ /* 0x000fda0003f04270 */
[----:B-1----:R-:W-:Y:S05]  /*159b0*/  @!P0 BRA `(.L_x_2158) ;  /* 0xfffffdc000008947 */ /* 0x002fea000383ffff */
.L_x_2154:
[----:B------:R-:W-:-:S05]  /*159c0*/  IADD3 R8, -R0, R8, RZ ;  /* 0x0000000800087210 */ /* 0x000fca0007ffe1ff */
[----:B------:R-:W-:-:S05]  /*159d0*/  IMAD R0, R4, c[0x0][0x538], R8 ;  /* 0x00014e0004007a24 */ /* 0x000fca00078e0208 */
[----:B------:R-:W-:Y:S01]  /*159e0*/  ISETP.GT.AND P0, PT, R0, R9, PT ;  /* 0x000000090000720c */ /* 0x000fe20003f04270 */
[----:B------:R-:W-:-:S12]  /*159f0*/  BRA.DIV ~URZ, `(.L_x_2159) ;  /* 0x000038f27f007947 */ /* 0x000fd8000b800000 */
[----:B------:R-:W-:-:S04]  /*15a00*/  VOTE.ANY R5, PT, !P0 ;  /* 0x0000000000057806 */ /* 0x000fc800040e0100 */
.L_x_2222:
[----:B------:R-:W2:Y:S02]  /*15a10*/  POPC R0, R5 ;  /* 0x0000000500007309 */ /* 0x000ea40000000000 */
[----:B--2---:R-:W-:Y:S01]  /*15a20*/  IADD3 R211, R0, R211, RZ ;  /* 0x000000d300d37210 */ /* 0x004fe20007ffe0ff */
[----:B------:R-:W-:Y:S05]  /*15a30*/  BRA.DIV ~URZ, `(.L_x_2160) ;  /* 0x000039027f007947 */ /* 0x000fea000b800000 */
[----:B------:R2:W3:Y:S04]  /*15a40*/  SHFL.IDX PT, R10, R6, R0, 0x1f ;  /* 0x00001f00060a7589 */ /* 0x0004e800000e0000 */
[----:B------:R2:W4:Y:S02]  /*15a50*/  SHFL.IDX PT, R7, R7, R0, 0x1f ;  /* 0x00001f0007077589 */ /* 0x00052400000e0000 */
.L_x_2223:
[----:B------:R-:W-:Y:S01]  /*15a60*/  ISETP.NE.AND P0, PT, R5, RZ, PT ;  /* 0x000000ff0500720c */ /* 0x000fe20003f05270 */
[----:B------:R-:W-:-:S12]  /*15a70*/  BSSY B0, `(.L_x_2161) ;  /* 0x0000005000007945 */ /* 0x000fd80003800000 */
[----:B------:R-:W-:Y:S05]  /*15a80*/  @!P0 BRA `(.L_x_2162) ;  /* 0x0000003000008947 */ /* 0x000fea0003800000 */
[----:B--2---:R-:W-:Y:S01]  /*15a90*/  IADD3 R0, R0, -0x1, RZ ;  /* 0xffffffff00007810 */ /* 0x004fe20007ffe0ff */
[----:B------:R-:W-:Y:S05]  /*15aa0*/  BRA.DIV ~URZ, `(.L_x_2163) ;  /* 0x000039627f007947 */ /* 0x000fea000b800000 */
[----:B------:R2:W1:Y:S02]  /*15ab0*/  SHFL.IDX PT, R11, R4, R0, 0x1f ;  /* 0x00001f00040b7589 */ /* 0x00046400000e0000 */
.L_x_2162:
[----:B------:R-:W-:Y:S05]  /*15ac0*/  BSYNC B0 ;  /* 0x0000000000007941 */ /* 0x000fea0003800000 */
.L_x_2161:
[----:B----4-:R-:W-:Y:S01]  /*15ad0*/  ISETP.NE.AND P0, PT, R7, 0x1, PT ;  /* 0x000000010700780c */ /* 0x010fe20003f05270 */
[----:B-1----:R-:W-:Y:S01]  /*15ae0*/  IMAD R208, R11, c[0x0][0x538], R8 ;  /* 0x00014e000bd07a24 */ /* 0x002fe200078e0208 */
[----:B------:R-:W-:Y:S04]  /*15af0*/  BSSY B0, `(.L_x_2164) ;  /* 0x0000083000007945 */ /* 0x000fe80003800000 */
[----:B------:R-:W-:-:S07]  /*15b00*/  IADD3 R9, -R208, R9, RZ ;  /* 0x00000009d0097210 */ /* 0x000fce0007ffe1ff */
[----:B------:R-:W-:Y:S05]  /*15b10*/  @!P0 BRA `(.L_x_2165) ;  /* 0x000003e000008947 */ /* 0x000fea0003800000 */
[-C--:B--23--:R-:W-:Y:S02]  /*15b20*/  IABS R0, R10.reuse ;  /* 0x0000000a00007213 */ /* 0x08cfe40000000000 */
        /* <DEDUP_REMOVED lines=15> */
[----:B------:R-:W-:-:S04]  /*15c20*/  IMAD.MOV R0, RZ, RZ, -R8 ;  /* 0x000000ffff007224 */ /* 0x000fc800078e0a08 */
        /* <DEDUP_REMOVED lines=14> */
[----:B-1----:R-:W-:-:S04]  /*15d10*/  IADD3 R2, RZ, -R3, RZ ;  /* 0x80000003ff027210 */ /* 0x002fc80007ffe0ff */
[----:B------:R-:W-:Y:S01]  /*15d20*/  @!P1 IMAD.MOV R0, RZ, RZ, -R0 ;  /* 0x000000ffff009224 */ /* 0x000fe200078e0a00 */
[----:B------:R-:W-:Y:S01]  /*15d30*/  @!P0 LOP3.LUT R0, RZ, R10, RZ, 0x33, !PT ;  /* 0x0000000aff008212 */ /* 0x000fe200078e33ff */
[----:B------:R-:W-:Y:S01]  /*15d40*/  IMAD.MOV.U32 R4, RZ, RZ, R2 ;  /* 0x000000ffff047224 */ /* 0x000fe200078e0002 */
[----:B------:R-:W-:Y:S02]  /*15d50*/  IABS R2, R7 ;  /* 0x0000000700027213 */ /* 0x000fe40000000000 */
[----:B------:R-:W-:Y:S01]  /*15d60*/  IABS R8, R0 ;  /* 0x0000000000087213 */ /* 0x000fe20000000000 */
[----:B------:R-:W-:Y:S02]  /*15d70*/  IMAD R4, R4, R5, RZ ;  /* 0x0000000504047224 */ /* 0x000fe400078e02ff */
[----:B------:R-:W-:Y:S01]  /*15d80*/  IMAD.MOV R6, RZ, RZ, -R2 ;  /* 0x000000ffff067224 */ /* 0x000fe200078e0a02 */
[----:B------:R-:W-:-:S05]  /*15d90*/  MOV R2, RZ ;  /* 0x000000ff00027202 */ /* 0x000fca0000000f00 */
        /* <DEDUP_REMOVED lines=16> */
[----:B------:R-:W-:Y:S01]  /*15ea0*/  IMAD.MOV R3, RZ, RZ, -R2 ;  /* 0x000000ffff037224 */ /* 0x000fe200078e0a02 */
[----:B------:R-:W-:-:S03]  /*15eb0*/  LEA R2, R7, R2, 0x18 ;  /* 0x0000000207027211 */ /* 0x000fc600078ec0ff */
[----:B------:R-:W-:Y:S02]  /*15ec0*/  IMAD R3, R7, R3, R0 ;  /* 0x0000000307037224 */ /* 0x000fe400078e0200 */
[----:B------:R-:W-:Y:S02]  /*15ed0*/  IMAD R0, R10, R4, R9 ;  /* 0x000000040a007224 */ /* 0x000fe400078e0209 */
[----:B------:R-:W-:Y:S01]  /*15ee0*/  IMAD R210, R3, 0x10000, R2 ;  /* 0x0001000003d27824 */ /* 0x000fe200078e0202 */
[----:B------:R-:W-:Y:S05]  /*15ef0*/  BRA `(.L_x_2166) ;  /* 0x0000042000007947 */ /* 0x000fea0003800000 */
.L_x_2165:
        /* <DEDUP_REMOVED lines=66> */
.L_x_2166:
[----:B------:R-:W-:Y:S05]  /*16320*/  BSYNC B0 ;  /* 0x0000000000007941 */ /* 0x000fea0003800000 */
.L_x_2164:
[----:B------:R-:W-:-:S04]  /*16330*/  LOP3.LUT R0, RZ, R0, RZ, 0x33, !PT ;  /* 0x00000000ff007212 */ /* 0x000fc800078e33ff */
[----:B------:R-:W-:Y:S01]  /*16340*/  IADD3 R209, R0, R10, RZ ;  /* 0x0000000a00d17210 */ /* 0x000fe20007ffe0ff */
[----:B------:R-:W-:Y:S05]  /*16350*/  BRA `(.L_x_2167) ;  /* 0x0000004000007947 */ /* 0x000fea0003800000 */
.L_x_2155:
[----:B------:R-:W-:Y:S01]  /*16360*/  IMAD.MOV.U32 R208, RZ, RZ, R9 ;  /* 0x000000ffffd07224 */ /* 0x000fe200078e0009 */
[----:B------:R-:W-:Y:S01]  /*16370*/  MOV R210, RZ ;  /* 0x000000ff00d27202 */ /* 0x000fe20000000f00 */
[----:B------:R-:W-:Y:S01]  /*16380*/  IMAD.MOV.U32 R209, RZ, RZ, RZ ;  /* 0x000000ffffd17224 */ /* 0x000fe200078e00ff */
[----:B------:R-:W-:Y:S02]  /*16390*/  MOV R211, c[0x0][0x53c] ;  /* 0x00014f0000d37a02 */ /* 0x000fe40000000f00 */
.L_x_2167:
[----:B------:R-:W-:Y:S05]  /*163a0*/  BSYNC B1 ;  /* 0x0000000000017941 */ /* 0x000fea0003800000 */
.L_x_2153:
[----:B------:R-:W-:Y:S01]  /*163b0*/  WARPSYNC 0xffffffff ;  /* 0xffffffff00007948 */ /* 0x000fe20003800000 */
[----:B------:R-:W-:Y:S01]  /*163c0*/  BAR.SYNC.DEFER_BLOCKING 0x4, 0x100 ;  /* 0x0104000000007b1d */ /* 0x000fe20000010000 */
[----:B------:R-:W-:-:S13]  /*163d0*/  ISETP.NE.AND P0, PT, R13, RZ, PT ;  /* 0x000000ff0d00720c */ /* 0x000fda0003f05270 */
[----:B------:R2:W-:Y:S04]  /*163e0*/  @!P0 STS.128 [0x24100], R208 ;  /* 0x024100d0ff008388 */ /* 0x0005e80000000c00 */
[----:B------:R-:W-:Y:S06]  /*163f0*/  BAR.ARV 0x5, 0x100 ;  /* 0x0144000000007b1d */ /* 0x000fec0000002000 */
.L_x_2148:
[----:B-1----:R-:W-:-:S13]  /*16400*/  ISETP.GE.AND P0, PT, R211, c[0x0][0x53c], PT ;  /* 0x00014f00d3007a0c */ /* 0x002fda0003f06270 */
[----:B--23--:R-:W-:Y:S01]  /*16410*/  @P0 CALL.REL.NOINC `(.L_x_2168) ;  /* 0x0000001000000944 */ /* 0x00cfe20003c00000 */
[----:B------:R-:W-:Y:S05]  /*16420*/  BRA `(.L_x_2169) ;  /* 0xfffeb62000007947 */ /* 0x000fea000383ffff */
.L_x_2168:
[----:B------:R-:W-:Y:S05]  /*16430*/  EXIT ;  /* 0x000000000000794d */ /* 0x000fea0003800000 */
.L_x_1994:
[----:B------:R-:W-:Y:S01]  /*16440*/  IMAD.MOV.U32 R0, RZ, RZ, R5 ;  /* 0x000000ffff007224 */ /* 0x000fe200078e0005 */
[----:B------:R-:W-:Y:S02]  /*16450*/  MOV R2, 0x1 ;  /* 0x0000000100027802 */ /* 0x000fe40000000f00 */
[----:B------:R-:W-:Y:S02]  /*16460*/  MOV R3, 0x16480 ;  /* 0x0001648000037802 */ /* 0x000fe40000000f00 */
[----:B--2---:R-:W-:Y:S05]  /*16470*/  CALL.REL.NOINC `($__internal_36_$__cuda_sm70_shflsync_up_p) ;  /* 0x000030b000007944 */ /* 0x004fea0003c00000 */
[----:B------:R-:W-:Y:S01]  /*16480*/  MOV R0, R4 ;  /* 0x0000000400007202 */ /* 0x000fe20000000f00 */
[----:B------:R-:W-:Y:S05]  /*16490*/  BRA `(.L_x_2170) ;  /* 0xfffe9fa000007947 */ /* 0x000fea000383ffff */
.L_x_1995:
[----:B------:R-:W-:Y:S01]  /*164a0*/  IMAD.MOV.U32 R0, RZ, RZ, R5 ;  /* 0x000000ffff007224 */ /* 0x000fe200078e0005 */
[----:B------:R-:W-:Y:S02]  /*164b0*/  MOV R2, 0x2 ;  /* 0x0000000200027802 */ /* 0x000fe40000000f00 */
[----:B------:R-:W-:Y:S02]  /*164c0*/  MOV R3, 0x164e0 ;  /* 0x000164e000037802 */ /* 0x000fe40000000f00 */
[----:B--2---:R-:W-:Y:S05]  /*164d0*/  CALL.REL.NOINC `($__internal_36_$__cuda_sm70_shflsync_up_p) ;  /* 0x0000305000007944 */ /* 0x004fea0003c00000 */
[----:B------:R-:W-:Y:S01]  /*164e0*/  SEL R0, R4, RZ, P4 ;  /* 0x000000ff04007207 */ /* 0x000fe20002000000 */
[----:B------:R-:W-:Y:S01]  /*164f0*/  IMAD.MOV.U32 R2, RZ, RZ, 0x4 ;  /* 0x00000004ff027424 */ /* 0x000fe200078e00ff */
[----:B------:R-:W-:-:S03]  /*16500*/  MOV R3, 0x16530 ;  /* 0x0001653000037802 */ /* 0x000fc60000000f00 */
[----:B------:R-:W-:Y:S02]  /*16510*/  IMAD.IADD R0, R5, 0x1, R0 ;  /* 0x0000000105007824 */ /* 0x000fe400078e0200 */
[----:B------:R-:W-:Y:S05]  /*16520*/  CALL.REL.NOINC `($__internal_36_$__cuda_sm70_shflsync_up_p) ;  /* 0x0000300000007944 */ /* 0x000fea0003c00000 */
        /* <DEDUP_REMOVED lines=12> */
[----:B------:R-:W-:Y:S02]  /*165f0*/  MOV R30, 0x1f ;  /* 0x0000001f001e7802 */ /* 0x000fe40000000f00 */
[----:B------:R-:W-:Y:S01]  /*16600*/  MOV R3, 0x16640 ;  /* 0x0001664000037802 */ /* 0x000fe20000000f00 */
[----:B------:R-:W-:-:S04]  /*16610*/  IMAD.IADD R4, R0, 0x1, R4 ;  /* 0x0000000100047824 */ /* 0x000fc800078e0204 */
[----:B------:R-:W-:Y:S02]  /*16620*/  IMAD.MOV.U32 R31, RZ, RZ, R4 ;  /* 0x000000ffff1f7224 */ /* 0x000fe400078e0004 */
[----:B------:R-:W-:Y:S05]  /*16630*/  CALL.REL.NOINC `($__internal_35_$__cuda_sm70_shflsync_idx_p) ;  /* 0x00002e9000007944 */ /* 0x000fea0003c00000 */
[----:B------:R-:W-:Y:S01]  /*16640*/  MOV R0, R30 ;  /* 0x0000001e00007202 */ /* 0x000fe20000000f00 */
[----:B------:R-:W-:Y:S05]  /*16650*/  BRA `(.L_x_2171) ;  /* 0xfffe9ee000007947 */ /* 0x000fea000383ffff */
.L_x_1997:
[----:B------:R-:W-:Y:S02]  /*16660*/  SEL R0, RZ, 0x1, P0 ;  /* 0x00000001ff007807 */ /* 0x000fe40000000000 */
[----:B------:R-:W-:Y:S02]  /*16670*/  MOV R2, 0x16690 ;  /* 0x0001669000027802 */ /* 0x000fe40000000f00 */
[----:B--2---:R-:W-:Y:S05]  /*16680*/  CALL.REL.NOINC `($__internal_37_$__cuda_sm70_votesync_ballot) ;  /* 0x00002f1000007944 */ /* 0x004fea0003c00000 */
[----:B------:R-:W-:Y:S01]  /*16690*/  MOV R6, R0 ;  /* 0x0000000000067202 */ /* 0x000fe20000000f00 */
[----:B------:R-:W-:Y:S05]  /*166a0*/  BRA `(.L_x_2172) ;  /* 0xfffe9f2000007947 */ /* 0x000fea000383ffff */
.L_x_1998:
[----:B------:R-:W-:Y:S01]  /*166b0*/  IMAD.MOV.U32 R31, RZ, RZ, R9 ;  /* 0x000000ffff1f7224 */ /* 0x000fe200078e0009 */
[----:B------:R-:W-:Y:S01]  /*166c0*/  MOV R2, R0 ;  /* 0x0000000000027202 */ /* 0x000fe20000000f00 */
[----:B------:R-:W-:Y:S01]  /*166d0*/  IMAD.MOV.U32 R30, RZ, RZ, 0x1f ;  /* 0x0000001fff1e7424 */ /* 0x000fe200078e00ff */
[----:B------:R-:W-:Y:S02]  /*166e0*/  MOV R3, 0x16700 ;  /* 0x0001670000037802 */ /* 0x000fe40000000f00 */
[----:B------:R-:W-:Y:S05]  /*166f0*/  CALL.REL.NOINC `($__internal_35_$__cuda_sm70_shflsync_idx_p) ;  /* 0x00002dd000007944 */ /* 0x000fea0003c00000 */
[----:B------:R-:W-:Y:S01]  /*16700*/  IMAD.MOV.U32 R12, RZ, RZ, R30 ;  /* 0x000000ffff0c7224 */ /* 0x000fe200078e001e */
[----:B------:R-:W-:Y:S01]  /*16710*/  MOV R31, R8 ;  /* 0x00000008001f7202 */ /* 0x000fe20000000f00 */
[----:B------:R-:W-:Y:S01]  /*16720*/  IMAD.MOV.U32 R5, RZ, RZ, RZ ;  /* 0x000000ffff057224 */ /* 0x000fe200078e00ff */
[----:B------:R-:W-:Y:S01]  /*16730*/  MOV R2, R0 ;  /* 0x0000000000027202 */ /* 0x000fe20000000f00 */
[----:B------:R-:W-:Y:S01]  /*16740*/  IMAD.MOV.U32 R30, RZ, RZ, 0x1f ;  /* 0x0000001fff1e7424 */ /* 0x000fe200078e00ff */
[----:B------:R-:W-:-:S02]  /*16750*/  MOV R3, 0x16770 ;  /* 0x0001677000037802 */ /* 0x000fc40000000f00 */
[----:B------:R-:W-:Y:S05]  /*16760*/  CALL.REL.NOINC `($__internal_35_$__cuda_sm70_shflsync_idx_p) ;  /* 0x00002d6000007944 */ /* 0x000fea0003c00000 */
[----:B------:R-:W-:Y:S01]  /*16770*/  MOV R9, R30 ;  /* 0x0000001e00097202 */ /* 0x000fe20000000f00 */
[----:B------:R-:W-:Y:S05]  /*16780*/  BRA `(.L_x_2173) ;  /* 0xfffe9ea000007947 */ /* 0x000fea000383ffff */
.L_x_2001:
[----:B------:R-:W-:Y:S01]  /*16790*/  IMAD.MOV.U32 R31, RZ, RZ, R4 ;  /* 0x000000ffff1f7224 */ /* 0x000fe200078e0004 */
[----:B------:R-:W-:Y:S01]  /*167a0*/  MOV R2, R0 ;  /* 0x0000000000027202 */ /* 0x000fe20000000f00 */
[----:B------:R-:W-:Y:S01]  /*167b0*/  IMAD.MOV.U32 R30, RZ, RZ, 0x1f ;  /* 0x0000001fff1e7424 */ /* 0x000fe200078e00ff */
[----:B------:R-:W-:-:S02]  /*167c0*/  MOV R3, 0x167e0 ;  /* 0x000167e000037802 */ /* 0x000fc40000000f00 */
[----:B--23--:R-:W-:Y:S05]  /*167d0*/  CALL.REL.NOINC `($__internal_35_$__cuda_sm70_shflsync_idx_p) ;  /* 0x00002cf000007944 */ /* 0x00cfea0003c00000 */
[----:B------:R-:W-:Y:S01]  /*167e0*/  MOV R5, R30 ;  /* 0x0000001e00057202 */ /* 0x000fe20000000f00 */
[----:B------:R-:W-:Y:S05]  /*167f0*/  BRA `(.L_x_2000) ;  /* 0xfffe9e9000007947 */ /* 0x000fea000383ffff */
.L_x_2020:
[----:B------:R-:W-:Y:S01]  /*16800*/  IMAD.MOV.U32 R31, RZ, RZ, R9 ;  /* 0x000000ffff1f7224 */ /* 0x000fe200078e0009 */
[----:B------:R-:W-:Y:S01]  /*16810*/  MOV R2, RZ ;  /* 0x000000ff00027202 */ /* 0x000fe20000000f00 */
[----:B------:R-:W-:Y:S01]  /*16820*/  IMAD.MOV.U32 R30, RZ, RZ, 0x181f ;  /* 0x0000181fff1e7424 */ /* 0x000fe200078e00ff */
[----:B------:R-:W-:-:S02]  /*16830*/  MOV R3, 0x16850 ;  /* 0x0001685000037802 */ /* 0x000fc40000000f00 */
[----:B-----5:R-:W-:Y:S05]  /*16840*/  CALL.REL.NOINC `($__internal_35_$__cuda_sm70_shflsync_idx_p) ;  /* 0x00002c8000007944 */ /* 0x020fea0003c00000 */
[----:B------:R-:W-:Y:S01]  /*16850*/  MOV R8, R30 ;  /* 0x0000001e00087202 */ /* 0x000fe20000000f00 */
[----:B------:R-:W-:Y:S05]  /*16860*/  BRA `(.L_x_2174) ;  /* 0xfffec16000007947 */ /* 0x000fea000383ffff */
.L_x_2021:
[----:B------:R-:W-:Y:S01]  /*16870*/  IMAD.MOV.U32 R31, RZ, RZ, R12 ;  /* 0x000000ffff1f7224 */ /* 0x000fe200078e000c */
[----:B------:R-:W-:Y:S01]  /*16880*/  MOV R2, RZ ;  /* 0x000000ff00027202 */ /* 0x000fe20000000f00 */
[----:B------:R-:W-:Y:S01]  /*16890*/  IMAD.MOV.U32 R30, RZ, RZ, 0x181f ;  /* 0x0000181fff1e7424 */ /* 0x000fe200078e00ff */
[----:B------:R-:W-:-:S02]  /*168a0*/  MOV R3, 0x168c0 ;  /* 0x000168c000037802 */ /* 0x000fc40000000f00 */
[----:B-12--5:R-:W-:Y:S05]  /*168b0*/  CALL.REL.NOINC `($__internal_35_$__cuda_sm70_shflsync_idx_p) ;  /* 0x00002c1000007944 */ /* 0x026fea0003c00000 */
[----:B------:R-:W-:Y:S01]  /*168c0*/  MOV R0, R30 ;  /* 0x0000001e00007202 */ /* 0x000fe20000000f00 */
[----:B------:R-:W-:Y:S05]  /*168d0*/  BRA `(.L_x_2175) ;  /* 0xfffec11000007947 */ /* 0x000fea000383ffff */
.L_x_2024:
[----:B------:R-:W-:Y:S01]  /*168e0*/  IMAD.MOV.U32 R31, RZ, RZ, R9 ;  /* 0x000000ffff1f7224 */ /* 0x000fe200078e0009 */
[----:B--2---:R-:W-:Y:S01]  /*168f0*/  MOV R2, 0x1 ;  /* 0x0000000100027802 */ /* 0x004fe20000000f00 */
[----:B------:R-:W-:Y:S01]  /*16900*/  IMAD.MOV.U32 R30, RZ, RZ, 0x181f ;  /* 0x0000181fff1e7424 */ /* 0x000fe200078e00ff */
[----:B------:R-:W-:-:S02]  /*16910*/  MOV R3, 0x16930 ;  /* 0x0001693000037802 */ /* 0x000fc40000000f00 */
[----:B-1-345:R-:W-:Y:S05]  /*16920*/  CALL.REL.NOINC `($__internal_35_$__cuda_sm70_shflsync_idx_p) ;  /* 0x00002ba000007944 */ /* 0x03afea0003c00000 */
[----:B------:R-:W-:Y:S01]  /*16930*/  IMAD.MOV.U32 R8, RZ, RZ, R30 ;  /* 0x000000ffff087224 */ /* 0x000fe200078e001e */
[----:B------:R-:W-:Y:S01]  /*16940*/  MOV R2, 0x1 ;  /* 0x0000000100027802 */ /* 0x000fe20000000f00 */
[----:B------:R-:W-:Y:S01]  /*16950*/  IMAD.MOV.U32 R31, RZ, RZ, R12 ;  /* 0x000000ffff1f7224 */ /* 0x000fe200078e000c */
[----:B------:R-:W-:-:S02]  /*16960*/  MOV R30, 0x181f ;  /* 0x0000181f001e7802 */ /* 0x000fc40000000f00 */
[----:B------:R-:W-:Y:S02]  /*16970*/  MOV R3, 0x16990 ;  /* 0x0001699000037802 */ /* 0x000fe40000000f00 */
[----:B------:R-:W-:Y:S05]  /*16980*/  CALL.REL.NOINC `($__internal_35_$__cuda_sm70_shflsync_idx_p) ;  /* 0x00002b4000007944 */ /* 0x000fea0003c00000 */
[----:B------:R-:W-:Y:S01]  /*16990*/  MOV R0, R30 ;  /* 0x0000001e00007202 */ /* 0x000fe20000000f00 */
[----:B------:R-:W-:Y:S05]  /*169a0*/  BRA `(.L_x_2176) ;  /* 0xfffec1c000007947 */ /* 0x000fea000383ffff */
.L_x_2027:
[----:B------:R-:W-:Y:S01]  /*169b0*/  IMAD.MOV.U32 R31, RZ, RZ, R9 ;  /* 0x000000ffff1f7224 */ /* 0x000fe200078e0009 */
[----:B-1----:R-:W-:Y:S01]  /*169c0*/  MOV R2, 0x2 ;  /* 0x0000000200027802 */ /* 0x002fe20000000f00 */
[----:B------:R-:W-:Y:S01]  /*169d0*/  IMAD.MOV.U32 R30, RZ, RZ, 0x181f ;  /* 0x0000181fff1e7424 */ /* 0x000fe200078e00ff */
[----:B------:R-:W-:Y:S02]  /*169e0*/  MOV R3, 0x16a00 ;  /* 0x00016a0000037802 */ /* 0x000fe40000000f00 */
[----:B--2345:R-:W-:Y:S05]  /*169f0*/  CALL.REL.NOINC `($__internal_35_$__cuda_sm70_shflsync_idx_p) ;  /* 0x00002ad000007944 */ /* 0x03cfea0003c00000 */
[----:B------:R-:W-:Y:S01]  /*16a00*/  MOV R8, R30 ;  /* 0x0000001e00087202 */ /* 0x000fe20000000f00 */
[----:B------:R-:W-:Y:S05]  /*16a10*/  BRA `(.L_x_2177) ;  /* 0xfffec2b000007947 */ /* 0x000fea000383ffff */
.L_x_2028:
[----:B------:R-:W-:Y:S01]  /*16a20*/  IMAD.MOV.U32 R31, RZ, RZ, R12 ;  /* 0x000000ffff1f7224 */ /* 0x000fe200078e000c */
[----:B------:R-:W-:Y:S01]  /*16a30*/  MOV R2, 0x2 ;  /* 0x0000000200027802 */ /* 0x000fe20000000f00 */
[----:B------:R-:W-:Y:S01]  /*16a40*/  IMAD.MOV.U32 R30, RZ, RZ, 0x181f ;  /* 0x0000181fff1e7424 */ /* 0x000fe200078e00ff */
[----:B------:R-:W-:Y:S02]  /*16a50*/  MOV R3, 0x16a70 ;  /* 0x00016a7000037802 */ /* 0x000fe40000000f00 */
[----:B-12345:R-:W-:Y:S05]  /*16a60*/  CALL.REL.NOINC `($__internal_35_$__cuda_sm70_shflsync_idx_p) ;  /* 0x00002a6000007944 */ /* 0x03efea0003c00000 */
[----:B------:R-:W-:Y:S01]  /*16a70*/  MOV R0, R30 ;  /* 0x0000001e00007202 */ /* 0x000fe20000000f00 */
[----:B------:R-:W-:Y:S05]  /*16a80*/  BRA `(.L_x_2178) ;  /* 0xfffec26000007947 */ /* 0x000fea000383ffff */
.L_x_2031:
[----:B------:R-:W-:Y:S01]  /*16a90*/  IMAD.MOV.U32 R31, RZ, RZ, R9 ;  /* 0x000000ffff1f7224 */ /* 0x000fe200078e0009 */
[----:B-1----:R-:W-:Y:S01]  /*16aa0*/  MOV R2, 0x3 ;  /* 0x0000000300027802 */ /* 0x002fe20000000f00 */
[----:B------:R-:W-:Y:S01]  /*16ab0*/  IMAD.MOV.U32 R30, RZ, RZ, 0x181f ;  /* 0x0000181fff1e7424 */ /* 0x000fe200078e00ff */
[----:B------:R-:W-:-:S02]  /*16ac0*/  MOV R3, 0x16ae0 ;  /* 0x00016ae000037802 */ /* 0x000fc40000000f00 */
[----:B--2345:R-:W-:Y:S05]  /*16ad0*/  CALL.REL.NOINC `($__internal_35_$__cuda_sm70_shflsync_idx_p) ;  /* 0x000029f000007944 */ /* 0x03cfea0003c00000 */
        /* <DEDUP_REMOVED lines=8> */
.L_x_2034:
[----:B------:R-:W-:Y:S01]  /*16b60*/  IMAD.MOV.U32 R31, RZ, RZ, R9 ;  /* 0x000000ffff1f7224 */ /* 0x000fe200078e0009 */
[----:B------:R-:W-:Y:S01]  /*16b70*/  MOV R2, RZ ;  /* 0x000000ff00027202 */ /* 0x000fe20000000f00 */
[----:B------:R-:W-:Y:S01]  /*16b80*/  IMAD.MOV.U32 R30, RZ, RZ, 0x181f ;  /* 0x0000181fff1e7424 */ /* 0x000fe200078e00ff */
[----:B------:R-:W-:Y:S02]  /*16b90*/  MOV R3, 0x16bb0 ;  /* 0x00016bb000037802 */ /* 0x000fe40000000f00 */
[----:B------:R-:W-:Y:S05]  /*16ba0*/  CALL.REL.NOINC `($__internal_35_$__cuda_sm70_shflsync_idx_p) ;  /* 0x0000292000007944 */ /* 0x000fea0003c00000 */
[----:B------:R-:W-:Y:S01]  /*16bb0*/  MOV R8, R30 ;  /* 0x0000001e00087202 */ /* 0x000fe20000000f00 */
[----:B------:R-:W-:Y:S05]  /*16bc0*/  BRA `(.L_x_2180) ;  /* 0xfffecdc000007947 */ /* 0x000fea000383ffff */
.L_x_2035:
[----:B------:R-:W-:Y:S01]  /*16bd0*/  IMAD.MOV.U32 R31, RZ, RZ, R11 ;  /* 0x000000ffff1f7224 */ /* 0x000fe200078e000b */
[----:B------:R-:W-:Y:S01]  /*16be0*/  MOV R2, RZ ;  /* 0x000000ff00027202 */ /* 0x000fe20000000f00 */
[----:B------:R-:W-:Y:S01]  /*16bf0*/  IMAD.MOV.U32 R30, RZ, RZ, 0x181f ;  /* 0x0000181fff1e7424 */ /* 0x000fe200078e00ff */
[----:B------:R-:W-:Y:S02]  /*16c00*/  MOV R3, 0x16c20 ;  /* 0x00016c2000037802 */ /* 0x000fe40000000f00 */
[----:B-12---:R-:W-:Y:S05]  /*16c10*/  CALL.REL.NOINC `($__internal_35_$__cuda_sm70_shflsync_idx_p) ;  /* 0x000028b000007944 */ /* 0x006fea0003c00000 */
[----:B------:R-:W-:Y:S01]  /*16c20*/  IADD3 R4, P1, R30, R17, RZ ;  /* 0x000000111e047210 */ /* 0x000fe20007f3e0ff */
[----:B------:R-:W-:Y:S01]  /*16c30*/  IMAD.MOV.U32 R31, RZ, RZ, R9 ;  /* 0x000000ffff1f7224 */ /* 0x000fe200078e0009 */
[----:B------:R-:W-:-:S03]  /*16c40*/  ISETP.GE.AND P0, PT, R177, c[0x0][0x1d4], PT ;  /* 0x00007500b1007a0c */ /* 0x000fc60003f06270 */
[----:B------:R-:W-:Y:S01]  /*16c50*/  IMAD.X R5, R8, 0x1, R13, P1 ;  /* 0x0000000108057824 */ /* 0x000fe200008e060d */
[----:B------:R-:W-:Y:S02]  /*16c60*/  IADD3 R6, P1, R30, R18, RZ ;  /* 0x000000121e067210 */ /* 0x000fe40007f3e0ff */
[----:B------:R-:W-:-:S03]  /*16c70*/  SEL R12, RZ, 0x10, P0 ;  /* 0x00000010ff0c7807 */ /* 0x000fc60000000000 */
[----:B------:R-:W-:Y:S01]  /*16c80*/  IMAD.X R7, R8, 0x1, R15, P1 ;  /* 0x0000000108077824 */ /* 0x000fe200008e060f */
[----:B------:R-:W-:Y:S01]  /*16c90*/  IADD3 R2, P1, R30, R19, RZ ;  /* 0x000000131e027210 */ /* 0x000fe20007f3e0ff */
[----:B------:R-:W-:Y:S02]  /*16ca0*/  IMAD.MOV.U32 R30, RZ, RZ, 0x181f ;  /* 0x0000181fff1e7424 */ /* 0x000fe400078e00ff */
[----:B------:R-:W-:Y:S01]  /*16cb0*/  @!PT LDS RZ, [RZ] ;  /* 0x00000000fffff984 */ /* 0x000fe20000000800 */
[----:B------:R-:W-:Y:S01]  /*16cc0*/  @!PT LDS RZ, [RZ] ;  /* 0x00000000fffff984 */ /* 0x000fe20000000800 */
[----:B------:R-:W-:Y:S01]  /*16cd0*/  @!PT LDS RZ, [RZ] ;  /* 0x00000000fffff984 */ /* 0x000fe20000000800 */
[----:B------:R1:W-:Y:S01]  /*16ce0*/  LDGSTS.E.BYPASS.LTC128B.128 [R204+0x12100], [R4.64], !P0 ;  /* 0x1210000004cc7fae */ /* 0x0003e2000c101d46 */
[----:B------:R-:W-:Y:S01]  /*16cf0*/  ISETP.GE.AND P0, PT, R185, c[0x0][0x1d4], PT ;  /* 0x00007500b9007a0c */ /* 0x000fe20003f06270 */
[----:B------:R-:W-:Y:S01]  /*16d00*/  IMAD.X R3, R8, 0x1, R14, P1 ;  /* 0x0000000108037824 */ /* 0x000fe200008e060e */
[----:B------:R-:W-:Y:S02]  /*16d10*/  ISETP.GE.AND P1, PT, R186, c[0x0][0x1d4], PT ;  /* 0x00007500ba007a0c */ /* 0x000fe40003f26270 */
[----:B------:R-:W-:Y:S02]  /*16d20*/  SEL R9, RZ, 0x10, P0 ;  /* 0x00000010ff097807 */ /* 0x000fe40000000000 */
[----:B------:R-:W-:-:S09]  /*16d30*/  SEL R10, RZ, 0x10, P1 ;  /* 0x00000010ff0a7807 */ /* 0x000fd20000800000 */
[----:B------:R1:W-:Y:S04]  /*16d40*/  LDGSTS.E.BYPASS.LTC128B.128 [R204+0x14100], [R6.64], !P1 ;  /* 0x1410000006cc7fae */ /* 0x0003e8000c901d46 */
[----:B------:R2:W-:Y:S02]  /*16d50*/  LDGSTS.E.BYPASS.LTC128B.128 [R204+0x16100], [R2.64], !P0 ;  /* 0x1610000002cc7fae */ /* 0x0005e4000c101d46 */
[----:B--2---:R-:W-:Y:S01]  /*16d60*/  IMAD.MOV.U32 R2, RZ, RZ, 0x1 ;  /* 0x00000001ff027424 */ /* 0x004fe200078e00ff */
[----:B------:R-:W-:Y:S02]  /*16d70*/  MOV R3, 0x16d90 ;  /* 0x00016d9000037802 */ /* 0x000fe40000000f00 */
[----:B-1----:R-:W-:Y:S05]  /*16d80*/  CALL.REL.NOINC `($__internal_35_$__cuda_sm70_shflsync_idx_p) ;  /* 0x0000274000007944 */ /* 0x002fea0003c00000 */
        /* <DEDUP_REMOVED lines=8> */
.L_x_2038:
[----:B------:R-:W-:Y:S01]  /*16e10*/  IMAD.MOV.U32 R31, RZ, RZ, R13 ;  /* 0x000000ffff1f7224 */ /* 0x000fe200078e000d */
[----:B------:R-:W-:Y:S01]  /*16e20*/  MOV R2, RZ ;  /* 0x000000ff00027202 */ /* 0x000fe20000000f00 */
[----:B------:R-:W-:Y:S01]  /*16e30*/  IMAD.MOV.U32 R30, RZ, RZ, 0x181f ;  /* 0x0000181fff1e7424 */ /* 0x000fe200078e00ff */
[----:B------:R-:W-:Y:S02]  /*16e40*/  MOV R3, 0x16e60 ;  /* 0x00016e6000037802 */ /* 0x000fe40000000f00 */
[----:B-1234-:R-:W-:Y:S05]  /*16e50*/  CALL.REL.NOINC `($__internal_35_$__cuda_sm70_shflsync_idx_p) ;  /* 0x0000267000007944 */ /* 0x01efea0003c00000 */
[----:B------:R-:W-:Y:S01]  /*16e60*/  MOV R12, R30 ;  /* 0x0000001e000c7202 */ /* 0x000fe20000000f00 */
[----:B------:R-:W-:Y:S05]  /*16e70*/  BRA `(.L_x_2182) ;  /* 0xfffed09000007947 */ /* 0x000fea000383ffff */
.L_x_2039:
[----:B------:R-:W-:Y:S01]  /*16e80*/  IMAD.MOV.U32 R31, RZ, RZ, R19 ;  /* 0x000000ffff1f7224 */ /* 0x000fe200078e0013 */
[----:B------:R-:W-:Y:S01]  /*16e90*/  MOV R2, RZ ;  /* 0x000000ff00027202 */ /* 0x000fe20000000f00 */
[----:B------:R-:W-:Y:S01]  /*16ea0*/  IMAD.MOV.U32 R30, RZ, RZ, 0x181f ;  /* 0x0000181fff1e7424 */ /* 0x000fe200078e00ff */
[----:B------:R-:W-:Y:S02]  /*16eb0*/  MOV R3, 0x16ed0 ;  /* 0x00016ed000037802 */ /* 0x000fe40000000f00 */
[----:B-1234-:R-:W-:Y:S05]  /*16ec0*/  CALL.REL.NOINC `($__internal_35_$__cuda_sm70_shflsync_idx_p) ;  /* 0x0000260000007944 */ /* 0x01efea0003c00000 */
        /* <DEDUP_REMOVED lines=31> */
.L_x_2050:
[----:B------:R-:W-:Y:S01]  /*170c0*/  IMAD.MOV.U32 R31, RZ, RZ, R5 ;  /* 0x000000ffff1f7224 */ /* 0x000fe200078e0005 */
[----:B------:R-:W-:Y:S01]  /*170d0*/  MOV R2, RZ ;  /* 0x000000ff00027202 */ /* 0x000fe20000000f00 */
[----:B------:R-:W-:Y:S01]  /*170e0*/  IMAD.MOV.U32 R30, RZ, RZ, 0x181f ;  /* 0x0000181fff1e7424 */ /* 0x000fe200078e00ff */
[----:B------:R-:W-:Y:S02]  /*170f0*/  MOV R3, 0x17110 ;  /* 0x0001711000037802 */ /* 0x000fe40000000f00 */
[----:B------:R-:W-:Y:S05]  /*17100*/  CALL.REL.NOINC `($__internal_35_$__cuda_sm70_shflsync_idx_p) ;  /* 0x000023c000007944 */ /* 0x000fea0003c00000 */
[----:B------:R-:W-:Y:S01]  /*17110*/  MOV R4, R30 ;  /* 0x0000001e00047202 */ /* 0x000fe20000000f00 */
[----:B------:R-:W-:Y:S05]  /*17120*/  BRA `(.L_x_2184) ;  /* 0xfffefa5000007947 */ /* 0x000fea000383ffff */
.L_x_2051:
[----:B------:R-:W-:Y:S01]  /*17130*/  IMAD.MOV.U32 R31, RZ, RZ, R12 ;  /* 0x000000ffff1f7224 */ /* 0x000fe200078e000c */
[----:B------:R-:W-:Y:S01]  /*17140*/  MOV R2, RZ ;  /* 0x000000ff00027202 */ /* 0x000fe20000000f00 */
[----:B------:R-:W-:Y:S01]  /*17150*/  IMAD.MOV.U32 R30, RZ, RZ, 0x181f ;  /* 0x0000181fff1e7424 */ /* 0x000fe200078e00ff */
[----:B------:R-:W-:Y:S02]  /*17160*/  MOV R3, 0x17180 ;  /* 0x0001718000037802 */ /* 0x000fe40000000f00 */
[----:B-12---:R-:W-:Y:S05]  /*17170*/  CALL.REL.NOINC `($__internal_35_$__cuda_sm70_shflsync_idx_p) ;  /* 0x0000235000007944 */ /* 0x006fea0003c00000 */
[----:B------:R-:W-:Y:S01]  /*17180*/  IADD3 R6, P0, R30, R17, RZ ;  /* 0x000000111e067210 */ /* 0x000fe20007f1e0ff */
[----:B------:R-:W-:Y:S01]  /*17190*/  IMAD.MOV.U32 R31, RZ, RZ, R5 ;  /* 0x000000ffff1f7224 */ /* 0x000fe200078e0005 */
[----:B------:R-:W-:-:S02]  /*171a0*/  ISETP.GE.AND P4, PT, R177, c[0x0][0x1d4], PT ;  /* 0x00007500b1007a0c */ /* 0x000fc40003f86270 */
[----:B------:R-:W-:Y:S01]  /*171b0*/  ISETP.GE.AND P3, PT, R186, c[0x0][0x1d4], PT ;  /* 0x00007500ba007a0c */ /* 0x000fe20003f66270 */
[----:B------:R-:W-:Y:S01]  /*171c0*/  IMAD.X R7, R4, 0x1, R14, P0 ;  /* 0x0000000104077824 */ /* 0x000fe200000e060e */
[----:B------:R-:W-:Y:S02]  /*171d0*/  IADD3 R2, P0, R30, R16, RZ ;  /* 0x000000101e027210 */ /* 0x000fe40007f1e0ff */
[----:B------:R-:W-:Y:S02]  /*171e0*/  SEL R11, RZ, 0x10, P4 ;  /* 0x00000010ff0b7807 */ /* 0x000fe40002000000 */
[----:B------:R-:W-:Y:S01]  /*171f0*/  SEL R10, RZ, 0x10, P3 ;  /* 0x00000010ff0a7807 */ /* 0x000fe20001800000 */
[----:B------:R-:W-:-:S04]  /*17200*/  IMAD.X R3, R4, 0x1, R13, P0 ;  /* 0x0000000104037824 */ /* 0x000fc800000e060d */
[----:B------:R-:W-:Y:S01]  /*17210*/  @!PT LDS RZ, [RZ] ;  /* 0x00000000fffff984 */ /* 0x000fe20000000800 */
[----:B------:R-:W-:Y:S01]  /*17220*/  @!PT LDS RZ, [RZ] ;  /* 0x00000000fffff984 */ /* 0x000fe20000000800 */
[----:B------:R-:W-:Y:S01]  /*17230*/  @!PT LDS RZ, [RZ] ;  /* 0x00000000fffff984 */ /* 0x000fe20000000800 */
[----:B------:R1:W-:Y:S04]  /*17240*/  LDGSTS.E.BYPASS.LTC128B.128 [R204+0xc100], [R6.64], !P4 ;  /* 0x0c10000006cc7fae */ /* 0x0003e8000e101d46 */
[----:B------:R2:W-:Y:S02]  /*17250*/  LDGSTS.E.BYPASS.LTC128B.128 [R204+0xe100], [R2.64], !P3 ;  /* 0x0e10000002cc7fae */ /* 0x0005e4000d901d46 */
[----:B--2---:R-:W-:Y:S01]  /*17260*/  IADD3 R2, P0, R30, R18, RZ ;  /* 0x000000121e027210 */ /* 0x004fe20007f1e0ff */
[----:B------:R-:W-:-:S04]  /*17270*/  IMAD.MOV.U32 R30, RZ, RZ, 0x181f ;  /* 0x0000181fff1e7424 */ /* 0x000fc800078e00ff */
[----:B------:R-:W-:Y:S01]  /*17280*/  IMAD.X R3, R4, 0x1, R15, P0 ;  /* 0x0000000104037824 */ /* 0x000fe200000e060f */
[----:B------:R-:W-:-:S04]  /*17290*/  ISETP.GE.AND P0, PT, R185, c[0x0][0x1d4], PT ;  /* 0x00007500b9007a0c */ /* 0x000fc80003f06270 */
[----:B------:R-:W-:-:S09]  /*172a0*/  SEL R5, RZ, 0x10, P0 ;  /* 0x00000010ff057807 */ /* 0x000fd20000000000 */
[----:B------:R2:W-:Y:S02]  /*172b0*/  LDGSTS.E.BYPASS.LTC128B.128 [R204+0x10100], [R2.64], !P0 ;  /* 0x1010000002cc7fae */ /* 0x0005e4000c101d46 */
[----:B--2---:R-:W-:Y:S01]  /*172c0*/  IMAD.MOV.U32 R2, RZ, RZ, 0x1 ;  /* 0x00000001ff027424 */ /* 0x004fe200078e00ff */
[----:B------:R-:W-:Y:S02]  /*172d0*/  MOV R3, 0x172f0 ;  /* 0x000172f000037802 */ /* 0x000fe40000000f00 */
[----:B-1----:R-:W-:Y:S05]  /*172e0*/  CALL.REL.NOINC `($__internal_35_$__cuda_sm70_shflsync_idx_p) ;  /* 0x000021e000007944 */ /* 0x002fea0003c00000 */
[----:B------:R-:W-:Y:S01]  /*172f0*/  IMAD.MOV.U32 R4, RZ, RZ, R30 ;  /* 0x000000ffff047224 */ /* 0x000fe200078e001e */
[----:B------:R-:W-:Y:S01]  /*17300*/  MOV R2, 0x1 ;  /* 0x0000000100027802 */ /* 0x000fe20000000f00 */
[----:B------:R-:W-:Y:S01]  /*17310*/  IMAD.MOV.U32 R31, RZ, RZ, R12 ;  /* 0x000000ffff1f7224 */ /* 0x000fe200078e000c */
[----:B------:R-:W-:Y:S02]  /*17320*/  MOV R30, 0x181f ;  /* 0x0000181f001e7802 */ /* 0x000fe40000000f00 */
[----:B------:R-:W-:Y:S02]  /*17330*/  MOV R3, 0x17350 ;  /* 0x0001735000037802 */ /* 0x000fe40000000f00 */
[----:B------:R-:W-:Y:S05]  /*17340*/  CALL.REL.NOINC `($__internal_35_$__cuda_sm70_shflsync_idx_p) ;  /* 0x0000218000007944 */ /* 0x000fea0003c00000 */
[----:B------:R-:W-:Y:S01]  /*17350*/  MOV R0, R30 ;  /* 0x0000001e00007202 */ /* 0x000fe20000000f00 */
[----:B------:R-:W-:Y:S05]  /*17360*/  BRA `(.L_x_2185) ;  /* 0xfffef94000007947 */ /* 0x000fea000383ffff */
.L_x_2059:
[----:B------:R-:W-:Y:S01]  /*17370*/  MOV R2, RZ ;  /* 0x000000ff00027202 */ /* 0x000fe20000000f00 */
[----:B------:R-:W-:Y:S01]  /*17380*/  IMAD.MOV.U32 R31, RZ, RZ, R12 ;  /* 0x000000ffff1f7224 */ /* 0x000fe200078e000c */
[----:B------:R-:W-:Y:S01]  /*17390*/  MOV R3, 0x173c0 ;  /* 0x000173c000037802 */ /* 0x000fe20000000f00 */
[----:B------:R-:W-:Y:S02]  /*173a0*/  IMAD.MOV.U32 R30, RZ, RZ, 0x181f ;  /* 0x0000181fff1e7424 */ /* 0x000fe400078e00ff */
[----:B-1234-:R-:W-:Y:S05]  /*173b0*/  CALL.REL.NOINC `($__internal_35_$__cuda_sm70_shflsync_idx_p) ;  /* 0x0000211000007944 */ /* 0x01efea0003c00000 */
[----:B------:R-:W-:Y:S01]  /*173c0*/  MOV R5, R30 ;  /* 0x0000001e00057202 */ /* 0x000fe20000000f00 */
[----:B------:R-:W-:-:S05]  /*173d0*/  BRA `(.L_x_2186) ;  /* 0xffff000000007947 */ /* 0x000fca000383ffff */
.L_x_2060:
[----:B------:R-:W-:Y:S01]  /*173e0*/  MOV R2, RZ ;  /* 0x000000ff00027202 */ /* 0x000fe20000000f00 */
[----:B------:R-:W-:Y:S01]  /*173f0*/  IMAD.MOV.U32 R31, RZ, RZ, R13 ;  /* 0x000000ffff1f7224 */ /* 0x000fe200078e000d */
[----:B------:R-:W-:Y:S01]  /*17400*/  MOV R3, 0x17430 ;  /* 0x0001743000037802 */ /* 0x000fe20000000f00 */
[----:B------:R-:W-:Y:S02]  /*17410*/  IMAD.MOV.U32 R30, RZ, RZ, 0x181f ;  /* 0x0000181fff1e7424 */ /* 0x000fe400078e00ff */
[----:B-1234-:R-:W-:Y:S05]  /*17420*/  CALL.REL.NOINC `($__internal_35_$__cuda_sm70_shflsync_idx_p) ;  /* 0x000020a000007944 */ /* 0x01efea0003c00000 */
[----:B------:R-:W-:Y:S01]  /*17430*/  ISETP.GE.AND P4, PT, R177, c[0x0][0x1d4], PT ;  /* 0x00007500b1007a0c */ /* 0x000fe20003f86270 */
[----:B------:R-:W-:Y:S01]  /*17440*/  IMAD R4, R178, 0x6000, R206 ;  /* 0x00006000b2047824 */ /* 0x000fe200078e02ce */
[----:B------:R-:W-:Y:S01]  /*17450*/  IADD3 R2, P0, R30, R28, RZ ;  /* 0x0000001c1e027210 */ /* 0x000fe20007f1e0ff */
[----:B------:R-:W-:Y:S01]  /*17460*/  IMAD.MOV.U32 R31, RZ, RZ, R12 ;  /* 0x000000ffff1f7224 */ /* 0x000fe200078e000c */
[----:B------:R-:W-:Y:S02]  /*17470*/  ISETP.GE.AND P3, PT, R186, c[0x0][0x1d4], PT ;  /* 0x00007500ba007a0c */ /* 0x000fe40003f66270 */
[----:B------:R-:W-:Y:S01]  /*17480*/  SEL R7, RZ, 0x10, P4 ;  /* 0x00000010ff077807 */ /* 0x000fe20002000000 */
[C---:B------:R-:W-:Y:S01]  /*17490*/  IMAD.X R3, R5.reuse, 0x1, R20, P0 ;  /* 0x0000000105037824 */ /* 0x040fe200000e0614 */
[----:B------:R-:W-:Y:S05]  /*174a0*/  SEL R15, RZ, 0x10, P3 ;  /* 0x00000010ff0f7807 */ /* 0x000fea0001800000 */
[----:B------:R-:W-:Y:S01]  /*174b0*/  @!PT LDS RZ, [RZ] ;  /* 0x00000000fffff984 */ /* 0x000fe20000000800 */
[----:B------:R-:W-:Y:S01]  /*174c0*/  @!PT LDS RZ, [RZ] ;  /* 0x00000000fffff984 */ /* 0x000fe20000000800 */
[----:B------:R-:W-:Y:S01]  /*174d0*/  @!PT LDS RZ, [RZ] ;  /* 0x00000000fffff984 */ /* 0x000fe20000000800 */
[----:B------:R1:W-:Y:S02]  /*174e0*/  LDGSTS.E.BYPASS.LTC128B.128 [R4], [R2.64], !P4 ;  /* 0x0000000002047fae */ /* 0x0003e4000e101d46 */
[C---:B-1----:R-:W-:Y:S05]  /*174f0*/  IADD3 R2, P0, R30.reuse, R23, RZ ;  /* 0x000000171e027210 */ /* 0x042fea0007f1e0ff */
[C---:B------:R-:W-:Y:S05]  /*17500*/  IMAD.X R3, R5.reuse, 0x1, R21, P0 ;  /* 0x0000000105037824 */ /* 0x040fea00000e0615 */
[----:B------:R1:W-:Y:S02]  /*17510*/  LDGSTS.E.BYPASS.LTC128B.128 [R4+0x2000], [R2.64], !P3 ;  /* 0x0200000002047fae */ /* 0x0003e4000d901d46 */
[----:B-1----:R-:W-:Y:S01]  /*17520*/  IADD3 R2, P0, R30, R29, RZ ;  /* 0x0000001d1e027210 */ /* 0x002fe20007f1e0ff */
[----:B------:R-:W-:Y:S04]  /*17530*/  IMAD.MOV.U32 R30, RZ, RZ, 0x181f ;  /* 0x0000181fff1e7424 */ /* 0x000fe800078e00ff */
[----:B------:R-:W-:Y:S01]  /*17540*/  IMAD.X R3, R5, 0x1, R22, P0 ;  /* 0x0000000105037824 */ /* 0x000fe200000e0616 */
[----:B------:R-:W-:Y:S04]  /*17550*/  ISETP.GE.AND P0, PT, R185, c[0x0][0x1d4], PT ;  /* 0x00007500b9007a0c */ /* 0x000fe80003f06270 */
[----:B------:R-:W-:Y:S09]  /*17560*/  SEL R14, RZ, 0x10, P0 ;  /* 0x00000010ff0e7807 */ /* 0x000ff20000000000 */
[----:B------:R1:W-:Y:S02]  /*17570*/  LDGSTS.E.BYPASS.LTC128B.128 [R4+0x4000], [R2.64], !P0 ;  /* 0x0400000002047fae */ /* 0x0003e4000c101d46 */
[----:B-1----:R-:W-:Y:S01]  /*17580*/  MOV R3, 0x175b0 ;  /* 0x000175b000037802 */ /* 0x002fe20000000f00 */
[----:B------:R-:W-:Y:S02]  /*17590*/  IMAD.MOV.U32 R2, RZ, RZ, 0x1 ;  /* 0x00000001ff027424 */ /* 0x000fe400078e00ff */
[----:B------:R-:W-:Y:S05]  /*175a0*/  CALL.REL.NOINC `($__internal_35_$__cuda_sm70_shflsync_idx_p) ;  /* 0x00001f2000007944 */ /* 0x000fea0003c00000 */
[----:B------:R-:W-:Y:S01]  /*175b0*/  MOV R2, 0x1 ;  /* 0x0000000100027802 */ /* 0x000fe20000000f00 */
[----:B------:R-:W-:Y:S01]  /*175c0*/  IMAD.MOV.U32 R5, RZ, RZ, R30 ;  /* 0x000000ffff057224 */ /* 0x000fe200078e001e */
[----:B------:R-:W-:Y:S01]  /*175d0*/  MOV R30, 0x181f ;  /* 0x0000181f001e7802 */ /* 0x000fe20000000f00 */
[----:B------:R-:W-:Y:S01]  /*175e0*/  IMAD.MOV.U32 R31, RZ, RZ, R13 ;  /* 0x000000ffff1f7224 */ /* 0x000fe200078e000d */
[----:B------:R-:W-:Y:S02]  /*175f0*/  MOV R3, 0x17610 ;  /* 0x0001761000037802 */ /* 0x000fe40000000f00 */
[----:B------:R-:W-:Y:S05]  /*17600*/  CALL.REL.NOINC `($__internal_35_$__cuda_sm70_shflsync_idx_p) ;  /* 0x00001ec000007944 */ /* 0x000fea0003c00000 */
[----:B------:R-:W-:Y:S01]  /*17610*/  MOV R2, R30 ;  /* 0x0000001e00027202 */ /* 0x000fe20000000f00 */
[----:B------:R-:W-:-:S05]  /*17620*/  BRA `(.L_x_2187) ;  /* 0xfffeff1000007947 */ /* 0x000fca000383ffff */
.L_x_2071:
[----:B------:R-:W-:Y:S01]  /*17630*/  MOV R2, RZ ;  /* 0x000000ff00027202 */ /* 0x000fe20000000f00 */
[----:B------:R-:W-:Y:S01]  /*17640*/  IMAD.MOV.U32 R31, RZ, RZ, R5 ;  /* 0x000000ffff1f7224 */ /* 0x000fe200078e0005 */
[----:B------:R-:W-:Y:S01]  /*17650*/  MOV R3, 0x17680 ;  /* 0x0001768000037802 */ /* 0x000fe20000000f00 */
[----:B------:R-:W-:Y:S02]  /*17660*/  IMAD.MOV.U32 R30, RZ, RZ, 0x181f ;  /* 0x0000181fff1e7424 */ /* 0x000fe400078e00ff */
[----:B------:R-:W-:Y:S05]  /*17670*/  CALL.REL.NOINC `($__internal_35_$__cuda_sm70_shflsync_idx_p) ;  /* 0x00001e5000007944 */ /* 0x000fea0003c00000 */
[----:B------:R-:W-:Y:S01]  /*17680*/  MOV R4, R30 ;  /* 0x0000001e00047202 */ /* 0x000fe20000000f00 */
[----:B------:R-:W-:-:S05]  /*17690*/  BRA `(.L_x_2188) ;  /* 0xffff30e000007947 */ /* 0x000fca000383ffff */
.L_x_2072:
[----:B------:R-:W-:Y:S01]  /*176a0*/  MOV R2, RZ ;  /* 0x000000ff00027202 */ /* 0x000fe20000000f00 */
[----:B------:R-:W-:Y:S01]  /*176b0*/  IMAD.MOV.U32 R31, RZ, RZ, R12 ;  /* 0x000000ffff1f7224 */ /* 0x000fe200078e000c */
[----:B------:R-:W-:Y:S01]  /*176c0*/  MOV R3, 0x176f0 ;  /* 0x000176f000037802 */ /* 0x000fe20000000f00 */
[----:B------:R-:W-:Y:S02]  /*176d0*/  IMAD.MOV.U32 R30, RZ, RZ, 0x181f ;  /* 0x0000181fff1e7424 */ /* 0x000fe400078e00ff */
[----:B-12---:R-:W-:Y:S05]  /*176e0*/  CALL.REL.NOINC `($__internal_35_$__cuda_sm70_shflsync_idx_p) ;  /* 0x00001de000007944 */ /* 0x006fea0003c00000 */
[----:B------:R-:W-:Y:S01]  /*176f0*/  ISETP.GE.AND P4, PT, R177, c[0x0][0x1d4], PT ;  /* 0x00007500b1007a0c */ /* 0x000fe20003f86270 */
[----:B------:R-:W-:Y:S01]  /*17700*/  IMAD R0, R178, 0x6000, R207 ;  /* 0x00006000b2007824 */ /* 0x000fe200078e02cf */
[----:B------:R-:W-:Y:S01]  /*17710*/  IADD3 R2, P0, R30, R16, RZ ;  /* 0x000000101e027210 */ /* 0x000fe20007f1e0ff */
[----:B------:R-:W-:Y:S01]  /*17720*/  IMAD.MOV.U32 R31, RZ, RZ, R5 ;  /* 0x000000ffff1f7224 */ /* 0x000fe200078e0005 */
[----:B------:R-:W-:Y:S02]  /*17730*/  ISETP.GE.AND P3, PT, R186, c[0x0][0x1d4], PT ;  /* 0x00007500ba007a0c */ /* 0x000fe40003f66270 */
[----:B------:R-:W-:Y:S01]  /*17740*/  SEL R10, RZ, 0x10, P4 ;  /* 0x00000010ff0a7807 */ /* 0x000fe20002000000 */
[----:B------:R-:W-:Y:S01]  /*17750*/  IMAD.X R3, R4, 0x1, R13, P0 ;  /* 0x0000000104037824 */ /* 0x000fe200000e060d */
[----:B------:R-:W-:Y:S05]  /*17760*/  SEL R5, RZ, 0x10, P3 ;  /* 0x00000010ff057807 */ /* 0x000fea0001800000 */
[----:B------:R-:W-:Y:S01]  /*17770*/  @!PT LDS RZ, [RZ] ;  /* 0x00000000fffff984 */ /* 0x000fe20000000800 */
[----:B------:R-:W-:Y:S01]  /*17780*/  @!PT LDS RZ, [RZ] ;  /* 0x00000000fffff984 */ /* 0x000fe20000000800 */
[----:B------:R-:W-:Y:S01]  /*17790*/  @!PT LDS RZ, [RZ] ;  /* 0x00000000fffff984 */ /* 0x000fe20000000800 */
[----:B------:R1:W-:Y:S02]  /*177a0*/  LDGSTS.E.BYPASS.LTC128B.128 [R0], [R2.64], !P4 ;  /* 0x0000000002007fae */ /* 0x0003e4000e101d46 */
[----:B-1----:R-:W-:Y:S05]  /*177b0*/  IADD3 R2, P0, R30, R17, RZ ;  /* 0x000000111e027210 */ /* 0x002fea0007f1e0ff */
[----:B------:R-:W-:Y:S05]  /*177c0*/  IMAD.X R3, R4, 0x1, R14, P0 ;  /* 0x0000000104037824 */ /* 0x000fea00000e060e */
        /* <DEDUP_REMOVED lines=18> */
.L_x_2081:
[----:B------:R-:W-:Y:S01]  /*178f0*/  MOV R2, RZ ;  /* 0x000000ff00027202 */ /* 0x000fe20000000f00 */
[----:B------:R-:W-:Y:S01]  /*17900*/  IMAD.MOV.U32 R31, RZ, RZ, R12 ;  /* 0x000000ffff1f7224 */ /* 0x000fe200078e000c */
[----:B------:R-:W-:Y:S01]  /*17910*/  MOV R3, 0x17940 ;  /* 0x0001794000037802 */ /* 0x000fe20000000f00 */
[----:B------:R-:W-:Y:S02]  /*17920*/  IMAD.MOV.U32 R30, RZ, RZ, 0x181f ;  /* 0x0000181fff1e7424 */ /* 0x000fe400078e00ff */
[----:B-1234-:R-:W-:Y:S05]  /*17930*/  CALL.REL.NOINC `($__internal_35_$__cuda_sm70_shflsync_idx_p) ;  /* 0x00001b9000007944 */ /* 0x01efea0003c00000 */
[----:B------:R-:W-:Y:S01]  /*17940*/  MOV R5, R30 ;  /* 0x0000001e00057202 */ /* 0x000fe20000000f00 */
[----:B------:R-:W-:-:S05]  /*17950*/  BRA `(.L_x_2190) ;  /* 0xffff371000007947 */ /* 0x000fca000383ffff */
.L_x_2082:
        /* <DEDUP_REMOVED lines=37> */
.L_x_2083:
[----:B------:R-:W-:Y:S01]  /*17bb0*/  MOV R136, 0x2 ;  /* 0x0000000200887802 */ /* 0x000fe20000000f00 */
[----:B------:R-:W-:Y:S01]  /*17bc0*/  IMAD.MOV.U32 R2, RZ, RZ, R100 ;  /* 0x000000ffff027224 */ /* 0x000fe200078e0064 */
[----:B------:R-:W-:Y:S02]  /*17bd0*/  MOV R3, 0x17bf0 ;  /* 0x00017bf000037802 */ /* 0x000fe40000000f00 */
[----:B------:R-:W-:Y:S05]  /*17be0*/  CALL.REL.NOINC `($__internal_34_$__cuda_sm70_shflsync_bfly_p) ;  /* 0x0000189000007944 */ /* 0x000fea0003c00000 */
[----:B------:R-:W-:Y:S01]  /*17bf0*/  MOV R2, R136 ;  /* 0x0000008800027202 */ /* 0x000fe20000000f00 */
[----:B------:R-:W-:-:S05]  /*17c00*/  BRA `(.L_x_2192) ;  /* 0xffff433000007947 */ /* 0x000fca000383ffff */
.L_x_2086:
[----:B------:R-:W-:Y:S01]  /*17c10*/  MOV R2, RZ ;  /* 0x000000ff00027202 */ /* 0x000fe20000000f00 */
[----:B------:R-:W-:Y:S01]  /*17c20*/  IMAD.MOV.U32 R31, RZ, RZ, R5 ;  /* 0x000000ffff1f7224 */ /* 0x000fe200078e0005 */
[----:B------:R-:W-:Y:S01]  /*17c30*/  MOV R3, 0x17c60 ;  /* 0x00017c6000037802 */ /* 0x000fe20000000f00 */
[----:B------:R-:W-:Y:S02]  /*17c40*/  IMAD.MOV.U32 R30, RZ, RZ, 0x181f ;  /* 0x0000181fff1e7424 */ /* 0x000fe400078e00ff */
[----:B------:R-:W-:Y:S05]  /*17c50*/  CALL.REL.NOINC `($__internal_35_$__cuda_sm70_shflsync_idx_p) ;  /* 0x0000187000007944 */ /* 0x000fea0003c00000 */
[----:B------:R-:W-:Y:S01]  /*17c60*/  MOV R4, R30 ;  /* 0x0000001e00047202 */ /* 0x000fe20000000f00 */
[----:B------:R-:W-:-:S05]  /*17c70*/  BRA `(.L_x_2193) ;  /* 0xffff5cf000007947 */ /* 0x000fca000383ffff */
.L_x_2087:
        /* <DEDUP_REMOVED lines=37> */
.L_x_2092:
[----:B------:R-:W-:Y:S01]  /*17ed0*/  MOV R2, RZ ;  /* 0x000000ff00027202 */ /* 0x000fe20000000f00 */
[----:B------:R-:W-:Y:S01]  /*17ee0*/  IMAD.MOV.U32 R31, RZ, RZ, R12 ;  /* 0x000000ffff1f7224 */ /* 0x000fe200078e000c */
[----:B------:R-:W-:Y:S01]  /*17ef0*/  MOV R3, 0x17f20 ;  /* 0x00017f2000037802 */ /* 0x000fe20000000f00 */
[----:B------:R-:W-:Y:S02]  /*17f00*/  IMAD.MOV.U32 R30, RZ, RZ, 0x181f ;  /* 0x0000181fff1e7424 */ /* 0x000fe400078e00ff */
[----:B-1234-:R-:W-:Y:S05]  /*17f10*/  CALL.REL.NOINC `($__internal_35_$__cuda_sm70_shflsync_idx_p) ;  /* 0x000015b000007944 */ /* 0x01efea0003c00000 */
[----:B------:R-:W-:Y:S01]  /*17f20*/  MOV R5, R30 ;  /* 0x0000001e00057202 */ /* 0x000fe20000000f00 */
[----:B------:R-:W-:-:S05]  /*17f30*/  BRA `(.L_x_2195) ;  /* 0xffff60d000007947 */ /* 0x000fca000383ffff */
.L_x_2093:
        /* <DEDUP_REMOVED lines=37> */
.L_x_2104:
[----:B------:R-:W-:Y:S01]  /*18190*/  MOV R2, RZ ;  /* 0x000000ff00027202 */ /* 0x000fe20000000f00 */
[----:B------:R-:W-:Y:S01]  /*181a0*/  IMAD.MOV.U32 R31, RZ, RZ, R5 ;  /* 0x000000ffff1f7224 */ /* 0x000fe200078e0005 */
[----:B------:R-:W-:Y:S01]  /*181b0*/  MOV R3, 0x181e0 ;  /* 0x000181e000037802 */ /* 0x000fe20000000f00 */
[----:B------:R-:W-:Y:S02]  /*181c0*/  IMAD.MOV.U32 R30, RZ, RZ, 0x181f ;  /* 0x0000181fff1e7424 */ /* 0x000fe400078e00ff */
[----:B------:R-:W-:Y:S05]  /*181d0*/  CALL.REL.NOINC `($__internal_35_$__cuda_sm70_shflsync_idx_p) ;  /* 0x000012f000007944 */ /* 0x000fea0003c00000 */
[----:B------:R-:W-:Y:S01]  /*181e0*/  MOV R4, R30 ;  /* 0x0000001e00047202 */ /* 0x000fe20000000f00 */
[----:B------:R-:W-:-:S05]  /*181f0*/  BRA `(.L_x_2197) ;  /* 0xffff91e000007947 */ /* 0x000fca000383ffff */
.L_x_2105:
        /* <DEDUP_REMOVED lines=37> */
.L_x_2107:
[----:B------:R-:W-:Y:S01]  /*18450*/  IMAD.MOV.U32 R2, RZ, RZ, R183 ;  /* 0x000000ffff027224 */ /* 0x000fe200078e00b7 */
[----:B------:R-:W-:-:S02]  /*18460*/  MOV R136, 0x2 ;  /* 0x0000000200887802 */ /* 0x000fc40000000f00 */
[----:B------:R-:W-:Y:S02]  /*18470*/  MOV R3, 0x18490 ;  /* 0x0001849000037802 */ /* 0x000fe40000000f00 */
[----:B------:R-:W-:Y:S05]  /*18480*/  CALL.REL.NOINC `($__internal_34_$__cuda_sm70_shflsync_bfly_p) ;  /* 0x00000ff000007944 */ /* 0x000fea0003c00000 */
[----:B------:R-:W-:Y:S01]  /*18490*/  MOV R0, R136 ;  /* 0x0000008800007202 */ /* 0x000fe20000000f00 */
[----:B------:R-:W-:Y:S05]  /*184a0*/  BRA `(.L_x_2199) ;  /* 0xffff92f000007947 */ /* 0x000fea000383ffff */
.L_x_2108:
[----:B------:R-:W-:Y:S01]  /*184b0*/  IMAD.MOV.U32 R2, RZ, RZ, R0 ;  /* 0x000000ffff027224 */ /* 0x000fe200078e0000 */
[----:B------:R-:W-:Y:S02]  /*184c0*/  MOV R136, 0x1 ;  /* 0x0000000100887802 */ /* 0x000fe40000000f00 */
[----:B------:R-:W-:Y:S02]  /*184d0*/  MOV R3, 0x184f0 ;  /* 0x000184f000037802 */ /* 0x000fe40000000f00 */
[----:B-1----:R-:W-:Y:S05]  /*184e0*/  CALL.REL.NOINC `($__internal_34_$__cuda_sm70_shflsync_bfly_p) ;  /* 0x00000f9000007944 */ /* 0x002fea0003c00000 */
[----:B------:R-:W-:Y:S01]  /*184f0*/  FADD.FTZ R0, R0, R136 ;  /* 0x0000008800007221 */ /* 0x000fe20000010000 */
[----:B------:R-:W-:Y:S02]  /*18500*/  MOV R2, R184 ;  /* 0x000000b800027202 */ /* 0x000fe40000000f00 */
[----:B------:R-:W-:Y:S02]  /*18510*/  MOV R136, 0x2 ;  /* 0x0000000200887802 */ /* 0x000fe40000000f00 */
[----:B------:R-:W-:Y:S02]  /*18520*/  MOV R3, 0x18540 ;  /* 0x0001854000037802 */ /* 0x000fe40000000f00 */
[----:B------:R-:W-:Y:S05]  /*18530*/  CALL.REL.NOINC `($__internal_34_$__cuda_sm70_shflsync_bfly_p) ;  /* 0x00000f4000007944 */ /* 0x000fea0003c00000 */
[----:B------:R-:W-:Y:S01]  /*18540*/  FADD.FTZ R4, R184, R136 ;  /* 0x00000088b8047221 */ /* 0x000fe20000010000 */
[----:B------:R-:W-:-:S02]  /*18550*/  MOV R136, 0x1 ;  /* 0x0000000100887802 */ /* 0x000fc40000000f00 */
[----:B------:R-:W-:Y:S02]  /*18560*/  MOV R3, 0x18590 ;  /* 0x0001859000037802 */ /* 0x000fe40000000f00 */
[----:B------:R-:W-:Y:S02]  /*18570*/  MOV R2, R4 ;  /* 0x0000000400027202 */ /* 0x000fe40000000f00 */
[----:B------:R-:W-:Y:S05]  /*18580*/  CALL.REL.NOINC `($__internal_34_$__cuda_sm70_shflsync_bfly_p) ;  /* 0x00000ef000007944 */ /* 0x000fea0003c00000 */
[----:B------:R-:W-:Y:S01]  /*18590*/  MOV R3, R136 ;  /* 0x0000008800037202 */ /* 0x000fe20000000f00 */
[----:B------:R-:W-:Y:S05]  /*185a0*/  BRA `(.L_x_2200) ;  /* 0xffff926000007947 */ /* 0x000fea000383ffff */
.L_x_2115:
[----:B--234-:R-:W-:Y:S01]  /*185b0*/  IMAD.MOV.U32 R31, RZ, RZ, R9 ;  /* 0x000000ffff1f7224 */ /* 0x01cfe200078e0009 */
[----:B------:R-:W-:Y:S01]  /*185c0*/  MOV R2, RZ ;  /* 0x000000ff00027202 */ /* 0x000fe20000000f00 */
[----:B------:R-:W-:Y:S01]  /*185d0*/  IMAD.MOV.U32 R30, RZ, RZ, 0x181f ;  /* 0x0000181fff1e7424 */ /* 0x000fe200078e00ff */
[----:B------:R-:W-:Y:S02]  /*185e0*/  MOV R3, 0x18600 ;  /* 0x0001860000037802 */ /* 0x000fe40000000f00 */
[----:B-1----:R-:W-:Y:S05]  /*185f0*/  CALL.REL.NOINC `($__internal_35_$__cuda_sm70_shflsync_idx_p) ;  /* 0x00000ed000007944 */ /* 0x002fea0003c00000 */
[----:B------:R-:W-:Y:S01]  /*18600*/  MOV R8, R30 ;  /* 0x0000001e00087202 */ /* 0x000fe20000000f00 */
[----:B------:R-:W-:Y:S05]  /*18610*/  BRA `(.L_x_2201) ;  /* 0xffffa92000007947 */ /* 0x000fea000383ffff */
.L_x_2116:
[----:B------:R-:W-:Y:S01]  /*18620*/  IMAD.MOV.U32 R31, RZ, RZ, R11 ;  /* 0x000000ffff1f7224 */ /* 0x000fe200078e000b */
[----:B------:R-:W-:Y:S01]  /*18630*/  MOV R2, RZ ;  /* 0x000000ff00027202 */ /* 0x000fe20000000f00 */
[----:B------:R-:W-:Y:S01]  /*18640*/  IMAD.MOV.U32 R30, RZ, RZ, 0x181f ;  /* 0x0000181fff1e7424 */ /* 0x000fe200078e00ff */
[----:B------:R-:W-:-:S02]  /*18650*/  MOV R3, 0x18670 ;  /* 0x0001867000037802 */ /* 0x000fc40000000f00 */
[----:B-123--:R-:W-:Y:S05]  /*18660*/  CALL.REL.NOINC `($__internal_35_$__cuda_sm70_shflsync_idx_p) ;  /* 0x00000e6000007944 */ /* 0x00efea0003c00000 */
[----:B------:R-:W-:Y:S01]  /*18670*/  MOV R0, R30 ;  /* 0x0000001e00007202 */ /* 0x000fe20000000f00 */
[----:B------:R-:W-:Y:S05]  /*18680*/  BRA `(.L_x_2202) ;  /* 0xffffa8d000007947 */ /* 0x000fea000383ffff */
.L_x_2119:
[----:B------:R-:W-:Y:S01]  /*18690*/  IMAD.MOV.U32 R31, RZ, RZ, R9 ;  /* 0x000000ffff1f7224 */ /* 0x000fe200078e0009 */
[----:B--2---:R-:W-:Y:S01]  /*186a0*/  MOV R2, 0x1 ;  /* 0x0000000100027802 */ /* 0x004fe20000000f00 */
[----:B------:R-:W-:Y:S01]  /*186b0*/  IMAD.MOV.U32 R30, RZ, RZ, 0x181f ;  /* 0x0000181fff1e7424 */ /* 0x000fe200078e00ff */
[----:B------:R-:W-:-:S02]  /*186c0*/  MOV R3, 0x186e0 ;  /* 0x000186e000037802 */ /* 0x000fc40000000f00 */
[----:B-1-34-:R-:W-:Y:S05]  /*186d0*/  CALL.REL.NOINC `($__internal_35_$__cuda_sm70_shflsync_idx_p) ;  /* 0x00000df000007944 */ /* 0x01afea0003c00000 */
        /* <DEDUP_REMOVED lines=8> */
.L_x_2122:
[----:B------:R-:W-:Y:S01]  /*18760*/  IMAD.MOV.U32 R31, RZ, RZ, R9 ;  /* 0x000000ffff1f7224 */ /* 0x000fe200078e0009 */
[----:B--2---:R-:W-:Y:S01]  /*18770*/  MOV R2, 0x2 ;  /* 0x0000000200027802 */ /* 0x004fe20000000f00 */
[----:B------:R-:W-:Y:S01]  /*18780*/  IMAD.MOV.U32 R30, RZ, RZ, 0x181f ;  /* 0x0000181fff1e7424 */ /* 0x000fe200078e00ff */
[----:B------:R-:W-:Y:S02]  /*18790*/  MOV R3, 0x187b0 ;  /* 0x000187b000037802 */ /* 0x000fe40000000f00 */
[----:B-1-34-:R-:W-:Y:S05]  /*187a0*/  CALL.REL.NOINC `($__internal_35_$__cuda_sm70_shflsync_idx_p) ;  /* 0x00000d2000007944 */ /* 0x01afea0003c00000 */
[----:B------:R-:W-:Y:S01]  /*187b0*/  MOV R8, R30 ;  /* 0x0000001e00087202 */ /* 0x000fe20000000f00 */
[----:B------:R-:W-:Y:S05]  /*187c0*/  BRA `(.L_x_2204) ;  /* 0xffffaa6000007947 */ /* 0x000fea000383ffff */
.L_x_2123:
[----:B------:R-:W-:Y:S01]  /*187d0*/  IMAD.MOV.U32 R31, RZ, RZ, R11 ;  /* 0x000000ffff1f7224 */ /* 0x000fe200078e000b */
[----:B--2---:R-:W-:Y:S01]  /*187e0*/  MOV R2, 0x2 ;  /* 0x0000000200027802 */ /* 0x004fe20000000f00 */
[----:B------:R-:W-:Y:S01]  /*187f0*/  IMAD.MOV.U32 R30, RZ, RZ, 0x181f ;  /* 0x0000181fff1e7424 */ /* 0x000fe200078e00ff */
[----:B------:R-:W-:Y:S02]  /*18800*/  MOV R3, 0x18820 ;  /* 0x0001882000037802 */ /* 0x000fe40000000f00 */
[----:B-1-34-:R-:W-:Y:S05]  /*18810*/  CALL.REL.NOINC `($__internal_35_$__cuda_sm70_shflsync_idx_p) ;  /* 0x00000cb000007944 */ /* 0x01afea0003c00000 */
[----:B------:R-:W-:Y:S01]  /*18820*/  MOV R0, R30 ;  /* 0x0000001e00007202 */ /* 0x000fe20000000f00 */
[----:B------:R-:W-:Y:S05]  /*18830*/  BRA `(.L_x_2205) ;  /* 0xffffaa1000007947 */ /* 0x000fea000383ffff */
.L_x_2126:
[----:B------:R-:W-:Y:S01]  /*18840*/  IMAD.MOV.U32 R31, RZ, RZ, R9 ;  /* 0x000000ffff1f7224 */ /* 0x000fe200078e0009 */
[----:B---3--:R-:W-:Y:S01]  /*18850*/  MOV R2, 0x3 ;  /* 0x0000000300027802 */ /* 0x008fe20000000f00 */
        /* <DEDUP_REMOVED lines=11> */
.L_x_2128:
[----:B------:R-:W-:Y:S01]  /*18910*/  IMAD.MOV.U32 R31, RZ, RZ, R5 ;  /* 0x000000ffff1f7224 */ /* 0x000fe200078e0005 */
[----:B------:R-:W-:Y:S01]  /*18920*/  MOV R2, RZ ;  /* 0x000000ff00027202 */ /* 0x000fe20000000f00 */
[----:B------:R-:W-:Y:S01]  /*18930*/  IMAD.MOV.U32 R30, RZ, RZ, 0x1c1f ;  /* 0x00001c1fff1e7424 */ /* 0x000fe200078e00ff */
[----:B------:R-:W-:Y:S02]  /*18940*/  MOV R3, 0x18960 ;  /* 0x0001896000037802 */ /* 0x000fe40000000f00 */
[----:B------:R-:W-:Y:S05]  /*18950*/  CALL.REL.NOINC `($__internal_35_$__cuda_sm70_shflsync_idx_p) ;  /* 0x00000b7000007944 */ /* 0x000fea0003c00000 */
[----:B------:R-:W-:Y:S01]  /*18960*/  MOV R4, R30 ;  /* 0x0000001e00047202 */ /* 0x000fe20000000f00 */
[----:B------:R-:W-:Y:S05]  /*18970*/  BRA `(.L_x_2207) ;  /* 0xffffad8000007947 */ /* 0x000fea000383ffff */
.L_x_2129:
[----:B------:R-:W-:Y:S01]  /*18980*/  IMAD.MOV.U32 R31, RZ, RZ, R12 ;  /* 0x000000ffff1f7224 */ /* 0x000fe200078e000c */
[----:B------:R-:W-:Y:S01]  /*18990*/  MOV R2, RZ ;  /* 0x000000ff00027202 */ /* 0x000fe20000000f00 */
[----:B------:R-:W-:Y:S01]  /*189a0*/  IMAD.MOV.U32 R30, RZ, RZ, 0x1c1f ;  /* 0x00001c1fff1e7424 */ /* 0x000fe200078e00ff */
[----:B------:R-:W-:Y:S02]  /*189b0*/  MOV R3, 0x189d0 ;  /* 0x000189d000037802 */ /* 0x000fe40000000f00 */
[----:B-12---:R-:W-:Y:S05]  /*189c0*/  CALL.REL.NOINC `($__internal_35_$__cuda_sm70_shflsync_idx_p) ;  /* 0x00000b0000007944 */ /* 0x006fea0003c00000 */
[----:B------:R-:W-:Y:S01]  /*189d0*/  MOV R0, R30 ;  /* 0x0000001e00007202 */ /* 0x000fe20000000f00 */
[----:B------:R-:W-:Y:S05]  /*189e0*/  BRA `(.L_x_2208) ;  /* 0xffffad3000007947 */ /* 0x000fea000383ffff */
.L_x_2132:
[----:B------:R-:W-:Y:S01]  /*189f0*/  IMAD.MOV.U32 R31, RZ, RZ, R5 ;  /* 0x000000ffff1f7224 */ /* 0x000fe200078e0005 */
[----:B----4-:R-:W-:Y:S01]  /*18a00*/  MOV R2, 0x1 ;  /* 0x0000000100027802 */ /* 0x010fe20000000f00 */
[----:B------:R-:W-:Y:S01]  /*18a10*/  IMAD.MOV.U32 R30, RZ, RZ, 0x1c1f ;  /* 0x00001c1fff1e7424 */ /* 0x000fe200078e00ff */
[----:B------:R-:W-:-:S02]  /*18a20*/  MOV R3, 0x18a40 ;  /* 0x00018a4000037802 */ /* 0x000fc40000000f00 */
[----:B-123--:R-:W-:Y:S05]  /*18a30*/  CALL.REL.NOINC `($__internal_35_$__cuda_sm70_shflsync_idx_p) ;  /* 0x00000a9000007944 */ /* 0x00efea0003c00000 */
        /* <DEDUP_REMOVED lines=8> */
.L_x_2136:
[----:B------:R-:W-:Y:S01]  /*18ac0*/  IMAD.MOV.U32 R31, RZ, RZ, R9 ;  /* 0x000000ffff1f7224 */ /* 0x000fe200078e0009 */
[----:B------:R-:W-:Y:S01]  /*18ad0*/  MOV R2, RZ ;  /* 0x000000ff00027202 */ /* 0x000fe20000000f00 */
[----:B------:R-:W-:Y:S01]  /*18ae0*/  IMAD.MOV.U32 R30, RZ, RZ, 0x181f ;  /* 0x0000181fff1e7424 */ /* 0x000fe200078e00ff */
[----:B------:R-:W-:Y:S02]  /*18af0*/  MOV R3, 0x18b10 ;  /* 0x00018b1000037802 */ /* 0x000fe40000000f00 */
[----:B------:R-:W-:Y:S05]  /*18b00*/  CALL.REL.NOINC `($__internal_35_$__cuda_sm70_shflsync_idx_p) ;  /* 0x000009c000007944 */ /* 0x000fea0003c00000 */
[----:B------:R-:W-:Y:S01]  /*18b10*/  MOV R8, R30 ;  /* 0x0000001e00087202 */ /* 0x000fe20000000f00 */
[----:B------:R-:W-:Y:S05]  /*18b20*/  BRA `(.L_x_2210) ;  /* 0xffffc33000007947 */ /* 0x000fea000383ffff */
.L_x_2137:
[----:B------:R-:W-:Y:S01]  /*18b30*/  IMAD.MOV.U32 R31, RZ, RZ, R12 ;  /* 0x000000ffff1f7224 */ /* 0x000fe200078e000c */
[----:B------:R-:W-:Y:S01]  /*18b40*/  MOV R2, RZ ;  /* 0x000000ff00027202 */ /* 0x000fe20000000f00 */
[----:B------:R-:W-:Y:S01]  /*18b50*/  IMAD.MOV.U32 R30, RZ, RZ, 0x181f ;  /* 0x0000181fff1e7424 */ /* 0x000fe200078e00ff */
[----:B------:R-:W-:Y:S02]  /*18b60*/  MOV R3, 0x18b80 ;  /* 0x00018b8000037802 */ /* 0x000fe40000000f00 */
[----:B-12---:R-:W-:Y:S05]  /*18b70*/  CALL.REL.NOINC `($__internal_35_$__cuda_sm70_shflsync_idx_p) ;  /* 0x0000095000007944 */ /* 0x006fea0003c00000 */
[----:B------:R-:W-:Y:S01]  /*18b80*/  MOV R0, R30 ;  /* 0x0000001e00007202 */ /* 0x000fe20000000f00 */
[----:B------:R-:W-:Y:S05]  /*18b90*/  BRA `(.L_x_2211) ;  /* 0xffffc2e000007947 */ /* 0x000fea000383ffff */
.L_x_2140:
        /* <DEDUP_REMOVED lines=13> */
.L_x_2143:
[----:B------:R-:W-:Y:S01]  /*18c70*/  IMAD.MOV.U32 R31, RZ, RZ, R9 ;  /* 0x000000ffff1f7224 */ /* 0x000fe200078e0009 */
[----:B-1----:R-:W-:Y:S01]  /*18c80*/  MOV R2, 0x2 ;  /* 0x0000000200027802 */ /* 0x002fe20000000f00 */
[----:B------:R-:W-:Y:S01]  /*18c90*/  IMAD.MOV.U32 R30, RZ, RZ, 0x181f ;  /* 0x0000181fff1e7424 */ /* 0x000fe200078e00ff */
[----:B------:R-:W-:Y:S02]  /*18ca0*/  MOV R3, 0x18cc0 ;  /* 0x00018cc000037802 */ /* 0x000fe40000000f00 */
[----:B--234-:R-:W-:Y:S05]  /*18cb0*/  CALL.REL.NOINC `($__internal_35_$__cuda_sm70_shflsync_idx_p) ;  /* 0x0000081000007944 */ /* 0x01cfea0003c00000 */
[----:B------:R-:W-:Y:S01]  /*18cc0*/  MOV R8, R30 ;  /* 0x0000001e00087202 */ /* 0x000fe20000000f00 */
[----:B------:R-:W-:Y:S05]  /*18cd0*/  BRA `(.L_x_2213) ;  /* 0xffffc48000007947 */ /* 0x000fea000383ffff */
.L_x_2144:
[----:B------:R-:W-:Y:S01]  /*18ce0*/  IMAD.MOV.U32 R31, RZ, RZ, R12 ;  /* 0x000000ffff1f7224 */ /* 0x000fe200078e000c */
[----:B------:R-:W-:Y:S01]  /*18cf0*/  MOV R2, 0x2 ;  /* 0x0000000200027802 */ /* 0x000fe20000000f00 */
[----:B------:R-:W-:Y:S01]  /*18d00*/  IMAD.MOV.U32 R30, RZ, RZ, 0x181f ;  /* 0x0000181fff1e7424 */ /* 0x000fe200078e00ff */
[----:B------:R-:W-:Y:S02]  /*18d10*/  MOV R3, 0x18d30 ;  /* 0x00018d3000037802 */ /* 0x000fe40000000f00 */
[----:B-1234-:R-:W-:Y:S05]  /*18d20*/  CALL.REL.NOINC `($__internal_35_$__cuda_sm70_shflsync_idx_p) ;  /* 0x000007a000007944 */ /* 0x01efea0003c00000 */
[----:B------:R-:W-:Y:S01]  /*18d30*/  MOV R0, R30 ;  /* 0x0000001e00007202 */ /* 0x000fe20000000f00 */
[----:B------:R-:W-:Y:S05]  /*18d40*/  BRA `(.L_x_2214) ;  /* 0xffffc43000007947 */ /* 0x000fea000383ffff */
.L_x_2147:
[----:B------:R-:W-:Y:S01]  /*18d50*/  IMAD.MOV.U32 R31, RZ, RZ, R9 ;  /* 0x000000ffff1f7224 */ /* 0x000fe200078e0009 */
[----:B-1----:R-:W-:Y:S01]  /*18d60*/  MOV R2, 0x3 ;  /* 0x0000000300027802 */ /* 0x002fe20000000f00 */
[----:B------:R-:W-:Y:S01]  /*18d70*/  IMAD.MOV.U32 R30, RZ, RZ, 0x181f ;  /* 0x0000181fff1e7424 */ /* 0x000fe200078e00ff */
[----:B------:R-:W-:-:S02]  /*18d80*/  MOV R3, 0x18da0 ;  /* 0x00018da000037802 */ /* 0x000fc40000000f00 */
[----:B--234-:R-:W-:Y:S05]  /*18d90*/  CALL.REL.NOINC `($__internal_35_$__cuda_sm70_shflsync_idx_p) ;  /* 0x0000073000007944 */ /* 0x01cfea0003c00000 */
        /* <DEDUP_REMOVED lines=8> */
.L_x_2149:
[----:B------:R-:W-:Y:S01]  /*18e20*/  IMAD.MOV.U32 R31, RZ, RZ, R82 ;  /* 0x000000ffff1f7224 */ /* 0x000fe200078e0052 */
[----:B------:R-:W-:Y:S01]  /*18e30*/  MOV R2, RZ ;  /* 0x000000ff00027202 */ /* 0x000fe20000000f00 */
[----:B------:R-:W-:Y:S01]  /*18e40*/  IMAD.MOV.U32 R30, RZ, RZ, 0x1f ;  /* 0x0000001fff1e7424 */ /* 0x000fe200078e00ff */
[----:B------:R-:W-:Y:S02]  /*18e50*/  MOV R3, 0x18e70 ;  /* 0x00018e7000037802 */ /* 0x000fe40000000f00 */
[----:B-123--:R-:W-:Y:S05]  /*18e60*/  CALL.REL.NOINC `($__internal_35_$__cuda_sm70_shflsync_idx_p) ;  /* 0x0000066000007944 */ /* 0x00efea0003c00000 */
[----:B------:R-:W-:Y:S01]  /*18e70*/  MOV R9, R30 ;  /* 0x0000001e00097202 */ /* 0x000fe20000000f00 */
[----:B------:R-:W-:Y:S05]  /*18e80*/  BRA `(.L_x_2216) ;  /* 0xffffc66000007947 */ /* 0x000fea000383ffff */
.L_x_2150:
[----:B------:R-:W-:Y:S01]  /*18e90*/  IMAD.MOV.U32 R31, RZ, RZ, R82 ;  /* 0x000000ffff1f7224 */ /* 0x000fe200078e0052 */
[----:B------:R-:W-:Y:S01]  /*18ea0*/  MOV R2, 0x1 ;  /* 0x0000000100027802 */ /* 0x000fe20000000f00 */
[----:B------:R-:W-:Y:S01]  /*18eb0*/  IMAD.MOV.U32 R30, RZ, RZ, 0x1f ;  /* 0x0000001fff1e7424 */ /* 0x000fe200078e00ff */
[----:B------:R-:W-:Y:S02]  /*18ec0*/  MOV R3, 0x18ee0 ;  /* 0x00018ee000037802 */ /* 0x000fe40000000f00 */
[----:B-123--:R-:W-:Y:S05]  /*18ed0*/  CALL.REL.NOINC `($__internal_35_$__cuda_sm70_shflsync_idx_p) ;  /* 0x000005f000007944 */ /* 0x00efea0003c00000 */
[----:B------:R-:W-:Y:S01]  /*18ee0*/  MOV R8, R30 ;  /* 0x0000001e00087202 */ /* 0x000fe20000000f00 */
[----:B------:R-:W-:Y:S05]  /*18ef0*/  BRA `(.L_x_2217) ;  /* 0xffffc61000007947 */ /* 0x000fea000383ffff */
.L_x_2151:
[----:B------:R-:W-:Y:S02]  /*18f00*/  MOV R2, 0x1 ;  /* 0x0000000100027802 */ /* 0x000fe40000000f00 */
[----:B------:R-:W-:-:S02]  /*18f10*/  MOV R3, 0x18f30 ;  /* 0x00018f3000037802 */ /* 0x000fc40000000f00 */
[----:B--234-:R-:W-:Y:S05]  /*18f20*/  CALL.REL.NOINC `($__internal_36_$__cuda_sm70_shflsync_up_p) ;  /* 0x0000060000007944 */ /* 0x01cfea0003c00000 */
[----:B------:R-:W-:Y:S05]  /*18f30*/  BRA `(.L_x_2218) ;  /* 0xffffc6f000007947 */ /* 0x000fea000383ffff */
.L_x_2152:
[----:B------:R-:W-:Y:S02]  /*18f40*/  MOV R2, 0x2 ;  /* 0x0000000200027802 */ /* 0x000fe40000000f00 */
[----:B------:R-:W-:-:S02]  /*18f50*/  MOV R3, 0x18f70 ;  /* 0x00018f7000037802 */ /* 0x000fc40000000f00 */
[----:B--23--:R-:W-:Y:S05]  /*18f60*/  CALL.REL.NOINC `($__internal_36_$__cuda_sm70_shflsync_up_p) ;  /* 0x000005c000007944 */ /* 0x00cfea0003c00000 */
        /* <DEDUP_REMOVED lines=24> */
.L_x_2156:
[----:B------:R-:W-:Y:S02]  /*190f0*/  MOV R2, 0x1 ;  /* 0x0000000100027802 */ /* 0x000fe40000000f00 */
[----:B------:R-:W-:Y:S02]  /*19100*/  MOV R3, 0x19120 ;  /* 0x0001912000037802 */ /* 0x000fe40000000f00 */
[----:B------:R-:W-:Y:S05]  /*19110*/  CALL.REL.NOINC `($__internal_36_$__cuda_sm70_shflsync_up_p) ;  /* 0x0000041000007944 */ /* 0x000fea0003c00000 */
[----:B------:R-:W-:Y:S01]  /*19120*/  MOV R2, R4 ;  /* 0x0000000400027202 */ /* 0x000fe20000000f00 */
[----:B------:R-:W-:Y:S05]  /*19130*/  BRA `(.L_x_2220) ;  /* 0xffffc74000007947 */ /* 0x000fea000383ffff */
.L_x_2157:
[----:B------:R-:W-:Y:S02]  /*19140*/  MOV R2, 0x2 ;  /* 0x0000000200027802 */ /* 0x000fe40000000f00 */
[----:B------:R-:W-:Y:S02]  /*19150*/  MOV R3, 0x19170 ;  /* 0x0001917000037802 */ /* 0x000fe40000000f00 */
        /* <DEDUP_REMOVED lines=25> */
.L_x_2159:
[----:B------:R-:W-:Y:S02]  /*192f0*/  SEL R0, RZ, 0x1, P0 ;  /* 0x00000001ff007807 */ /* 0x000fe40000000000 */
[----:B------:R-:W-:Y:S02]  /*19300*/  MOV R2, 0x19320 ;  /* 0x0001932000027802 */ /* 0x000fe40000000f00 */
[----:B-1----:R-:W-:Y:S05]  /*19310*/  CALL.REL.NOINC `($__internal_37_$__cuda_sm70_votesync_ballot) ;  /* 0x0000028000007944 */ /* 0x002fea0003c00000 */
[----:B------:R-:W-:Y:S01]  /*19320*/  MOV R5, R0 ;  /* 0x0000000000057202 */ /* 0x000fe20000000f00 */
[----:B------:R-:W-:Y:S05]  /*19330*/  BRA `(.L_x_2222) ;  /* 0xffffc6d000007947 */ /* 0x000fea000383ffff */
.L_x_2160:
[----:B------:R-:W-:Y:S01]  /*19340*/  IMAD.MOV.U32 R31, RZ, RZ, R6 ;  /* 0x000000ffff1f7224 */ /* 0x000fe200078e0006 */
[----:B------:R-:W-:Y:S01]  /*19350*/  MOV R2, R0 ;  /* 0x0000000000027202 */ /* 0x000fe20000000f00 */
[----:B------:R-:W-:Y:S01]  /*19360*/  IMAD.MOV.U32 R30, RZ, RZ, 0x1f ;  /* 0x0000001fff1e7424 */ /* 0x000fe200078e00ff */
[----:B------:R-:W-:Y:S02]  /*19370*/  MOV R3, 0x19390 ;  /* 0x0001939000037802 */ /* 0x000fe40000000f00 */
[----:B-1----:R-:W-:Y:S05]  /*19380*/  CALL.REL.NOINC `($__internal_35_$__cuda_sm70_shflsync_idx_p) ;  /* 0x0000014000007944 */ /* 0x002fea0003c00000 */
[----:B------:R-:W-:Y:S01]  /*19390*/  IMAD.MOV.U32 R10, RZ, RZ, R30 ;  /* 0x000000ffff0a7224 */ /* 0x000fe200078e001e */
[----:B------:R-:W-:Y:S01]  /*193a0*/  MOV R2, R0 ;  /* 0x0000000000027202 */ /* 0x000fe20000000f00 */
[----:B------:R-:W-:Y:S01]  /*193b0*/  IMAD.MOV.U32 R31, RZ, RZ, R7 ;  /* 0x000000ffff1f7224 */ /* 0x000fe200078e0007 */
[----:B------:R-:W-:-:S02]  /*193c0*/  MOV R30, 0x1f ;  /* 0x0000001f001e7802 */ /* 0x000fc40000000f00 */
[----:B------:R-:W-:Y:S02]  /*193d0*/  MOV R3, 0x193f0 ;  /* 0x000193f000037802 */ /* 0x000fe40000000f00 */
[----:B------:R-:W-:Y:S05]  /*193e0*/  CALL.REL.NOINC `($__internal_35_$__cuda_sm70_shflsync_idx_p) ;  /* 0x000000e000007944 */ /* 0x000fea0003c00000 */
[----:B------:R-:W-:Y:S01]  /*193f0*/  MOV R7, R30 ;  /* 0x0000001e00077202 */ /* 0x000fe20000000f00 */
[----:B------:R-:W-:Y:S05]  /*19400*/  BRA `(.L_x_2223) ;  /* 0xffffc65000007947 */ /* 0x000fea000383ffff */
.L_x_2163:
[----:B------:R-:W-:Y:S01]  /*19410*/  IMAD.MOV.U32 R31, RZ, RZ, R4 ;  /* 0x000000ffff1f7224 */ /* 0x000fe200078e0004 */
[----:B------:R-:W-:Y:S01]  /*19420*/  MOV R2, R0 ;  /* 0x0000000000027202 */ /* 0x000fe20000000f00 */
[----:B------:R-:W-:Y:S01]  /*19430*/  IMAD.MOV.U32 R30, RZ, RZ, 0x1f ;  /* 0x0000001fff1e7424 */ /* 0x000fe200078e00ff */
[----:B------:R-:W-:Y:S02]  /*19440*/  MOV R3, 0x19460 ;  /* 0x0001946000037802 */ /* 0x000fe40000000f00 */
[----:B-1-34-:R-:W-:Y:S05]  /*19450*/  CALL.REL.NOINC `($__internal_35_$__cuda_sm70_shflsync_idx_p) ;  /* 0x0000007000007944 */ /* 0x01afea0003c00000 */
[----:B------:R-:W-:Y:S01]  /*19460*/  MOV R11, R30 ;  /* 0x0000001e000b7202 */ /* 0x000fe20000000f00 */
[----:B------:R-:W-:Y:S05]  /*19470*/  BRA `(.L_x_2162) ;  /* 0xffffc64000007947 */ /* 0x000fea000383ffff */
        .weak           $__internal_34_$__cuda_sm70_shflsync_bfly_p
        .type           $__internal_34_$__cuda_sm70_shflsync_bfly_p,@function
        .size           $__internal_34_$__cuda_sm70_shflsync_bfly_p,($__internal_35_$__cuda_sm70_shflsync_idx_p - $__internal_34_$__cuda_sm70_shflsync_bfly_p)
$__internal_34_$__cuda_sm70_shflsync_bfly_p:
[----:B------:R-:W-:Y:S04]  /*19480*/  WARPSYNC R192 ;  /* 0x000000c000007348 */ /* 0x000fe80003800000 */
[----:B------:R1:W2:Y:S02]  /*19490*/  SHFL.BFLY PT, R136, R2, R136, R209 ;  /* 0x0c00008802887389 */ /* 0x0002a400000e00d1 */
[----:B-1----:R-:W-:-:S02]  /*194a0*/  MOV R2, R3 ;  /* 0x0000000300027202 */ /* 0x002fc40000000f00 */
[----:B------:R-:W-:-:S04]  /*194b0*/  MOV R3, 0x0 ;  /* 0x0000000000037802 */ /* 0x000fc80000000f00 */
[----:B--2---:R-:W-:Y:S05]  /*194c0*/  RET.REL.NODEC R2 `(_ZN7cutlass13device_kernelIN5flash19enable_sm80_to_sm89INS1_16FlashAttnFwdSm80INS1_25CollectiveMainloopFwdSm80ILi8ELi2ELb0EN4cute5tupleIJNS5_1CILi128EEENS7_ILi64EEENS7_ILi192EEEEEELi192ENS_6half_tEfNS_4arch4Sm80ELb0ELb1ELb0ELb1ELb1ELb0ELb1ELb1EEENS1_21CollectiveEpilogueFwdINS6_IJS8_SA_S9_EEENS6_IJNS7_ILi1EEESI_SI_EEESC_SE_Li256ELb1ELb1ELb1ELb0EEENS1_36VarlenDynamicPersistentTileSchedulerILi128ELi64ELi256ELi256ELb1ELb1ELb0ELb1ELb0ELb1EEEEEEEEEvNT_6ParamsE) ;  /* 0xfffe6b3002007950 */ /* 0x004fea0003c3ffff */
        .weak           $__internal_35_$__cuda_sm70_shflsync_idx_p
        .type           $__internal_35_$__cuda_sm70_shflsync_idx_p,@function
        .size           $__internal_35_$__cuda_sm70_shflsync_idx_p,($__internal_36_$__cuda_sm70_shflsync_up_p - $__internal_35_$__cuda_sm70_shflsync_idx_p)
$__internal_35_$__cuda_sm70_shflsync_idx_p:
[----:B------:R-:W-:-:S04]  /*194d0*/  MOV R179, 0xffffffff ;  /* 0xffffffff00b37802 */ /* 0x000fc80000000f00 */
[----:B------:R-:W-:Y:S04]  /*194e0*/  WARPSYNC R179 ;  /* 0x000000b300007348 */ /* 0x000fe80003800000 */
[----:B------:R1:W2:Y:S02]  /*194f0*/  SHFL.IDX PT, R30, R31, R2, R30 ;  /* 0x000000021f1e7389 */ /* 0x0002a400000e001e */
[----:B-1----:R-:W-:Y:S02]  /*19500*/  MOV R2, R3 ;  /* 0x0000000300027202 */ /* 0x002fe40000000f00 */
[----:B------:R-:W-:-:S04]  /*19510*/  MOV R3, 0x0 ;  /* 0x0000000000037802 */ /* 0x000fc80000000f00 */
[----:B--2---:R-:W-:Y:S05]  /*19520*/  RET.REL.NODEC R2 `(_ZN7cutlass13device_kernelIN5flash19enable_sm80_to_sm89INS1_16FlashAttnFwdSm80INS1_25CollectiveMainloopFwdSm80ILi8ELi2ELb0EN4cute5tupleIJNS5_1CILi128EEENS7_ILi64EEENS7_ILi192EEEEEELi192ENS_6half_tEfNS_4arch4Sm80ELb0ELb1ELb0ELb1ELb1ELb0ELb1ELb1EEENS1_21CollectiveEpilogueFwdINS6_IJS8_SA_S9_EEENS6_IJNS7_ILi1EEESI_SI_EEESC_SE_Li256ELb1ELb1ELb1ELb0EEENS1_36VarlenDynamicPersistentTileSchedulerILi128ELi64ELi256ELi256ELb1ELb1ELb0ELb1ELb0ELb1EEEEEEEEEvNT_6ParamsE) ;  /* 0xfffe6ad002007950 */ /* 0x004fea0003c3ffff */
        .weak           $__internal_36_$__cuda_sm70_shflsync_up_p
        .type           $__internal_36_$__cuda_sm70_shflsync_up_p,@function
        .size           $__internal_36_$__cuda_sm70_shflsync_up_p,($__internal_37_$__cuda_sm70_votesync_ballot - $__internal_36_$__cuda_sm70_shflsync_up_p)
$__internal_36_$__cuda_sm70_shflsync_up_p:
[----:B------:R-:W-:Y:S02]  /*19530*/  IMAD.MOV.U32 R4, RZ, RZ, RZ ;  /* 0x000000ffff047224 */ /* 0x000fe400078e00ff */
[----:B------:R-:W-:-:S04]  /*19540*/  IMAD.MOV.U32 R10, RZ, RZ, -0x1 ;  /* 0xffffffffff0a7424 */ /* 0x000fc800078e00ff */
[----:B------:R-:W-:Y:S04]  /*19550*/  WARPSYNC R10 ;  /* 0x0000000a00007348 */ /* 0x000fe80003800000 */
[----:B------:R1:W2:Y:S02]  /*19560*/  SHFL.UP PT, R4, R0, R2, R4 ;  /* 0x0400000200047389 */ /* 0x0002a400000e0004 */
[----:B-1----:R-:W-:Y:S02]  /*19570*/  MOV R2, R3 ;  /* 0x0000000300027202 */ /* 0x002fe40000000f00 */
[----:B------:R-:W-:-:S04]  /*19580*/  MOV R3, 0x0 ;  /* 0x0000000000037802 */ /* 0x000fc80000000f00 */
[----:B--2---:R-:W-:Y:S05]  /*19590*/  RET.REL.NODEC R2 `(_ZN7cutlass13device_kernelIN5flash19enable_sm80_to_sm89INS1_16FlashAttnFwdSm80INS1_25CollectiveMainloopFwdSm80ILi8ELi2ELb0EN4cute5tupleIJNS5_1CILi128EEENS7_ILi64EEENS7_ILi192EEEEEELi192ENS_6half_tEfNS_4arch4Sm80ELb0ELb1ELb0ELb1ELb1ELb0ELb1ELb1EEENS1_21CollectiveEpilogueFwdINS6_IJS8_SA_S9_EEENS6_IJNS7_ILi1EEESI_SI_EEESC_SE_Li256ELb1ELb1ELb1ELb0EEENS1_36VarlenDynamicPersistentTileSchedulerILi128ELi64ELi256ELi256ELb1ELb1ELb0ELb1ELb0ELb1EEEEEEEEEvNT_6ParamsE) ;  /* 0xfffe6a6002007950 */ /* 0x004fea0003c3ffff */
        .weak           $__internal_37_$__cuda_sm70_votesync_ballot
        .type           $__internal_37_$__cuda_sm70_votesync_ballot,@function
        .size           $__internal_37_$__cuda_sm70_votesync_ballot,(.L_x_3132 - $__internal_37_$__cuda_sm70_votesync_ballot)
$__internal_37_$__cuda_sm70_votesync_ballot:
[----:B------:R-:W-:Y:S01]  /*195a0*/  ISETP.NE.U32.AND P0, PT, R0, 0x1, PT ;  /* 0x000000010000780c */ /* 0x000fe20003f05070 */
[----:B------:R-:W-:-:S04]  /*195b0*/  IMAD.MOV.U32 R3, RZ, RZ, -0x1 ;  /* 0xffffffffff037424 */ /* 0x000fc800078e00ff */
[----:B------:R-:W-:Y:S08]  /*195c0*/  WARPSYNC R3 ;  /* 0x0000000300007348 */ /* 0x000ff00003800000 */
[----:B------:R-:W-:-:S04]  /*195d0*/  VOTE.ANY R0, PT, !P0 ;  /* 0x0000000000007806 */ /* 0x000fc800040e0100 */
[----:B------:R-:W-:Y:S01]  /*195e0*/  LOP3.LUT R0, R0, R3, RZ, 0xc0, !PT ;  /* 0x0000000300007212 */ /* 0x000fe200078ec0ff */
[----:B------:R-:W-:-:S04]  /*195f0*/  IMAD.MOV.U32 R3, RZ, RZ, 0x0 ;  /* 0x00000000ff037424 */ /* 0x000fc800078e00ff */
[----:B------:R-:W-:Y:S05]  /*19600*/  RET.REL.NODEC R2 `(_ZN7cutlass13device_kernelIN5flash19enable_sm80_to_sm89INS1_16FlashAttnFwdSm80INS1_25CollectiveMainloopFwdSm80ILi8ELi2ELb0EN4cute5tupleIJNS5_1CILi128EEENS7_ILi64EEENS7_ILi192EEEEEELi192ENS_6half_tEfNS_4arch4Sm80ELb0ELb1ELb0ELb1ELb1ELb0ELb1ELb1EEENS1_21CollectiveEpilogueFwdINS6_IJS8_SA_S9_EEENS6_IJNS7_ILi1EEESI_SI_EEESC_SE_Li256ELb1ELb1ELb1ELb0EEENS1_36VarlenDynamicPersistentTileSchedulerILi128ELi64ELi256ELi256ELb1ELb1ELb0ELb1ELb0ELb1EEEEEEEEEvNT_6ParamsE) ;  /* 0xfffe69f002007950 */ /* 0x000fea0003c3ffff */
.L_x_2224:
        /* <DEDUP_REMOVED lines=15> */
.L_x_3132:


//--------------------- .text._ZN7cutlass13device_kernelIN5flash19enable_sm80_to_sm89INS1_16FlashAttnFwdSm80INS1_25CollectiveMainloopFwdSm80ILi8ELi2ELb0EN4cute5tupleIJNS5_1CILi128EEENS7_ILi64EEENS7_ILi192EEEEEELi192ENS_6half_tEfNS_4arch4Sm80ELb0ELb1ELb0ELb1ELb1ELb1ELb1ELb1EEENS1_21CollectiveEpilogueFwdINS6_IJS8_SA_S9_EEENS6_IJNS7_ILi1EEESI_SI_EEESC_SE_Li256ELb1ELb1ELb1ELb0EEENS1_36VarlenDynamicPersistentTileSchedulerILi128ELi64ELi256ELi256ELb1ELb1ELb0ELb1ELb0ELb1EEEEEEEEEvNT_6ParamsE --------------------------
	.section	.text._ZN7cutlass13device_kernelIN5flash19enable_sm80_to_sm89INS1_16FlashAttnFwdSm80INS1_25CollectiveMainloopFwdSm80ILi8ELi2ELb0EN4cute5tupleIJNS5_1CILi128EEENS7_ILi64EEENS7_ILi192EEEEEELi192ENS_6half_tEfNS_4arch4Sm80ELb0ELb1ELb0ELb1ELb1ELb1ELb1ELb1EEENS1_21CollectiveEpilogueFwdINS6_IJS8_SA_S9_EEENS6_IJNS7_ILi1EEESI_SI_EEESC_SE_Li256ELb1ELb1ELb1ELb0EEENS1_36VarlenDynamicPersistentTileSchedulerILi128ELi64ELi256ELi256ELb1ELb1ELb0ELb1ELb0ELb1EEEEEEEEEvNT_6ParamsE,"ax",@progbits
	.sectioninfo	@"SHI_REGISTERS=255"
	.align	128
.text._ZN7cutlass13device_kernelIN5flash19enable_sm80_to_sm89INS1_16FlashAttnFwdSm80INS1_25CollectiveMainloopFwdSm80ILi8ELi2ELb0EN4cute5tupleIJNS5_1CILi128EEENS7_ILi64EEENS7_ILi192EEEEEELi192ENS_6half_tEfNS_4arch4Sm80ELb0ELb1ELb0ELb1ELb1ELb1ELb1ELb1EEENS1_21CollectiveEpilogueFwdINS6_IJS8_SA_S9_EEENS6_IJNS7_ILi1EEESI_SI_EEESC_SE_Li256ELb1ELb1ELb1ELb0EEENS1_36VarlenDynamicPersistentTileSchedulerILi128ELi64ELi256ELi256ELb1ELb1ELb0ELb1ELb0ELb1EEEEEEEEEvNT_6ParamsE:
        .type           _ZN7cutlass13device_kernelIN5flash19enable_sm80_to_sm89INS1_16FlashAttnFwdSm80INS1_25CollectiveMainloopFwdSm80ILi8ELi2ELb0EN4cute5tupleIJNS5_1CILi128EEENS7_ILi64EEENS7_ILi192EEEEEELi192ENS_6half_tEfNS_4arch4Sm80ELb0ELb1ELb0ELb1ELb1ELb1ELb1ELb1EEENS1_21CollectiveEpilogueFwdINS6_IJS8_SA_S9_EEENS6_IJNS7_ILi1EEESI_SI_EEESC_SE_Li256ELb1ELb1ELb1ELb0EEENS1_36VarlenDynamicPersistentTileSchedulerILi128ELi64ELi256ELi256ELb1ELb1ELb0ELb1ELb0ELb1EEEEEEEEEvNT_6ParamsE,@function
        .size           _ZN7cutlass13device_kernelIN5flash19enable_sm80_to_sm89INS1_16FlashAttnFwdSm80INS1_25CollectiveMainloopFwdSm80ILi8ELi2ELb0EN4cute5tupleIJNS5_1CILi128EEENS7_ILi64EEENS7_ILi192EEEEEELi192ENS_6half_tEfNS_4arch4Sm80ELb0ELb1ELb0ELb1ELb1ELb1ELb1ELb1EEENS1_21CollectiveEpilogueFwdINS6_IJS8_SA_S9_EEENS6_IJNS7_ILi1EEESI_SI_EEESC_SE_Li256ELb1ELb1ELb1ELb0EEENS1_36VarlenDynamicPersistentTileSchedulerILi128ELi64ELi256ELi256ELb1ELb1ELb0ELb1ELb0ELb1EEEEEEEEEvNT_6ParamsE,(.L_x_3137 - _ZN7cutlass13device_kernelIN5flash19enable_sm80_to_sm89INS1_16FlashAttnFwdSm80INS1_25CollectiveMainloopFwdSm80ILi8ELi2ELb0EN4cute5tupleIJNS5_1CILi128EEENS7_ILi64EEENS7_ILi192EEEEEELi192ENS_6half_tEfNS_4arch4Sm80ELb0ELb1ELb0ELb1ELb1ELb1ELb1ELb1EEENS1_21CollectiveEpilogueFwdINS6_IJS8_SA_S9_EEENS6_IJNS7_ILi1EEESI_SI_EEESC_SE_Li256ELb1ELb1ELb1ELb0EEENS1_36VarlenDynamicPersistentTileSchedulerILi128ELi64ELi256ELi256ELb1ELb1ELb0ELb1ELb0ELb1EEEEEEEEEvNT_6ParamsE)
        .other          _ZN7cutlass13device_kernelIN5flash19enable_sm80_to_sm89INS1_16FlashAttnFwdSm80INS1_25CollectiveMainloopFwdSm80ILi8ELi2ELb0EN4cute5tupleIJNS5_1CILi128EEENS7_ILi64EEENS7_ILi192EEEEEELi192ENS_6half_tEfNS_4arch4Sm80ELb0ELb1ELb0ELb1ELb1ELb1ELb1ELb1EEENS1_21CollectiveEpilogueFwdINS6_IJS8_SA_S9_EEENS6_IJNS7_ILi1EEESI_SI_EEESC_SE_Li256ELb1ELb1ELb1ELb0EEENS1_36VarlenDynamicPersistentTileSchedulerILi128ELi64ELi256ELi256ELb1ELb1ELb0ELb1ELb0ELb1EEEEEEEEEvNT_6ParamsE,@"STO_CUDA_ENTRY STV_DEFAULT"
_ZN7cutlass13device_kernelIN5flash19enable_sm80_to_sm89INS1_16FlashAttnFwdSm80INS1_25CollectiveMainloopFwdSm80ILi8ELi2ELb0EN4cute5tupleIJNS5_1CILi128EEENS7_ILi64EEENS7_ILi192EEEEEELi192ENS_6half_tEfNS_4arch4Sm80ELb0ELb1ELb0ELb1ELb1ELb1ELb1ELb1EEENS1_21CollectiveEpilogueFwdINS6_IJS8_SA_S9_EEENS6_IJNS7_ILi1EEESI_SI_EEESC_SE_Li256ELb1ELb1ELb1ELb0EEENS1_36VarlenDynamicPersistentTileSchedulerILi128ELi64ELi256ELi256ELb1ELb1ELb0ELb1ELb0ELb1EEEEEEEEEvNT_6ParamsE:
        /* <DEDUP_REMOVED lines=52> */
.L_x_2230:
        /* <DEDUP_REMOVED lines=16> */
.L_x_2490:
        /* <DEDUP_REMOVED lines=16> */
.L_x_2491:
[----:B---3--:R-:W-:-:S05]  /*0540*/  IMAD R0, R0, c[0x0][0x538], RZ ;  /* 0x00014e0000007a24 */ /* 0x008fca00078e02ff */
[----:B------:R-:W-:-:S04]  /*0550*/  IADD3 R6, R0, R6, RZ ;  /* 0x0000000600067210 */ /* 0x000fc80007ffe0ff */
[----:B------:R-:W-:-:S13]  /*0560*/  ISETP.GT.AND P0, PT, R6, UR4, PT ;  /* 0x0000000406007c0c */ /* 0x000fda000bf04270 */
[----:B-12---:R-:W-:Y:S05]  /*0570*/  @!P0 BRA `(.L_x_2230) ;  /* 0xfffffdc000008947 */ /* 0x006fea000383ffff */
.L_x_2226:
[----:B------:R-:W-:-:S05]  /*0580*/  IADD3 R10, -R0, R6, RZ ;  /* 0x00000006000a7210 */ /* 0x000fca0007ffe1ff */
[----:B------:R-:W-:-:S05]  /*0590*/  IMAD R0, R4, c[0x0][0x538], R10 ;  /* 0x00014e0004007a24 */ /* 0x000fca00078e020a */
[----:B------:R-:W-:Y:S01]  /*05a0*/  ISETP.GT.AND P0, PT, R0, UR4, PT ;  /* 0x0000000400007c0c */ /* 0x000fe2000bf04270 */
[----:B------:R-:W-:-:S12]  /*05b0*/  BRA.DIV ~URZ, `(.L_x_2231) ;  /* 0x00022e527f007947 */ /* 0x000fd8000b800000 */
[----:B------:R-:W-:-:S04]  /*05c0*/  VOTE.ANY R6, PT, !P0 ;  /* 0x0000000000067806 */ /* 0x000fc800040e0100 */
.L_x_2492:
[----:B------:R-:W2:Y:S02]  /*05d0*/  POPC R0, R6 ;  /* 0x0000000600007309 */ /* 0x000ea40000000000 */
[----:B-12---:R-:W-:Y:S01]  /*05e0*/  IADD3 R239, R0, R7, RZ ;  /* 0x0000000700ef7210 */ /* 0x006fe20007ffe0ff */
[----:B------:R-:W-:Y:S05]  /*05f0*/  BRA.DIV ~URZ, `(.L_x_2232) ;  /* 0x00022e627f007947 */ /* 0x000fea000b800000 */
[----:B------:R1:W2:Y:S01]  /*0600*/  SHFL.IDX PT, R12, R9, R0, 0x1f ;  /* 0x00001f00090c7589 */ /* 0x0002a200000e0000 */
[----:B------:R-:W-:-:S03]  /*0610*/  MOV R5, RZ ;  /* 0x000000ff00057202 */ /* 0x000fc60000000f00 */
[----:B------:R1:W3:Y:S04]  /*0620*/  SHFL.IDX PT, R9, R8, R0, 0x1f ;  /* 0x00001f0008097589 */ /* 0x0002e800000e0000 */
.L_x_2493:
[----:B------:R-:W-:Y:S01]  /*0630*/  ISETP.NE.AND P0, PT, R6, RZ, PT ;  /* 0x000000ff0600720c */ /* 0x000fe20003f05270 */
[----:B------:R-:W-:-:S12]  /*0640*/  BSSY B0, `(.L_x_2233) ;  /* 0x0000005000007945 */ /* 0x000fd80003800000 */
[----:B------:R-:W-:Y:S05]  /*0650*/  @!P0 BRA `(.L_x_2234) ;  /* 0x0000003000008947 */ /* 0x000fea0003800000 */
[----:B-1----:R-:W-:Y:S01]  /*0660*/  IADD3 R0, R0, -0x1, RZ ;  /* 0xffffffff00007810 */ /* 0x002fe20007ffe0ff */
[----:B------:R-:W-:Y:S05]  /*0670*/  BRA.DIV ~URZ, `(.L_x_2235) ;  /* 0x00022ec27f007947 */ /* 0x000fea000b800000 */
[----:B------:R1:W4:Y:S02]  /*0680*/  SHFL.IDX PT, R5, R4, R0, 0x1f ;  /* 0x00001f0004057589 */ /* 0x00032400000e0000 */
.L_x_2234:
[----:B------:R-:W-:Y:S05]  /*0690*/  BSYNC B0 ;  /* 0x0000000000007941 */ /* 0x000fea0003800000 */
.L_x_2233:
        /* <DEDUP_REMOVED lines=67> */
.L_x_2237:
        /* <DEDUP_REMOVED lines=68> */
.L_x_2238:
[----:B------:R-:W-:Y:S05]  /*0f10*/  BSYNC B0 ;  /* 0x0000000000007941 */ /* 0x000fea0003800000 */
.L_x_2236:
[----:B------:R-:W-:-:S04]  /*0f20*/  LOP3.LUT R0, RZ, R0, RZ, 0x33, !PT ;  /* 0x00000000ff007212 */ /* 0x000fc800078e33ff */
[----:B------:R-:W-:Y:S01]  /*0f30*/  IADD3 R237, R0, R12, RZ ;  /* 0x0000000c00ed7210 */ /* 0x000fe20007ffe0ff */
[----:B------:R-:W-:Y:S05]  /*0f40*/  BRA `(.L_x_2239) ;  /* 0x0000004000007947 */ /* 0x000fea0003800000 */
.L_x_2227:
[----:B-1----:R-:W-:Y:S01]  /*0f50*/  IMAD.MOV.U32 R237, RZ, RZ, RZ ;  /* 0x000000ffffed7224 */ /* 0x002fe200078e00ff */
[----:B------:R-:W-:Y:S01]  /*0f60*/  MOV R238, RZ ;  /* 0x000000ff00ee7202 */ /* 0x000fe20000000f00 */
[----:B------:R-:W-:Y:S01]  /*0f70*/  IMAD.U32 R236, RZ, RZ, UR4 ;  /* 0x00000004ffec7e24 */ /* 0x000fe2000f8e00ff */
[----:B------:R-:W-:Y:S02]  /*0f80*/  MOV R239, c[0x0][0x53c] ;  /* 0x00014f0000ef7a02 */ /* 0x000fe40000000f00 */
.L_x_2239:
[----:B------:R-:W-:Y:S01]  /*0f90*/  ISETP.NE.AND P0, PT, R13, RZ, PT ;  /* 0x000000ff0d00720c */ /* 0x000fe20003f05270 */
[----:B------:R-:W-:-:S12]  /*0fa0*/  WARPSYNC 0xffffffff ;  /* 0xffffffff00007948 */ /* 0x000fd80003800000 */
[----:B------:R1:W-:Y:S04]  /*0fb0*/  @!P0 STS.128 [0x24100], R236 ;  /* 0x024100ecff008388 */ /* 0x0003e80000000c00 */
[----:B------:R-:W-:Y:S06]  /*0fc0*/  BAR.ARV 0x5, 0x100 ;  /* 0x0144000000007b1d */ /* 0x000fec0000002000 */
.L_x_2225:
        /* <DEDUP_REMOVED lines=8> */
[-C--:B------:R-:W-:Y:S02]  /*1050*/  LEA.HI R11, R12, R14.reuse, RZ, 0x3 ;  /* 0x0000000e0c0b7211 */ /* 0x080fe400078f18ff */
[----:B------:R-:W-:Y:S02]  /*1060*/  LOP3.LUT R0, R2, 0xfffffff0, RZ, 0xc0, !PT ;  /* 0xfffffff002007812 */ /* 0x000fe400078ec0ff */
[----:B------:R-:W-:Y:S02]  /*1070*/  SHF.R.S32.HI R231, RZ, 0x3, R11 ;  /* 0x00000003ffe77819 */ /* 0x000fe4000001140b */
[----:B------:R-:W-:Y:S01]  /*1080*/  LOP3.LUT R4, R11, 0xfffffff8, RZ, 0xc0, !PT ;  /* 0xfffffff80b047812 */ /* 0x000fe200078ec0ff */
[----:B------:R-:W-:Y:S01]  /*1090*/  IMAD.IADD R0, R14, 0x1, -R0 ;  /* 0x000000010e007824 */ /* 0x000fe200078e0a00 */
[----:B------:R-:W-:Y:S01]  /*10a0*/  SHF.R.S32.HI R3, RZ, 0x4, R2 ;  /* 0x00000004ff037819 */ /* 0x000fe20000011402 */
[----:B------:R-:W-:Y:S01]  /*10b0*/  IMAD.SHL.U32 R5, R231, 0x40, RZ ;  /* 0x00000040e7057824 */ /* 0x000fe200078e00ff */
[----:B------:R-:W-:Y:S01]  /*10c0*/  LEA.HI R8, R12, R14, RZ, 0x6 ;  /* 0x0000000e0c087211 */ /* 0x000fe200078f30ff */
[----:B------:R-:W-:Y:S01]  /*10d0*/  IMAD.IADD R216, R14, 0x1, -R4 ;  /* 0x000000010ed87824 */ /* 0x000fe200078e0a04 */
[----:B------:R-:W-:-:S02]  /*10e0*/  SHF.R.S32.HI R6, RZ, 0x1f, R0 ;  /* 0x0000001fff067819 */ /* 0x000fc40000011400 */
[----:B------:R-:W-:Y:S01]  /*10f0*/  LEA.HI R4, R2, R3, RZ, 0x1 ;  /* 0x0000000302047211 */ /* 0x000fe200078f08ff */
[----:B------:R-:W-:Y:S01]  /*1100*/  IMAD.SHL.U32 R198, R216, 0x8, RZ ;  /* 0x00000008d8c67824 */ /* 0x000fe200078e00ff */
[----:B------:R-:W-:Y:S02]  /*1110*/  LEA.HI R13, R6, R0, RZ, 0x3 ;  /* 0x00000000060d7211 */ /* 0x000fe400078f18ff */
[----:B------:R-:W-:Y:S02]  /*1120*/  LOP3.LUT R2, R5, 0x1c0, RZ, 0xc0, !PT ;  /* 0x000001c005027812 */ /* 0x000fe400078ec0ff */
[----:B------:R-:W-:Y:S02]  /*1130*/  LOP3.LUT R6, R4, 0xfffffffe, RZ, 0xc0, !PT ;  /* 0xfffffffe04067812 */ /* 0x000fe400078ec0ff */
[----:B------:R-:W-:Y:S02]  /*1140*/  SHF.R.U32.HI R5, RZ, 0x3, R2 ;  /* 0x00000003ff057819 */ /* 0x000fe40000011602 */
[----:B------:R-:W-:Y:S01]  /*1150*/  LOP3.LUT R4, R13, 0xfffffff8, RZ, 0xc0, !PT ;  /* 0xfffffff80d047812 */ /* 0x000fe200078ec0ff */
[----:B------:R-:W-:Y:S01]  /*1160*/  IMAD.IADD R9, R3, 0x1, -R6 ;  /* 0x0000000103097824 */ /* 0x000fe200078e0a06 */
[----:B------:R-:W-:-:S02]  /*1170*/  LOP3.LUT R2, R2, 0x38, R198, 0xf8, !PT ;  /* 0x0000003802027812 */ /* 0x000fc400078ef8c6 */
[----:B------:R-:W-:Y:S01]  /*1180*/  LEA.HI R3, R12, R14, RZ, 0x5 ;  /* 0x0000000e0c037211 */ /* 0x000fe200078f28ff */
[----:B------:R-:W-:Y:S01]  /*1190*/  IMAD.IADD R6, R0, 0x1, -R4 ;  /* 0x0000000100067824 */ /* 0x000fe200078e0a04 */
[----:B------:R-:W-:Y:S01]  /*11a0*/  LOP3.LUT R7, R2, R5, RZ, 0x3c, !PT ;  /* 0x0000000502077212 */ /* 0x000fe200078e3cff */
[----:B------:R-:W-:Y:S01]  /*11b0*/  IMAD.SHL.U32 R0, R216, 0x40, RZ ;  /* 0x00000040d8007824 */ /* 0x000fe200078e00ff */
[----:B------:R-:W-:Y:S02]  /*11c0*/  LOP3.LUT R2, R3, 0xffffffe0, RZ, 0xc0, !PT ;  /* 0xffffffe003027812 */ /* 0x000fe400078ec0ff */
[--C-:B------:R-:W-:Y:S02]  /*11d0*/  SHF.R.S32.HI R10, RZ, 0x5, R3.reuse ;  /* 0x00000005ff0a7819 */ /* 0x100fe40000011403 */
[----:B------:R-:W-:Y:S01]  /*11e0*/  LOP3.LUT R0, R0, 0x1c0, RZ, 0xc0, !PT ;  /* 0x000001c000007812 */ /* 0x000fe200078ec0ff */
[----:B------:R-:W-:Y:S01]  /*11f0*/  IMAD.IADD R19, R14, 0x1, -R2 ;  /* 0x000000010e137824 */ /* 0x000fe200078e0a02 */
[----:B------:R-:W-:Y:S01]  /*1200*/  SHF.R.S32.HI R3, RZ, 0x1f, R3 ;  /* 0x0000001fff037819 */ /* 0x000fe20000011403 */
[----:B------:R-:W-:Y:S01]  /*1210*/  IMAD.SHL.U32 R151, R10, 0x200, RZ ;  /* 0x000002000a977824 */ /* 0x000fe200078e00ff */
[----:B------:R-:W-:-:S02]  /*1220*/  LOP3.LUT R5, R0, 0x8, R11, 0xf8, !PT ;  /* 0x0000000800057812 */ /* 0x000fc400078ef80b */
[----:B------:R-:W-:Y:S01]  /*1230*/  LEA.HI R2, R3, R10, RZ, 0x3 ;  /* 0x0000000a03027211 */ /* 0x000fe200078f18ff */
[----:B------:R-:W-:Y:S01]  /*1240*/  IMAD.SHL.U32 R3, R8, 0x8, RZ ;  /* 0x0000000808037824 */ /* 0x000fe200078e00ff */
[----:B------:R-:W-:Y:S02]  /*1250*/  SHF.R.S32.HI R11, RZ, 0x1f, R19 ;  /* 0x0000001fff0b7819 */ /* 0x000fe40000011413 */
[----:B------:R-:W-:Y:S02]  /*1260*/  SHF.R.U32.HI R4, RZ, 0x3, R0 ;  /* 0x00000003ff047819 */ /* 0x000fe40000011600 */
[----:B------:R-:W-:Y:S02]  /*1270*/  LOP3.LUT R0, R2, 0xffffff8, RZ, 0xc0, !PT ;  /* 0x0ffffff802007812 */ /* 0x000fe400078ec0ff */
[----:B------:R-:W-:Y:S02]  /*1280*/  LEA.HI R11, R11, R19, RZ, 0x2 ;  /* 0x000000130b0b7211 */ /* 0x000fe400078f10ff */
[----:B------:R-:W-:Y:S01]  /*1290*/  LOP3.LUT R144, R7, 0x7ffffe00, R3, 0xf8, !PT ;  /* 0x7ffffe0007907812 */ /* 0x000fe200078ef803 */
[----:B------:R-:W-:Y:S01]  /*12a0*/  IMAD.IADD R3, R10, 0x1, -R0 ;  /* 0x000000010a037824 */ /* 0x000fe200078e0a00 */
[----:B------:R-:W-:Y:S01]  /*12b0*/  SHF.R.S32.HI R2, RZ, 0x2, R11 ;  /* 0x00000002ff027819 */ /* 0x000fe2000001140b */
[----:B------:R-:W-:Y:S01]  /*12c0*/  IMAD.SHL.U32 R0, R6, 0x40, RZ ;  /* 0x0000004006007824 */ /* 0x000fe200078e00ff */
[----:B------:R-:W-:Y:S01]  /*12d0*/  LEA.HI R7, R12, R14, RZ, 0x2 ;  /* 0x0000000e0c077211 */ /* 0x000fe200078f10ff */
[----:B------:R-:W-:Y:S01]  /*12e0*/  IMAD.SHL.U32 R10, R10, 0x400, RZ ;  /* 0x000004000a0a7824 */ /* 0x000fe200078e00ff */
[----:B------:R-:W-:Y:S01]  /*12f0*/  LOP3.LUT R8, R5, R4, RZ, 0x3c, !PT ;  /* 0x0000000405087212 */ /* 0x000fe200078e3cff */
[----:B------:R-:W-:Y:S01]  /*1300*/  IMAD R18, R3, 0x10, R2 ;  /* 0x0000001003127824 */ /* 0x000fe200078e0202 */
[----:B------:R-:W-:Y:S01]  /*1310*/  LOP3.LUT R2, R7, 0xfffffffc, RZ, 0xc0, !PT ;  /* 0xfffffffc07027812 */ /* 0x000fe200078ec0ff */
[C---:B------:R-:W-:Y:S01]  /*1320*/  IMAD.SHL.U32 R4, R9.reuse, 0x8, RZ ;  /* 0x0000000809047824 */ /* 0x040fe200078e00ff */
[----:B------:R-:W-:Y:S01]  /*1330*/  LOP3.LUT R0, R0, 0x1c0, RZ, 0xc0, !PT ;  /* 0x000001c000007812 */ /* 0x000fe200078ec0ff */
[----:B------:R-:W-:Y:S01]  /*1340*/  IMAD.SHL.U32 R144, R144, 0x2, RZ ;  /* 0x0000000290907824 */ /* 0x000fe200078e00ff */
[--C-:B------:R-:W-:Y:S01]  /*1350*/  SHF.R.S32.HI R215, RZ, 0x2, R7.reuse ;  /* 0x00000002ffd77819 */ /* 0x100fe20000011407 */
[----:B------:R-:W-:Y:S01]  /*1360*/  IMAD.IADD R240, R14, 0x1, -R2 ;  /* 0x000000010ef07824 */ /* 0x000fe200078e0a02 */
[----:B------:R-:W-:Y:S01]  /*1370*/  SHF.R.S32.HI R3, RZ, 0x1f, R7 ;  /* 0x0000001fff037819 */ /* 0x000fe20000011407 */
[----:B------:R-:W-:Y:S01]  /*1380*/  STL [R1+0x30], R18 ;  /* 0x0000301201007387 */ /* 0x000fe20000100800 */
[----:B------:R-:W-:Y:S01]  /*1390*/  LOP3.LUT R5, R0, 0x8, R4, 0xf8, !PT ;  /* 0x0000000800057812 */ /* 0x000fe200078ef804 */
[C---:B------:R-:W-:Y:S01]  /*13a0*/  IMAD.SHL.U32 R142, R240.reuse, 0x4, RZ ;  /* 0x00000004f08e7824 */ /* 0x040fe200078e00ff */
[----:B------:R-:W-:Y:S01]  /*13b0*/  SHF.R.U32.HI R4, RZ, 0x3, R0 ;  /* 0x00000003ff047819 */ /* 0x000fe20000011600 */
[----:B------:R-:W-:Y:S01]  /*13c0*/  IMAD R0, R9, 0x200, R8 ;  /* 0x0000020009007824 */ /* 0x000fe200078e0208 */
[----:B------:R-:W-:Y:S01]  /*13d0*/  LEA.HI R3, R3, R215, RZ, 0x3 ;  /* 0x000000d703037211 */ /* 0x000fe200078f18ff */
[----:B------:R-:W-:Y:S01]  /*13e0*/  IMAD.SHL.U32 R106, R240, 0x8, RZ ;  /* 0x00000008f06a7824 */ /* 0x000fe200078e00ff */
[----:B------:R-:W-:-:S02]  /*13f0*/  LOP3.LUT R9, R5, R4, RZ, 0x3c, !PT ;  /* 0x0000000405097212 */ /* 0x000fc400078e3cff */
[----:B------:R-:W-:Y:S02]  /*1400*/  IADD3 R5, R215, 0x40, RZ ;  /* 0x00000040d7057810 */ /* 0x000fe40007ffe0ff */
[----:B------:R-:W-:Y:S02]  /*1410*/  LOP3.LUT R3, R3, 0xfffffff8, RZ, 0xc0, !PT ;  /* 0xfffffff803037812 */ /* 0x000fe400078ec0ff */
[C---:B------:R-:W-:Y:S01]  /*1420*/  IADD3 R146, R142.reuse, 0x20, RZ ;  /* 0x000000208e927810 */ /* 0x040fe20007ffe0ff */
[----:B------:R-:W-:Y:S01]  /*1430*/  IMAD.SHL.U32 R2, R5, 0x40, RZ ;  /* 0x0000004005027824 */ /* 0x000fe200078e00ff */
[----:B------:R-:W-:Y:S01]  /*1440*/  SHF.R.S32.HI R4, RZ, 0x1f, R5 ;  /* 0x0000001fff047819 */ /* 0x000fe20000011405 */
[----:B------:R-:W-:Y:S01]  /*1450*/  IMAD.IADD R241, R215, 0x1, -R3 ;  /* 0x00000001d7f17824 */ /* 0x000fe200078e0a03 */
[C---:B------:R-:W-:Y:S01]  /*1460*/  IADD3 R145, R142.reuse, 0x40, RZ ;  /* 0x000000408e917810 */ /* 0x040fe20007ffe0ff */
[----:B------:R-:W-:Y:S01]  /*1470*/  IMAD.IADD R141, R142, 0x1, R146 ;  /* 0x000000018e8d7824 */ /* 0x000fe200078e0292 */
[----:B------:R-:W-:Y:S01]  /*1480*/  LEA.HI R3, R4, R5, RZ, 0x3 ;  /* 0x0000000504037211 */ /* 0x000fe200078f18ff */
[----:B------:R-:W-:Y:S01]  /*1490*/  IMAD.SHL.U32 R4, R241, 0x40, RZ ;  /* 0x00000040f1047824 */ /* 0x000fe200078e00ff */
[----:B------:R-:W-:Y:S01]  /*14a0*/  LOP3.LUT R20, R2, 0x1c0, RZ, 0xc0, !PT ;  /* 0x000001c002147812 */ /* 0x000fe200078ec0ff */
[----:B------:R-:W-:Y:S01]  /*14b0*/  IMAD.IADD R140, R142, 0x1, R145 ;  /* 0x000000018e8c7824 */ /* 0x000fe200078e0291 */
[----:B------:R-:W-:Y:S01]  /*14c0*/  SHF.R.S32.HI R2, RZ, 0x1f, R141 ;  /* 0x0000001fff027819 */ /* 0x000fe2000001148d */
[----:B------:R-:W-:Y:S01]  /*14d0*/  IMAD.SHL.U32 R3, R3, 0x40, RZ ;  /* 0x0000004003037824 */ /* 0x000fe200078e00ff */
[----:B------:R-:W-:-:S02]  /*14e0*/  LOP3.LUT R228, R4, 0x1c0, RZ, 0xc0, !PT ;  /* 0x000001c004e47812 */ /* 0x000fc400078ec0ff */
[CC--:B------:R-:W-:Y:S02]  /*14f0*/  LEA.HI R4, R2.reuse, R141.reuse, RZ, 0x6 ;  /* 0x0000008d02047211 */ /* 0x0c0fe400078f30ff */
[----:B------:R-:W-:Y:S02]  /*1500*/  LEA.HI R8, R2, R141, RZ, 0x3 ;  /* 0x0000008d02087211 */ /* 0x000fe400078f18ff */
[----:B------:R-:W-:Y:S01]  /*1510*/  LOP3.LUT R16, R3, 0xfffffe00, RZ, 0xc0, !PT ;  /* 0xfffffe0003107812 */ /* 0x000fe200078ec0ff */
[----:B------:R-:W-:Y:S01]  /*1520*/  IMAD.SHL.U32 R2, R4, 0x80, RZ ;  /* 0x0000008004027824 */ /* 0x000fe200078e00ff */
[----:B------:R-:W-:Y:S02]  /*1530*/  SHF.R.U32.HI R150, RZ, 0x3, R228 ;  /* 0x00000003ff967819 */ /* 0x000fe400000116e4 */
[----:B------:R-:W-:Y:S01]  /*1540*/  LOP3.LUT R5, R228, 0x38, R8, 0xf8, !PT ;  /* 0x00000038e4057812 */ /* 0x000fe200078ef808 */
[----:B------:R-:W-:Y:S01]  /*1550*/  STL [R1], R16 ;  /* 0x0000001001007387 */ /* 0x000fe20000100800 */
[----:B------:R-:W-:-:S02]  /*1560*/  SHF.R.U32.HI R17, RZ, 0x3, R20 ;  /* 0x00000003ff117819 */ /* 0x000fc40000011614 */
[----:B------:R-:W-:Y:S02]  /*1570*/  LOP3.LUT R4, R20, 0x38, R8, 0xf8, !PT ;  /* 0x0000003814047812 */ /* 0x000fe400078ef808 */
[----:B------:R-:W-:Y:S02]  /*1580*/  SHF.R.S32.HI R3, RZ, 0x1f, R140 ;  /* 0x0000001fff037819 */ /* 0x000fe4000001148c */
[----:B------:R-:W-:Y:S02]  /*1590*/  R2P PR, R6, 0x6 ;  /* 0x0000000606007804 */ /* 0x000fe40000000000 */
[----:B------:R-:W-:Y:S02]  /*15a0*/  LOP3.LUT R6, R5, R150, RZ, 0x3c, !PT ;  /* 0x0000009605067212 */ /* 0x000fe400078e3cff */
[----:B------:R-:W-:Y:S02]  /*15b0*/  LOP3.LUT R2, R2, 0xffffe000, RZ, 0xc0, !PT ;  /* 0xffffe00002027812 */ /* 0x000fe400078ec0ff */
[----:B------:R-:W-:-:S02]  /*15c0*/  LOP3.LUT R4, R4, R17, RZ, 0x3c, !PT ;  /* 0x0000001104047212 */ /* 0x000fc400078e3cff */
[CC--:B------:R-:W-:Y:S02]  /*15d0*/  LEA.HI R5, R3.reuse, R140.reuse, RZ, 0x6 ;  /* 0x0000008c03057211 */ /* 0x0c0fe400078f30ff */
[----:B------:R-:W-:Y:S02]  /*15e0*/  LEA.HI R7, R3, R140, RZ, 0x3 ;  /* 0x0000008c03077211 */ /* 0x000fe400078f18ff */
[-C--:B------:R-:W-:Y:S01]  /*15f0*/  IADD3 R15, R6, R2.reuse, R151 ;  /* 0x00000002060f7210 */ /* 0x080fe20007ffe097 */
[----:B------:R-:W-:Y:S01]  /*1600*/  IMAD.SHL.U32 R6, R13, 0x40, RZ ;  /* 0x000000400d067824 */ /* 0x000fe200078e00ff */
[----:B------:R-:W-:Y:S01]  /*1610*/  IADD3 R14, R4, R2, R16 ;  /* 0x00000002040e7210 */ /* 0x000fe20007ffe010 */
[----:B------:R-:W-:Y:S01]  /*1620*/  IMAD.SHL.U32 R2, R5, 0x80, RZ ;  /* 0x0000008005027824 */ /* 0x000fe200078e00ff */
[--C-:B------:R-:W-:Y:S02]  /*1630*/  LOP3.LUT R4, R228, 0x38, R7.reuse, 0xf8, !PT ;  /* 0x00000038e4047812 */ /* 0x100fe400078ef807 */
[----:B------:R-:W-:-:S02]  /*1640*/  LOP3.LUT R3, R20, 0x38, R7, 0xf8, !PT ;  /* 0x0000003814037812 */ /* 0x000fc400078ef807 */
[----:B------:R-:W-:Y:S02]  /*1650*/  LOP3.LUT R2, R2, 0xffffe000, RZ, 0xc0, !PT ;  /* 0xffffe00002027812 */ /* 0x000fe400078ec0ff */
[----:B------:R-:W-:Y:S02]  /*1660*/  LOP3.LUT R5, R4, R150, RZ, 0x3c, !PT ;  /* 0x0000009604057212 */ /* 0x000fe400078e3cff */
[----:B------:R-:W-:Y:S02]  /*1670*/  LOP3.LUT R4, R3, R17, RZ, 0x3c, !PT ;  /* 0x0000001103047212 */ /* 0x000fe400078e3cff */
[----:B------:R-:W-:Y:S02]  /*1680*/  IADD3 R13, R5, R2, R151 ;  /* 0x00000002050d7210 */ /* 0x000fe40007ffe097 */
[----:B------:R-:W-:Y:S02]  /*1690*/  LEA.HI R5, R240, R240, RZ, 0x1 ;  /* 0x000000f0f0057211 */ /* 0x000fe400078f08ff */
[----:B------:R-:W-:Y:S01]  /*16a0*/  LOP3.LUT R3, R6, 0xfffffe00, RZ, 0xc0, !PT ;  /* 0xfffffe0006037812 */ /* 0x000fe200078ec0ff */
[----:B------:R-:W-:Y:S01]  /*16b0*/  IMAD R6, R216, 0x20, R231 ;  /* 0x00000020d8067824 */ /* 0x000fe200078e02e7 */
[----:B------:R-:W-:-:S02]  /*16c0*/  LOP3.LUT R5, R5, 0x1ffffffe, RZ, 0xc0, !PT ;  /* 0x1ffffffe05057812 */ /* 0x000fc400078ec0ff */
[----:B------:R-:W-:Y:S01]  /*16d0*/  IADD3 R12, R4, R2, R16 ;  /* 0x00000002040c7210 */ /* 0x000fe20007ffe010 */
[----:B------:R-:W-:Y:S01]  /*16e0*/  IMAD.MOV.U32 R4, RZ, RZ, 0x20 ;  /* 0x00000020ff047424 */ /* 0x000fe200078e00ff */
[----:B------:R-:W-:Y:S01]  /*16f0*/  IADD3 R149, R142, 0x10, RZ ;  /* 0x000000108e957810 */ /* 0x000fe20007ffe0ff */
[----:B------:R-:W-:Y:S01]  /*1700*/  IMAD.IADD R5, R240, 0x1, -R5 ;  /* 0x00000001f0057824 */ /* 0x000fe200078e0a05 */
[CC--:B------:R-:W-:Y:S01]  /*1710*/  IADD3 R2, R9.reuse, R3.reuse, R10 ;  /* 0x0000000309027210 */ /* 0x0c0fe20007ffe00a */
[----:B------:R-:W-:Y:S01]  /*1720*/  IMAD.MOV.U32 R10, RZ, RZ, 0x40 ;  /* 0x00000040ff0a7424 */ /* 0x000fe200078e00ff */
[----:B------:R-:W-:Y:S01]  /*1730*/  LOP3.LUT R3, R9, R3, RZ, 0xfc, !PT ;  /* 0x0000000309037212 */ /* 0x000fe200078efcff */
[----:B------:R-:W-:Y:S01]  /*1740*/  IMAD R235, R5, 0x8, R18 ;  /* 0x0000000805eb7824 */ /* 0x000fe200078e0212 */
[----:B------:R-:W-:Y:S02]  /*1750*/  LOP3.LUT R9, R20, 0x38, R106, 0xf8, !PT ;  /* 0x0000003814097812 */ /* 0x000fe400078ef86a */
[----:B------:R-:W-:-:S02]  /*1760*/  LOP3.LUT R6, R11, 0x7ffffffc, RZ, 0xc0, !PT ;  /* 0x7ffffffc0b067812 */ /* 0x000fc400078ec0ff */
[----:B------:R-:W-:Y:S02]  /*1770*/  SHF.R.S32.HI R20, RZ, 0x1f, R149 ;  /* 0x0000001fff147819 */ /* 0x000fe40000011495 */
[C---:B------:R-:W-:Y:S01]  /*1780*/  IADD3 R148, R142.reuse, 0x30, RZ ;  /* 0x000000308e947810 */ /* 0x040fe20007ffe0ff */
[----:B------:R-:W-:Y:S01]  /*1790*/  IMAD.IADD R6, R19, 0x1, -R6 ;  /* 0x0000000113067824 */ /* 0x000fe200078e0a06 */
[----:B------:R-:W-:Y:S01]  /*17a0*/  SHF.R.S32.HI R11, RZ, 0x1f, R146 ;  /* 0x0000001fff0b7819 */ /* 0x000fe20000011492 */
[----:B------:R1:W-:Y:S01]  /*17b0*/  STL [R1+0x14], R20 ;  /* 0x0000141401007387 */ /* 0x0003e20000100800 */
[----:B------:R-:W-:Y:S01]  /*17c0*/  IADD3 R147, R142, 0x50, RZ ;  /* 0x000000508e937810 */ /* 0x000fe20007ffe0ff */
[----:B------:R-:W-:Y:S01]  /*17d0*/  IMAD.SHL.U32 R213, R6, 0x2, RZ ;  /* 0x0000000206d57824 */ /* 0x000fe200078e00ff */
[----:B------:R-:W-:Y:S01]  /*17e0*/  LOP3.LUT R5, R16, R9, R17, 0xf6, !PT ;  /* 0x0000000910057212 */ /* 0x000fe200078ef611 */
[----:B------:R2:W-:Y:S01]  /*17f0*/  STL [R1+0x10], R11 ;  /* 0x0000100b01007387 */ /* 0x0005e20000100800 */
[----:B------:R-:W-:-:S02]  /*1800*/  SHF.R.S32.HI R21, RZ, 0x1f, R148 ;  /* 0x0000001fff157819 */ /* 0x000fc40000011494 */
[----:B------:R-:W-:Y:S02]  /*1810*/  LEA R5, R5, 0x18100, 0x1 ;  /* 0x0001810005057811 */ /* 0x000fe400078e08ff */
[----:B------:R-:W-:Y:S01]  /*1820*/  SEL R185, R4, 0xffffffe0, !P1 ;  /* 0xffffffe004b97807 */ /* 0x000fe20004800000 */
[----:B------:R-:W-:Y:S01]  /*1830*/  STL [R1+0xc], R21 ;  /* 0x00000c1501007387 */ /* 0x000fe20000100800 */
[----:B------:R-:W-:Y:S02]  /*1840*/  SHF.R.S32.HI R4, RZ, 0x1f, R213 ;  /* 0x0000001fff047819 */ /* 0x000fe400000114d5 */
[C---:B------:R-:W-:Y:S02]  /*1850*/  IADD3 R4, R213.reuse, 0x80, RZ ;  /* 0x00000080d5047810 */ /* 0x040fe40007ffe0ff */
[----:B------:R-:W-:Y:S02]  /*1860*/  IADD3 R251, R213, 0x90, RZ ;  /* 0x00000090d5fb7810 */ /* 0x000fe40007ffe0ff */
[----:B------:R-:W-:-:S02]  /*1870*/  LEA R181, R2, 0x18100, 0x1 ;  /* 0x0001810002b57811 */ /* 0x000fc400078e08ff */
[C---:B------:R-:W-:Y:S02]  /*1880*/  IADD3 R250, R213.reuse, 0x98, RZ ;  /* 0x00000098d5fa7810 */ /* 0x040fe40007ffe0ff */
[----:B------:R-:W-:Y:S01]  /*1890*/  IADD3 R248, R213, 0xa8, RZ ;  /* 0x000000a8d5f87810 */ /* 0x000fe20007ffe0ff */
[----:B------:R-:W-:Y:S01]  /*18a0*/  IMAD.IADD R182, R181, 0x1, R185 ;  /* 0x00000001b5b67824 */ /* 0x000fe200078e02b9 */
[----:B------:R-:W-:Y:S02]  /*18b0*/  LEA R187, R3, 0x100, 0x1 ;  /* 0x0000010003bb7811 */ /* 0x000fe400078e08ff */
[----:B-1----:R-:W-:Y:S02]  /*18c0*/  SHF.R.S32.HI R20, RZ, 0x1f, R145 ;  /* 0x0000001fff147819 */ /* 0x002fe40000011491 */
[----:B------:R-:W-:Y:S01]  /*18d0*/  IADD3 R247, R213, 0xb0, RZ ;  /* 0x000000b0d5f77810 */ /* 0x000fe20007ffe0ff */
[----:B------:R-:W-:Y:S01]  /*18e0*/  IMAD.IADD R242, R185, 0x1, R187 ;  /* 0x00000001b9f27824 */ /* 0x000fe200078e02bb */
[----:B--2---:R-:W-:Y:S01]  /*18f0*/  SHF.R.S32.HI R11, RZ, 0x1f, R147 ;  /* 0x0000001fff0b7819 */ /* 0x004fe20000011493 */
[----:B------:R-:W-:Y:S01]  /*1900*/  STL [R1+0x8], R20 ;  /* 0x0000081401007387 */ /* 0x000fe20000100800 */
[----:B------:R-:W-:-:S02]  /*1910*/  LEA R186, R0, 0xc100, 0x1 ;  /* 0x0000c10000ba7811 */ /* 0x000fc400078e08ff */
[----:B------:R-:W-:Y:S01]  /*1920*/  SEL R0, R10, 0xffffffc0, !P2 ;  /* 0xffffffc00a007807 */ /* 0x000fe20005000000 */
[----:B------:R-:W-:Y:S01]  /*1930*/  STL [R1+0x4], R11 ;  /* 0x0000040b01007387 */ /* 0x000fe20000100800 */
[----:B------:R-:W-:Y:S02]  /*1940*/  SHF.R.S32.HI R4, RZ, 0x1f, R4 ;  /* 0x0000001fff047819 */ /* 0x000fe40000011404 */
[----:B------:R-:W-:Y:S01]  /*1950*/  SHF.R.S32.HI R4, RZ, 0x1f, R250 ;  /* 0x0000001fff047819 */ /* 0x000fe200000114fa */
[----:B------:R1:W-:Y:S01]  /*1960*/  STL [R1+0x2c], R5 ;  /* 0x00002c0501007387 */ /* 0x0003e20000100800 */
[----:B------:R-:W-:Y:S01]  /*1970*/  SHF.R.S32.HI R4, RZ, 0x1f, R247 ;  /* 0x0000001fff047819 */ /* 0x000fe200000114f7 */
[----:B------:R-:W-:Y:S01]  /*1980*/  IMAD.IADD R188, R0, 0x1, R187 ;  /* 0x0000000100bc7824 */ /* 0x000fe200078e02bb */
[----:B------:R-:W-:Y:S01]  /*1990*/  LEA R4, R14, 0x18100, 0x1 ;  /* 0x000181000e047811 */ /* 0x000fe200078e08ff */
[--C-:B------:R-:W-:Y:S01]  /*19a0*/  IMAD.IADD R184, R181, 0x1, R0.reuse ;  /* 0x00000001b5b87824 */ /* 0x100fe200078e0200 */
[----:B------:R-:W-:Y:S01]  /*19b0*/  LEA R3, R13, 0x18100, 0x1 ;  /* 0x000181000d037811 */ /* 0x000fe200078e08ff */
[----:B------:R-:W-:Y:S01]  /*19c0*/  IMAD.IADD R183, R182, 0x1, R0 ;  /* 0x00000001b6b77824 */ /* 0x000fe200078e0200 */
[----:B------:R-:W-:Y:S01]  /*19d0*/  LEA R2, R12, 0x18100, 0x1 ;  /* 0x000181000c027811 */ /* 0x000fe200078e08ff */
[----:B------:R-:W-:Y:S01]  /*19e0*/  IMAD.IADD R0, R0, 0x1, R242 ;  /* 0x0000000100007824 */ /* 0x000fe200078e02f2 */
[----:B------:R-:W-:Y:S01]  /*19f0*/  IADD3 R6, R213, 0x70, RZ ;  /* 0x00000070d5067810 */ /* 0x000fe20007ffe0ff */
[----:B------:R-:W-:Y:S01]  /*1a00*/  IMAD.IADD R243, R185, 0x1, R188 ;  /* 0x00000001b9f37824 */ /* 0x000fe200078e02bc */
[----:B------:R-:W-:-:S02]  /*1a10*/  IADD3 R252, R213, 0x88, RZ ;  /* 0x00000088d5fc7810 */ /* 0x000fc40007ffe0ff */
[----:B------:R-:W-:Y:S02]  /*1a20*/  SHF.R.S32.HI R230, RZ, 0x3, R8 ;  /* 0x00000003ffe67819 */ /* 0x000fe40000011408 */
[----:B------:R-:W-:Y:S02]  /*1a30*/  SHF.R.S32.HI R229, RZ, 0x3, R7 ;  /* 0x00000003ffe57819 */ /* 0x000fe40000011407 */
[----:B------:R-:W-:Y:S02]  /*1a40*/  IADD3 R249, R213, 0xa0, RZ ;  /* 0x000000a0d5f97810 */ /* 0x000fe40007ffe0ff */
[C---:B------:R-:W-:Y:S02]  /*1a50*/  IADD3 R201, R198.reuse, 0x40, RZ ;  /* 0x00000040c6c97810 */ /* 0x040fe40007ffe0ff */
[----:B------:R-:W-:Y:S02]  /*1a60*/  IADD3 R194, R198, 0x80, RZ ;  /* 0x00000080c6c27810 */ /* 0x000fe40007ffe0ff */
[----:B------:R-:W-:-:S02]  /*1a70*/  IADD3 R208, R106, 0x60, RZ ;  /* 0x000000606ad07810 */ /* 0x000fc40007ffe0ff */
[----:B-1----:R-:W-:Y:S02]  /*1a80*/  IADD3 R5, R213, 0x78, RZ ;  /* 0x00000078d5057810 */ /* 0x002fe40007ffe0ff */
[----:B------:R-:W-:Y:S02]  /*1a90*/  IADD3 R207, R106, 0x80, RZ ;  /* 0x000000806acf7810 */ /* 0x000fe40007ffe0ff */
[----:B------:R-:W-:Y:S02]  /*1aa0*/  SHF.R.S32.HI R5, RZ, 0x1f, R5 ;  /* 0x0000001fff057819 */ /* 0x000fe40000011405 */
[----:B------:R-:W-:Y:S02]  /*1ab0*/  SHF.R.S32.HI R5, RZ, 0x1f, R251 ;  /* 0x0000001fff057819 */ /* 0x000fe400000114fb */
[----:B------:R-:W-:Y:S02]  /*1ac0*/  SHF.R.S32.HI R5, RZ, 0x1f, R248 ;  /* 0x0000001fff057819 */ /* 0x000fe400000114f8 */
[----:B------:R-:W-:-:S02]  /*1ad0*/  LEA R5, R15, 0x18100, 0x1 ;  /* 0x000181000f057811 */ /* 0x000fc400078e08ff */
[----:B------:R-:W-:Y:S02]  /*1ae0*/  IADD3 R206, R106, 0xa0, RZ ;  /* 0x000000a06ace7810 */ /* 0x000fe40007ffe0ff */
[C---:B------:R-:W-:Y:S01]  /*1af0*/  IADD3 R25, R213.reuse, 0x8, RZ ;  /* 0x00000008d5197810 */ /* 0x040fe20007ffe0ff */
[----:B------:R1:W-:Y:S01]  /*1b00*/  STL [R1+0x28], R5 ;  /* 0x0000280501007387 */ /* 0x0003e20000100800 */
[C---:B------:R-:W-:Y:S02]  /*1b10*/  IADD3 R24, R213.reuse, 0x10, RZ ;  /* 0x00000010d5187810 */ /* 0x040fe40007ffe0ff */
[C---:B------:R-:W-:Y:S01]  /*1b20*/  IADD3 R23, R213.reuse, 0x18, RZ ;  /* 0x00000018d5177810 */ /* 0x040fe20007ffe0ff */
[----:B------:R1:W-:Y:S01]  /*1b30*/  STL [R1+0x24], R4 ;  /* 0x0000240401007387 */ /* 0x0003e20000100800 */
[C---:B------:R-:W-:Y:S02]  /*1b40*/  IADD3 R22, R213.reuse, 0x20, RZ ;  /* 0x00000020d5167810 */ /* 0x040fe40007ffe0ff */
[C---:B------:R-:W-:Y:S01]  /*1b50*/  IADD3 R21, R213.reuse, 0x28, RZ ;  /* 0x00000028d5157810 */ /* 0x040fe20007ffe0ff */
[----:B------:R1:W-:Y:S01]  /*1b60*/  STL [R1+0x20], R3 ;  /* 0x0000200301007387 */ /* 0x0003e20000100800 */
[----:B------:R-:W-:-:S02]  /*1b70*/  IADD3 R20, R213, 0x30, RZ ;  /* 0x00000030d5147810 */ /* 0x000fc40007ffe0ff */
[C---:B------:R-:W-:Y:S01]  /*1b80*/  IADD3 R19, R213.reuse, 0x38, RZ ;  /* 0x00000038d5137810 */ /* 0x040fe20007ffe0ff */
[----:B------:R1:W-:Y:S01]  /*1b90*/  STL [R1+0x1c], R2 ;  /* 0x00001c0201007387 */ /* 0x0003e20000100800 */
[C---:B------:R-:W-:Y:S02]  /*1ba0*/  IADD3 R18, R213.reuse, 0x40, RZ ;  /* 0x00000040d5127810 */ /* 0x040fe40007ffe0ff */
[C---:B------:R-:W-:Y:S01]  /*1bb0*/  IADD3 R17, R213.reuse, 0x48, RZ ;  /* 0x00000048d5117810 */ /* 0x040fe20007ffe0ff */
[----:B------:R1:W-:Y:S01]  /*1bc0*/  STL [R1+0x18], R0 ;  /* 0x0000180001007387 */ /* 0x0003e20000100800 */
[C---:B------:R-:W-:Y:S02]  /*1bd0*/  IADD3 R16, R213.reuse, 0x50, RZ ;  /* 0x00000050d5107810 */ /* 0x040fe40007ffe0ff */
[C---:B------:R-:W-:Y:S02]  /*1be0*/  IADD3 R9, R213.reuse, 0x58, RZ ;  /* 0x00000058d5097810 */ /* 0x040fe40007ffe0ff */
        /* <DEDUP_REMOVED lines=28> */
[----:B-1----:R-:W-:Y:S02]  /*1db0*/  SHF.R.S32.HI R6, RZ, 0x1f, R246 ;  /* 0x0000001fff067819 */ /* 0x002fe400000114f6 */
.L_x_2489:
        /* <DEDUP_REMOVED lines=20> */
[----:B------:R-:W-:Y:S01]  /*1f00*/  IMAD.WIDE R2, R239, R15, c[0x0][0x358] ;  /* 0x0000d600ef027625 */ /* 0x000fe200078e020f */
        /* <DEDUP_REMOVED lines=11> */
.L_x_2240:
[----:B------:R-:W-:-:S04]  /*1fc0*/  ISETP.NE.U32.AND P0, PT, RZ, c[0x0][0x368], PT ;  /* 0x0000da00ff007a0c */ /* 0x000fc80003f05070 */
[----:B------:R-:W-:-:S13]  /*1fd0*/  ISETP.NE.AND.EX P0, PT, RZ, c[0x0][0x36c], PT, P0 ;  /* 0x0000db00ff007a0c */ /* 0x000fda0003f05300 */
[----:B------:R-:W-:Y:S05]  /*1fe0*/  @!P0 BRA `(.L_x_2241) ;  /* 0x0000003000008947 */ /* 0x000fea0003800000 */
[----:B-1----:R-:W-:-:S05]  /*1ff0*/  IMAD.WIDE R4, R239, R15, c[0x0][0x368] ;  /* 0x0000da00ef047625 */ /* 0x002fca00078e020f */
[----:B------:R1:W5:Y:S01]  /*2000*/  LDG.E R18, [R4.64] ;  /* 0x0000000c04127981 */ /* 0x000362000c1e1900 */
[----:B------:R-:W-:Y:S05]  /*2010*/  BRA `(.L_x_2242) ;  /* 0x0000005000007947 */ /* 0x000fea0003800000 */
.L_x_2241:
[----:B------:R-:W-:Y:S01]  /*2020*/  MOV R18, UR10 ;  /* 0x0000000a00127c02 */ /* 0x000fe20008000f00 */
[----:B------:R-:W-:Y:S05]  /*2030*/  @!P3 BRA `(.L_x_2242) ;  /* 0x000000300000b947 */ /* 0x000fea0003800000 */
[----:B-1----:R-:W2:Y:S04]  /*2040*/  LDG.E R6, [R4.64] ;  /* 0x0000000c04067981 */ /* 0x002ea8000c1e1900 */
[----:B------:R-:W2:Y:S02]  /*2050*/  LDG.E R0, [R4.64+0x4] ;  /* 0x0000040c04007981 */ /* 0x000ea4000c1e1900 */
[----:B--2---:R-:W-:Y:S02]  /*2060*/  IADD3 R18, -R6, R0, RZ ;  /* 0x0000000006127210 */ /* 0x004fe40007ffe1ff */
.L_x_2242:
        /* <DEDUP_REMOVED lines=41> */
.L_x_2245:
[----:B------:R-:W-:-:S13]  /*2300*/  ISETP.NE.AND P0, PT, R6, 0x1, PT ;  /* 0x000000010600780c */ /* 0x000fda0003f05270 */
[----:B------:R-:W-:-:S05]  /*2310*/  @P0 IMAD.HI.U32 R0, R2, c[0x0][0x330], RZ ;  /* 0x0000cc0002000a27 */ /* 0x000fca00078e00ff */
[----:B------:R-:W-:Y:S02]  /*2320*/  @P0 SHF.R.U32.HI R2, RZ, c[0x0][0x334], R0 ;  /* 0x0000cd00ff020a19 */ /* 0x000fe40000011600 */
.L_x_2246:
[----:B------:R-:W-:Y:S05]  /*2330*/  BSYNC B0 ;  /* 0x0000000000007941 */ /* 0x000fea0003800000 */
.L_x_2244:
[----:B------:R-:W-:-:S05]  /*2340*/  IMAD R2, R2, R6, c[0x0][0x32c] ;  /* 0x0000cb0002027624 */ /* 0x000fca00078e0206 */
[----:B------:R-:W-:-:S04]  /*2350*/  IMNMX R3, R3, R2, PT ;  /* 0x0000000203037217 */ /* 0x000fc80003800200 */
.L_x_2243:
        /* <DEDUP_REMOVED lines=21> */
.L_x_2249:
[----:B------:R-:W-:-:S13]  /*24b0*/  ISETP.NE.AND P0, PT, R6, 0x1, PT ;  /* 0x000000010600780c */ /* 0x000fda0003f05270 */
[----:B------:R-:W-:-:S05]  /*24c0*/  @P0 IMAD.HI.U32 R3, R0, c[0x0][0x330], RZ ;  /* 0x0000cc0000030a27 */ /* 0x000fca00078e00ff */
[----:B------:R-:W-:Y:S02]  /*24d0*/  @P0 SHF.R.U32.HI R0, RZ, c[0x0][0x334], R3 ;  /* 0x0000cd00ff000a19 */ /* 0x000fe40000011603 */
.L_x_2250:
[----:B------:R-:W-:Y:S05]  /*24e0*/  BSYNC B0 ;  /* 0x0000000000007941 */ /* 0x000fea0003800000 */
.L_x_2248:
[----:B------:R-:W-:-:S05]  /*24f0*/  IMAD R0, R0, c[0x0][0x32c], RZ ;  /* 0x0000cb0000007a24 */ /* 0x000fca00078e02ff */
[----:B------:R-:W-:-:S04]  /*2500*/  IMNMX R2, R2, R0, !PT ;  /* 0x0000000002027217 */ /* 0x000fc80007800200 */
.L_x_2247:
        /* <DEDUP_REMOVED lines=45> */
.L_x_2252:
[----:B------:R-:W-:Y:S05]  /*27e0*/  BSYNC B0 ;  /* 0x0000000000007941 */ /* 0x000fea0003800000 */
.L_x_2251:
[----:B------:R-:W-:-:S04]  /*27f0*/  IMAD R2, R244, R0, R6 ;  /* 0x00000000f4027224 */ /* 0x000fc800078e0206 */
[C---:B------:R-:W-:Y:S02]  /*2800*/  IMAD.IADD R3, R2.reuse, 0x1, R0 ;  /* 0x0000000102037824 */ /* 0x040fe400078e0200 */
[----:B------:R-:W-:-:S03]  /*2810*/  IMAD R0, R2, 0x40, -R13 ;  /* 0x0000004002007824 */ /* 0x000fc600078e0a0d */
[----:B------:R-:W-:Y:S02]  /*2820*/  IMNMX R3, R7, R3, PT ;  /* 0x0000000307037217 */ /* 0x000fe40003800200 */
[----:B------:R-:W-:-:S03]  /*2830*/  IMNMX R0, RZ, R0, !PT ;  /* 0x00000000ff007217 */ /* 0x000fc60007800200 */
[----:B------:R-:W-:Y:S01]  /*2840*/  IMAD R2, R3, 0x40, -R13 ;  /* 0x0000004003027824 */ /* 0x000fe200078e0a0d */
[----:B------:R-:W-:-:S04]  /*2850*/  SHF.R.U32.HI R33, RZ, 0x6, R0 ;  /* 0x00000006ff217819 */ /* 0x000fc80000011600 */
[----:B------:R-:W-:Y:S01]  /*2860*/  IMNMX R2, R2, R76, PT ;  /* 0x0000004c02027217 */ /* 0x000fe20003800200 */
[----:B------:R-:W-:-:S03]  /*2870*/  IMAD.MOV.U32 R12, RZ, RZ, R33 ;  /* 0x000000ffff0c7224 */ /* 0x000fc600078e0021 */
[----:B------:R-:W-:-:S13]  /*2880*/  ISETP.GT.AND P0, PT, R2, R0, PT ;  /* 0x000000000200720c */ /* 0x000fda0003f04270 */
[----:B------:R-:W-:-:S04]  /*2890*/  @P0 IADD3 R2, R2, 0x3f, RZ ;  /* 0x0000003f02020810 */ /* 0x000fc80007ffe0ff */
[----:B------:R-:W-:-:S04]  /*28a0*/  @P0 SHF.R.S32.HI R0, RZ, 0x1f, R2 ;  /* 0x0000001fff000819 */ /* 0x000fc80000011402 */
[----:B------:R-:W-:-:S04]  /*28b0*/  @P0 LEA.HI R2, R0, R2, RZ, 0x6 ;  /* 0x0000000200020211 */ /* 0x000fc800078f30ff */
[----:B------:R-:W-:-:S04]  /*28c0*/  @P0 SHF.R.S32.HI R12, RZ, 0x6, R2 ;  /* 0x00000006ff0c0819 */ /* 0x000fc80000011402 */
[----:B------:R-:W-:-:S13]  /*28d0*/  ISETP.GT.AND P0, PT, R12, R33, PT ;  /* 0x000000210c00720c */ /* 0x000fda0003f04270 */
[----:B------:R-:W-:Y:S05]  /*28e0*/  @!P0 BRA `(.L_x_2253) ;  /* 0x000055e000008947 */ /* 0x000fea0003800000 */
[----:B------:R-:W-:-:S04]  /*28f0*/  ISETP.NE.U32.AND P0, PT, RZ, c[0x0][0x340], PT ;  /* 0x0000d000ff007a0c */ /* 0x000fc80003f05070 */
[----:B------:R-:W-:-:S13]  /*2900*/  ISETP.NE.AND.EX P4, PT, RZ, c[0x0][0x344], PT, P0 ;  /* 0x0000d100ff007a0c */ /* 0x000fda0003f85300 */
[----:B------:R-:W-:-:S05]  /*2910*/  @P4 IMAD.WIDE R2, R239, R15, c[0x0][0x340] ;  /* 0x0000d000ef024625 */ /* 0x000fca00078e020f */
[----:B------:R1:W2:Y:S01]  /*2920*/  @P4 LDG.E R16, [R2.64] ;  /* 0x0000000c02104981 */ /* 0x0002a2000c1e1900 */
[----:B------:R-:W-:Y:S01]  /*2930*/  IADD3 R0, P0, R231, R14, RZ ;  /* 0x0000000ee7007210 */ /* 0x000fe20007f1e0ff */
[----:B------:R-:W-:Y:S01]  /*2940*/  IMAD.MOV.U32 R125, RZ, RZ, 0x6 ;  /* 0x00000006ff7d7424 */ /* 0x000fe200078e00ff */
[----:B------:R-:W-:Y:S01]  /*2950*/  LOP3.LUT R22, R238, 0xffff, RZ, 0xc0, !PT ;  /* 0x0000ffffee167812 */ /* 0x000fe200078ec0ff */
[----:B------:R-:W-:Y:S01]  /*2960*/  IMAD.MOV.U32 R126, RZ, RZ, 0x5 ;  /* 0x00000005ff7e7424 */ /* 0x000fe200078e00ff */
[----:B------:R-:W-:Y:S01]  /*2970*/  SHF.R.S32.HI R13, RZ, 0x1f, R239 ;  /* 0x0000001fff0d7819 */ /* 0x000fe200000114ef */
[----:B------:R-:W-:Y:S01]  /*2980*/  IMAD.MOV.U32 R122, RZ, RZ, c[0x0][0x27c] ;  /* 0x00009f00ff7a7624 */ /* 0x000fe200078e00ff */
[----:B------:R-:W-:Y:S01]  /*2990*/  IADD3 R19, R12, -0x1, RZ ;  /* 0xffffffff0c137810 */ /* 0x000fe20007ffe0ff */
[C---:B------:R-:W-:Y:S01]  /*29a0*/  IMAD.WIDE.U32 R78, R22.reuse, c[0x0][0x1e8], RZ ;  /* 0x00007a00164e7a25 */ /* 0x040fe200078e00ff */
[----:B------:R-:W-:Y:S02]  /*29b0*/  SEL R15, R13, RZ, !P5 ;  /* 0x000000ff0d0f7207 */ /* 0x000fe40006800000 */
[----:B------:R-:W-:Y:S01]  /*29c0*/  MOV R7, c[0x0][0x238] ;  /* 0x00008e0000077a02 */ /* 0x000fe20000000f00 */
[--C-:B------:R-:W-:Y:S01]  /*29d0*/  IMAD.MOV.U32 R28, RZ, RZ, R19.reuse ;  /* 0x000000ffff1c7224 */ /* 0x100fe200078e0013 */
[----:B------:R-:W-:Y:S01]  /*29e0*/  SHF.R.S32.HI R20, RZ, 0x1f, R19 ;  /* 0x0000001fff147819 */ /* 0x000fe20000011413 */
[----:B------:R-:W-:Y:S01]  /*29f0*/  IMAD R5, R15, c[0x0][0x248], RZ ;  /* 0x000092000f057a24 */ /* 0x000fe200078e02ff */
[C---:B------:R-:W-:Y:S01]  /*2a00*/  SHF.L.U64.HI R127, R7.reuse, R125, c[0x0][0x23c] ;  /* 0x00008f00077f7619 */ /* 0x040fe2000001027d */
[C---:B------:R-:W-:Y:S01]  /*2a10*/  IMAD.SHL.U32 R128, R7.reuse, 0x40, RZ ;  /* 0x0000004007807824 */ /* 0x040fe200078e00ff */
[C---:B------:R-:W-:Y:S01]  /*2a20*/  SHF.L.U32 R129, R7.reuse, 0x5, RZ ;  /* 0x0000000507817819 */ /* 0x040fe200000006ff */
[----:B------:R-:W-:Y:S01]  /*2a30*/  IMAD R82, R22, c[0x0][0x1ec], R79 ;  /* 0x00007b0016527a24 */ /* 0x000fe200078e024f */
[----:B------:R-:W-:-:S02]  /*2a40*/  SHF.L.U64.HI R124, R7, R126, c[0x0][0x23c] ;  /* 0x00008f00077c7619 */ /* 0x000fc4000001027e */
[----:B------:R-:W-:Y:S02]  /*2a50*/  ISETP.GE.AND P6, PT, R198, c[0x0][0x1d4], PT ;  /* 0x00007500c6007a0c */ /* 0x000fe40003fc6270 */
[----:B------:R-:W-:Y:S02]  /*2a60*/  MOV R131, c[0x0][0x258] ;  /* 0x0000960000837a02 */ /* 0x000fe40000000f00 */
[----:B-1----:R-:W-:Y:S02]  /*2a70*/  SHF.R.S32.HI R2, RZ, 0x1f, R14 ;  /* 0x0000001fff027819 */ /* 0x002fe4000001140e */
[----:B------:R-:W-:Y:S02]  /*2a80*/  SEL R14, R239, RZ, !P5 ;  /* 0x000000ffef0e7207 */ /* 0x000fe40006800000 */
[----:B------:R-:W-:Y:S01]  /*2a90*/  LEA.HI.X.SX32 R8, R231, R2, 0x1, P0 ;  /* 0x00000002e7087211 */ /* 0x000fe200000f0eff */
[----:B------:R-:W-:Y:S01]  /*2aa0*/  IMAD.WIDE.U32 R2, R0, c[0x0][0x238], R198 ;  /* 0x00008e0000027a25 */ /* 0x000fe200078e00c6 */
[----:B------:R-:W-:-:S02]  /*2ab0*/  ISETP.GE.AND P5, PT, R201, c[0x0][0x1d4], PT ;  /* 0x00007500c9007a0c */ /* 0x000fc40003fa6270 */
[C---:B------:R-:W-:Y:S01]  /*2ac0*/  SHF.L.U64.HI R125, R131.reuse, R125, c[0x0][0x25c] ;  /* 0x00009700837d7619 */ /* 0x040fe2000001027d */
[----:B------:R-:W-:Y:S01]  /*2ad0*/  IMAD R4, R8, c[0x0][0x238], RZ ;  /* 0x00008e0008047a24 */ /* 0x000fe200078e02ff */
[C---:B------:R-:W-:Y:S01]  /*2ae0*/  SHF.L.U64.HI R126, R131.reuse, R126, c[0x0][0x25c] ;  /* 0x00009700837e7619 */ /* 0x040fe2000001027e */
[----:B------:R-:W-:Y:S01]  /*2af0*/  IMAD R5, R14, c[0x0][0x24c], R5 ;  /* 0x000093000e057a24 */ /* 0x000fe200078e0205 */
[----:B------:R-:W-:Y:S01]  /*2b00*/  SHF.L.U32 R130, R131, 0x6, RZ ;  /* 0x0000000683827819 */ /* 0x000fe200000006ff */
[----:B------:R-:W-:Y:S01]  /*2b10*/  IMAD R4, R0, c[0x0][0x23c], R4 ;  /* 0x00008f0000047a24 */ /* 0x000fe200078e0204 */
[----:B------:R-:W-:Y:S01]  /*2b20*/  SHF.R.S32.HI R143, RZ, 0x1f, R142 ;  /* 0x0000001fff8f7819 */ /* 0x000fe2000001148e */
[----:B------:R-:W-:Y:S01]  /*2b30*/  IMAD R17, R8, c[0x0][0x258], RZ ;  /* 0x0000960008117a24 */ /* 0x000fe200078e02ff */
[----:B------:R-:W-:Y:S01]  /*2b40*/  SHF.L.U32 R122, R122, 0x1, RZ ;  /* 0x000000017a7a7819 */ /* 0x000fe200000006ff */
[----:B------:R-:W-:Y:S02]  /*2b50*/  IMAD.IADD R3, R3, 0x1, R4 ;  /* 0x0000000103037824 */ /* 0x000fe400078e0204 */
[----:B------:R-:W-:-:S02]  /*2b60*/  IMAD.IADD R4, R76, 0x1, -R231 ;  /* 0x000000014c047824 */ /* 0x000fc400078e0ae7 */
[----:B------:R-:W-:-:S04]  /*2b70*/  IMAD.WIDE.U32 R2, R22, c[0x0][0x240], R2 ;  /* 0x0000900016027a25 */ /* 0x000fc800078e0002 */
[----:B------:R-:W-:Y:S02]  /*2b80*/  IMAD R3, R22, c[0x0][0x244], R3 ;  /* 0x0000910016037a24 */ /* 0x000fe400078e0203 */
[----:B------:R-:W-:Y:S02]  /*2b90*/  IMAD R4, R19, -0x40, R4 ;  /* 0xffffffc013047824 */ /* 0x000fe400078e0204 */
[----:B------:R-:W-:-:S03]  /*2ba0*/  IMAD.WIDE.U32 R88, R14, c[0x0][0x248], R2 ;  /* 0x000092000e587a25 */ /* 0x000fc600078e0002 */
[C---:B------:R-:W-:Y:S01]  /*2bb0*/  ISETP.GE.AND P0, PT, R4.reuse, 0x1, PT ;  /* 0x000000010400780c */ /* 0x040fe20003f06270 */
[----:B------:R-:W-:Y:S01]  /*2bc0*/  IMAD R2, R127, R19, RZ ;  /* 0x000000137f027224 */ /* 0x000fe200078e02ff */
[----:B------:R-:W-:Y:S01]  /*2bd0*/  ISETP.GE.AND P1, PT, R4, 0x21, PT ;  /* 0x000000210400780c */ /* 0x000fe20003f26270 */
[----:B------:R-:W-:Y:S01]  /*2be0*/  IMAD.MOV.U32 R84, RZ, RZ, R88 ;  /* 0x000000ffff547224 */ /* 0x000fe200078e0058 */
[----:B------:R-:W-:Y:S01]  /*2bf0*/  IADD3 R85, R89, R5, RZ ;  /* 0x0000000559557210 */ /* 0x000fe20007ffe0ff */
[----:B------:R-:W-:Y:S02]  /*2c00*/  IMAD R4, R20, R128, R2 ;  /* 0x0000008014047224 */ /* 0x000fe400078e0202 */
[----:B------:R-:W-:-:S04]  /*2c10*/  IMAD.WIDE.U32 R8, R0, c[0x0][0x258], R198 ;  /* 0x0000960000087a25 */ /* 0x000fc800078e00c6 */
[----:B------:R-:W-:-:S04]  /*2c20*/  IMAD.WIDE.U32 R2, R19, R128, R84 ;  /* 0x0000008013027225 */ /* 0x000fc800078e0054 */
[----:B------:R-:W-:Y:S01]  /*2c30*/  IMAD.IADD R4, R3, 0x1, R4 ;  /* 0x0000000103047824 */ /* 0x000fe200078e0204 */
[----:B------:R-:W-:Y:S01]  /*2c40*/  @P0 LEA R6, P3, R2, c[0x0][0x220], 0x1 ;  /* 0x0000880002060a11 */ /* 0x000fe200078608ff */
[----:B------:R-:W-:Y:S01]  /*2c50*/  IMAD R0, R0, c[0x0][0x25c], R17 ;  /* 0x0000970000007a24 */ /* 0x000fe200078e0211 */
[----:B------:R-:W-:Y:S01]  /*2c60*/  @P1 IADD3 R5, P2, R129, R2, RZ ;  /* 0x0000000281051210 */ /* 0x000fe20007f5e0ff */
[----:B------:R-:W-:Y:S01]  /*2c70*/  IMAD.SHL.U32 R131, R131, 0x20, RZ ;  /* 0x0000002083837824 */ /* 0x000fe200078e00ff */
[----:B------:R-:W-:Y:S02]  /*2c80*/  @P0 LEA.HI.X R7, R2, c[0x0][0x224], R4, 0x1, P3 ;  /* 0x0000890002070a11 */ /* 0x000fe400018f0c04 */
[----:B------:R-:W-:Y:S02]  /*2c90*/  @P1 IADD3.X R2, R4, R124, RZ, P2, !PT ;  /* 0x0000007c04021210 */ /* 0x000fe400017fe4ff */
[----:B------:R-:W-:Y:S01]  /*2ca0*/  @P1 LEA R4, P2, R5, c[0x0][0x220], 0x1 ;  /* 0x0000880005041a11 */ /* 0x000fe200078408ff */
[----:B------:R-:W-:Y:S01]  /*2cb0*/  @!PT LDS RZ, [RZ] ;  /* 0x00000000fffff984 */ /* 0x000fe20000000800 */
[----:B------:R-:W-:Y:S01]  /*2cc0*/  @!PT LDS RZ, [RZ] ;  /* 0x00000000fffff984 */ /* 0x000fe20000000800 */
[----:B------:R-:W-:Y:S01]  /*2cd0*/  @!PT LDS RZ, [RZ] ;  /* 0x00000000fffff984 */ /* 0x000fe20000000800 */
[----:B------:R1:W-:Y:S01]  /*2ce0*/  @P0 LDGSTS.E.BYPASS.LTC128B.128 [R144+0xc100], [R6.64], !P6 ;  /* 0x0c10000006900fae */ /* 0x0003e2000f101d4c */
[----:B------:R-:W-:Y:S01]  /*2cf0*/  IADD3 R9, R9, R0, RZ ;  /* 0x0000000009097210 */ /* 0x000fe20007ffe0ff */
[----:B------:R-:W-:Y:S01]  /*2d00*/  IMAD R0, R15, c[0x0][0x268], RZ ;  /* 0x00009a000f007a24 */ /* 0x000fe200078e02ff */
[----:B------:R-:W-:Y:S01]  /*2d10*/  @P1 LEA.HI.X R5, R5, c[0x0][0x224], R2, 0x1, P2 ;  /* 0x0000890005051a11 */ /* 0x000fe200010f0c02 */
[----:B------:R1:W-:Y:S01]  /*2d20*/  @P0 LDGSTS.E.BYPASS.LTC128B.128 [R144+0xe100], [R6.64+0x80], !P5 ;  /* 0x0e10008006900fae */ /* 0x0003e2000e901d4c */
[----:B------:R-:W-:Y:S01]  /*2d30*/  SHF.R.S32.HI R15, RZ, 0x1f, R215 ;  /* 0x0000001fff0f7819 */ /* 0x000fe200000114d7 */
[----:B------:R-:W-:-:S04]  /*2d40*/  IMAD.WIDE.U32 R8, R22, c[0x0][0x260], R8 ;  /* 0x0000980016087a25 */ /* 0x000fc800078e0008 */
[----:B------:R-:W-:Y:S01]  /*2d50*/  IMAD R0, R14, c[0x0][0x26c], R0 ;  /* 0x00009b000e007a24 */ /* 0x000fe200078e0200 */
[--C-:B--2---:R-:W-:Y:S01]  /*2d60*/  @P4 SHF.R.S32.HI R3, RZ, 0x1f, R16.reuse ;  /* 0x0000001fff034819 */ /* 0x104fe20000011410 */
[----:B------:R-:W-:Y:S01]  /*2d70*/  @P4 IMAD.MOV.U32 R2, RZ, RZ, R16 ;  /* 0x000000ffff024224 */ /* 0x000fe200078e0010 */
[----:B------:R-:W-:Y:S01]  /*2d80*/  @!P4 MOV R2, R239 ;  /* 0x000000ef0002c202 */ /* 0x000fe20000000f00 */
[----:B------:R-:W-:Y:S01]  /*2d90*/  @!P4 IMAD.MOV.U32 R3, RZ, RZ, R13 ;  /* 0x000000ffff03c224 */ /* 0x000fe200078e000d */
[----:B------:R-:W-:-:S13]  /*2da0*/  ISETP.GE.AND P4, PT, R194, c[0x0][0x1d4], PT ;  /* 0x00007500c2007a0c */ /* 0x000fda0003f86270 */
[----:B------:R1:W-:Y:S04]  /*2db0*/  @P0 LDGSTS.E.BYPASS.LTC128B.128 [R144+0x10100], [R6.64+0x100], !P4 ;  /* 0x1010010006900fae */ /* 0x0003e8000e101d4c */
[----:B------:R2:W-:Y:S04]  /*2dc0*/  @P1 LDGSTS.E.BYPASS.LTC128B.128 [R144+0xd100], [R4.64], !P6 ;  /* 0x0d10000004901fae */ /* 0x0005e8000f101d4c */
[----:B------:R2:W-:Y:S04]  /*2dd0*/  @P1 LDGSTS.E.BYPASS.LTC128B.128 [R144+0xf100], [R4.64+0x80], !P5 ;  /* 0x0f10008004901fae */ /* 0x0005e8000e901d4c */
[----:B------:R2:W-:Y:S04]  /*2de0*/  @P1 LDGSTS.E.BYPASS.LTC128B.128 [R144+0x11100], [R4.64+0x100], !P4 ;  /* 0x1110010004901fae */ /* 0x0005e8000e101d4c */
[----:B------:R-:W0:Y:S01]  /*2df0*/  LDGDEPBAR ;  /* 0x00000000000079af */ /* 0x000e220000000000 */
[----:B------:R-:W-:Y:S01]  /*2e00*/  WARPSYNC 0xffffffff ;  /* 0xffffffff00007948 */ /* 0x000fe20003800000 */
[----:B-1----:R-:W-:-:S02]  /*2e10*/  IMAD R7, R22, c[0x0][0x264], R9 ;  /* 0x0000990016077a24 */ /* 0x002fc400078e0209 */
[----:B------:R-:W-:-:S04]  /*2e20*/  IMAD.MOV.U32 R6, RZ, RZ, R8 ;  /* 0x000000ffff067224 */ /* 0x000fc800078e0008 */
[----:B------:R-:W-:-:S05]  /*2e30*/  IMAD.WIDE.U32 R86, R14, c[0x0][0x268], R6 ;  /* 0x00009a000e567a25 */ /* 0x000fca00078e0006 */
[----:B------:R-:W-:Y:S02]  /*2e40*/  IADD3 R83, R87, R0, RZ ;  /* 0x0000000057537210 */ /* 0x000fe40007ffe0ff */
[----:B------:R-:W-:Y:S01]  /*2e50*/  BAR.SYNC.DEFER_BLOCKING 0x0 ;  /* 0x0000000000007b1d */ /* 0x000fe20000010000 */
[----:B------:R-:W-:Y:S01]  /*2e60*/  IMAD R0, R125, R19, RZ ;  /* 0x000000137d007224 */ /* 0x000fe200078e02ff */
[----:B------:R-:W-:Y:S01]  /*2e70*/  ISETP.GE.AND P3, PT, R141, c[0x0][0x27c], PT ;  /* 0x00009f008d007a0c */ /* 0x000fe20003f66270 */
[----:B--2---:R-:W-:Y:S01]  /*2e80*/  IMAD.MOV.U32 R4, RZ, RZ, R86 ;  /* 0x000000ffff047224 */ /* 0x004fe200078e0056 */
[----:B------:R-:W-:Y:S01]  /*2e90*/  LOP3.LUT R204, R204, 0xfffffffd, RZ, 0xc0, !PT ;  /* 0xfffffffdcccc7812 */ /* 0x000fe200078ec0ff */
[----:B------:R-:W-:Y:S01]  /*2ea0*/  IMAD.MOV.U32 R5, RZ, RZ, R83 ;  /* 0x000000ffff057224 */ /* 0x000fe200078e0053 */
[----:B------:R-:W-:Y:S01]  /*2eb0*/  ULDC UR9, c[0x0][0x290] ;  /* 0x0000a40000097ab9 */ /* 0x000fe20000000800 */
[-C--:B------:R-:W-:Y:S01]  /*2ec0*/  IMAD R0, R20, R130.reuse, R0 ;  /* 0x0000008214007224 */ /* 0x080fe200078e0200 */
[----:B------:R-:W-:Y:S01]  /*2ed0*/  UMOV UR6, 0x6 ;  /* 0x0000000600067882 */ /* 0x000fe20000000000 */
[----:B------:R-:W-:Y:S01]  /*2ee0*/  IMAD.WIDE.U32 R4, R19, R130, R4 ;  /* 0x0000008213047225 */ /* 0x000fe200078e0004 */
[----:B------:R-:W-:-:S02]  /*2ef0*/  ULDC UR5, c[0x0][0x294] ;  /* 0x0000a50000057ab9 */ /* 0x000fc40000000800 */
[----:B------:R-:W-:Y:S01]  /*2f00*/  ULDC UR8, c[0x0][0x280] ;  /* 0x0000a00000087ab9 */ /* 0x000fe20000000800 */
[----:B------:R-:W-:Y:S01]  /*2f10*/  IMAD.IADD R0, R5, 0x1, R0 ;  /* 0x0000000105007824 */ /* 0x000fe200078e0200 */
[C---:B------:R-:W-:Y:S01]  /*2f20*/  @P0 LEA R6, P2, R4.reuse, c[0x0][0x250], 0x1 ;  /* 0x0000940004060a11 */ /* 0x040fe200078408ff */
[----:B------:R-:W-:Y:S01]  /*2f30*/  IMAD R14, R15, c[0x0][0x290], RZ ;  /* 0x0000a4000f0e7a24 */ /* 0x000fe200078e02ff */
[----:B------:R-:W-:Y:S01]  /*2f40*/  ULDC UR4, c[0x0][0x284] ;  /* 0x0000a10000047ab9 */ /* 0x000fe20000000800 */
[----:B------:R-:W-:Y:S01]  /*2f50*/  IMAD.WIDE.U32 R16, R215, c[0x0][0x290], R142 ;  /* 0x0000a400d7107a25 */ /* 0x000fe200078e008e */
[----:B------:R-:W-:Y:S01]  /*2f60*/  @P0 LEA.HI.X R7, R4, c[0x0][0x254], R0, 0x1, P2 ;  /* 0x0000950004070a11 */ /* 0x000fe200010f0c00 */
[----:B------:R-:W-:Y:S01]  /*2f70*/  USHF.L.U64.HI UR5, UR9, UR6, UR5 ;  /* 0x0000000609057299 */ /* 0x000fe20008010205 */
[----:B------:R-:W-:Y:S01]  /*2f80*/  @P1 IADD3 R5, P2, R131, R4, RZ ;  /* 0x0000000483051210 */ /* 0x000fe20007f5e0ff */
[----:B------:R-:W-:Y:S01]  /*2f90*/  IMAD R14, R215, c[0x0][0x294], R14 ;  /* 0x0000a500d70e7a24 */ /* 0x000fe200078e020e */
[----:B------:R-:W-:Y:S01]  /*2fa0*/  USHF.L.U64.HI UR4, UR8, UR6, UR4 ;  /* 0x0000000608047299 */ /* 0x000fe20008010204 */
[----:B------:R-:W-:Y:S01]  /*2fb0*/  IMAD.IADD R119, R18, 0x1, R21 ;  /* 0x0000000112777824 */ /* 0x000fe200078e0215 */
[----:B------:R-:W-:Y:S01]  /*2fc0*/  @!PT LDS RZ, [RZ] ;  /* 0x00000000fffff984 */ /* 0x000fe20000000800 */
[----:B------:R-:W-:Y:S01]  /*2fd0*/  @!PT LDS RZ, [RZ] ;  /* 0x00000000fffff984 */ /* 0x000fe20000000800 */
[----:B------:R-:W-:Y:S01]  /*2fe0*/  @!PT LDS RZ, [RZ] ;  /* 0x00000000fffff984 */ /* 0x000fe20000000800 */
[----:B------:R1:W-:Y:S01]  /*2ff0*/  @P0 LDGSTS.E.BYPASS.LTC128B.128 [R144+0x100], [R6.64], !P6 ;  /* 0x0010000006900fae */ /* 0x0003e2000f101d4c */
[----:B------:R-:W-:Y:S01]  /*3000*/  @P1 IMAD.X R0, R0, 0x1, R126, P2 ;  /* 0x0000000100001824 */ /* 0x000fe200010e067e */
[C---:B------:R-:W-:Y:S01]  /*3010*/  @P1 LEA R4, P2, R5.reuse, c[0x0][0x250], 0x1 ;  /* 0x0000940005041a11 */ /* 0x040fe200078408ff */
[----:B------:R-:W-:Y:S01]  /*3020*/  IMAD.MOV.U32 R133, RZ, RZ, 0x1 ;  /* 0x00000001ff857424 */ /* 0x000fe200078e00ff */
[----:B------:R1:W-:Y:S01]  /*3030*/  @P0 LDGSTS.E.BYPASS.LTC128B.128 [R144+0x2100], [R6.64+0x80], !P5 ;  /* 0x0210008006900fae */ /* 0x0003e2000e901d4c */
[----:B------:R-:W-:Y:S01]  /*3040*/  IMAD.WIDE.U32 R100, R2, c[0x0][0x2b0], RZ ;  /* 0x0000ac0002647a25 */ /* 0x000fe200078e00ff */
[----:B------:R-:W-:Y:S01]  /*3050*/  @P1 LEA.HI.X R5, R5, c[0x0][0x254], R0, 0x1, P2 ;  /* 0x0000950005051a11 */ /* 0x000fe200010f0c00 */
[----:B------:R-:W-:Y:S01]  /*3060*/  ULDC.U8 UR7, c[0x0][0x298] ;  /* 0x0000a60000077ab9 */ /* 0x000fe20000000000 */
[----:B------:R1:W-:Y:S01]  /*3070*/  @P0 LDGSTS.E.BYPASS.LTC128B.128 [R144+0x4100], [R6.64+0x100], !P4 ;  /* 0x0410010006900fae */ /* 0x0003e2000e101d4c */
[----:B------:R-:W-:Y:S01]  /*3080*/  ISETP.GT.AND P0, PT, R28, R33, PT ;  /* 0x000000211c00720c */ /* 0x000fe20003f04270 */
[----:B------:R-:W-:Y:S01]  /*3090*/  IMAD.WIDE.U32 R98, R22, c[0x0][0x210], RZ ;  /* 0x0000840016627a25 */ /* 0x000fe200078e00ff */
[----:B------:R-:W-:Y:S01]  /*30a0*/  ISETP.GE.AND P2, PT, R106, c[0x0][0x27c], PT ;  /* 0x00009f006a007a0c */ /* 0x000fe20003f46270 */
[----:B------:R2:W-:Y:S01]  /*30b0*/  @P1 LDGSTS.E.BYPASS.LTC128B.128 [R144+0x1100], [R4.64], !P6 ;  /* 0x0110000004901fae */ /* 0x0005e2000f101d4c */
[----:B------:R-:W-:Y:S01]  /*30c0*/  USHF.L.U32 UR9, UR9, 0x6, URZ ;  /* 0x0000000609097899 */ /* 0x000fe2000800063f */
[----:B------:R-:W-:Y:S01]  /*30d0*/  IMAD R132, R240, 0x40, R215 ;  /* 0x00000040f0847824 */ /* 0x000fe200078e02d7 */
[----:B------:R-:W-:Y:S01]  /*30e0*/  USHF.L.U32 UR8, UR8, 0x6, URZ ;  /* 0x0000000608087899 */ /* 0x000fe2000800063f */
[----:B------:R2:W-:Y:S01]  /*30f0*/  @P1 LDGSTS.E.BYPASS.LTC128B.128 [R144+0x3100], [R4.64+0x80], !P5 ;  /* 0x0310008004901fae */ /* 0x0005e2000e901d4c */
[----:B------:R-:W-:-:S02]  /*3100*/  IMAD.MOV.U32 R34, RZ, RZ, RZ ;  /* 0x000000ffff227224 */ /* 0x000fc400078e00ff */
[----:B------:R-:W-:Y:S01]  /*3110*/  IMAD.MOV.U32 R38, RZ, RZ, 0x1 ;  /* 0x00000001ff267424 */ /* 0x000fe200078e00ff */
[----:B------:R2:W-:Y:S01]  /*3120*/  @P1 LDGSTS.E.BYPASS.LTC128B.128 [R144+0x5100], [R4.64+0x100], !P4 ;  /* 0x0510010004901fae */ /* 0x0005e2000e101d4c */
[----:B------:R-:W-:Y:S01]  /*3130*/  IMAD R115, R22, c[0x0][0x214], R99 ;  /* 0x0000850016737a24 */ /* 0x000fe200078e0263 */
[----:B------:R-:W-:Y:S02]  /*3140*/  @P0 IADD3 R0, R12, -0x2, RZ ;  /* 0xfffffffe0c000810 */ /* 0x000fe40007ffe0ff */
[----:B------:R-:W0:Y:S01]  /*3150*/  LDGDEPBAR ;  /* 0x00000000000079af */ /* 0x000e220000000000 */
[----:B------:R-:W-:Y:S02]  /*3160*/  @P2 LOP3.LUT R204, R204, 0x2, RZ, 0xfc, !PT ;  /* 0x00000002cccc2812 */ /* 0x000fe400078efcff */
[----:B------:R-:W-:Y:S01]  /*3170*/  @P0 SHF.R.S32.HI R9, RZ, 0x1f, R0 ;  /* 0x0000001fff090819 */ /* 0x000fe20000011400 */
[----:B------:R-:W-:Y:S01]  /*3180*/  @P0 IMAD R8, R127, R0, RZ ;  /* 0x000000007f080224 */ /* 0x000fe200078e02ff */
[----:B------:R-:W-:-:S04]  /*3190*/  LOP3.LUT R204, R204, 0xfffffffe, RZ, 0xc0, !PT ;  /* 0xfffffffecccc7812 */ /* 0x000fc800078ec0ff */
[----:B------:R-:W-:Y:S01]  /*31a0*/  @P3 LOP3.LUT R204, R204, 0x1, RZ, 0xfc, !PT ;  /* 0x00000001cccc3812 */ /* 0x000fe200078efcff */
[----:B-1----:R-:W-:-:S03]  /*31b0*/  @P0 IMAD.WIDE.U32 R6, R0, R128, R84 ;  /* 0x0000008000060225 */ /* 0x002fc600078e0054 */
[----:B------:R-:W-:Y:S01]  /*31c0*/  LOP3.LUT R204, R204, 0xfffffffb, RZ, 0xc0, !PT ;  /* 0xfffffffbcccc7812 */ /* 0x000fe200078ec0ff */
[----:B------:R-:W-:Y:S02]  /*31d0*/  @P0 IMAD R0, R9, R128, R8 ;  /* 0x0000008009000224 */ /* 0x000fe400078e0208 */
[----:B------:R-:W-:-:S04]  /*31e0*/  IMAD.WIDE.U32 R8, R215, c[0x0][0x290], R106 ;  /* 0x0000a400d7087a25 */ /* 0x000fc800078e006a */
[----:B------:R-:W-:Y:S01]  /*31f0*/  @P0 IMAD.IADD R0, R7, 0x1, R0 ;  /* 0x0000000107000824 */ /* 0x000fe200078e0200 */
[C---:B--2---:R-:W-:Y:S01]  /*3200*/  @P0 LEA R4, P1, R6.reuse, c[0x0][0x220], 0x1 ;  /* 0x0000880006040a11 */ /* 0x044fe200078208ff */
[----:B------:R-:W-:Y:S02]  /*3210*/  IMAD.IADD R13, R9, 0x1, R14 ;  /* 0x00000001090d7824 */ /* 0x000fe400078e020e */
[----:B------:R-:W-:Y:S01]  /*3220*/  IMAD.MOV.U32 R12, RZ, RZ, R8 ;  /* 0x000000ffff0c7224 */ /* 0x000fe200078e0008 */
[----:B------:R-:W-:Y:S01]  /*3230*/  @P0 LEA.HI.X R5, R6, c[0x0][0x224], R0, 0x1, P1 ;  /* 0x0000890006050a11 */ /* 0x000fe200008f0c00 */
[----:B------:R-:W-:Y:S01]  /*3240*/  IMAD R0, R15, c[0x0][0x280], RZ ;  /* 0x0000a0000f007a24 */ /* 0x000fe200078e02ff */
[C---:B------:R-:W-:Y:S01]  /*3250*/  @P0 LEA R6, P1, R129.reuse, R4, 0x1 ;  /* 0x0000000481060211 */ /* 0x040fe200078208ff */
[----:B-----5:R-:W-:Y:S02]  /*3260*/  IMAD.WIDE.U32 R96, R134, c[0x0][0x290], R12 ;  /* 0x0000a40086607a25 */ /* 0x020fe400078e000c */
[----:B------:R1:W-:Y:S01]  /*3270*/  @P0 LDGSTS.E.BYPASS.LTC128B.128 [R144+0x12100], [R4.64], !P6 ;  /* 0x1210000004900fae */ /* 0x0003e2000f101d4c */
[----:B------:R-:W-:Y:S01]  /*3280*/  @P0 LEA.HI.X R7, R129, R5, R124, 0x1, P1 ;  /* 0x0000000581070211 */ /* 0x000fe200008f0c7c */
[----:B------:R-:W-:Y:S01]  /*3290*/  IMAD R0, R215, c[0x0][0x284], R0 ;  /* 0x0000a100d7007a24 */ /* 0x000fe200078e0200 */
[----:B------:R-:W-:Y:S01]  /*32a0*/  ISETP.NE.AND P1, PT, R133, c[0x0][0x2b8], PT ;  /* 0x0000ae0085007a0c */ /* 0x000fe20003f25270 */
[----:B------:R1:W-:Y:S04]  /*32b0*/  @P0 LDGSTS.E.BYPASS.LTC128B.128 [R144+0x14100], [R4.64+0x80], !P5 ;  /* 0x1410008004900fae */ /* 0x0003e8000e901d4c */
[----:B------:R1:W-:Y:S04]  /*32c0*/  @P0 LDGSTS.E.BYPASS.LTC128B.128 [R144+0x16100], [R4.64+0x100], !P4 ;  /* 0x1610010004900fae */ /* 0x0003e8000e101d4c */
[----:B------:R2:W-:Y:S04]  /*32d0*/  @P0 LDGSTS.E.BYPASS.LTC128B.128 [R144+0x13100], [R6.64], !P6 ;  /* 0x1310000006900fae */ /* 0x0005e8000f101d4c */
[----:B------:R2:W-:Y:S04]  /*32e0*/  @P0 LDGSTS.E.BYPASS.LTC128B.128 [R144+0x15100], [R6.64+0x80], !P5 ;  /* 0x1510008006900fae */ /* 0x0005e8000e901d4c */
[----:B------:R2:W-:Y:S01]  /*32f0*/  @P0 LDGSTS.E.BYPASS.LTC128B.128 [R144+0x17100], [R6.64+0x100], !P4 ;  /* 0x1710010006900fae */ /* 0x0005e2000e101d4c */
[----:B------:R-:W-:-:S03]  /*3300*/  ISETP.GE.AND P0, PT, R140, c[0x0][0x27c], PT ;  /* 0x00009f008c007a0c */ /* 0x000fc60003f06270 */
[----:B------:R-:W0:Y:S10]  /*3310*/  LDGDEPBAR ;  /* 0x00000000000079af */ /* 0x000e340000000000 */
[----:B------:R-:W-:Y:S01]  /*3320*/  @P0 LOP3.LUT R204, R204, 0x4, RZ, 0xfc, !PT ;  /* 0x00000004cccc0812 */ /* 0x000fe200078efcff */
[----:B-1----:R-:W-:-:S03]  /*3330*/  IMAD.WIDE.U32 R4, R215, c[0x0][0x280], R106 ;  /* 0x0000a000d7047a25 */ /* 0x002fc600078e006a */
[----:B------:R-:W-:Y:S01]  /*3340*/  LOP3.LUT R204, R204, 0xfffffff7, RZ, 0xc0, !PT ;  /* 0xfffffff7cccc7812 */ /* 0x000fe200078ec0ff */
[----:B------:R-:W-:Y:S02]  /*3350*/  IMAD.IADD R9, R5, 0x1, R0 ;  /* 0x0000000105097824 */ /* 0x000fe400078e0200 */
[----:B------:R-:W-:Y:S01]  /*3360*/  IMAD.MOV.U32 R8, RZ, RZ, R4 ;  /* 0x000000ffff087224 */ /* 0x000fe200078e0004 */
[----:B------:R-:W-:-:S03]  /*3370*/  SEL R4, RZ, c[0x0][0x27c], !P3 ;  /* 0x00009f00ff047a07 */ /* 0x000fc60005800000 */
[----:B------:R-:W-:-:S04]  /*3380*/  IMAD.WIDE.U32 R94, R134, c[0x0][0x280], R8 ;  /* 0x0000a000865e7a25 */ /* 0x000fc800078e0008 */
[----:B--2---:R-:W-:Y:S01]  /*3390*/  IMAD.IADD R7, R14, 0x1, R17 ;  /* 0x000000010e077824 */ /* 0x004fe200078e0211 */
[----:B------:R-:W-:Y:S01]  /*33a0*/  SEL R17, RZ, c[0x0][0x27c], !P2 ;  /* 0x00009f00ff117a07 */ /* 0x000fe20005000000 */
[----:B------:R-:W-:-:S04]  /*33b0*/  IMAD.WIDE.U32 R14, R215, c[0x0][0x280], R142 ;  /* 0x0000a000d70e7a25 */ /* 0x000fc800078e008e */
[----:B------:R-:W-:Y:S02]  /*33c0*/  IMAD.IADD R5, R0, 0x1, R15 ;  /* 0x0000000100057824 */ /* 0x000fe400078e020f */
[----:B------:R-:W-:Y:S01]  /*33d0*/  IMAD.IADD R0, R106, 0x1, R17 ;  /* 0x000000016a007824 */ /* 0x000fe200078e0211 */
[----:B------:R-:W-:Y:S01]  /*33e0*/  SEL R17, RZ, c[0x0][0x27c], !P0 ;  /* 0x00009f00ff117a07 */ /* 0x000fe20004000000 */
[----:B------:R-:W-:Y:S01]  /*33f0*/  IMAD.IADD R18, R141, 0x1, R4 ;  /* 0x000000018d127824 */ /* 0x000fe200078e0204 */
[----:B------:R-:W-:Y:S01]  /*3400*/  LOP3.LUT P0, RZ, R241, 0x4, RZ, 0xc0, !PT ;  /* 0x00000004f1ff7812 */ /* 0x000fe2000780c0ff */
[----:B------:R-:W-:Y:S01]  /*3410*/  IMAD.MOV.U32 R4, RZ, RZ, R14 ;  /* 0x000000ffff047224 */ /* 0x000fe200078e000e */
[----:B------:R-:W-:Y:S01]  /*3420*/  SHF.R.S32.HI R15, RZ, 0x1f, R0 ;  /* 0x0000001fff0f7819 */ /* 0x000fe20000011400 */
[----:B------:R-:W-:Y:S01]  /*3430*/  IMAD.IADD R17, R140, 0x1, R17 ;  /* 0x000000018c117824 */ /* 0x000fe200078e0211 */
[----:B------:R-:W-:Y:S01]  /*3440*/  SHF.R.S32.HI R14, RZ, 0x1f, R18 ;  /* 0x0000001fff0e7819 */ /* 0x000fe20000011412 */
[----:B------:R-:W-:Y:S01]  /*3450*/  IMAD.MOV.U32 R6, RZ, RZ, R16 ;  /* 0x000000ffff067224 */ /* 0x000fe200078e0010 */
[CC--:B------:R-:W-:Y:S01]  /*3460*/  LEA.HI R19, R15.reuse, R0.reuse, RZ, 0x6 ;  /* 0x000000000f137211 */ /* 0x0c0fe200078f30ff */
[----:B------:R-:W-:Y:S01]  /*3470*/  IMAD.WIDE.U32 R90, R134, c[0x0][0x280], R4 ;  /* 0x0000a000865a7a25 */ /* 0x000fe200078e0004 */
[----:B------:R-:W-:-:S02]  /*3480*/  LEA.HI R16, R15, R0, RZ, 0x3 ;  /* 0x000000000f107211 */ /* 0x000fc400078f18ff */
[-C--:B------:R-:W-:Y:S01]  /*3490*/  LEA.HI R15, R14, R18.reuse, RZ, 0x3 ;  /* 0x000000120e0f7211 */ /* 0x080fe200078f18ff */
[----:B------:R-:W-:Y:S01]  /*34a0*/  IMAD.SHL.U32 R19, R19, 0x40, RZ ;  /* 0x0000004013137824 */ /* 0x000fe200078e00ff */
[----:B------:R-:W-:Y:S01]  /*34b0*/  SHF.R.S32.HI R0, RZ, 0x1f, R17 ;  /* 0x0000001fff007819 */ /* 0x000fe20000011411 */
[----:B------:R-:W-:Y:S01]  /*34c0*/  IMAD.WIDE.U32 R92, R134, c[0x0][0x290], R6 ;  /* 0x0000a400865c7a25 */ /* 0x000fe200078e0006 */
[----:B------:R-:W-:Y:S02]  /*34d0*/  LEA.HI R18, R14, R18, RZ, 0x6 ;  /* 0x000000120e127211 */ /* 0x000fe400078f30ff */
[----:B------:R-:W-:Y:S02]  /*34e0*/  LOP3.LUT R21, R19, 0xfffff000, RZ, 0xc0, !PT ;  /* 0xfffff00013157812 */ /* 0x000fe400078ec0ff */
[CC--:B------:R-:W-:Y:S02]  /*34f0*/  LEA.HI R14, R0.reuse, R17.reuse, RZ, 0x3 ;  /* 0x00000011000e7211 */ /* 0x0c0fe400078f18ff */
[----:B------:R-:W-:Y:S01]  /*3500*/  LEA.HI R19, R0, R17, RZ, 0x6 ;  /* 0x0000001100137211 */ /* 0x000fe200078f30ff */
[----:B------:R-:W-:Y:S01]  /*3510*/  IMAD.SHL.U32 R0, R18, 0x40, RZ ;  /* 0x0000004012007824 */ /* 0x000fe200078e00ff */
[----:B------:R-:W-:-:S02]  /*3520*/  LOP3.LUT R17, R228, 0x38, R15, 0xf8, !PT ;  /* 0x00000038e4117812 */ /* 0x000fc400078ef80f */
[----:B------:R-:W-:Y:S02]  /*3530*/  @P0 LOP3.LUT R204, R204, 0x8, RZ, 0xfc, !PT ;  /* 0x00000008cccc0812 */ /* 0x000fe400078efcff */
[----:B------:R-:W-:Y:S01]  /*3540*/  LOP3.LUT R18, R0, 0xfffff000, RZ, 0xc0, !PT ;  /* 0xfffff00000127812 */ /* 0x000fe200078ec0ff */
[----:B------:R-:W-:Y:S01]  /*3550*/  IMAD.SHL.U32 R0, R19, 0x40, RZ ;  /* 0x0000004013007824 */ /* 0x000fe200078e00ff */
[----:B------:R-:W-:Y:S02]  /*3560*/  LOP3.LUT R17, R17, R150, RZ, 0x3c, !PT ;  /* 0x0000009611117212 */ /* 0x000fe400078e3cff */
[----:B------:R-:W-:Y:S02]  /*3570*/  LOP3.LUT R19, R228, 0x38, R14, 0xf8, !PT ;  /* 0x00000038e4137812 */ /* 0x000fe400078ef80e */
[----:B------:R-:W-:Y:S02]  /*3580*/  IADD3 R117, R17, R18, R151 ;  /* 0x0000001211757210 */ /* 0x000fe40007ffe097 */
[----:B------:R-:W-:Y:S01]  /*3590*/  LOP3.LUT R18, R0, 0xfffff000, RZ, 0xc0, !PT ;  /* 0xfffff00000127812 */ /* 0x000fe200078ec0ff */
[----:B------:R-:W-:Y:S01]  /*35a0*/  IMAD R0, R3, c[0x0][0x2b0], RZ ;  /* 0x0000ac0003007a24 */ /* 0x000fe200078e02ff */
[----:B------:R-:W-:-:S02]  /*35b0*/  LOP3.LUT R17, R19, R150, RZ, 0x3c, !PT ;  /* 0x0000009613117212 */ /* 0x000fc400078e3cff */
[----:B------:R-:W-:Y:S02]  /*35c0*/  ISETP.LE.AND P0, PT, R133, c[0x0][0x27c], PT ;  /* 0x00009f0085007a0c */ /* 0x000fe40003f03270 */
[----:B------:R-:W-:Y:S01]  /*35d0*/  IADD3 R116, R17, R18, R151 ;  /* 0x0000001211747210 */ /* 0x000fe20007ffe097 */
[----:B------:R-:W-:Y:S01]  /*35e0*/  IMAD R17, R2, c[0x0][0x2b4], R0 ;  /* 0x0000ad0002117a24 */ /* 0x000fe200078e0200 */
[----:B------:R-:W-:Y:S02]  /*35f0*/  SHF.R.S32.HI R2, RZ, 0x1f, R134 ;  /* 0x0000001fff027819 */ /* 0x000fe40000011486 */
[----:B------:R-:W-:Y:S01]  /*3600*/  LOP3.LUT R204, R204, 0xffffffdf, RZ, 0xc0, !PT ;  /* 0xffffffdfcccc7812 */ /* 0x000fe200078ec0ff */
[----:B------:R-:W-:Y:S01]  /*3610*/  IMAD.IADD R114, R101, 0x1, R17 ;  /* 0x0000000165727824 */ /* 0x000fe200078e0211 */
[----:B------:R-:W-:Y:S01]  /*3620*/  LOP3.LUT R20, R228, 0x38, R16, 0xf8, !PT ;  /* 0x00000038e4147812 */ /* 0x000fe200078ef810 */
[----:B------:R-:W-:Y:S01]  /*3630*/  IMAD R3, R2, c[0x0][0x290], RZ ;  /* 0x0000a40002037a24 */ /* 0x000fe200078e02ff */
[----:B------:R-:W-:Y:S01]  /*3640*/  LOP3.LUT R204, R204, 0xffffffef, RZ, 0xc0, !PT ;  /* 0xffffffefcccc7812 */ /* 0x000fe200078ec0ff */
[----:B------:R-:W-:Y:S01]  /*3650*/  IMAD R2, R2, c[0x0][0x280], RZ ;  /* 0x0000a00002027a24 */ /* 0x000fe200078e02ff */
[----:B------:R-:W-:Y:S01]  /*3660*/  LOP3.LUT R20, R20, R150, RZ, 0x3c, !PT ;  /* 0x0000009614147212 */ /* 0x000fe200078e3cff */
[----:B------:R-:W-:Y:S01]  /*3670*/  IMAD R3, R134, c[0x0][0x294], R3 ;  /* 0x0000a50086037a24 */ /* 0x000fe200078e0203 */
[----:B------:R-:W-:Y:S01]  /*3680*/  LOP3.LUT R0, R228, 0x18, R106, 0xf8, !PT ;  /* 0x00000018e4007812 */ /* 0x000fe200078ef86a */
[----:B------:R-:W-:Y:S01]  /*3690*/  IMAD R2, R134, c[0x0][0x284], R2 ;  /* 0x0000a10086027a24 */ /* 0x000fe200078e0202 */
[----:B------:R-:W-:Y:S01]  /*36a0*/  LOP3.LUT R81, R16, 0xfffffff8, RZ, 0xc0, !PT ;  /* 0xfffffff810517812 */ /* 0x000fe200078ec0ff */
[----:B------:R-:W-:Y:S01]  /*36b0*/  IMAD.IADD R110, R97, 0x1, R3 ;  /* 0x00000001616e7824 */ /* 0x000fe200078e0203 */
[----:B------:R-:W-:Y:S01]  /*36c0*/  LOP3.LUT R80, R15, 0xfffffff8, RZ, 0xc0, !PT ;  /* 0xfffffff80f507812 */ /* 0x000fe200078ec0ff */
[----:B------:R-:W-:Y:S01]  /*36d0*/  IMAD.IADD R108, R3, 0x1, R93 ;  /* 0x00000001036c7824 */ /* 0x000fe200078e025d */
[----:B------:R-:W-:Y:S01]  /*36e0*/  LOP3.LUT R77, R14, 0xfffffff8, RZ, 0xc0, !PT ;  /* 0xfffffff80e4d7812 */ /* 0x000fe200078ec0ff */
[----:B------:R-:W-:Y:S01]  /*36f0*/  IMAD.IADD R109, R95, 0x1, R2 ;  /* 0x000000015f6d7824 */ /* 0x000fe200078e0202 */
[----:B------:R-:W-:Y:S01]  /*3700*/  @P1 LOP3.LUT R204, R204, 0x10, RZ, 0xfc, !PT ;  /* 0x00000010cccc1812 */ /* 0x000fe200078efcff */
[----:B------:R-:W-:Y:S01]  /*3710*/  IMAD.IADD R102, R2, 0x1, R91 ;  /* 0x0000000102667824 */ /* 0x000fe200078e025b */
[----:B------:R-:W-:-:S02]  /*3720*/  IADD3 R118, R20, R21, R151 ;  /* 0x0000001514767210 */ /* 0x000fc40007ffe097 */
[----:B------:R-:W-:Y:S02]  /*3730*/  LOP3.LUT R0, R151, R0, R150, 0xf6, !PT ;  /* 0x0000000097007212 */ /* 0x000fe400078ef696 */
[----:B------:R-:W-:Y:S02]  /*3740*/  SHF.R.S32.HI R113, RZ, 0x3, R16 ;  /* 0x00000003ff717819 */ /* 0x000fe40000011410 */
[----:B------:R-:W-:Y:S02]  /*3750*/  SHF.R.S32.HI R112, RZ, 0x3, R15 ;  /* 0x00000003ff707819 */ /* 0x000fe4000001140f */
[----:B------:R-:W-:Y:S02]  /*3760*/  SHF.R.S32.HI R111, RZ, 0x3, R14 ;  /* 0x00000003ff6f7819 */ /* 0x000fe4000001140e */
[----:B------:R-:W-:Y:S02]  /*3770*/  SHF.R.S32.HI R105, RZ, 0x1f, R81 ;  /* 0x0000001fff697819 */ /* 0x000fe40000011451 */
[----:B------:R-:W-:-:S02]  /*3780*/  SHF.R.S32.HI R104, RZ, 0x1f, R80 ;  /* 0x0000001fff687819 */ /* 0x000fc40000011450 */
[----:B------:R-:W-:Y:S02]  /*3790*/  SHF.R.S32.HI R103, RZ, 0x1f, R77 ;  /* 0x0000001fff677819 */ /* 0x000fe4000001144d */
[----:B------:R-:W-:Y:S02]  /*37a0*/  @P0 LOP3.LUT R204, R204, 0x20, RZ, 0xfc, !PT ;  /* 0x00000020cccc0812 */ /* 0x000fe400078efcff */
.L_x_2278:
        /* <DEDUP_REMOVED lines=31> */
[----:B-----5:R-:W-:Y:S03]  /*39a0*/  SHF.R.S32.HI R75, RZ, 0x1f, R69 ;  /* 0x0000001fff4b7819 */ /* 0x020fe60000011445 */
[----:B------:R-:W-:Y:S04]  /*39b0*/  IMAD R4, R74, c[0x0][0x1e0], RZ ;  /* 0x000078004a047a24 */ /* 0x000fe800078e02ff */
[----:B------:R-:W-:Y:S05]  /*39c0*/  IMAD R4, R72, c[0x0][0x1e4], R4 ;  /* 0x0000790048047a24 */ /* 0x000fea00078e0204 */
[----:B------:R-:W-:Y:S01]  /*39d0*/  IADD3 R3, R3, R4, RZ ;  /* 0x0000000403037210 */ /* 0x000fe20007ffe0ff */
[----:B------:R-:W-:Y:S04]  /*39e0*/  IMAD R4, R75, c[0x0][0x1f0], RZ ;  /* 0x00007c004b047a24 */ /* 0x000fe800078e02ff */
[C---:B------:R-:W-:Y:S04]  /*39f0*/  IMAD.WIDE.U32 R2, R69.reuse, c[0x0][0x1f0], R2 ;  /* 0x00007c0045027a25 */ /* 0x040fe800078e0002 */
[----:B------:R-:W-:Y:S01]  /*3a00*/  IMAD R4, R69, c[0x0][0x1f4], R4 ;  /* 0x00007d0045047a24 */ /* 0x000fe200078e0204 */
[----:B------:R-:W-:Y:S04]  /*3a10*/  IADD3 R2, P0, R78, R2, RZ ;  /* 0x000000024e027210 */ /* 0x000fe80007f1e0ff */
[----:B------:R-:W-:Y:S01]  /*3a20*/  IADD3.X R3, R82, R3, R4, P0, !PT ;  /* 0x0000000352037210 */ /* 0x000fe200007fe404 */
[----:B------:R-:W-:Y:S01]  /*3a30*/  IMAD R4, R28, UR4, RZ ;  /* 0x000000041c047c24 */ /* 0x000fe2000f8e02ff */
[C---:B------:R-:W-:Y:S04]  /*3a40*/  LEA R30, P0, R2.reuse, c[0x0][0x1c8], 0x1 ;  /* 0x00007200021e7a11 */ /* 0x040fe800078008ff */
[----:B------:R-:W-:Y:S01]  /*3a50*/  LEA.HI.X R29, R2, c[0x0][0x1cc], R3, 0x1, P0 ;  /* 0x00007300021d7a11 */ /* 0x000fe200000f0c03 */
[----:B------:R-:W-:Y:S01]  /*3a60*/  IMAD R3, R28, UR5, RZ ;  /* 0x000000051c037c24 */ /* 0x000fe2000f8e02ff */
[----:B------:R-:W-:Y:S02]  /*3a70*/  ISETP.NE.AND P0, PT, RZ, UR7, PT ;  /* 0x00000007ff007c0c */ /* 0x000fe4000bf05270 */
[----:B------:R-:W-:Y:S05]  /*3a80*/  SHF.R.S32.HI R2, RZ, 0x1f, R28 ;  /* 0x0000001fff027819 */ /* 0x000fea000001141c */
[C---:B-1----:R-:W-:Y:S02]  /*3a90*/  IMAD R6, R2.reuse, UR8, R4 ;  /* 0x0000000802067c24 */ /* 0x042fe4000f8e0204 */
[----:B------:R-:W-:Y:S01]  /*3aa0*/  IMAD R3, R2, UR9, R3 ;  /* 0x0000000902037c24 */ /* 0x000fe2000f8e0203 */
[----:B------:R-:W-:Y:S01]  /*3ab0*/  IADD3 R2, -R8, R76, RZ ;  /* 0x0000004c08027210 */ /* 0x000fe20007ffe1ff */
[----:B------:R-:W-:Y:S03]  /*3ac0*/  IMAD.WIDE.U32 R4, R28, UR8, RZ ;  /* 0x000000081c047c25 */ /* 0x000fe6000f8e00ff */
[----:B------:R-:W-:Y:S01]  /*3ad0*/  IMNMX R73, R2, 0x40, PT ;  /* 0x0000004002497817 */ /* 0x000fe20003800200 */
[----:B------:R-:W-:Y:S01]  /*3ae0*/  IMAD.WIDE.U32 R8, R28, UR9, RZ ;  /* 0x000000091c087c25 */ /* 0x000fe2000f8e00ff */
[----:B------:R-:W-:Y:S04]  /*3af0*/  IADD3 R22, R5, R6, RZ ;  /* 0x0000000605167210 */ /* 0x000fe80007ffe0ff */
        /* <DEDUP_REMOVED lines=61> */
.L_x_2258:
[----:B------:R-:W-:Y:S05]  /*3ed0*/  BSYNC B0 ;  /* 0x0000000000007941 */ /* 0x000fea0003800000 */
.L_x_2257:
[----:B------:R2:W3:Y:S04]  /*3ee0*/  SHFL.IDX PT, R57, R29, RZ, 0x1c1f ;  /* 0x001c1fff1d397589 */ /* 0x0004e800000e0000 */
[----:B------:R2:W4:Y:S01]  /*3ef0*/  SHFL.IDX PT, R56, R30, RZ, 0x1c1f ;  /* 0x001c1fff1e387589 */ /* 0x00052200000e0000 */
[----:B------:R-:W-:-:S05]  /*3f00*/  @P1 BRA `(.L_x_2259) ;  /* 0x000038c000001947 */ /* 0x000fca0003800000 */
[----:B-1---5:R-:W-:Y:S01]  /*3f10*/  MOV R4, R47 ;  /* 0x0000002f00047202 */ /* 0x022fe20000000f00 */
[----:B------:R-:W-:Y:S01]  /*3f20*/  IMAD.MOV.U32 R9, RZ, RZ, R48 ;  /* 0x000000ffff097224 */ /* 0x000fe200078e0030 */
[----:B------:R-:W-:Y:S01]  /*3f30*/  ISETP.GE.AND P0, PT, R106, c[0x0][0x1d4], PT ;  /* 0x000075006a007a0c */ /* 0x000fe20003f06270 */
[----:B------:R-:W-:Y:S01]  /*3f40*/  IMAD.MOV.U32 R8, RZ, RZ, R49 ;  /* 0x000000ffff087224 */ /* 0x000fe200078e0031 */
[----:B------:R-:W-:Y:S01]  /*3f50*/  BSSY B0, `(.L_x_2260) ;  /* 0x0000056000007945 */ /* 0x000fe20003800000 */
        /* <DEDUP_REMOVED lines=17> */
[----:B------:R-:W-:Y:S02]  /*4070*/  MOV R9, R20 ;  /* 0x0000001400097202 */ /* 0x000fe40000000f00 */
[----:B------:R-:W-:Y:S02]  /*4080*/  MOV R4, R19 ;  /* 0x0000001300047202 */ /* 0x000fe40000000f00 */
[----:B--2---:R-:W-:Y:S01]  /*4090*/  PRMT R30, R9, 0x5410, R8 ;  /* 0x00005410091e7816 */ /* 0x004fe20000000008 */
[----:B------:R-:W-:Y:S01]  /*40a0*/  IMAD.MOV.U32 R9, RZ, RZ, R16 ;  /* 0x000000ffff097224 */ /* 0x000fe200078e0010 */
[----:B------:R-:W-:Y:S01]  /*40b0*/  PRMT R29, R5, 0x5410, R4 ;  /* 0x00005410051d7816 */ /* 0x000fe20000000004 */
[----:B------:R-:W-:Y:S01]  /*40c0*/  IMAD.MOV.U32 R8, RZ, RZ, R17 ;  /* 0x000000ffff087224 */ /* 0x000fe200078e0011 */
[----:B------:R-:W-:Y:S01]  /*40d0*/  MOV R5, R6 ;  /* 0x0000000600057202 */ /* 0x000fe20000000f00 */
[----:B------:R-:W-:Y:S03]  /*40e0*/  IMAD.MOV.U32 R4, RZ, RZ, R7 ;  /* 0x000000ffff047224 */ /* 0x000fe600078e0007 */
[----:B------:R-:W-:Y:S02]  /*40f0*/  PRMT R27, R9, 0x5410, R8 ;  /* 0x00005410091b7816 */ /* 0x000fe40000000008 */
[----:B------:R-:W-:Y:S01]  /*4100*/  PRMT R26, R5, 0x5410, R4 ;  /* 0x00005410051a7816 */ /* 0x000fe20000000004 */
[----:B------:R-:W-:-:S05]  /*4110*/  @P0 BRA `(.L_x_2261) ;  /* 0x0000039000000947 */ /* 0x000fca0003800000 */
[C---:B----4-:R-:W-:Y:S01]  /*4120*/  LEA R58, P0, R106.reuse, R56, 0x1 ;  /* 0x000000386a3a7211 */ /* 0x050fe200078008ff */
[----:B------:R-:W1:Y:S01]  /*4130*/  LDS.128 R12, [R70+0xc000] ;  /* 0x00c00000460c7984 */ /* 0x000e620000000c00 */
[----:B------:R-:W-:Y:S01]  /*4140*/  MOV R5, R2 ;  /* 0x0000000200057202 */ /* 0x000fe20000000f00 */
[----:B------:R-:W-:Y:S01]  /*4150*/  IMAD.MOV.U32 R9, RZ, RZ, R3 ;  /* 0x000000ffff097224 */ /* 0x000fe200078e0003 */
[----:B---3--:R-:W-:Y:S02]  /*4160*/  LEA.HI.X R59, R106, R57, R107, 0x1, P0 ;  /* 0x000000396a3b7211 */ /* 0x008fe400000f0c6b */
[----:B------:R-:W-:Y:S02]  /*4170*/  ISETP.GE.AND P0, PT, R142, c[0x0][0x27c], PT ;  /* 0x00009f008e007a0c */ /* 0x000fe40003f06270 */
[----:B------:R-:W-:Y:S02]  /*4180*/  MOV R23, R36 ;  /* 0x0000002400177202 */ /* 0x000fe40000000f00 */
[----:B------:R-:W-:Y:S09]  /*4190*/  MOV R39, R37 ;  /* 0x0000002500277202 */ /* 0x000ff20000000f00 */
[--C-:B------:R-:W-:Y:S01]  /*41a0*/  @!P0 SHF.R.U64 R8, R2, 0x10, R3.reuse ;  /* 0x0000001002088819 */ /* 0x100fe20000001203 */
[----:B------:R-:W-:Y:S01]  /*41b0*/  @!P0 HADD2.F32 R2, -RZ, R5.H0_H0 ;  /* 0x20000005ff028230 */ /* 0x000fe20000004100 */
[----:B------:R-:W-:Y:S01]  /*41c0*/  @!P0 SHF.R.U32.HI R22, RZ, 0x10, R3 ;  /* 0x00000010ff168819 */ /* 0x000fe20000011603 */
[----:B------:R-:W-:Y:S01]  /*41d0*/  @!P0 HADD2.F32 R23, -RZ, R23.H0_H0 ;  /* 0x20000017ff178230 */ /* 0x000fe20000004100 */
[--C-:B------:R-:W-:Y:S02]  /*41e0*/  @!P0 SHF.R.U64 R35, R36, 0x10, R37.reuse ;  /* 0x0000001024238819 */ /* 0x100fe40000001225 */
[----:B------:R-:W-:Y:S01]  /*41f0*/  @!P0 SHF.R.U32.HI R50, RZ, 0x10, R37 ;  /* 0x00000010ff328819 */ /* 0x000fe20000011625 */
[----:B------:R-:W-:Y:S02]  /*4200*/  @!P0 HADD2.F32 R37, -RZ, R39.H0_H0 ;  /* 0x20000027ff258230 */ /* 0x000fe40000004100 */
[----:B------:R-:W-:Y:S01]  /*4210*/  @!P0 HADD2.F32 R35, -RZ, R35.H0_H0 ;  /* 0x20000023ff238230 */ /* 0x000fe20000004100 */
[----:B-1----:R-:W-:Y:S05]  /*4220*/  @!P0 MOV R4, R12 ;  /* 0x0000000c00048202 */ /* 0x002fea0000000f00 */
[--C-:B------:R-:W-:Y:S02]  /*4230*/  @!P0 HADD2.F32 R5, -RZ, R4.reuse.H1_H1 ;  /* 0x30000004ff058230 */ /* 0x100fe40000004100 */
[----:B------:R-:W-:Y:S01]  /*4240*/  @!P0 HADD2.F32 R3, -RZ, R4.H0_H0 ;  /* 0x20000004ff038230 */ /* 0x000fe20000004100 */
[----:B------:R-:W-:Y:S02]  /*4250*/  @!P0 MOV R4, R13 ;  /* 0x0000000d00048202 */ /* 0x000fe40000000f00 */
[-C--:B------:R-:W-:Y:S02]  /*4260*/  @!P0 FMUL.FTZ R32, R5, R2.reuse ;  /* 0x0000000205208220 */ /* 0x080fe40000410000 */
        /* <DEDUP_REMOVED lines=8> */
[-C--:B------:R-:W-:Y:S01]  /*42f0*/  @!P0 FMUL.FTZ R8, R32, R3.reuse ;  /* 0x0000000320088220 */ /* 0x080fe20000410000 */
[----:B------:R-:W-:Y:S01]  /*4300*/  @!P0 HADD2.F32 R9, -RZ, R22.H0_H0 ;  /* 0x20000016ff098230 */ /* 0x000fe20000004100 */
[C---:B------:R-:W-:Y:S01]  /*4310*/  @!P0 FMUL.FTZ R3, R4.reuse, R3 ;  /* 0x0000000304038220 */ /* 0x040fe20000410000 */
[--C-:B------:R-:W-:Y:S01]  /*4320*/  @!P0 HADD2.F32 R36, -RZ, R5.reuse.H1_H1 ;  /* 0x30000005ff248230 */ /* 0x100fe20000004100 */
[----:B------:R-:W-:Y:S01]  /*4330*/  @!P0 FFMA.FTZ R61, R4, R35, -R8 ;  /* 0x00000023043d8223 */ /* 0x000fe20000010808 */
[----:B------:R-:W-:Y:S01]  /*4340*/  @!P0 MOV R8, R15 ;  /* 0x0000000f00088202 */ /* 0x000fe20000000f00 */
[----:B------:R-:W-:Y:S01]  /*4350*/  @!P0 FFMA.FTZ R3, R32, R35, R3 ;  /* 0x0000002320038223 */ /* 0x000fe20000010003 */
[----:B------:R-:W-:Y:S01]  /*4360*/  @!P0 HADD2.F32 R5, -RZ, R5.H0_H0 ;  /* 0x20000005ff058230 */ /* 0x000fe20000004100 */
[-C--:B------:R-:W-:Y:S02]  /*4370*/  @!P0 FMUL.FTZ R39, R36, R23.reuse ;  /* 0x0000001724278220 */ /* 0x080fe40000410000 */
[--C-:B------:R-:W-:Y:S02]  /*4380*/  @!P0 HADD2.F32 R22, -RZ, R8.reuse.H1_H1 ;  /* 0x30000008ff168230 */ /* 0x100fe40000004100 */
[C---:B------:R-:W-:Y:S01]  /*4390*/  @!P0 FMUL.FTZ R4, R5.reuse, R23 ;  /* 0x0000001705048220 */ /* 0x040fe20000410000 */
[----:B------:R-:W-:Y:S01]  /*43a0*/  @!P0 HADD2.F32 R8, -RZ, R8.H0_H0 ;  /* 0x20000008ff088230 */ /* 0x000fe20000004100 */
[----:B------:R-:W-:Y:S01]  /*43b0*/  @!P0 FFMA.FTZ R60, R5, R37, -R39 ;  /* 0x00000025053c8223 */ /* 0x000fe20000010827 */
[----:B------:R-:W-:Y:S01]  /*43c0*/  @!P0 HADD2.F32 R23, -RZ, R50.H0_H0 ;  /* 0x20000032ff178230 */ /* 0x000fe20000004100 */
[-C--:B------:R-:W-:Y:S02]  /*43d0*/  @!P0 FMUL.FTZ R39, R22, R9.reuse ;  /* 0x0000000916278220 */ /* 0x080fe40000410000 */
[----:B------:R-:W-:Y:S01]  /*43e0*/  @!P0 FMUL.FTZ R5, R8, R9 ;  /* 0x0000000908058220 */ /* 0x000fe20000410000 */
[----:B------:R-:W-:Y:S01]  /*43f0*/  @!P0 F2FP.PACK_AB R9, R2, R62 ;  /* 0x0000003e0209823e */ /* 0x000fe200000000ff */
[----:B------:R-:W-:Y:S02]  /*4400*/  @!P0 FFMA.FTZ R4, R36, R37, R4 ;  /* 0x0000002524048223 */ /* 0x000fe40000010004 */
[----:B------:R-:W-:Y:S01]  /*4410*/  @!P0 FFMA.FTZ R39, R8, R23, -R39 ;  /* 0x0000001708278223 */ /* 0x000fe20000010827 */
[----:B------:R-:W-:Y:S01]  /*4420*/  @!P0 F2FP.PACK_AB R8, R3, R61 ;  /* 0x0000003d0308823e */ /* 0x000fe200000000ff */
[----:B------:R-:W-:Y:S01]  /*4430*/  @!P0 FFMA.FTZ R5, R22, R23, R5 ;  /* 0x0000001716058223 */ /* 0x000fe20000010005 */
[----:B------:R-:W-:Y:S02]  /*4440*/  @!P0 F2FP.PACK_AB R3, R4, R60 ;  /* 0x0000003c0403823e */ /* 0x000fe400000000ff */
[----:B------:R-:W-:Y:S01]  /*4450*/  @!P0 MOV R12, R9 ;  /* 0x00000009000c8202 */ /* 0x000fe20000000f00 */
[----:B------:R-:W-:Y:S01]  /*4460*/  @!P0 IMAD.MOV.U32 R13, RZ, RZ, R8 ;  /* 0x000000ffff0d8224 */ /* 0x000fe200078e0008 */
[----:B------:R-:W-:Y:S02]  /*4470*/  @!P0 F2FP.PACK_AB R2, R5, R39 ;  /* 0x000000270502823e */ /* 0x000fe400000000ff */
[----:B------:R-:W-:Y:S02]  /*4480*/  @!P0 MOV R14, R3 ;  /* 0x00000003000e8202 */ /* 0x000fe40000000f00 */
[----:B------:R-:W-:Y:S05]  /*4490*/  @!P0 MOV R15, R2 ;  /* 0x00000002000f8202 */ /* 0x000fea0000000f00 */
[----:B------:R1:W-:Y:S02]  /*44a0*/  ST.E.128 [R58.64], R12 ;  /* 0x0000000c3a007985 */ /* 0x0003e4000c101d0c */
.L_x_2261:
[----:B------:R-:W-:Y:S05]  /*44b0*/  BSYNC B0 ;  /* 0x0000000000007941 */ /* 0x000fea0003800000 */
.L_x_2260:
[----:B------:R-:W-:Y:S01]  /*44c0*/  ISETP.GE.AND P0, PT, R141, c[0x0][0x1d4], PT ;  /* 0x000075008d007a0c */ /* 0x000fe20003f06270 */
[----:B------:R-:W-:Y:S01]  /*44d0*/  @!UPT UIADD3 URZ, URZ, URZ, URZ ;  /* 0x0000003f3f3ff290 */ /* 0x000fe2000fffe03f */
[----:B------:R-:W-:Y:S11]  /*44e0*/  BSSY B0, `(.L_x_2262) ;  /* 0x0000039000007945 */ /* 0x000ff60003800000 */
[----:B------:R-:W-:-:S05]  /*44f0*/  @P0 BRA `(.L_x_2263) ;  /* 0x0000037000000947 */ /* 0x000fca0003800000 */
[----:B-1----:R-:W1:Y:S01]  /*4500*/  LDS.128 R12, [R71+0xc000] ;  /* 0x00c00000470c7984 */ /* 0x002e620000000c00 */
[----:B------:R-:W-:Y:S04]  /*4510*/  SHF.L.U32 R2, R230, 0x3, RZ ;  /* 0x00000003e6027819 */ /* 0x000fe800000006ff */
[C---:B----4-:R-:W-:Y:S04]  /*4520*/  LEA R36, P0, R2.reuse, R56, 0x1 ;  /* 0x0000003802247211 */ /* 0x050fe800078008ff */
[----:B---3--:R-:W-:Y:S02]  /*4530*/  LEA.HI.X.SX32 R37, R2, R57, 0x1, P0 ;  /* 0x0000003902257211 */ /* 0x008fe400000f0eff */
[----:B------:R-:W-:Y:S11]  /*4540*/  ISETP.GE.AND P0, PT, R149, c[0x0][0x27c], PT ;  /* 0x00009f0095007a0c */ /* 0x000ff60003f06270 */
[----:B------:R-:W-:Y:S02]  /*4550*/  @!UPT UIADD3 URZ, URZ, URZ, URZ ;  /* 0x0000003f3f3ff290 */ /* 0x000fe4000fffe03f */
[----:B------:R-:W-:Y:S01]  /*4560*/  @!P0 SHF.R.U64 R5, R6, 0x10, R7 ;  /* 0x0000001006058819 */ /* 0x000fe20000001207 */
[----:B------:R-:W-:Y:S01]  /*4570*/  @!P0 HADD2.F32 R2, -RZ, R26.H0_H0 ;  /* 0x2000001aff028230 */ /* 0x000fe20000004100 */
        /* <DEDUP_REMOVED lines=23> */
[----:B------:R-:W-:Y:S01]  /*46f0*/  @!P0 HADD2.F32 R4, -RZ, R26.H1_H1 ;  /* 0x3000001aff048230 */ /* 0x000fe20000004100 */
[----:B------:R-:W-:Y:S01]  /*4700*/  @!P0 FFMA.FTZ R3, R9, R22, R3 ;  /* 0x0000001609038223 */ /* 0x000fe20000010003 */
[--C-:B------:R-:W-:Y:S02]  /*4710*/  @!P0 HADD2.F32 R23, -RZ, R6.reuse.H1_H1 ;  /* 0x30000006ff178230 */ /* 0x100fe40000004100 */
[----:B------:R-:W-:Y:S02]  /*4720*/  @!P0 HADD2.F32 R7, -RZ, R6.H0_H0 ;  /* 0x20000006ff078230 */ /* 0x000fe40000004100 */
[----:B------:R-:W-:Y:S02]  /*4730*/  @!P0 HADD2.F32 R6, -RZ, R5.H0_H0 ;  /* 0x20000005ff068230 */ /* 0x000fe40000004100 */
[----:B------:R-:W-:Y:S02]  /*4740*/  @!P0 HADD2.F32 R26, -RZ, R51.H1_H1 ;  /* 0x30000033ff1a8230 */ /* 0x000fe40000004100 */
        /* <DEDUP_REMOVED lines=9> */
[----:B------:R-:W-:Y:S01]  /*47e0*/  @!P0 FFMA.FTZ R39, R6, R35, -R39 ;  /* 0x0000002306278223 */ /* 0x000fe20000010827 */
        /* <DEDUP_REMOVED lines=8> */
.L_x_2263:
[----:B------:R-:W-:Y:S05]  /*4870*/  BSYNC B0 ;  /* 0x0000000000007941 */ /* 0x000fea0003800000 */
.L_x_2262:
[----:B------:R-:W-:Y:S01]  /*4880*/  ISETP.GE.AND P0, PT, R140, c[0x0][0x1d4], PT ;  /* 0x000075008c007a0c */ /* 0x000fe20003f06270 */
[----:B------:R-:W-:Y:S01]  /*4890*/  @!UPT UIADD3 URZ, URZ, URZ, URZ ;  /* 0x0000003f3f3ff290 */ /* 0x000fe2000fffe03f */
[----:B------:R-:W-:Y:S11]  /*48a0*/  BSSY B0, `(.L_x_2264) ;  /* 0x000003b000007945 */ /* 0x000ff60003800000 */
[----:B------:R-:W-:-:S05]  /*48b0*/  @P0 BRA `(.L_x_2265) ;  /* 0x0000039000000947 */ /* 0x000fca0003800000 */
[----:B---3--:R-:W-:Y:S01]  /*48c0*/  IMAD.MOV.U32 R3, RZ, RZ, R57 ;  /* 0x000000ffff037224 */ /* 0x008fe200078e0039 */
[----:B------:R-:W-:Y:S01]  /*48d0*/  SHF.L.U32 R4, R229, 0x3, RZ ;  /* 0x00000003e5047819 */ /* 0x000fe200000006ff */
[----:B-1----:R-:W1:Y:S01]  /*48e0*/  LDS.128 R12, [R70+0xe000] ;  /* 0x00e00000460c7984 */ /* 0x002e620000000c00 */
[----:B----4-:R-:W-:Y:S04]  /*48f0*/  MOV R2, R56 ;  /* 0x0000003800027202 */ /* 0x010fe80000000f00 */
[C---:B------:R-:W-:Y:S04]  /*4900*/  LEA R36, P0, R4.reuse, R2, 0x1 ;  /* 0x0000000204247211 */ /* 0x040fe800078008ff */
[----:B------:R-:W-:Y:S02]  /*4910*/  LEA.HI.X.SX32 R37, R4, R3, 0x1, P0 ;  /* 0x0000000304257211 */ /* 0x000fe400000f0eff */
        /* <DEDUP_REMOVED lines=9> */
[----:B------:R-:W-:Y:S02]  /*49b0*/  @!P0 HADD2.F32 R16, -RZ, R16.H0_H0 ;  /* 0x20000010ff108230 */ /* 0x000fe40000004100 */
[----:B------:R-:W-:Y:S02]  /*49c0*/  @!P0 HADD2.F32 R22, -RZ, R52.H1_H1 ;  /* 0x30000034ff168230 */ /* 0x000fe40000004100 */
        /* <DEDUP_REMOVED lines=40> */
.L_x_2265:
[----:B------:R-:W-:Y:S05]  /*4c50*/  BSYNC B0 ;  /* 0x0000000000007941 */ /* 0x000fea0003800000 */
.L_x_2264:
[----:B------:R-:W-:Y:S01]  /*4c60*/  ISETP.GE.AND P0, PT, R208, c[0x0][0x1d4], PT ;  /* 0x00007500d0007a0c */ /* 0x000fe20003f06270 */
[----:B------:R-:W-:Y:S01]  /*4c70*/  @!UPT UIADD3 URZ, URZ, URZ, URZ ;  /* 0x0000003f3f3ff290 */ /* 0x000fe2000fffe03f */
[----:B------:R-:W-:Y:S11]  /*4c80*/  BSSY B0, `(.L_x_2266) ;  /* 0x0000038000007945 */ /* 0x000ff60003800000 */
[----:B------:R-:W-:-:S05]  /*4c90*/  @P0 BRA `(.L_x_2267) ;  /* 0x0000036000000947 */ /* 0x000fca0003800000 */
[C---:B----4-:R-:W-:Y:S01]  /*4ca0*/  LEA R26, P0, R208.reuse, R56, 0x1 ;  /* 0x00000038d01a7211 */ /* 0x050fe200078008ff */
[----:B-1----:R-:W1:Y:S03]  /*4cb0*/  LDS.128 R12, [R71+0xe000] ;  /* 0x00e00000470c7984 */ /* 0x002e660000000c00 */
        /* <DEDUP_REMOVED lines=52> */
.L_x_2267:
[----:B------:R-:W-:Y:S05]  /*5000*/  BSYNC B0 ;  /* 0x0000000000007941 */ /* 0x000fea0003800000 */
.L_x_2266:
        /* <DEDUP_REMOVED lines=58> */
.L_x_2269:
[----:B------:R-:W-:Y:S05]  /*53b0*/  BSYNC B0 ;  /* 0x0000000000007941 */ /* 0x000fea0003800000 */
.L_x_2268:
[----:B------:R-:W-:Y:S11]  /*53c0*/  ISETP.GE.AND P0, PT, R206, c[0x0][0x1d4], PT ;  /* 0x00007500ce007a0c */ /* 0x000ff60003f06270 */
[----:B------:R-:W-:Y:S02]  /*53d0*/  @!UPT UIADD3 URZ, URZ, URZ, URZ ;  /* 0x0000003f3f3ff290 */ /* 0x000fe4000fffe03f */
[----:B------:R-:W-:-:S05]  /*53e0*/  @P0 BRA `(.L_x_2259) ;  /* 0x000023e000000947 */ /* 0x000fca0003800000 */
[C---:B-1--4-:R-:W-:Y:S01]  /*53f0*/  LEA R22, P0, R206.reuse, R56, 0x1 ;  /* 0x00000038ce167211 */ /* 0x052fe200078008ff */
[----:B------:R-:W1:Y:S03]  /*5400*/  LDS.128 R12, [R71+0x10000] ;  /* 0x01000000470c7984 */ /* 0x000e660000000c00 */
        /* <DEDUP_REMOVED lines=53> */
.L_x_2256:
        /* <DEDUP_REMOVED lines=47> */
.L_x_2271:
[----:B------:R-:W-:Y:S05]  /*5a50*/  BSYNC B0 ;  /* 0x0000000000007941 */ /* 0x000fea0003800000 */
.L_x_2270:
        /* <DEDUP_REMOVED lines=29> */
[----:B--2---:R-:W-:Y:S02]  /*5c30*/  PRMT R30, R5, 0x5410, R4 ;  /* 0x00005410051e7816 */ /* 0x004fe40000000004 */
        /* <DEDUP_REMOVED lines=11> */
[----:B------:R-:W-:Y:S03]  /*5cf0*/  @!P0 HADD2.F32 R6, -RZ, R6.H0_H0 ;  /* 0x20000006ff068230 */ /* 0x000fe60000004100 */
        /* <DEDUP_REMOVED lines=52> */
[----:B------:R-:W-:Y:S01]  /*6040*/  @!P0 HADD2.F32 R36, -RZ, R5.H0_H0 ;  /* 0x20000005ff248230 */ /* 0x000fe20000004100 */
[----:B------:R-:W-:Y:S01]  /*6050*/  @!P0 SHF.R.U32.HI R41, RZ, 0x10, R43 ;  /* 0x00000010ff298819 */ /* 0x000fe2000001162b */
[--C-:B------:R-:W-:Y:S01]  /*6060*/  @!P0 HADD2.F32 R5, -RZ, R8.reuse.H0_H0 ;  /* 0x20000008ff058230 */ /* 0x100fe20000004100 */
[----:B------:R-:W-:Y:S01]  /*6070*/  @!P0 FMUL.FTZ R7, R35, R6 ;  /* 0x0000000623078220 */ /* 0x000fe20000410000 */
[----:B------:R-:W-:Y:S03]  /*6080*/  @!P0 HADD2.F32 R13, -RZ, R13.H0_H0 ;  /* 0x2000000dff0d8230 */ /* 0x000fe60000004100 */
[C---:B------:R-:W-:Y:S01]  /*6090*/  @!P0 FFMA.FTZ R66, R5.reuse, R36, -R7 ;  /* 0x0000002405428223 */ /* 0x040fe20000010807 */
[----:B------:R-:W-:Y:S01]  /*60a0*/  @!P0 SHF.R.U64 R7, R14, 0x10, R15 ;  /* 0x000000100e078819 */ /* 0x000fe2000000120f */
[----:B------:R-:W-:Y:S01]  /*60b0*/  @!P0 FMUL.FTZ R6, R5, R6 ;  /* 0x0000000605068220 */ /* 0x000fe20000410000 */
[----:B------:R-:W-:Y:S01]  /*60c0*/  @!P0 SHF.R.U64 R5, R42, 0x10, R43 ;  /* 0x000000102a058819 */ /* 0x000fe2000000122b */
[----:B------:R-:W-:Y:S01]  /*60d0*/  @!P0 HADD2.F32 R14, -RZ, R37.H1_H1 ;  /* 0x30000025ff0e8230 */ /* 0x000fe20000004100 */
[----:B------:R-:W-:Y:S01]  /*60e0*/  @!P0 F2FP.PACK_AB R42, R67, R68 ;  /* 0x00000044432a823e */ /* 0x000fe200000000ff */
[----:B------:R-:W-:Y:S02]  /*60f0*/  @!P0 HADD2.F32 R7, -RZ, R7.H0_H0 ;  /* 0x20000007ff078230 */ /* 0x000fe40000004100 */
[----:B------:R-:W-:Y:S01]  /*6100*/  @!P0 HADD2.F32 R37, -RZ, R5.H0_H0 ;  /* 0x20000005ff258230 */ /* 0x000fe20000004100 */
[----:B------:R-:W-:Y:S01]  /*6110*/  @!P0 MOV R20, R42 ;  /* 0x0000002a00148202 */ /* 0x000fe20000000f00 */
        /* <DEDUP_REMOVED lines=14> */
[----:B------:R-:W-:Y:S02]  /*6200*/  @!P0 IMAD.MOV.U32 R9, RZ, RZ, R23 ;  /* 0x000000ffff098224 */ /* 0x000fe400078e0017 */
[----:B------:R-:W-:Y:S01]  /*6210*/  @!P0 FFMA.FTZ R5, R12, R13, R5 ;  /* 0x0000000d0c058223 */ /* 0x000fe20000010005 */
[----:B------:R-:W-:Y:S01]  /*6220*/  @!P0 SHF.R.U32.HI R12, RZ, 0x10, R15 ;  /* 0x00000010ff0c8819 */ /* 0x000fe2000001160f */
[----:B------:R-:W-:Y:S01]  /*6230*/  @!P0 FFMA.FTZ R6, R35, R36, R6 ;  /* 0x0000002423068223 */ /* 0x000fe20000010006 */
[----:B------:R-:W-:Y:S01]  /*6240*/  @!P0 HADD2.F32 R13, -RZ, R8.H0_H0 ;  /* 0x20000008ff0d8230 */ /* 0x000fe20000004100 */
[----:B------:R-:W-:Y:S01]  /*6250*/  @!P0 FFMA.FTZ R7, R14, R37, R7 ;  /* 0x000000250e078223 */ /* 0x000fe20000010007 */
[----:B------:R-:W-:Y:S01]  /*6260*/  @!P0 F2FP.PACK_AB R4, R5, R4 ;  /* 0x000000040504823e */ /* 0x000fe200000000ff */
[----:B------:R-:W-:Y:S01]  /*6270*/  @!P0 IMAD.MOV.U32 R21, RZ, RZ, R43 ;  /* 0x000000ffff158224 */ /* 0x000fe200078e002b */
[----:B------:R-:W-:Y:S02]  /*6280*/  @!P0 HADD2.F32 R15, -RZ, R39.H0_H0 ;  /* 0x20000027ff0f8230 */ /* 0x000fe40000004100 */
[----:B------:R-:W-:Y:S01]  /*6290*/  @!P0 HADD2.F32 R35, -RZ, R40.H0_H0 ;  /* 0x20000028ff238230 */ /* 0x000fe20000004100 */
[----:B------:R-:W-:Y:S01]  /*62a0*/  @!P0 IMAD.MOV.U32 R49, RZ, RZ, R4 ;  /* 0x000000ffff318224 */ /* 0x000fe200078e0004 */
        /* <DEDUP_REMOVED lines=8> */
[C---:B------:R-:W-:Y:S02]  /*6330*/  @!P0 FMUL.FTZ R39, R36.reuse, R12 ;  /* 0x0000000c24278220 */ /* 0x040fe40000410000 */
[----:B------:R-:W-:Y:S02]  /*6340*/  @!P0 FFMA.FTZ R8, R15, R35, R8 ;  /* 0x000000230f088223 */ /* 0x000fe40000010008 */
[-C--:B------:R-:W-:Y:S01]  /*6350*/  @!P0 FFMA.FTZ R41, R9, R13.reuse, -R39 ;  /* 0x0000000d09298223 */ /* 0x080fe20000010827 */
        /* <DEDUP_REMOVED lines=18> */
.L_x_2273:
[----:B------:R-:W-:Y:S05]  /*6480*/  BSYNC B0 ;  /* 0x0000000000007941 */ /* 0x000fea0003800000 */
.L_x_2272:
        /* <DEDUP_REMOVED lines=9> */
[----:B------:R-:W-:Y:S01]  /*6520*/  @!P0 SHF.R.U64 R4, R16, 0x10, R17 ;  /* 0x0000001010048819 */ /* 0x000fe20000001211 */
[----:B------:R-:W-:Y:S01]  /*6530*/  @!P0 HADD2.F32 R9, -RZ, R56.H0_H0 ;  /* 0x20000038ff098230 */ /* 0x000fe20000004100 */
[----:B------:R-:W-:Y:S02]  /*6540*/  LEA.HI.SX32 R2, R2, R112, 0x1c ;  /* 0x0000007002027211 */ /* 0x000fe400078fe2ff */
[----:B------:R-:W-:Y:S01]  /*6550*/  @!P0 SHF.R.U64 R15, R44, 0x10, R45 ;  /* 0x000000102c0f8819 */ /* 0x000fe2000000122d */
[----:B------:R-:W-:Y:S01]  /*6560*/  @!P0 HADD2.F32 R6, -RZ, R4.H0_H0 ;  /* 0x20000004ff068230 */ /* 0x000fe20000004100 */
[----:B------:R-:W-:Y:S02]  /*6570*/  SHF.R.S32.HI R3, RZ, 0x1f, R2 ;  /* 0x0000001fff037819 */ /* 0x000fe40000011402 */
[----:B------:R-:W-:Y:S01]  /*6580*/  SHF.L.U32 R48, R2, 0x3, RZ ;  /* 0x0000000302307819 */ /* 0x000fe200000006ff */
[----:B------:R-:W-:Y:S01]  /*6590*/  @!P0 HADD2.F32 R15, -RZ, R15.H0_H0 ;  /* 0x2000000fff0f8230 */ /* 0x000fe20000004100 */
[----:B------:R-:W-:Y:S02]  /*65a0*/  LEA.HI R2, R3, R2, RZ, 0x3 ;  /* 0x0000000203027211 */ /* 0x000fe400078f18ff */
[----:B------:R-:W-:Y:S02]  /*65b0*/  @!P0 SHF.R.U64 R13, R18, 0x10, R19 ;  /* 0x00000010120d8819 */ /* 0x000fe40000001213 */
[----:B------:R-:W-:Y:S01]  /*65c0*/  @!P0 SHF.R.U32.HI R7, RZ, 0x10, R17 ;  /* 0x00000010ff078819 */ /* 0x000fe20000011611 */
[----:B------:R-:W-:Y:S01]  /*65d0*/  IMAD.SHL.U32 R2, R2, 0x200, RZ ;  /* 0x0000020002027824 */ /* 0x000fe200078e00ff */
[----:B------:R-:W-:Y:S01]  /*65e0*/  LOP3.LUT R3, R228, 0x38, R48, 0xf8, !PT ;  /* 0x00000038e4037812 */ /* 0x000fe200078ef830 */
[----:B------:R-:W-:Y:S01]  /*65f0*/  @!P0 HADD2.F32 R13, -RZ, R13.H0_H0 ;  /* 0x2000000dff0d8230 */ /* 0x000fe20000004100 */
[----:B------:R-:W-:Y:S02]  /*6600*/  @!P0 SHF.R.U32.HI R16, RZ, 0x10, R45 ;  /* 0x00000010ff108819 */ /* 0x000fe4000001162d */
[----:B------:R-:W-:Y:S02]  /*6610*/  LOP3.LUT R3, R3, R150, RZ, 0x3c, !PT ;  /* 0x0000009603037212 */ /* 0x000fe400078e3cff */
[----:B------:R-:W-:Y:S01]  /*6620*/  LOP3.LUT R2, R2, 0x7ffff000, RZ, 0xc0, !PT ;  /* 0x7ffff00002027812 */ /* 0x000fe200078ec0ff */
[----:B------:R-:W-:Y:S01]  /*6630*/  @!P0 HADD2.F32 R16, -RZ, R16.H0_H0 ;  /* 0x20000010ff108230 */ /* 0x000fe20000004100 */
[----:B------:R-:W-:Y:S02]  /*6640*/  @!P0 SHF.R.U32.HI R14, RZ, 0x10, R19 ;  /* 0x00000010ff0e8819 */ /* 0x000fe40000011613 */
[----:B------:R-:W-:Y:S02]  /*6650*/  IADD3 R2, R3, R2, R151 ;  /* 0x0000000203027210 */ /* 0x000fe40007ffe097 */
[----:B------:R-:W-:Y:S01]  /*6660*/  IADD3 R3, R117, R62, RZ ;  /* 0x0000003e75037210 */ /* 0x000fe20007ffe0ff */
[----:B------:R-:W-:Y:S01]  /*6670*/  @!P0 HADD2.F32 R14, -RZ, R14.H0_H0 ;  /* 0x2000000eff0e8230 */ /* 0x000fe20000004100 */
[--C-:B------:R-:W-:Y:S01]  /*6680*/  @!P0 SHF.R.U32.HI R36, RZ, 0x10, R47.reuse ;  /* 0x00000010ff248819 */ /* 0x100fe2000001162f */
[----:B------:R-:W-:Y:S01]  /*6690*/  IMAD.IADD R2, R62, 0x1, R2 ;  /* 0x000000013e027824 */ /* 0x000fe200078e0202 */
[----:B------:R-:W-:Y:S02]  /*66a0*/  SHF.L.U32 R3, R3, 0x1, RZ ;  /* 0x0000000103037819 */ /* 0x000fe400000006ff */
[----:B------:R-:W-:Y:S01]  /*66b0*/  @!P0 SHF.R.U64 R39, R46, 0x10, R47 ;  /* 0x000000102e278819 */ /* 0x000fe2000000122f */
[----:B------:R-:W-:Y:S01]  /*66c0*/  IMAD.SHL.U32 R2, R2, 0x2, RZ ;  /* 0x0000000202027824 */ /* 0x000fe200078e00ff */
[----:B------:R-:W-:Y:S01]  /*66d0*/  @!P0 HADD2.F32 R36, -RZ, R36.H0_H0 ;  /* 0x20000024ff248230 */ /* 0x000fe20000004100 */
[----:B------:R1:W-:Y:S08]  /*66e0*/  LDS.128 R20, [R3+0xc100] ;  /* 0x00c1000003147984 */ /* 0x0003f00000000c00 */
[----:B------:R-:W2:Y:S01]  /*66f0*/  LDS.128 R40, [R2+0xc100] ;  /* 0x00c1000002287984 */ /* 0x000ea20000000c00 */
[----:B-1----:R-:W-:Y:S01]  /*6700*/  @!P0 HADD2.F32 R3, -RZ, R29.H0_H0 ;  /* 0x2000001dff038230 */ /* 0x002fe20000004100 */
[----:B--2---:R-:W-:Y:S01]  /*6710*/  @!P0 IMAD.MOV.U32 R12, RZ, RZ, R40 ;  /* 0x000000ffff0c8224 */ /* 0x004fe200078e0028 */
[----:B------:R-:W-:Y:S02]  /*6720*/  @!P0 MOV R2, R20 ;  /* 0x0000001400028202 */ /* 0x000fe40000000f00 */
[----:B------:R-:W-:Y:S02]  /*6730*/  @!P0 MOV R37, R42 ;  /* 0x0000002a00258202 */ /* 0x000fe40000000f00 */
[----:B------:R-:W-:Y:S01]  /*6740*/  @!P0 HADD2.F32 R8, -RZ, R12.H0_H0 ;  /* 0x2000000cff088230 */ /* 0x000fe20000004100 */
[----:B------:R-:W-:Y:S01]  /*6750*/  @!P0 MOV R19, R43 ;  /* 0x0000002b00138202 */ /* 0x000fe20000000f00 */
[----:B------:R-:W-:Y:S02]  /*6760*/  @!P0 HADD2.F32 R5, -RZ, R2.H0_H0 ;  /* 0x20000002ff058230 */ /* 0x000fe40000004100 */
[----:B------:R-:W-:Y:S01]  /*6770*/  @!P0 HADD2.F32 R12, -RZ, R12.H1_H1 ;  /* 0x3000000cff0c8230 */ /* 0x000fe20000004100 */
[-C--:B------:R-:W-:Y:S01]  /*6780*/  @!P0 FMUL.FTZ R18, R8, R3.reuse ;  /* 0x0000000308128220 */ /* 0x080fe20000410000 */
[----:B------:R-:W-:Y:S01]  /*6790*/  @!P0 HADD2.F32 R4, -RZ, R2.H1_H1 ;  /* 0x30000002ff048230 */ /* 0x000fe20000004100 */
[C---:B------:R-:W-:Y:S01]  /*67a0*/  @!P0 FMUL.FTZ R2, R5.reuse, R3 ;  /* 0x0000000305028220 */ /* 0x040fe20000410000 */
[----:B------:R-:W-:Y:S01]  /*67b0*/  @!P0 HADD2.F32 R35, -RZ, R19.H1_H1 ;  /* 0x30000013ff238230 */ /* 0x000fe20000004100 */
[-C--:B------:R-:W-:Y:S02]  /*67c0*/  @!P0 FMUL.FTZ R17, R12, R6.reuse ;  /* 0x000000060c118220 */ /* 0x080fe40000410000 */
[----:B------:R-:W-:Y:S01]  /*67d0*/  @!P0 FMUL.FTZ R3, R4, R6 ;  /* 0x0000000604038220 */ /* 0x000fe20000410000 */
[----:B------:R-:W-:Y:S01]  /*67e0*/  @!P0 MOV R6, R41 ;  /* 0x0000002900068202 */ /* 0x000fe20000000f00 */
[-C--:B------:R-:W-:Y:S01]  /*67f0*/  @!P0 FFMA.FTZ R51, R5, R9.reuse, -R18 ;  /* 0x0000000905338223 */ /* 0x080fe20000010812 */
[----:B------:R-:W-:Y:S01]  /*6800*/  @!P0 HADD2.F32 R18, -RZ, R57.H0_H0 ;  /* 0x20000039ff128230 */ /* 0x000fe20000004100 */
[----:B------:R-:W-:Y:S02]  /*6810*/  @!P0 IMAD.MOV.U32 R5, RZ, RZ, R21 ;  /* 0x000000ffff058224 */ /* 0x000fe400078e0015 */
[----:B------:R-:W-:Y:S01]  /*6820*/  @!P0 FFMA.FTZ R2, R8, R9, R2 ;  /* 0x0000000908028223 */ /* 0x000fe20000010002 */
[--C-:B------:R-:W-:Y:S01]  /*6830*/  @!P0 HADD2.F32 R9, -RZ, R6.reuse.H0_H0 ;  /* 0x20000006ff098230 */ /* 0x100fe20000004100 */
[-C--:B------:R-:W-:Y:S01]  /*6840*/  @!P0 FFMA.FTZ R50, R4, R15.reuse, -R17 ;  /* 0x0000000f04328223 */ /* 0x080fe20000010811 */
[----:B------:R-:W-:Y:S01]  /*6850*/  @!P0 HADD2.F32 R4, -RZ, R29.H1_H1 ;  /* 0x3000001dff048230 */ /* 0x000fe20000004100 */
[----:B------:R-:W-:Y:S01]  /*6860*/  @!P0 FFMA.FTZ R3, R12, R15, R3 ;  /* 0x0000000f0c038223 */ /* 0x000fe20000010003 */
[----:B------:R-:W-:Y:S02]  /*6870*/  @!P0 HADD2.F32 R8, -RZ, R7.H0_H0 ;  /* 0x20000007ff088230 */ /* 0x000fe40000004100 */
[--C-:B------:R-:W-:Y:S02]  /*6880*/  @!P0 HADD2.F32 R7, -RZ, R5.reuse.H0_H0 ;  /* 0x20000005ff078230 */ /* 0x100fe40000004100 */
[----:B------:R-:W-:Y:S02]  /*6890*/  @!P0 HADD2.F32 R15, -RZ, R6.H1_H1 ;  /* 0x30000006ff0f8230 */ /* 0x000fe40000004100 */
[----:B------:R-:W-:Y:S02]  /*68a0*/  @!P0 HADD2.F32 R12, -RZ, R56.H1_H1 ;  /* 0x30000038ff0c8230 */ /* 0x000fe40000004100 */
[----:B------:R-:W-:Y:S01]  /*68b0*/  @!P0 HADD2.F32 R6, -RZ, R5.H1_H1 ;  /* 0x30000005ff068230 */ /* 0x000fe20000004100 */
[-C--:B------:R-:W-:Y:S01]  /*68c0*/  @!P0 FMUL.FTZ R5, R9, R4.reuse ;  /* 0x0000000409058220 */ /* 0x080fe20000410000 */
[----:B------:R-:W-:Y:S01]  /*68d0*/  @!P0 HADD2.F32 R29, -RZ, R19.H0_H0 ;  /* 0x20000013ff1d8230 */ /* 0x000fe20000004100 */
[----:B------:R-:W-:Y:S01]  /*68e0*/  @!P0 FMUL.FTZ R4, R7, R4 ;  /* 0x0000000407048220 */ /* 0x000fe20000410000 */
[--C-:B------:R-:W-:Y:S01]  /*68f0*/  @!P0 HADD2.F32 R19, -RZ, R37.reuse.H1_H1 ;  /* 0x30000025ff138230 */ /* 0x100fe20000004100 */
[----:B------:R-:W-:Y:S02]  /*6900*/  @!P0 FMUL.FTZ R17, R15, R8 ;  /* 0x000000080f118220 */ /* 0x000fe40000410000 */
[-C--:B------:R-:W-:Y:S02]  /*6910*/  @!P0 FFMA.FTZ R49, R7, R12.reuse, -R5 ;  /* 0x0000000c07318223 */ /* 0x080fe40000010805 */
[----:B------:R-:W-:Y:S02]  /*6920*/  @!P0 FFMA.FTZ R4, R9, R12, R4 ;  /* 0x0000000c09048223 */ /* 0x000fe40000010004 */
[----:B------:R-:W-:Y:S02]  /*6930*/  @!P0 IMAD.MOV.U32 R12, RZ, RZ, R22 ;  /* 0x000000ffff0c8224 */ /* 0x000fe400078e0016 */
[C---:B------:R-:W-:Y:S01]  /*6940*/  @!P0 FMUL.FTZ R5, R6.reuse, R8 ;  /* 0x0000000806058220 */ /* 0x040fe20000410000 */
[--C-:B------:R-:W-:Y:S01]  /*6950*/  @!P0 HADD2.F32 R8, -RZ, R30.reuse.H1_H1 ;  /* 0x3000001eff088230 */ /* 0x100fe20000004100 */
[----:B------:R-:W-:Y:S01]  /*6960*/  @!P0 FFMA.FTZ R47, R6, R16, -R17 ;  /* 0x00000010062f8223 */ /* 0x000fe20000010811 */
[----:B------:R-:W-:Y:S01]  /*6970*/  @!P0 HADD2.F32 R6, -RZ, R30.H0_H0 ;  /* 0x2000001eff068230 */ /* 0x000fe20000004100 */
[----:B------:R-:W-:Y:S01]  /*6980*/  @!P0 IMAD.MOV.U32 R9, RZ, RZ, R23 ;  /* 0x000000ffff098224 */ /* 0x000fe200078e0017 */
[----:B------:R-:W-:Y:S01]  /*6990*/  @!P0 HADD2.F32 R17, -RZ, R37.H0_H0 ;  /* 0x20000025ff118230 */ /* 0x000fe20000004100 */
[----:B------:R-:W-:Y:S01]  /*69a0*/  @!P0 FMUL.FTZ R44, R29, R8 ;  /* 0x000000081d2c8220 */ /* 0x000fe20000410000 */
[--C-:B------:R-:W-:Y:S01]  /*69b0*/  @!P0 HADD2.F32 R7, -RZ, R12.reuse.H0_H0 ;  /* 0x2000000cff078230 */ /* 0x100fe20000004100 */
[----:B------:R-:W-:Y:S02]  /*69c0*/  @!P0 FFMA.FTZ R5, R15, R16, R5 ;  /* 0x000000100f058223 */ /* 0x000fe40000010005 */
[-C--:B------:R-:W-:Y:S02]  /*69d0*/  @!P0 FMUL.FTZ R30, R17, R6.reuse ;  /* 0x00000006111e8220 */ /* 0x080fe40000410000 */
[----:B------:R-:W-:Y:S01]  /*69e0*/  @!P0 FMUL.FTZ R6, R7, R6 ;  /* 0x0000000607068220 */ /* 0x000fe20000410000 */
[----:B------:R-:W-:Y:S01]  /*69f0*/  @!P0 F2FP.PACK_AB R4, R5, R4 ;  /* 0x000000040504823e */ /* 0x000fe200000000ff */
[-C--:B------:R-:W-:Y:S01]  /*6a00*/  @!P0 FFMA.FTZ R46, R7, R18.reuse, -R30 ;  /* 0x00000012072e8223 */ /* 0x080fe2000001081e */
[----:B------:R-:W-:Y:S01]  /*6a10*/  @!P0 HADD2.F32 R30, -RZ, R57.H1_H1 ;  /* 0x30000039ff1e8230 */ /* 0x000fe20000004100 */
[----:B------:R-:W-:Y:S01]  /*6a20*/  @!P0 FFMA.FTZ R6, R17, R18, R6 ;  /* 0x0000001211068223 */ /* 0x000fe20000010006 */
[--C-:B------:R-:W-:Y:S01]  /*6a30*/  @!P0 HADD2.F32 R7, -RZ, R9.reuse.H0_H0 ;  /* 0x20000009ff078230 */ /* 0x100fe20000004100 */
[----:B------:R-:W-:Y:S04]  /*6a40*/  @!P0 IMAD.MOV.U32 R41, RZ, RZ, R4 ;  /* 0x000000ffff298224 */ /* 0x000fe800078e0004 */
[----:B------:R-:W-:Y:S01]  /*6a50*/  @!P0 FFMA.FTZ R45, R7, R30, -R44 ;  /* 0x0000001e072d8223 */ /* 0x000fe2000001082c */
[----:B------:R-:W-:Y:S01]  /*6a60*/  @!P0 F2FP.PACK_AB R44, R47, R49 ;  /* 0x000000312f2c823e */ /* 0x000fe200000000ff */
[----:B------:R-:W-:Y:S01]  /*6a70*/  @!P0 FMUL.FTZ R8, R7, R8 ;  /* 0x0000000807088220 */ /* 0x000fe20000410000 */
[----:B------:R-:W-:Y:S01]  /*6a80*/  @!P0 HADD2.F32 R7, -RZ, R9.H1_H1 ;  /* 0x30000009ff078230 */ /* 0x000fe20000004100 */
[----:B------:R-:W-:Y:S02]  /*6a90*/  @!P0 FMUL.FTZ R9, R35, R14 ;  /* 0x0000000e23098220 */ /* 0x000fe40000410000 */
[----:B------:R-:W-:Y:S02]  /*6aa0*/  @!P0 IMAD.MOV.U32 R21, RZ, RZ, R44 ;  /* 0x000000ffff158224 */ /* 0x000fe400078e002c */
[C---:B------:R-:W-:Y:S02]  /*6ab0*/  @!P0 FFMA.FTZ R37, R7.reuse, R36, -R9 ;  /* 0x0000002407258223 */ /* 0x040fe40000010809 */
[----:B------:R-:W-:Y:S01]  /*6ac0*/  @!P0 FMUL.FTZ R9, R7, R14 ;  /* 0x0000000e07098220 */ /* 0x000fe20000410000 */
[----:B------:R-:W-:Y:S01]  /*6ad0*/  @!P0 HADD2.F32 R14, -RZ, R39.H0_H0 ;  /* 0x20000027ff0e8230 */ /* 0x000fe20000004100 */
[----:B------:R-:W-:Y:S01]  /*6ae0*/  @!P0 F2FP.PACK_AB R39, R50, R51 ;  /* 0x000000333227823e */ /* 0x000fe200000000ff */
[----:B------:R-:W-:Y:S01]  /*6af0*/  @!P0 HADD2.F32 R7, -RZ, R12.H1_H1 ;  /* 0x3000000cff078230 */ /* 0x000fe20000004100 */
[----:B------:R-:W-:Y:S01]  /*6b00*/  @!P0 F2FP.PACK_AB R37, R37, R45 ;  /* 0x0000002d2525823e */ /* 0x000fe200000000ff */
[----:B------:R-:W-:Y:S01]  /*6b10*/  @!P0 FMUL.FTZ R12, R19, R13 ;  /* 0x0000000d130c8220 */ /* 0x000fe20000410000 */
[----:B------:R-:W-:Y:S03]  /*6b20*/  @!P0 MOV R20, R39 ;  /* 0x0000002700148202 */ /* 0x000fe60000000f00 */
[C---:B------:R-:W-:Y:S02]  /*6b30*/  @!P0 FFMA.FTZ R12, R7.reuse, R14, -R12 ;  /* 0x0000000e070c8223 */ /* 0x040fe4000001080c */
[----:B------:R-:W-:Y:S02]  /*6b40*/  @!P0 FMUL.FTZ R7, R7, R13 ;  /* 0x0000000d07078220 */ /* 0x000fe40000410000 */
[----:B------:R-:W-:Y:S01]  /*6b50*/  @!P0 IMAD.MOV.U32 R23, RZ, RZ, R37 ;  /* 0x000000ffff178224 */ /* 0x000fe200078e0025 */
        /* <DEDUP_REMOVED lines=17> */
.L_x_2275:
[----:B------:R-:W-:Y:S05]  /*6c70*/  BSYNC B0 ;  /* 0x0000000000007941 */ /* 0x000fea0003800000 */
.L_x_2274:
        /* <DEDUP_REMOVED lines=13> */
[----:B------:R-:W-:Y:S01]  /*6d50*/  @!P0 HADD2.F32 R12, -RZ, R58.H0_H0 ;  /* 0x2000003aff0c8230 */ /* 0x000fe20000004100 */
[----:B------:R-:W-:Y:S01]  /*6d60*/  LEA.HI R2, R3, R2, RZ, 0x3 ;  /* 0x0000000203027211 */ /* 0x000fe200078f18ff */
[--C-:B------:R-:W-:Y:S01]  /*6d70*/  @!P0 HADD2.F32 R29, -RZ, R59.reuse.H0_H0 ;  /* 0x2000003bff1d8230 */ /* 0x100fe20000004100 */
[----:B------:R-:W-:Y:S02]  /*6d80*/  LOP3.LUT R3, R228, 0x38, R35, 0xf8, !PT ;  /* 0x00000038e4037812 */ /* 0x000fe400078ef823 */
[----:B------:R-:W-:Y:S01]  /*6d90*/  @!P0 SHF.R.U64 R14, R26, 0x10, R27 ;  /* 0x000000101a0e8819 */ /* 0x000fe2000000121b */
[----:B------:R-:W-:Y:S01]  /*6da0*/  IMAD.SHL.U32 R2, R2, 0x200, RZ ;  /* 0x0000020002027824 */ /* 0x000fe200078e00ff */
[----:B------:R-:W-:Y:S02]  /*6db0*/  LOP3.LUT R3, R3, R150, RZ, 0x3c, !PT ;  /* 0x0000009603037212 */ /* 0x000fe400078e3cff */
[----:B------:R-:W-:Y:S01]  /*6dc0*/  @!P0 SHF.R.U64 R4, R24, 0x10, R25 ;  /* 0x0000001018048819 */ /* 0x000fe20000001219 */
[----:B------:R-:W-:Y:S01]  /*6dd0*/  @!P0 HADD2.F32 R14, -RZ, R14.H0_H0 ;  /* 0x2000000eff0e8230 */ /* 0x000fe20000004100 */
[----:B------:R-:W-:Y:S01]  /*6de0*/  LOP3.LUT R2, R2, 0x7ffff000, RZ, 0xc0, !PT ;  /* 0x7ffff00002027812 */ /* 0x000fe200078ec0ff */
[----:B------:R-:W-:Y:S01]  /*6df0*/  @!P0 HADD2.F32 R24, -RZ, R59.H1_H1 ;  /* 0x3000003bff188230 */ /* 0x000fe20000004100 */
[----:B------:R-:W-:Y:S01]  /*6e00*/  @!P0 SHF.R.U64 R15, R52, 0x10, R53 ;  /* 0x00000010340f8819 */ /* 0x000fe20000001235 */
[----:B------:R-:W-:Y:S01]  /*6e10*/  @!P0 HADD2.F32 R7, -RZ, R4.H0_H0 ;  /* 0x20000004ff078230 */ /* 0x000fe20000004100 */
[----:B------:R-:W-:Y:S02]  /*6e20*/  IADD3 R2, R3, R2, R151 ;  /* 0x0000000203027210 */ /* 0x000fe40007ffe097 */
[----:B------:R-:W-:Y:S01]  /*6e30*/  IADD3 R3, R116, R62, RZ ;  /* 0x0000003e74037210 */ /* 0x000fe20007ffe0ff */
[----:B------:R-:W-:Y:S01]  /*6e40*/  @!P0 HADD2.F32 R15, -RZ, R15.H0_H0 ;  /* 0x2000000fff0f8230 */ /* 0x000fe20000004100 */
[----:B------:R-:W-:Y:S01]  /*6e50*/  @!P0 SHF.R.U32.HI R6, RZ, 0x10, R25 ;  /* 0x00000010ff068819 */ /* 0x000fe20000011619 */
[----:B------:R-:W-:Y:S01]  /*6e60*/  IMAD.IADD R2, R62, 0x1, R2 ;  /* 0x000000013e027824 */ /* 0x000fe200078e0202 */
[----:B------:R-:W-:Y:S02]  /*6e70*/  SHF.L.U32 R3, R3, 0x1, RZ ;  /* 0x0000000103037819 */ /* 0x000fe400000006ff */
[----:B------:R-:W-:Y:S01]  /*6e80*/  @!P0 SHF.R.U32.HI R22, RZ, 0x10, R53 ;  /* 0x00000010ff168819 */ /* 0x000fe20000011635 */
[----:B------:R-:W-:Y:S01]  /*6e90*/  IMAD.SHL.U32 R2, R2, 0x2, RZ ;  /* 0x0000000202027824 */ /* 0x000fe200078e00ff */
[----:B------:R-:W-:Y:S01]  /*6ea0*/  @!P0 SHF.R.U32.HI R9, RZ, 0x10, R27 ;  /* 0x00000010ff098819 */ /* 0x000fe2000001161b */
[----:B------:R1:W-:Y:S01]  /*6eb0*/  LDS.128 R16, [R3+0xc100] ;  /* 0x00c1000003107984 */ /* 0x0003e20000000c00 */
[--C-:B------:R-:W-:Y:S01]  /*6ec0*/  @!P0 SHF.R.U32.HI R23, RZ, 0x10, R55.reuse ;  /* 0x00000010ff178819 */ /* 0x100fe20000011637 */
[----:B------:R-:W-:Y:S01]  /*6ed0*/  @!P0 HADD2.F32 R22, -RZ, R22.H0_H0 ;  /* 0x20000016ff168230 */ /* 0x000fe20000004100 */
[----:B------:R-:W-:Y:S05]  /*6ee0*/  @!P0 SHF.R.U64 R26, R54, 0x10, R55 ;  /* 0x00000010361a8819 */ /* 0x000fea0000001237 */
[----:B------:R-:W2:Y:S01]  /*6ef0*/  LDS.128 R40, [R2+0xc100] ;  /* 0x00c1000002287984 */ /* 0x000ea20000000c00 */
[----:B------:R-:W-:Y:S02]  /*6f00*/  @!P0 HADD2.F32 R26, -RZ, R26.H0_H0 ;  /* 0x2000001aff1a8230 */ /* 0x000fe40000004100 */
[----:B-1----:R-:W-:Y:S01]  /*6f10*/  @!P0 HADD2.F32 R3, -RZ, R31.H0_H0 ;  /* 0x2000001fff038230 */ /* 0x002fe20000004100 */
[----:B--2---:R-:W-:Y:S01]  /*6f20*/  @!P0 IMAD.MOV.U32 R13, RZ, RZ, R40 ;  /* 0x000000ffff0d8224 */ /* 0x004fe200078e0028 */
[----:B------:R-:W-:Y:S04]  /*6f30*/  @!P0 MOV R2, R16 ;  /* 0x0000001000028202 */ /* 0x000fe80000000f00 */
[--C-:B------:R-:W-:Y:S02]  /*6f40*/  @!P0 HADD2.F32 R8, -RZ, R13.reuse.H0_H0 ;  /* 0x2000000dff088230 */ /* 0x100fe40000004100 */
[--C-:B------:R-:W-:Y:S02]  /*6f50*/  @!P0 HADD2.F32 R5, -RZ, R2.reuse.H0_H0 ;  /* 0x20000002ff058230 */ /* 0x100fe40000004100 */
[----:B------:R-:W-:Y:S01]  /*6f60*/  @!P0 HADD2.F32 R4, -RZ, R2.H1_H1 ;  /* 0x30000002ff048230 */ /* 0x000fe20000004100 */
[CC--:B------:R-:W-:Y:S01]  /*6f70*/  @!P0 FMUL.FTZ R21, R8.reuse, R3.reuse ;  /* 0x0000000308158220 */ /* 0x0c0fe20000410000 */
[----:B------:R-:W-:Y:S01]  /*6f80*/  @!P0 HADD2.F32 R13, -RZ, R13.H1_H1 ;  /* 0x3000000dff0d8230 */ /* 0x000fe20000004100 */
[C---:B------:R-:W-:Y:S02]  /*6f90*/  @!P0 FMUL.FTZ R2, R5.reuse, R3 ;  /* 0x0000000305028220 */ /* 0x040fe40000410000 */
[-C--:B------:R-:W-:Y:S02]  /*6fa0*/  @!P0 FFMA.FTZ R48, R5, R12.reuse, -R21 ;  /* 0x0000000c05308223 */ /* 0x080fe40000010815 */
[----:B------:R-:W-:Y:S01]  /*6fb0*/  @!P0 FFMA.FTZ R2, R8, R12, R2 ;  /* 0x0000000c08028223 */ /* 0x000fe20000010002 */
[----:B------:R-:W-:Y:S01]  /*6fc0*/  @!P0 MOV R12, R41 ;  /* 0x00000029000c8202 */ /* 0x000fe20000000f00 */
[CC--:B------:R-:W-:Y:S01]  /*6fd0*/  @!P0 FMUL.FTZ R20, R13.reuse, R7.reuse ;  /* 0x000000070d148220 */ /* 0x0c0fe20000410000 */
[----:B------:R-:W-:Y:S01]  /*6fe0*/  @!P0 HADD2.F32 R8, -RZ, R6.H0_H0 ;  /* 0x20000006ff088230 */ /* 0x000fe20000004100 */
[C---:B------:R-:W-:Y:S02]  /*6ff0*/  @!P0 FMUL.FTZ R3, R4.reuse, R7 ;  /* 0x0000000704038220 */ /* 0x040fe40000410000 */
[----:B------:R-:W-:Y:S01]  /*7000*/  @!P0 IMAD.MOV.U32 R5, RZ, RZ, R17 ;  /* 0x000000ffff058224 */ /* 0x000fe200078e0011 */
[----:B------:R-:W-:Y:S01]  /*7010*/  @!P0 HADD2.F32 R21, -RZ, R12.H1_H1 ;  /* 0x3000000cff158230 */ /* 0x000fe20000004100 */
[-C--:B------:R-:W-:Y:S01]  /*7020*/  @!P0 FFMA.FTZ R45, R4, R15.reuse, -R20 ;  /* 0x0000000f042d8223 */ /* 0x080fe20000010814 */
[----:B------:R-:W-:Y:S01]  /*7030*/  @!P0 HADD2.F32 R20, -RZ, R58.H1_H1 ;  /* 0x3000003aff148230 */ /* 0x000fe20000004100 */
[----:B------:R-:W-:Y:S01]  /*7040*/  @!P0 FFMA.FTZ R3, R13, R15, R3 ;  /* 0x0000000f0d038223 */ /* 0x000fe20000010003 */
[----:B------:R-:W-:Y:S01]  /*7050*/  @!P0 HADD2.F32 R15, -RZ, R12.H0_H0 ;  /* 0x2000000cff0f8230 */ /* 0x000fe20000004100 */
[----:B------:R-:W-:Y:S01]  /*7060*/  @!P0 FMUL.FTZ R12, R21, R8 ;  /* 0x00000008150c8220 */ /* 0x000fe20000410000 */
[----:B------:R-:W-:Y:S02]  /*7070*/  @!P0 HADD2.F32 R4, -RZ, R31.H1_H1 ;  /* 0x3000001fff048230 */ /* 0x000fe40000004100 */
[--C-:B------:R-:W-:Y:S02]  /*7080*/  @!P0 HADD2.F32 R7, -RZ, R5.reuse.H0_H0 ;  /* 0x20000005ff078230 */ /* 0x100fe40000004100 */
[----:B------:R-:W-:Y:S01]  /*7090*/  @!P0 HADD2.F32 R6, -RZ, R5.H1_H1 ;  /* 0x30000005ff068230 */ /* 0x000fe20000004100 */
[-C--:B------:R-:W-:Y:S01]  /*70a0*/  @!P0 FMUL.FTZ R5, R15, R4.reuse ;  /* 0x000000040f058220 */ /* 0x080fe20000410000 */
[----:B------:R-:W-:Y:S01]  /*70b0*/  @!P0 HADD2.F32 R31, -RZ, R23.H0_H0 ;  /* 0x20000017ff1f8230 */ /* 0x000fe20000004100 */
[C---:B------:R-:W-:Y:S02]  /*70c0*/  @!P0 FMUL.FTZ R4, R7.reuse, R4 ;  /* 0x0000000407048220 */ /* 0x040fe40000410000 */
[----:B------:R-:W-:Y:S02]  /*70d0*/  @!P0 FFMA.FTZ R44, R7, R20, -R5 ;  /* 0x00000014072c8223 */ /* 0x000fe40000010805 */
[C---:B------:R-:W-:Y:S01]  /*70e0*/  @!P0 FMUL.FTZ R5, R6.reuse, R8 ;  /* 0x0000000806058220 */ /* 0x040fe20000410000 */
[----:B------:R-:W-:Y:S01]  /*70f0*/  @!P0 MOV R8, R43 ;  /* 0x0000002b00088202 */ /* 0x000fe20000000f00 */
[----:B------:R-:W-:Y:S02]  /*7100*/  @!P0 IMAD.MOV.U32 R7, RZ, RZ, R19 ;  /* 0x000000ffff078224 */ /* 0x000fe400078e0013 */
[----:B------:R-:W-:Y:S01]  /*7110*/  @!P0 FFMA.FTZ R39, R6, R22, -R12 ;  /* 0x0000001606278223 */ /* 0x000fe2000001080c */
[----:B------:R-:W-:Y:S01]  /*7120*/  @!P0 HADD2.F32 R6, -RZ, R32.H0_H0 ;  /* 0x20000020ff068230 */ /* 0x000fe20000004100 */
[----:B------:R-:W-:Y:S01]  /*7130*/  @!P0 FFMA.FTZ R4, R15, R20, R4 ;  /* 0x000000140f048223 */ /* 0x000fe20000010004 */
[--C-:B------:R-:W-:Y:S01]  /*7140*/  @!P0 HADD2.F32 R27, -RZ, R8.reuse.H0_H0 ;  /* 0x20000008ff1b8230 */ /* 0x100fe20000004100 */
[----:B------:R-:W-:Y:S01]  /*7150*/  @!P0 FFMA.FTZ R5, R21, R22, R5 ;  /* 0x0000001615058223 */ /* 0x000fe20000010005 */
[----:B------:R-:W-:Y:S01]  /*7160*/  @!P0 HADD2.F32 R12, -RZ, R9.H0_H0 ;  /* 0x20000009ff0c8230 */ /* 0x000fe20000004100 */
[----:B------:R-:W-:Y:S01]  /*7170*/  @!P0 F2FP.PACK_AB R20, R39, R44 ;  /* 0x0000002c2714823e */ /* 0x000fe200000000ff */
[--C-:B------:R-:W-:Y:S01]  /*7180*/  @!P0 HADD2.F32 R9, -RZ, R7.reuse.H0_H0 ;  /* 0x20000007ff098230 */ /* 0x100fe20000004100 */
[----:B------:R-:W-:Y:S01]  /*7190*/  @!P0 FMUL.FTZ R13, R27, R6 ;  /* 0x000000061b0d8220 */ /* 0x000fe20000410000 */
[----:B------:R-:W-:Y:S01]  /*71a0*/  @!P0 HADD2.F32 R7, -RZ, R7.H1_H1 ;  /* 0x30000007ff078230 */ /* 0x000fe20000004100 */
[----:B------:R-:W-:Y:S01]  /*71b0*/  @!P0 F2FP.PACK_AB R15, R45, R48 ;  /* 0x000000302d0f823e */ /* 0x000fe200000000ff */
[----:B------:R-:W-:Y:S01]  /*71c0*/  @!P0 IMAD.MOV.U32 R17, RZ, RZ, R20 ;  /* 0x000000ffff118224 */ /* 0x000fe200078e0014 */
[----:B------:R-:W-:Y:S01]  /*71d0*/  @!P0 HADD2.F32 R30, -RZ, R8.H1_H1 ;  /* 0x30000008ff1e8230 */ /* 0x000fe20000004100 */
[C---:B------:R-:W-:Y:S01]  /*71e0*/  @!P0 FMUL.FTZ R8, R9.reuse, R6 ;  /* 0x0000000609088220 */ /* 0x040fe20000410000 */
[----:B------:R-:W-:Y:S01]  /*71f0*/  @!P0 MOV R16, R15 ;  /* 0x0000000f00108202 */ /* 0x000fe20000000f00 */
[----:B------:R-:W-:Y:S01]  /*7200*/  @!P0 FFMA.FTZ R37, R9, R29, -R13 ;  /* 0x0000001d09258223 */ /* 0x000fe2000001080d */
[----:B------:R-:W-:Y:S01]  /*7210*/  @!P0 F2FP.PACK_AB R4, R5, R4 ;  /* 0x000000040504823e */ /* 0x000fe200000000ff */
[-C--:B------:R-:W-:Y:S02]  /*7220*/  @!P0 FMUL.FTZ R6, R30, R12.reuse ;  /* 0x0000000c1e068220 */ /* 0x080fe40000410000 */
[C---:B------:R-:W-:Y:S01]  /*7230*/  @!P0 FMUL.FTZ R9, R7.reuse, R12 ;  /* 0x0000000c07098220 */ /* 0x040fe20000410000 */
[----:B------:R-:W-:Y:S01]  /*7240*/  @!P0 MOV R12, R42 ;  /* 0x0000002a000c8202 */ /* 0x000fe20000000f00 */
[----:B------:R-:W-:Y:S01]  /*7250*/  @!P0 FFMA.FTZ R36, R7, R31, -R6 ;  /* 0x0000001f07248223 */ /* 0x000fe20000010806 */
[----:B------:R-:W-:Y:S01]  /*7260*/  @!P0 HADD2.F32 R6, -RZ, R32.H1_H1 ;  /* 0x30000020ff068230 */ /* 0x000fe20000004100 */
[----:B------:R-:W-:Y:S02]  /*7270*/  @!P0 IMAD.MOV.U32 R7, RZ, RZ, R18 ;  /* 0x000000ffff078224 */ /* 0x000fe400078e0012 */
[----:B------:R-:W-:Y:S01]  /*7280*/  @!P0 IMAD.MOV.U32 R41, RZ, RZ, R4 ;  /* 0x000000ffff298224 */ /* 0x000fe200078e0004 */
[--C-:B------:R-:W-:Y:S02]  /*7290*/  @!P0 HADD2.F32 R25, -RZ, R12.reuse.H1_H1 ;  /* 0x3000000cff198230 */ /* 0x100fe40000004100 */
[----:B------:R-:W-:Y:S02]  /*72a0*/  @!P0 HADD2.F32 R23, -RZ, R12.H0_H0 ;  /* 0x2000000cff178230 */ /* 0x000fe40000004100 */
[--C-:B------:R-:W-:Y:S01]  /*72b0*/  @!P0 HADD2.F32 R13, -RZ, R7.reuse.H0_H0 ;  /* 0x20000007ff0d8230 */ /* 0x100fe20000004100 */
[----:B------:R-:W-:Y:S01]  /*72c0*/  @!P0 FMUL.FTZ R32, R25, R14 ;  /* 0x0000000e19208220 */ /* 0x000fe20000410000 */
[----:B------:R-:W-:Y:S01]  /*72d0*/  @!P0 HADD2.F32 R12, -RZ, R7.H1_H1 ;  /* 0x30000007ff0c8230 */ /* 0x000fe20000004100 */
[-C--:B------:R-:W-:Y:S02]  /*72e0*/  @!P0 FMUL.FTZ R7, R23, R6.reuse ;  /* 0x0000000617078220 */ /* 0x080fe40000410000 */
[C---:B------:R-:W-:Y:S02]  /*72f0*/  @!P0 FMUL.FTZ R6, R13.reuse, R6 ;  /* 0x000000060d068220 */ /* 0x040fe40000410000 */
[----:B------:R-:W-:Y:S02]  /*7300*/  @!P0 FFMA.FTZ R13, R13, R24, -R7 ;  /* 0x000000180d0d8223 */ /* 0x000fe40000010807 */
[C---:B------:R-:W-:Y:S02]  /*7310*/  @!P0 FFMA.FTZ R32, R12.reuse, R26, -R32 ;  /* 0x0000001a0c208223 */ /* 0x040fe40000010820 */
[----:B------:R-:W-:Y:S01]  /*7320*/  @!P0 FMUL.FTZ R7, R12, R14 ;  /* 0x0000000e0c078220 */ /* 0x000fe20000410000 */
[----:B------:R-:W-:Y:S01]  /*7330*/  @!P0 F2FP.PACK_AB R14, R36, R37 ;  /* 0x00000025240e823e */ /* 0x000fe200000000ff */
[----:B------:R-:W-:Y:S01]  /*7340*/  @!P0 FFMA.FTZ R6, R23, R24, R6 ;  /* 0x0000001817068223 */ /* 0x000fe20000010006 */
[----:B------:R-:W-:Y:S01]  /*7350*/  @!P0 F2FP.PACK_AB R13, R32, R13 ;  /* 0x0000000d200d823e */ /* 0x000fe200000000ff */
[----:B------:R-:W-:Y:S01]  /*7360*/  @!P0 FFMA.FTZ R7, R25, R26, R7 ;  /* 0x0000001a19078223 */ /* 0x000fe20000010007 */
[----:B------:R-:W-:Y:S01]  /*7370*/  @!P0 F2FP.PACK_AB R12, R3, R2 ;  /* 0x00000002030c823e */ /* 0x000fe200000000ff */
[----:B------:R-:W-:Y:S01]  /*7380*/  @!P0 FFMA.FTZ R8, R27, R29, R8 ;  /* 0x0000001d1b088223 */ /* 0x000fe20000010008 */
[----:B------:R-:W-:Y:S01]  /*7390*/  @!P0 MOV R18, R13 ;  /* 0x0000000d00128202 */ /* 0x000fe20000000f00 */
[----:B------:R-:W-:Y:S01]  /*73a0*/  @!P0 IMAD.MOV.U32 R19, RZ, RZ, R14 ;  /* 0x000000ffff138224 */ /* 0x000fe200078e000e */
[----:B------:R-:W-:Y:S01]  /*73b0*/  @!P0 F2FP.PACK_AB R3, R7, R6 ;  /* 0x000000060703823e */ /* 0x000fe200000000ff */
[----:B------:R-:W-:Y:S01]  /*73c0*/  @!P0 FFMA.FTZ R9, R30, R31, R9 ;  /* 0x0000001f1e098223 */ /* 0x000fe20000010009 */
[----:B------:R-:W-:Y:S02]  /*73d0*/  @!P0 MOV R40, R12 ;  /* 0x0000000c00288202 */ /* 0x000fe40000000f00 */
[----:B------:R1:W-:Y:S01]  /*73e0*/  ST.E.128 [R46.64], R16 ;  /* 0x000000102e007985 */ /* 0x0003e2000c101d0c */
[----:B------:R-:W-:Y:S02]  /*73f0*/  @!P0 MOV R42, R3 ;  /* 0x00000003002a8202 */ /* 0x000fe40000000f00 */
[----:B------:R-:W-:Y:S04]  /*7400*/  @!P0 F2FP.PACK_AB R2, R9, R8 ;  /* 0x000000080902823e */ /* 0x000fe800000000ff */
        /* <DEDUP_REMOVED lines=8> */
.L_x_2255:
        /* <DEDUP_REMOVED lines=52> */
.L_x_2259:
[----:B--2-4-:R-:W-:Y:S05]  /*77d0*/  BSYNC B1 ;  /* 0x0000000000017941 */ /* 0x014fea0003800000 */
.L_x_2254:
[----:B------:R-:W-:Y:S01]  /*77e0*/  ISETP.GT.AND P0, PT, R28, R33, PT ;  /* 0x000000211c00720c */ /* 0x000fe20003f04270 */
[----:B-1----:R-:W-:Y:S01]  /*77f0*/  IMAD R8, R75, c[0x0][0x218], RZ ;  /* 0x000086004b087a24 */ /* 0x002fe200078e02ff */
[C---:B------:R-:W-:Y:S01]  /*7800*/  ISETP.GE.AND P1, PT, R38.reuse, 0x1, PT ;  /* 0x000000012600780c */ /* 0x040fe20003f26270 */
[----:B------:R-:W-:Y:S01]  /*7810*/  BSSY B0, `(.L_x_2276) ;  /* 0x000004a000007945 */ /* 0x000fe20003800000 */
[C---:B-----5:R-:W-:Y:S01]  /*7820*/  IADD3 R3, R38.reuse, 0x1, RZ ;  /* 0x0000000126037810 */ /* 0x060fe20007ffe0ff */
[----:B------:R-:W-:Y:S08]  /*7830*/  IMAD R8, R69, c[0x0][0x21c], R8 ;  /* 0x0000870045087a24 */ /* 0x000ff000078e0208 */
[----:B------:R-:W-:Y:S01]  /*7840*/  @P0 IMAD R2, R38, 0x6000, R10 ;  /* 0x0000600026020824 */ /* 0x000fe200078e020a */
[----:B------:R-:W-:Y:S01]  /*7850*/  SEL R38, R3, RZ, !P1 ;  /* 0x000000ff03267207 */ /* 0x000fe20004800000 */
[----:B------:R-:W-:Y:S01]  /*7860*/  @P0 IMAD.MOV.U32 R6, RZ, RZ, R86 ;  /* 0x000000ffff060224 */ /* 0x000fe200078e0056 */
        /* <DEDUP_REMOVED lines=68> */
.L_x_2277:
[----:B-12-4-:R-:W-:Y:S05]  /*7cb0*/  BSYNC B0 ;  /* 0x0000000000007941 */ /* 0x016fea0003800000 */
.L_x_2276:
        /* <DEDUP_REMOVED lines=33> */
.L_x_2253:
[----:B------:R-:W-:Y:S02]  /*7ed0*/  IMAD.MOV.U32 R0, RZ, RZ, c[0x0][0x2c4] ;  /* 0x0000b100ff007624 */ /* 0x000fe400078e00ff */
[----:B------:R-:W-:-:S03]  /*7ee0*/  IMAD.MOV.U32 R3, RZ, RZ, c[0x0][0x32c] ;  /* 0x0000cb00ff037624 */ /* 0x000fc600078e00ff */
[----:B------:R-:W-:Y:S02]  /*7ef0*/  ISETP.NE.AND P3, PT, R0, 0x1, PT ;  /* 0x000000010000780c */ /* 0x000fe40003f65270 */
[----:B------:R-:W-:Y:S02]  /*7f00*/  IADD3 R0, R226, 0x7f, RZ ;  /* 0x0000007fe2007810 */ /* 0x000fe40007ffe0ff */
[----:B------:R-:W-:-:S09]  /*7f10*/  ISETP.GE.AND P1, PT, R3, 0x1, PT ;  /* 0x000000010300780c */ /* 0x000fd20003f26270 */
[----:B-1----:R-:W-:-:S05]  /*7f20*/  @P3 IMAD.HI.U32 R2, R0, c[0x0][0x2c8], RZ ;  /* 0x0000b20000023a27 */ /* 0x002fca00078e00ff */
[----:B------:R-:W-:-:S05]  /*7f30*/  @P3 SHF.R.U32.HI R0, RZ, c[0x0][0x2cc], R2 ;  /* 0x0000b300ff003a19 */ /* 0x000fca0000011602 */
[----:B------:R-:W-:-:S05]  /*7f40*/  IMAD.IADD R0, R245, 0x1, R0 ;  /* 0x00000001f5007824 */ /* 0x000fca00078e0200 */
[----:B------:R-:W-:Y:S01]  /*7f50*/  IADD3 R3, R0, c[0x0][0x328], RZ ;  /* 0x0000ca0000037a10 */ /* 0x000fe20007ffe0ff */
        /* <DEDUP_REMOVED lines=12> */
.L_x_2281:
[----:B------:R-:W-:-:S04]  /*8020*/  MOV R0, 0x1 ;  /* 0x0000000100007802 */ /* 0x000fc80000000f00 */
[----:B------:R-:W-:-:S13]  /*8030*/  ISETP.NE.AND P0, PT, R0, c[0x0][0x32c], PT ;  /* 0x0000cb0000007a0c */ /* 0x000fda0003f05270 */
[----:B------:R-:W-:-:S05]  /*8040*/  @P0 IMAD.HI.U32 R0, R2, c[0x0][0x330], RZ ;  /* 0x0000cc0002000a27 */ /* 0x000fca00078e00ff */
[----:B------:R-:W-:Y:S02]  /*8050*/  @P0 SHF.R.U32.HI R2, RZ, c[0x0][0x334], R0 ;  /* 0x0000cd00ff020a19 */ /* 0x000fe40000011600 */
.L_x_2282:
[----:B------:R-:W-:Y:S05]  /*8060*/  BSYNC B0 ;  /* 0x0000000000007941 */ /* 0x000fea0003800000 */
.L_x_2280:
[----:B------:R-:W-:-:S05]  /*8070*/  MOV R0, c[0x0][0x32c] ;  /* 0x0000cb0000007a02 */ /* 0x000fca0000000f00 */
[----:B------:R-:W-:-:S05]  /*8080*/  IMAD R2, R2, R0, c[0x0][0x32c] ;  /* 0x0000cb0002027624 */ /* 0x000fca00078e0200 */
[----:B------:R-:W-:-:S04]  /*8090*/  IMNMX R3, R3, R2, PT ;  /* 0x0000000203037217 */ /* 0x000fc80003800200 */
.L_x_2279:
        /* <DEDUP_REMOVED lines=21> */
.L_x_2285:
[----:B------:R-:W-:-:S04]  /*81f0*/  MOV R3, c[0x0][0x32c] ;  /* 0x0000cb0000037a02 */ /* 0x000fc80000000f00 */
[----:B------:R-:W-:-:S13]  /*8200*/  ISETP.NE.AND P0, PT, R3, 0x1, PT ;  /* 0x000000010300780c */ /* 0x000fda0003f05270 */
[----:B------:R-:W-:-:S05]  /*8210*/  @P0 IMAD.HI.U32 R3, R0, c[0x0][0x330], RZ ;  /* 0x0000cc0000030a27 */ /* 0x000fca00078e00ff */
[----:B------:R-:W-:Y:S02]  /*8220*/  @P0 SHF.R.U32.HI R0, RZ, c[0x0][0x334], R3 ;  /* 0x0000cd00ff000a19 */ /* 0x000fe40000011603 */
.L_x_2286:
[----:B------:R-:W-:Y:S05]  /*8230*/  BSYNC B0 ;  /* 0x0000000000007941 */ /* 0x000fea0003800000 */
.L_x_2284:
[----:B------:R-:W-:-:S05]  /*8240*/  IMAD R0, R0, c[0x0][0x32c], RZ ;  /* 0x0000cb0000007a24 */ /* 0x000fca00078e02ff */
[----:B------:R-:W-:-:S04]  /*8250*/  IMNMX R2, R2, R0, !PT ;  /* 0x0000000002027217 */ /* 0x000fc80007800200 */
.L_x_2283:
        /* <DEDUP_REMOVED lines=37> */
.L_x_2288:
[----:B------:R-:W-:Y:S05]  /*84b0*/  BSYNC B0 ;  /* 0x0000000000007941 */ /* 0x000fea0003800000 */
.L_x_2287:
        /* <DEDUP_REMOVED lines=61> */
[----:B------:R-:W-:Y:S01]  /*8890*/  SHF.R.S32.HI R0, RZ, 0x1f, R135 ;  /* 0x0000001fff007819 */ /* 0x000fe20000011487 */
[----:B------:R-:W-:Y:S01]  /*88a0*/  IMAD R4, R216, 0x20, R231 ;  /* 0x00000020d8047824 */ /* 0x000fe200078e02e7 */
        /* <DEDUP_REMOVED lines=11> */
[----:B-1----:R-:W-:-:S05]  /*8960*/  IMAD.WIDE.U32 R2, R135, c[0x0][0x178], RZ ;  /* 0x00005e0087027a25 */ /* 0x002fca00078e00ff */
[----:B------:R-:W-:Y:S02]  /*8970*/  IADD3 R3, R3, R0, RZ ;  /* 0x0000000003037210 */ /* 0x000fe40007ffe0ff */
        /* <DEDUP_REMOVED lines=19> */
[----:B------:R-:W-:Y:S01]  /*8ab0*/  IMAD R0, R5, c[0x0][0x1a8], RZ ;  /* 0x00006a0005007a24 */ /* 0x000fe200078e02ff */
[----:B------:R-:W-:-:S03]  /*8ac0*/  IADD3 R5, R231, R226, RZ ;  /* 0x000000e2e7057210 */ /* 0x000fc60007ffe0ff */
[C---:B------:R-:W-:Y:S02]  /*8ad0*/  IMAD R0, R4.reuse, c[0x0][0x1ac], R0 ;  /* 0x00006b0004007a24 */ /* 0x040fe400078e0200 */
[----:B------:R-:W-:-:S04]  /*8ae0*/  IMAD.WIDE.U32 R2, R4, c[0x0][0x1a8], R2 ;  /* 0x00006a0004027a25 */ /* 0x000fc800078e0002 */
[----:B------:R-:W-:Y:S01]  /*8af0*/  IMAD.IADD R0, R3, 0x1, R0 ;  /* 0x0000000103007824 */ /* 0x000fe200078e0200 */
[----:B------:R-:W-:-:S04]  /*8b00*/  LEA R13, P0, R2, c[0x0][0x160], 0x1 ;  /* 0x00005800020d7a11 */ /* 0x000fc800078008ff */
[----:B------:R-:W-:Y:S01]  /*8b10*/  LEA.HI.X R12, R2, c[0x0][0x164], R0, 0x1, P0 ;  /* 0x00005900020c7a11 */ /* 0x000fe200000f0c00 */
[----:B------:R-:W-:Y:S01]  /*8b20*/  @!P1 IMAD.MOV.U32 R14, RZ, RZ, R239 ;  /* 0x000000ffff0e9224 */ /* 0x000fe200078e00ef */
[----:B------:R-:W-:Y:S05]  /*8b30*/  BRA.DIV ~URZ, `(.L_x_2290) ;  /* 0x0001aa727f007947 */ /* 0x000fea000b800000 */
[----:B------:R1:W2:Y:S02]  /*8b40*/  SHFL.IDX PT, R4, R12, RZ, 0x181f ;  /* 0x00181fff0c047589 */ /* 0x0002a400000e0000 */
.L_x_2494:
[----:B------:R-:W-:Y:S05]  /*8b50*/  BRA.DIV ~URZ, `(.L_x_2291) ;  /* 0x0001aac27f007947 */ /* 0x000fea000b800000 */
[----:B------:R3:W4:Y:S02]  /*8b60*/  SHFL.IDX PT, R0, R13, RZ, 0x181f ;  /* 0x00181fff0d007589 */ /* 0x00072400000e0000 */
.L_x_2495:
[----:B------:R-:W-:Y:S01]  /*8b70*/  IMAD R37, R210, c[0x0][0x2c4], RZ ;  /* 0x0000b100d2257a24 */ /* 0x000fe200078e02ff */
[----:B------:R-:W-:Y:S04]  /*8b80*/  BSSY B0, `(.L_x_2292) ;  /* 0x000000f000007945 */ /* 0x000fe80003800000 */
[----:B------:R-:W-:-:S13]  /*8b90*/  ISETP.GE.AND P0, PT, R5, R37, PT ;  /* 0x000000250500720c */ /* 0x000fda0003f06270 */
[----:B------:R-:W-:Y:S05]  /*8ba0*/  @P0 BRA `(.L_x_2293) ;  /* 0x000000c000000947 */ /* 0x000fea0003800000 */
[CC--:B----4-:R-:W-:Y:S02]  /*8bb0*/  LEA R8, P0, R198.reuse, R0.reuse, 0x1 ;  /* 0x00000000c6087211 */ /* 0x0d0fe400078008ff */
[C---:B------:R-:W-:Y:S02]  /*8bc0*/  LEA R6, P1, R201.reuse, R0, 0x1 ;  /* 0x00000000c9067211 */ /* 0x040fe400078208ff */
[----:B--2---:R-:W-:Y:S02]  /*8bd0*/  LEA.HI.X R9, R198, R4, R199, 0x1, P0 ;  /* 0x00000004c6097211 */ /* 0x004fe400000f0cc7 */
        /* <DEDUP_REMOVED lines=9> */
.L_x_2293:
[----:B------:R-:W-:Y:S05]  /*8c70*/  BSYNC B0 ;  /* 0x0000000000007941 */ /* 0x000fea0003800000 */
.L_x_2292:
[----:B------:R-:W-:Y:S05]  /*8c80*/  BRA.DIV ~URZ, `(.L_x_2294) ;  /* 0x0001aa027f007947 */ /* 0x000fea000b800000 */
[----:B--2---:R2:W1:Y:S04]  /*8c90*/  SHFL.IDX PT, R4, R12, 0x1, 0x181f ;  /* 0x00381f000c047f89 */ /* 0x00446800000e0000 */
[----:B----4-:R2:W4:Y:S02]  /*8ca0*/  SHFL.IDX PT, R0, R13, 0x1, 0x181f ;  /* 0x00381f000d007f89 */ /* 0x01052400000e0000 */
.L_x_2496:
[----:B------:R-:W-:Y:S01]  /*8cb0*/  IADD3 R2, R5, 0x20, RZ ;  /* 0x0000002005027810 */ /* 0x000fe20007ffe0ff */
[----:B------:R-:W-:Y:S03]  /*8cc0*/  BSSY B0, `(.L_x_2295) ;  /* 0x000000f000007945 */ /* 0x000fe60003800000 */
[----:B------:R-:W-:-:S13]  /*8cd0*/  ISETP.GE.AND P0, PT, R2, R37, PT ;  /* 0x000000250200720c */ /* 0x000fda0003f06270 */
[----:B------:R-:W-:Y:S05]  /*8ce0*/  @P0 BRA `(.L_x_2296) ;  /* 0x000000c000000947 */ /* 0x000fea0003800000 */
[CC--:B----4-:R-:W-:Y:S02]  /*8cf0*/  LEA R8, P0, R198.reuse, R0.reuse, 0x1 ;  /* 0x00000000c6087211 */ /* 0x0d0fe400078008ff */
[C---:B------:R-:W-:Y:S02]  /*8d00*/  LEA R6, P1, R201.reuse, R0, 0x1 ;  /* 0x00000000c9067211 */ /* 0x040fe400078208ff */
[----:B-1----:R-:W-:Y:S02]  /*8d10*/  LEA.HI.X R9, R198, R4, R199, 0x1, P0 ;  /* 0x00000004c6097211 */ /* 0x002fe400000f0cc7 */
        /* <DEDUP_REMOVED lines=9> */
.L_x_2296:
[----:B------:R-:W-:Y:S05]  /*8db0*/  BSYNC B0 ;  /* 0x0000000000007941 */ /* 0x000fea0003800000 */
.L_x_2295:
[----:B------:R-:W-:Y:S05]  /*8dc0*/  BRA.DIV ~URZ, `(.L_x_2297) ;  /* 0x0001a9927f007947 */ /* 0x000fea000b800000 */
[----:B-1----:R1:W2:Y:S02]  /*8dd0*/  SHFL.IDX PT, R4, R12, 0x2, 0x181f ;  /* 0x00581f000c047f89 */ /* 0x0022a400000e0000 */
.L_x_2497:
[----:B------:R-:W-:Y:S05]  /*8de0*/  BRA.DIV ~URZ, `(.L_x_2298) ;  /* 0x0001a9e27f007947 */ /* 0x000fea000b800000 */
[----:B----4-:R4:W1:Y:S02]  /*8df0*/  SHFL.IDX PT, R0, R13, 0x2, 0x181f ;  /* 0x00581f000d007f89 */ /* 0x01086400000e0000 */
.L_x_2498:
[----:B------:R-:W-:Y:S01]  /*8e00*/  IADD3 R2, R5, 0x40, RZ ;  /* 0x0000004005027810 */ /* 0x000fe20007ffe0ff */
[----:B------:R-:W-:Y:S03]  /*8e10*/  BSSY B0, `(.L_x_2299) ;  /* 0x000000f000007945 */ /* 0x000fe60003800000 */
[----:B------:R-:W-:-:S13]  /*8e20*/  ISETP.GE.AND P0, PT, R2, R37, PT ;  /* 0x000000250200720c */ /* 0x000fda0003f06270 */
[----:B------:R-:W-:Y:S05]  /*8e30*/  @P0 BRA `(.L_x_2300) ;  /* 0x000000c000000947 */ /* 0x000fea0003800000 */
[CC--:B-1----:R-:W-:Y:S02]  /*8e40*/  LEA R8, P0, R198.reuse, R0.reuse, 0x1 ;  /* 0x00000000c6087211 */ /* 0x0c2fe400078008ff */
        /* <DEDUP_REMOVED lines=11> */
.L_x_2300:
[----:B------:R-:W-:Y:S05]  /*8f00*/  BSYNC B0 ;  /* 0x0000000000007941 */ /* 0x000fea0003800000 */
.L_x_2299:
[----:B------:R-:W-:Y:S05]  /*8f10*/  BRA.DIV ~URZ, `(.L_x_2301) ;  /* 0x0001a9227f007947 */ /* 0x000fea000b800000 */
[----:B--2---:R2:W3:Y:S04]  /*8f20*/  SHFL.IDX PT, R4, R12, 0x3, 0x181f ;  /* 0x00781f000c047f89 */ /* 0x0044e800000e0000 */
[----:B-1----:R2:W1:Y:S02]  /*8f30*/  SHFL.IDX PT, R0, R13, 0x3, 0x181f ;  /* 0x00781f000d007f89 */ /* 0x00246400000e0000 */
.L_x_2499:
[----:B------:R-:W-:Y:S01]  /*8f40*/  IADD3 R2, R5, 0x60, RZ ;  /* 0x0000006005027810 */ /* 0x000fe20007ffe0ff */
[----:B-----5:R-:W-:-:S03]  /*8f50*/  IMAD.WIDE.U32 R220, R14, c[0x0][0x2b0], RZ ;  /* 0x0000ac000edc7a25 */ /* 0x020fc600078e00ff */
[----:B------:R-:W-:-:S13]  /*8f60*/  ISETP.GE.AND P0, PT, R2, R37, PT ;  /* 0x000000250200720c */ /* 0x000fda0003f06270 */
        /* <DEDUP_REMOVED lines=31> */
[----:B------:R-:W-:Y:S01]  /*9160*/  IMAD.WIDE.U32 R222, R15, c[0x0][0x210], RZ ;  /* 0x000084000fde7a25 */ /* 0x000fe200078e00ff */
[----:B------:R-:W-:-:S03]  /*9170*/  SHF.L.U64.HI R16, R198, 0x1, R199 ;  /* 0x00000001c6107819 */ /* 0x000fc600000102c7 */
[C---:B------:R-:W-:Y:S01]  /*9180*/  IMAD.SHL.U32 R17, R201.reuse, 0x2, RZ ;  /* 0x00000002c9117824 */ /* 0x040fe200078e00ff */
[----:B------:R-:W-:Y:S01]  /*9190*/  SHF.L.U64.HI R19, R201, 0x1, R212 ;  /* 0x00000001c9137819 */ /* 0x000fe200000102d4 */
[----:B------:R-:W-:Y:S01]  /*91a0*/  IMAD.MOV.U32 R0, RZ, RZ, R2 ;  /* 0x000000ffff007224 */ /* 0x000fe200078e0002 */
[----:B------:R-:W-:Y:S01]  /*91b0*/  @P6 SHF.R.U32.HI R0, RZ, c[0x0][0x2c0], R3 ;  /* 0x0000b000ff006a19 */ /* 0x000fe20000011603 */
[----:B------:R-:W-:Y:S02]  /*91c0*/  IMAD.IADD R101, R209, 0x1, -R104 ;  /* 0x00000001d1657824 */ /* 0x000fe400078e0a68 */
[----:B------:R-:W-:Y:S01]  /*91d0*/  IMAD.SHL.U32 R20, R194, 0x2, RZ ;  /* 0x00000002c2147824 */ /* 0x000fe200078e00ff */
[----:B------:R-:W-:Y:S02]  /*91e0*/  @!P0 IADD3 R3, P1, R0, R220, RZ ;  /* 0x000000dc00038210 */ /* 0x000fe40007f3e0ff */
[----:B------:R-:W-:Y:S02]  /*91f0*/  SHF.L.U64.HI R18, R194, 0x1, R211 ;  /* 0x00000001c2127819 */ /* 0x000fe400000102d3 */
[----:B------:R-:W-:-:S02]  /*9200*/  @!P0 LEA.HI.X.SX32 R5, R0, R224, 0x1, P1 ;  /* 0x000000e000058211 */ /* 0x000fc400008f0eff */
[C---:B------:R-:W-:Y:S02]  /*9210*/  @!P0 LEA R4, P1, R3.reuse, c[0x0][0x2a0], 0x2 ;  /* 0x0000a80003048a11 */ /* 0x040fe400078210ff */
[----:B------:R-:W-:Y:S02]  /*9220*/  ISETP.GT.AND P5, PT, R22, 0x3f, PT ;  /* 0x0000003f1600780c */ /* 0x000fe40003fa4270 */
[----:B------:R-:W-:Y:S02]  /*9230*/  @!P0 LEA.HI.X R5, R3, c[0x0][0x2a4], R5, 0x2, P1 ;  /* 0x0000a90003058a11 */ /* 0x000fe400008f1405 */
[----:B------:R-:W-:-:S03]  /*9240*/  @P6 LOP3.LUT R204, R204, 0x8, RZ, 0xfc, !PT ;  /* 0x00000008cccc6812 */ /* 0x000fc600078efcff */
[----:B------:R1:W3:Y:S01]  /*9250*/  @!P0 LDG.E R190, [R4.64] ;  /* 0x0000000c04be8981 */ /* 0x0002e2000c1e1900 */
[----:B------:R-:W-:Y:S01]  /*9260*/  IMAD.MOV R0, RZ, RZ, -R0 ;  /* 0x000000ffff007224 */ /* 0x000fe200078e0a00 */
[----:B------:R-:W-:Y:S01]  /*9270*/  LOP3.LUT R204, R204, 0xfffffffe, RZ, 0xc0, !PT ;  /* 0xfffffffecccc7812 */ /* 0x000fe200078ec0ff */
[----:B------:R-:W-:Y:S01]  /*9280*/  IMAD R217, R15, c[0x0][0x1ec], R219 ;  /* 0x00007b000fd97a24 */ /* 0x000fe200078e02db */
[----:B------:R-:W-:Y:S01]  /*9290*/  BSSY B0, `(.L_x_2302) ;  /* 0x00000a5000007945 */ /* 0x000fe20003800000 */
[----:B------:R-:W-:Y:S01]  /*92a0*/  IMAD R192, R0, c[0x0][0x2b8], R2 ;  /* 0x0000ae0000c07a24 */ /* 0x000fe200078e0202 */
[----:B------:R-:W-:Y:S01]  /*92b0*/  @P5 LOP3.LUT R204, R204, 0x1, RZ, 0xfc, !PT ;  /* 0x00000001cccc5812 */ /* 0x000fe200078efcff */
[----:B--2---:R-:W-:Y:S02]  /*92c0*/  IMAD.IADD R12, R101, 0x1, -R231 ;  /* 0x00000001650c7824 */ /* 0x004fe400078e0ae7 */
[----:B------:R-:W-:-:S03]  /*92d0*/  IMAD.WIDE.U32 R2, R192, c[0x0][0x1e0], RZ ;  /* 0x00007800c0027a25 */ /* 0x000fc600078e00ff */
[----:B------:R-:W-:Y:S01]  /*92e0*/  ISETP.GE.AND P1, PT, R12, 0x1, PT ;  /* 0x000000010c00780c */ /* 0x000fe20003f26270 */
[----:B------:R-:W-:Y:S02]  /*92f0*/  IMAD R225, R15, c[0x0][0x214], R223 ;  /* 0x000085000fe17a24 */ /* 0x000fe400078e02df */
[----:B------:R-:W-:Y:S01]  /*9300*/  IMAD.SHL.U32 R15, R198, 0x2, RZ ;  /* 0x00000002c60f7824 */ /* 0x000fe200078e00ff */
[----:B-1----:R-:W-:-:S09]  /*9310*/  SHF.R.S32.HI R4, RZ, 0x1f, R192 ;  /* 0x0000001fff047819 */ /* 0x002fd200000114c0 */
[----:B------:R-:W-:Y:S02]  /*9320*/  @P1 ISETP.GE.AND P3, PT, R198, c[0x0][0x1d4], PT ;  /* 0x00007500c6001a0c */ /* 0x000fe40003f66270 */
[----:B------:R-:W-:Y:S01]  /*9330*/  @P1 ISETP.GE.AND P2, PT, R201, c[0x0][0x1d4], PT ;  /* 0x00007500c9001a0c */ /* 0x000fe20003f46270 */
[C---:B------:R-:W-:Y:S02]  /*9340*/  IMAD R0, R4.reuse, c[0x0][0x1e0], RZ ;  /* 0x0000780004007a24 */ /* 0x040fe400078e02ff */
[----:B------:R-:W-:Y:S02]  /*9350*/  IMAD R6, R4, c[0x0][0x208], RZ ;  /* 0x0000820004067a24 */ /* 0x000fe400078e02ff */
[C---:B------:R-:W-:Y:S02]  /*9360*/  IMAD R0, R192.reuse, c[0x0][0x1e4], R0 ;  /* 0x00007900c0007a24 */ /* 0x040fe400078e0200 */
[----:B------:R-:W-:Y:S02]  /*9370*/  IMAD R6, R192, c[0x0][0x20c], R6 ;  /* 0x00008300c0067a24 */ /* 0x000fe400078e0206 */
[----:B------:R-:W-:Y:S01]  /*9380*/  IMAD.IADD R3, R3, 0x1, R0 ;  /* 0x0000000103037824 */ /* 0x000fe200078e0200 */
[----:B---3--:R-:W-:-:S03]  /*9390*/  SHF.R.S32.HI R14, RZ, 0x1f, R190 ;  /* 0x0000001fff0e7819 */ /* 0x008fc600000114be */
[----:B------:R-:W-:-:S04]  /*93a0*/  IMAD.WIDE.U32 R2, R190, c[0x0][0x1f0], R2 ;  /* 0x00007c00be027a25 */ /* 0x000fc800078e0002 */
[----:B------:R-:W-:-:S04]  /*93b0*/  IMAD R0, R14, c[0x0][0x1f0], RZ ;  /* 0x00007c000e007a24 */ /* 0x000fc800078e02ff */
[----:B------:R-:W-:Y:S01]  /*93c0*/  IMAD R5, R190, c[0x0][0x1f4], R0 ;  /* 0x00007d00be057a24 */ /* 0x000fe200078e0200 */
[----:B------:R-:W-:-:S04]  /*93d0*/  IADD3 R0, P0, R2, R218, RZ ;  /* 0x000000da02007210 */ /* 0x000fc80007f1e0ff */
[----:B------:R-:W-:Y:S02]  /*93e0*/  IADD3.X R3, R217, R3, R5, P0, !PT ;  /* 0x00000003d9037210 */ /* 0x000fe400007fe405 */
[----:B------:R-:W-:-:S04]  /*93f0*/  LEA R2, P0, R0, c[0x0][0x1c8], 0x1 ;  /* 0x0000720000027a11 */ /* 0x000fc800078008ff */
[----:B------:R-:W-:Y:S01]  /*9400*/  LEA.HI.X R5, R0, c[0x0][0x1cc], R3, 0x1, P0 ;  /* 0x0000730000057a11 */ /* 0x000fe200000f0c03 */
[----:B------:R-:W-:Y:S04]  /*9410*/  SHFL.IDX PT, R9, R2, 0x1, 0x181f ;  /* 0x00381f0002097f89 */ /* 0x000fe800000e0000 */
[----:B------:R1:W2:Y:S04]  /*9420*/  SHFL.IDX PT, R0, R2, RZ, 0x181f ;  /* 0x00181fff02007589 */ /* 0x0002a800000e0000 */
[----:B------:R-:W3:Y:S04]  /*9430*/  SHFL.IDX PT, R8, R5, RZ, 0x181f ;  /* 0x00181fff05087589 */ /* 0x000ee800000e0000 */
[----:B----4-:R3:W4:Y:S01]  /*9440*/  SHFL.IDX PT, R13, R5, 0x1, 0x181f ;  /* 0x00381f00050d7f89 */ /* 0x01072200000e0000 */
[----:B-1----:R-:W-:Y:S01]  /*9450*/  IMAD.WIDE.U32 R2, R192, c[0x0][0x208], RZ ;  /* 0x00008200c0027a25 */ /* 0x002fe200078e00ff */
[----:B--2---:R-:W-:-:S03]  /*9460*/  @P1 LEA R4, P0, R198, R0, 0x1 ;  /* 0x00000000c6041211 */ /* 0x004fc600078008ff */
[----:B------:R-:W-:Y:S01]  /*9470*/  IMAD.IADD R3, R3, 0x1, R6 ;  /* 0x0000000103037824 */ /* 0x000fe200078e0206 */
[C---:B------:R-:W-:Y:S02]  /*9480*/  @P1 LEA R6, P4, R201.reuse, R0, 0x1 ;  /* 0x00000000c9061211 */ /* 0x040fe400078808ff */
[-C--:B---3--:R-:W-:Y:S01]  /*9490*/  @P1 LEA.HI.X R5, R198, R8.reuse, R199, 0x1, P0 ;  /* 0x00000008c6051211 */ /* 0x088fe200000f0cc7 */
[----:B------:R-:W-:Y:S01]  /*94a0*/  IMAD.WIDE.U32 R2, R190, c[0x0][0x218], R2 ;  /* 0x00008600be027a25 */ /* 0x000fe200078e0002 */
[----:B------:R-:W-:Y:S02]  /*94b0*/  ISETP.GE.AND P0, PT, R12, 0x21, PT ;  /* 0x000000210c00780c */ /* 0x000fe40003f06270 */
[----:B------:R-:W-:Y:S01]  /*94c0*/  @P1 LEA.HI.X R7, R201, R8, R212, 0x1, P4 ;  /* 0x00000008c9071211 */ /* 0x000fe200020f0cd4 */
[----:B------:R1:W-:Y:S04]  /*94d0*/  @P1 LDGSTS.E.BYPASS.LTC128B.128 [R144+0xc100], [R4.64], !P3 ;  /* 0x0c10000004901fae */ /* 0x0003e8000d901d4c */
[----:B------:R2:W-:Y:S06]  /*94e0*/  @P1 LDGSTS.E.BYPASS.LTC128B.128 [R144+0xe100], [R6.64], !P2 ;  /* 0x0e10000006901fae */ /* 0x0005ec000d101d4c */
[----:B------:R-:W-:Y:S01]  /*94f0*/  @P0 ISETP.GE.AND P4, PT, R198, c[0x0][0x1d4], PT ;  /* 0x00007500c6000a0c */ /* 0x000fe20003f86270 */
[----:B-1----:R-:W-:Y:S01]  /*9500*/  IMAD R5, R14, c[0x0][0x218], RZ ;  /* 0x000086000e057a24 */ /* 0x002fe200078e02ff */
[----:B------:R-:W-:-:S02]  /*9510*/  @P1 LEA R4, P2, R194, R0, 0x1 ;  /* 0x00000000c2041211 */ /* 0x000fc400078408ff */
[----:B------:R-:W-:Y:S01]  /*9520*/  IADD3 R0, P3, R2, R222, RZ ;  /* 0x000000de02007210 */ /* 0x000fe20007f7e0ff */
[----:B--2---:R-:W-:Y:S01]  /*9530*/  IMAD R6, R190, c[0x0][0x21c], R5 ;  /* 0x00008700be067a24 */ /* 0x004fe200078e0205 */
[----:B------:R-:W-:Y:S02]  /*9540*/  @P1 LEA.HI.X R5, R194, R8, R211, 0x1, P2 ;  /* 0x00000008c2051211 */ /* 0x000fe400010f0cd3 */
[C---:B------:R-:W-:Y:S02]  /*9550*/  @P0 LEA R2, P2, R198.reuse, R9, 0x1 ;  /* 0x00000009c6020211 */ /* 0x040fe400078408ff */
[----:B------:R-:W-:Y:S02]  /*9560*/  IADD3.X R6, R225, R3, R6, P3, !PT ;  /* 0x00000003e1067210 */ /* 0x000fe40001ffe406 */
[----:B----4-:R-:W-:Y:S02]  /*9570*/  @P0 LEA.HI.X R3, R198, R13, R199, 0x1, P2 ;  /* 0x0000000dc6030211 */ /* 0x010fe400010f0cc7 */
[----:B------:R-:W-:-:S02]  /*9580*/  @P1 ISETP.GE.AND P2, PT, R194, c[0x0][0x1d4], PT ;  /* 0x00007500c2001a0c */ /* 0x000fc40003f46270 */
[----:B------:R-:W-:-:S04]  /*9590*/  LEA R8, P3, R0, c[0x0][0x1f8], 0x1 ;  /* 0x00007e0000087a11 */ /* 0x000fc800078608ff */
[----:B------:R-:W-:Y:S02]  /*95a0*/  LEA.HI.X R14, R0, c[0x0][0x1fc], R6, 0x1, P3 ;  /* 0x00007f00000e7a11 */ /* 0x000fe400018f0c06 */
[----:B------:R-:W1:Y:S01]  /*95b0*/  SHFL.IDX PT, R6, R8, RZ, 0x181f ;  /* 0x00181fff08067589 */ /* 0x000e6200000e0000 */
[----:B------:R-:W-:-:S03]  /*95c0*/  @P0 ISETP.GE.AND P3, PT, R201, c[0x0][0x1d4], PT ;  /* 0x00007500c9000a0c */ /* 0x000fc60003f66270 */
[----:B------:R-:W2:Y:S04]  /*95d0*/  SHFL.IDX PT, R7, R14, RZ, 0x181f ;  /* 0x00181fff0e077589 */ /* 0x000ea800000e0000 */
[----:B------:R3:W-:Y:S01]  /*95e0*/  @P1 LDGSTS.E.BYPASS.LTC128B.128 [R144+0x10100], [R4.64], !P2 ;  /* 0x1010000004901fae */ /* 0x0007e2000d101d4c */
[----:B------:R-:W-:-:S03]  /*95f0*/  @P0 ISETP.GE.AND P2, PT, R194, c[0x0][0x1d4], PT ;  /* 0x00007500c2000a0c */ /* 0x000fc60003f46270 */
[----:B------:R4:W-:Y:S01]  /*9600*/  @P0 LDGSTS.E.BYPASS.LTC128B.128 [R144+0xd100], [R2.64], !P4 ;  /* 0x0d10000002900fae */ /* 0x0009e2000e101d4c */
[----:B------:R-:W-:-:S03]  /*9610*/  ISETP.GE.AND P4, PT, R198, c[0x0][0x1d4], PT ;  /* 0x00007500c6007a0c */ /* 0x000fc60003f86270 */
[----:B------:R-:W5:Y:S01]  /*9620*/  SHFL.IDX PT, R0, R8, 0x1, 0x181f ;  /* 0x00381f0008007f89 */ /* 0x000f6200000e0000 */
[----:B---3--:R-:W-:-:S04]  /*9630*/  @P0 LEA R4, P1, R201, R9, 0x1 ;  /* 0x00000009c9040211 */ /* 0x008fc800078208ff */
[----:B------:R-:W-:Y:S02]  /*9640*/  @P0 LEA.HI.X R5, R201, R13, R212, 0x1, P1 ;  /* 0x0000000dc9050211 */ /* 0x000fe400008f0cd4 */
[----:B----4-:R-:W-:-:S03]  /*9650*/  @P0 LEA R2, P1, R194, R9, 0x1 ;  /* 0x00000009c2020211 */ /* 0x010fc600078208ff */
        /* <DEDUP_REMOVED lines=14> */
[----:B------:R-:W-:Y:S01]  /*9740*/  IMAD.X R3, R7, 0x1, R19, P0 ;  /* 0x0000000107037824 */ /* 0x000fe200000e0613 */
[----:B---3--:R-:W-:-:S04]  /*9750*/  IADD3 R4, P0, R6, R20, RZ ;  /* 0x0000001406047210 */ /* 0x008fc80007f1e0ff */
[----:B------:R1:W-:Y:S01]  /*9760*/  LDGSTS.E.BYPASS.LTC128B.128 [R144+0x2100], [R2.64], !P1 ;  /* 0x0210000002907fae */ /* 0x0003e2000c901d4c */
[----:B------:R-:W-:Y:S01]  /*9770*/  ISETP.GE.AND P1, PT, R194, c[0x0][0x1d4], PT ;  /* 0x00007500c2007a0c */ /* 0x000fe20003f26270 */
[----:B------:R-:W-:-:S03]  /*9780*/  IMAD.X R5, R7, 0x1, R18, P0 ;  /* 0x0000000107057824 */ /* 0x000fc600000e0612 */
[C---:B------:R-:W-:Y:S02]  /*9790*/  ISETP.LT.OR P0, PT, R12.reuse, 0x1, P1 ;  /* 0x000000010c00780c */ /* 0x040fe40000f01670 */
[----:B------:R-:W-:-:S11]  /*97a0*/  ISETP.LT.OR P1, PT, R12, 0x21, P1 ;  /* 0x000000210c00780c */ /* 0x000fd60000f21670 */
[----:B------:R2:W-:Y:S01]  /*97b0*/  LDGSTS.E.BYPASS.LTC128B.128 [R144+0x4100], [R4.64], !P0 ;  /* 0x0410000004907fae */ /* 0x0005e2000c101d4c */
[----:B-----5:R-:W-:-:S03]  /*97c0*/  IADD3 R8, P0, R0, R15, RZ ;  /* 0x0000000f00087210 */ /* 0x020fc60007f1e0ff */
[----:B-1----:R-:W1:Y:S02]  /*97d0*/  SHFL.IDX PT, R2, R14, 0x1, 0x181f ;  /* 0x00381f000e027f89 */ /* 0x002e6400000e0000 */
[----:B-1----:R-:W-:Y:S01]  /*97e0*/  IMAD.X R9, R2, 0x1, R16, P0 ;  /* 0x0000000102097824 */ /* 0x002fe200000e0610 */
[----:B------:R-:W-:-:S04]  /*97f0*/  IADD3 R6, P0, R0, R17, RZ ;  /* 0x0000001100067210 */ /* 0x000fc80007f1e0ff */
[----:B------:R1:W-:Y:S01]  /*9800*/  LDGSTS.E.BYPASS.LTC128B.128 [R144+0x1100], [R8.64], !P4 ;  /* 0x0110000008907fae */ /* 0x0003e2000e101d4c */
[----:B------:R-:W-:Y:S01]  /*9810*/  IMAD.X R7, R2, 0x1, R19, P0 ;  /* 0x0000000102077824 */ /* 0x000fe200000e0613 */
[----:B--2---:R-:W-:-:S04]  /*9820*/  IADD3 R4, P0, R0, R20, RZ ;  /* 0x0000001400047210 */ /* 0x004fc80007f1e0ff */
[----:B------:R1:W-:Y:S01]  /*9830*/  LDGSTS.E.BYPASS.LTC128B.128 [R144+0x3100], [R6.64], !P2 ;  /* 0x0310000006907fae */ /* 0x0003e2000d101d4c */
[----:B------:R-:W-:-:S05]  /*9840*/  IMAD.X R5, R2, 0x1, R18, P0 ;  /* 0x0000000102057824 */ /* 0x000fca00000e0612 */
[----:B------:R1:W-:Y:S04]  /*9850*/  LDGSTS.E.BYPASS.LTC128B.128 [R144+0x5100], [R4.64], !P1 ;  /* 0x0510000004907fae */ /* 0x0003e8000c901d4c */
[----:B------:R-:W0:Y:S01]  /*9860*/  LDGDEPBAR ;  /* 0x00000000000079af */ /* 0x000e220000000000 */
[----:B------:R-:W-:Y:S05]  /*9870*/  @!P3 BRA `(.L_x_2303) ;  /* 0x000004600000b947 */ /* 0x000fea0003800000 */
[----:B------:R-:W-:Y:S01]  /*9880*/  IADD3 R2, R22, R104, R227 ;  /* 0x0000006816027210 */ /* 0x000fe20007ffe0e3 */
[----:B------:R-:W-:-:S03]  /*9890*/  IMAD.MOV.U32 R190, RZ, RZ, RZ ;  /* 0x000000ffffbe7224 */ /* 0x000fc600078e00ff */
[----:B------:R-:W-:-:S05]  /*98a0*/  IADD3 R2, R2, -0x40, RZ ;  /* 0xffffffc002027810 */ /* 0x000fca0007ffe0ff */
[----:B------:R-:W-:-:S04]  /*98b0*/  @P6 IMAD.HI.U32 R3, R2, c[0x0][0x2bc], RZ ;  /* 0x0000af0002036a27 */ /* 0x000fc800078e00ff */
[----:B------:R-:W-:Y:S01]  /*98c0*/  IMAD.MOV.U32 R0, RZ, RZ, R2 ;  /* 0x000000ffff007224 */ /* 0x000fe200078e0002 */
[----:B------:R-:W-:-:S04]  /*98d0*/  @P6 SHF.R.U32.HI R0, RZ, c[0x0][0x2c0], R3 ;  /* 0x0000b000ff006a19 */ /* 0x000fc80000011603 */
[----:B------:R-:W-:-:S04]  /*98e0*/  @!P5 IADD3 R3, P0, R0, R220, RZ ;  /* 0x000000dc0003d210 */ /* 0x000fc80007f1e0ff */
[----:B-1----:R-:W-:Y:S02]  /*98f0*/  @!P5 LEA.HI.X.SX32 R5, R0, R224, 0x1, P0 ;  /* 0x000000e00005d211 */ /* 0x002fe400000f0eff */
        /* <DEDUP_REMOVED lines=20> */
.L_x_2500:
        /* <DEDUP_REMOVED lines=21> */
.L_x_2501:
        /* <DEDUP_REMOVED lines=21> */
.L_x_2303:
[----:B------:R-:W-:Y:S05]  /*9ce0*/  BSYNC B0 ;  /* 0x0000000000007941 */ /* 0x000fea0003800000 */
.L_x_2302:
[----:B------:R-:W-:Y:S01]  /*9cf0*/  ISETP.LT.AND P0, PT, RZ, c[0x0][0x27c], PT ;  /* 0x00009f00ff007a0c */ /* 0x000fe20003f01270 */
[----:B------:R-:W0:Y:S01]  /*9d00*/  LDGDEPBAR ;  /* 0x00000000000079af */ /* 0x000e220000000000 */
[----:B------:R-:W-:Y:S11]  /*9d10*/  BSSY B2, `(.L_x_2306) ;  /* 0x00006ab000027945 */ /* 0x000ff60003800000 */
[----:B------:R-:W-:Y:S05]  /*9d20*/  @P0 BRA `(.L_x_2307) ;  /* 0x0000002000000947 */ /* 0x000fea0003800000 */
[----:B------:R-:W-:-:S04]  /*9d30*/  DEPBAR.LE SB0, 0x3 ;  /* 0x000080c00000791a */ /* 0x000fc80000000000 */
[----:B------:R-:W-:Y:S05]  /*9d40*/  BRA `(.L_x_2308) ;  /* 0x00006a7000007947 */ /* 0x000fea0003800000 */
.L_x_2307:
[----:B------:R-:W-:Y:S01]  /*9d50*/  ULDC.U8 UR6, c[0x0][0x298] ;  /* 0x0000a60000067ab9 */ /* 0x000fe20000000000 */
[----:B------:R-:W-:Y:S01]  /*9d60*/  SHF.R.S32.HI R0, RZ, 0x1f, R134 ;  /* 0x0000001fff007819 */ /* 0x000fe20000011486 */
[----:B-1----:R-:W-:Y:S01]  /*9d70*/  IMAD.WIDE.U32 R4, R134, c[0x0][0x280], RZ ;  /* 0x0000a00086047a25 */ /* 0x002fe200078e00ff */
[----:B------:R-:W-:Y:S02]  /*9d80*/  ISETP.NE.AND P0, PT, RZ, UR6, PT ;  /* 0x00000006ff007c0c */ /* 0x000fe4000bf05270 */
        /* <DEDUP_REMOVED lines=10> */
[----:B------:R-:W-:Y:S02]  /*9e30*/  IMAD.MOV.U32 R8, RZ, RZ, c[0x0][0x2c4] ;  /* 0x0000b100ff087624 */ /* 0x000fe400078e00ff */
[----:B------:R-:W-:Y:S01]  /*9e40*/  IMAD.MOV.U32 R5, RZ, RZ, R7 ;  /* 0x000000ffff057224 */ /* 0x000fe200078e0007 */
[----:B------:R-:W-:Y:S01]  /*9e50*/  MOV R7, R6 ;  /* 0x0000000600077202 */ /* 0x000fe20000000f00 */
[----:B------:R-:W-:Y:S01]  /*9e60*/  IMAD.MOV.U32 R6, RZ, RZ, R2 ;  /* 0x000000ffff067224 */ /* 0x000fe200078e0002 */
[----:B------:R-:W-:-:S13]  /*9e70*/  ISETP.NE.AND P1, PT, R8, 0x1, PT ;  /* 0x000000010800780c */ /* 0x000fda0003f25270 */
[----:B------:R-:W-:-:S05]  /*9e80*/  @P1 IMAD.HI.U32 R3, R0, c[0x0][0x2c8], RZ ;  /* 0x0000b20000031a27 */ /* 0x000fca00078e00ff */
[----:B------:R-:W-:-:S04]  /*9e90*/  @P1 SHF.R.U32.HI R0, RZ, c[0x0][0x2cc], R3 ;  /* 0x0000b300ff001a19 */ /* 0x000fc80000011603 */
[----:B------:R-:W-:Y:S01]  /*9ea0*/  SHF.R.S32.HI R3, RZ, 0x1f, R0 ;  /* 0x0000001fff037819 */ /* 0x000fe20000011400 */
[----:B------:R-:W-:-:S04]  /*9eb0*/  IMAD.WIDE.U32 R4, R0, c[0x0][0x280], R4 ;  /* 0x0000a00000047a25 */ /* 0x000fc800078e0004 */
[C---:B------:R-:W-:Y:S01]  /*9ec0*/  IMAD R9, R3.reuse, c[0x0][0x280], RZ ;  /* 0x0000a00003097a24 */ /* 0x040fe200078e02ff */
[----:B------:R-:W-:Y:S01]  /*9ed0*/  LEA R27, P1, R4, c[0x0][0x270], 0x1 ;  /* 0x00009c00041b7a11 */ /* 0x000fe200078208ff */
[----:B------:R-:W-:Y:S02]  /*9ee0*/  IMAD R8, R3, c[0x0][0x290], RZ ;  /* 0x0000a40003087a24 */ /* 0x000fe400078e02ff */
[----:B------:R-:W-:-:S04]  /*9ef0*/  IMAD.WIDE.U32 R2, R0, c[0x0][0x290], R6 ;  /* 0x0000a40000027a25 */ /* 0x000fc800078e0006 */
[----:B------:R-:W-:Y:S01]  /*9f00*/  IMAD R6, R0, c[0x0][0x284], R9 ;  /* 0x0000a10000067a24 */ /* 0x000fe200078e0209 */
[----:B------:R-:W-:Y:S01]  /*9f10*/  LEA R32, P0, R2, c[0x0][0x288], 0x1 ;  /* 0x0000a20002207a11 */ /* 0x000fe200078008ff */
[----:B------:R-:W-:-:S03]  /*9f20*/  IMAD R0, R0, c[0x0][0x294], R8 ;  /* 0x0000a50000007a24 */ /* 0x000fc600078e0208 */
[----:B------:R-:W-:Y:S02]  /*9f30*/  IADD3 R6, R5, R6, RZ ;  /* 0x0000000605067210 */ /* 0x000fe40007ffe0ff */
[----:B------:R-:W-:Y:S02]  /*9f40*/  IADD3 R0, R3, R0, RZ ;  /* 0x0000000003007210 */ /* 0x000fe40007ffe0ff */
[----:B------:R-:W-:Y:S02]  /*9f50*/  LEA.HI.X R26, R4, c[0x0][0x274], R6, 0x1, P1 ;  /* 0x00009d00041a7a11 */ /* 0x000fe400008f0c06 */
[----:B------:R-:W-:Y:S01]  /*9f60*/  LEA.HI.X R13, R2, c[0x0][0x28c], R0, 0x1, P0 ;  /* 0x0000a300020d7a11 */ /* 0x000fe200000f0c00 */
[----:B------:R-:W-:Y:S05]  /*9f70*/  BRA.DIV ~URZ, `(.L_x_2310) ;  /* 0x00019c427f007947 */ /* 0x000fea000b800000 */
[----:B------:R1:W2:Y:S02]  /*9f80*/  SHFL.IDX PT, R5, R26, RZ, 0x1c1f ;  /* 0x001c1fff1a057589 */ /* 0x0002a400000e0000 */
.L_x_2502:
[----:B------:R-:W-:Y:S05]  /*9f90*/  BRA.DIV ~URZ, `(.L_x_2311) ;  /* 0x00019c927f007947 */ /* 0x000fea000b800000 */
[----:B------:R3:W4:Y:S04]  /*9fa0*/  SHFL.IDX PT, R4, R27, RZ, 0x1c1f ;  /* 0x001c1fff1b047589 */ /* 0x00072800000e0000 */
[----:B------:R3:W1:Y:S04]  /*9fb0*/  SHFL.IDX PT, R12, R13, RZ, 0x1c1f ;  /* 0x001c1fff0d0c7589 */ /* 0x00066800000e0000 */
[----:B------:R3:W2:Y:S02]  /*9fc0*/  SHFL.IDX PT, R0, R32, RZ, 0x1c1f ;  /* 0x001c1fff20007589 */ /* 0x0006a400000e0000 */
.L_x_2503:
        /* <DEDUP_REMOVED lines=16> */
[----:B---3--:R-:W3:Y:S04]  /*a0d0*/  LDL R3, [R1+0x14] ;  /* 0x0000140001037983 */ /* 0x008ee80000100800 */
[----:B----4-:R-:W4:Y:S04]  /*a0e0*/  LDL R15, [R1+0x10] ;  /* 0x00001000010f7983 */ /* 0x010f280000100800 */
[----:B--2---:R-:W2:Y:S01]  /*a0f0*/  LDL R14, [R1+0xc] ;  /* 0x00000c00010e7983 */ /* 0x004ea20000100800 */
[----:B------:R-:W-:-:S03]  /*a100*/  ISETP.GE.AND P0, PT, R149, c[0x0][0x27c], PT ;  /* 0x00009f0095007a0c */ /* 0x000fc60003f06270 */
[----:B------:R-:W2:Y:S04]  /*a110*/  LDL R9, [R1+0x8] ;  /* 0x0000080001097983 */ /* 0x000ea80000100800 */
[----:B------:R-:W2:Y:S06]  /*a120*/  LDL R33, [R1+0x4] ;  /* 0x0000040001217983 */ /* 0x000eac0000100800 */
[----:B------:R-:W-:-:S05]  /*a130*/  @!P0 IMAD.SHL.U32 R2, R149, 0x2, RZ ;  /* 0x0000000295028824 */ /* 0x000fca00078e00ff */
[----:B------:R-:W-:Y:S01]  /*a140*/  @!P0 IADD3 R6, P1, R4, R2, RZ ;  /* 0x0000000204068210 */ /* 0x000fe20007f3e0ff */
[----:B------:R-:W-:Y:S01]  /*a150*/  CS2R R18, SRZ ;  /* 0x0000000000127805 */ /* 0x000fe2000001ff00 */
[----:B------:R-:W-:Y:S01]  /*a160*/  CS2R R20, SRZ ;  /* 0x0000000000147805 */ /* 0x000fe2000001ff00 */
[----:B------:R-:W-:Y:S01]  /*a170*/  CS2R R22, SRZ ;  /* 0x0000000000167805 */ /* 0x000fe2000001ff00 */
[----:B------:R-:W-:Y:S01]  /*a180*/  CS2R R24, SRZ ;  /* 0x0000000000187805 */ /* 0x000fe2000001ff00 */
[----:B------:R-:W-:Y:S01]  /*a190*/  ISETP.GE.AND P2, PT, R145, c[0x0][0x27c], PT ;  /* 0x00009f0091007a0c */ /* 0x000fe20003f46270 */
[----:B------:R-:W-:Y:S01]  /*a1a0*/  CS2R R28, SRZ ;  /* 0x00000000001c7805 */ /* 0x000fe2000001ff00 */
[----:B------:R-:W-:Y:S01]  /*a1b0*/  CS2R R30, SRZ ;  /* 0x00000000001e7805 */ /* 0x000fe2000001ff00 */
[----:B------:R-:W-:Y:S01]  /*a1c0*/  CS2R R40, SRZ ;  /* 0x0000000000287805 */ /* 0x000fe2000001ff00 */
[----:B------:R-:W-:Y:S01]  /*a1d0*/  CS2R R38, SRZ ;  /* 0x0000000000267805 */ /* 0x000fe2000001ff00 */
[----:B------:R-:W-:Y:S01]  /*a1e0*/  CS2R R44, SRZ ;  /* 0x00000000002c7805 */ /* 0x000fe2000001ff00 */
[----:B------:R-:W-:Y:S01]  /*a1f0*/  CS2R R46, SRZ ;  /* 0x00000000002e7805 */ /* 0x000fe2000001ff00 */
[----:B---3--:R-:W-:-:S05]  /*a200*/  @!P0 SHF.L.U64.HI R3, R149, 0x1, R3 ;  /* 0x0000000195038819 */ /* 0x008fca0000010203 */
[----:B------:R-:W-:Y:S01]  /*a210*/  @!P0 IMAD.X R7, R5, 0x1, R3, P1 ;  /* 0x0000000105078824 */ /* 0x000fe200008e0603 */
[----:B------:R-:W-:-:S04]  /*a220*/  @!P0 IADD3 R2, P1, R0, R2, RZ ;  /* 0x0000000200028210 */ /* 0x000fc80007f3e0ff */
[----:B------:R3:W5:Y:S01]  /*a230*/  @!P0 LD.E.64 R18, [R6.64] ;  /* 0x0000000c06128980 */ /* 0x000762000c101b00 */
[----:B-1----:R-:W-:Y:S01]  /*a240*/  @!P0 IMAD.X R3, R12, 0x1, R3, P1 ;  /* 0x000000010c038824 */ /* 0x002fe200008e0603 */
[----:B------:R-:W-:-:S04]  /*a250*/  ISETP.GE.AND P1, PT, R146, c[0x0][0x27c], PT ;  /* 0x00009f0092007a0c */ /* 0x000fc80003f26270 */
[----:B------:R4:W5:Y:S09]  /*a260*/  @!P0 LD.E.64 R20, [R2.64] ;  /* 0x0000000c02148980 */ /* 0x000972000c101b00 */
[----:B------:R-:W-:-:S05]  /*a270*/  @!P1 IMAD.SHL.U32 R8, R146, 0x2, RZ ;  /* 0x0000000292089824 */ /* 0x000fca00078e00ff */
[----:B---3--:R-:W-:Y:S02]  /*a280*/  @!P1 IADD3 R6, P0, R4, R8, RZ ;  /* 0x0000000804069210 */ /* 0x008fe40007f1e0ff */
[----:B----4-:R-:W-:-:S05]  /*a290*/  @!P1 SHF.L.U64.HI R3, R146, 0x1, R15 ;  /* 0x0000000192039819 */ /* 0x010fca000001020f */
[----:B------:R-:W-:Y:S01]  /*a2a0*/  @!P1 IMAD.X R7, R5, 0x1, R3, P0 ;  /* 0x0000000105079824 */ /* 0x000fe200000e0603 */
[----:B------:R-:W-:-:S04]  /*a2b0*/  @!P1 IADD3 R2, P0, R0, R8, RZ ;  /* 0x0000000800029210 */ /* 0x000fc80007f1e0ff */
[----:B------:R1:W5:Y:S01]  /*a2c0*/  @!P1 LD.E.64 R22, [R6.64] ;  /* 0x0000000c06169980 */ /* 0x000362000c101b00 */
[----:B------:R-:W-:Y:S01]  /*a2d0*/  @!P1 IMAD.X R3, R12, 0x1, R3, P0 ;  /* 0x000000010c039824 */ /* 0x000fe200000e0603 */
[----:B------:R-:W-:-:S04]  /*a2e0*/  ISETP.GE.AND P0, PT, R148, c[0x0][0x27c], PT ;  /* 0x00009f0094007a0c */ /* 0x000fc80003f06270 */
[----:B------:R2:W5:Y:S09]  /*a2f0*/  @!P1 LD.E.64 R24, [R2.64] ;  /* 0x0000000c02189980 */ /* 0x000572000c101b00 */
[----:B------:R-:W-:-:S05]  /*a300*/  @!P0 IMAD.SHL.U32 R8, R148, 0x2, RZ ;  /* 0x0000000294088824 */ /* 0x000fca00078e00ff */
[----:B-1----:R-:W-:Y:S02]  /*a310*/  @!P0 IADD3 R6, P1, R4, R8, RZ ;  /* 0x0000000804068210 */ /* 0x002fe40007f3e0ff */
[----:B--2---:R-:W-:-:S05]  /*a320*/  @!P0 SHF.L.U64.HI R3, R148, 0x1, R14 ;  /* 0x0000000194038819 */ /* 0x004fca000001020e */
[----:B------:R-:W-:Y:S01]  /*a330*/  @!P0 IMAD.X R7, R5, 0x1, R3, P1 ;  /* 0x0000000105078824 */ /* 0x000fe200008e0603 */
[----:B------:R-:W-:Y:S01]  /*a340*/  @!P0 IADD3 R2, P1, R0, R8, RZ ;  /* 0x0000000800028210 */ /* 0x000fe20007f3e0ff */
[----:B------:R-:W-:-:S03]  /*a350*/  @!P2 IMAD.SHL.U32 R8, R145, 0x2, RZ ;  /* 0x000000029108a824 */ /* 0x000fc600078e00ff */
[----:B------:R1:W5:Y:S01]  /*a360*/  @!P0 LD.E.64 R28, [R6.64] ;  /* 0x0000000c061c8980 */ /* 0x000362000c101b00 */
[----:B------:R-:W-:-:S05]  /*a370*/  @!P0 IMAD.X R3, R12, 0x1, R3, P1 ;  /* 0x000000010c038824 */ /* 0x000fca00008e0603 */
[----:B------:R2:W5:Y:S01]  /*a380*/  @!P0 LD.E.64 R30, [R2.64] ;  /* 0x0000000c021e8980 */ /* 0x000562000c101b00 */
[----:B------:R-:W-:Y:S02]  /*a390*/  ISETP.GE.AND P1, PT, R142, c[0x0][0x27c], PT ;  /* 0x00009f008e007a0c */ /* 0x000fe40003f26270 */
[----:B-1----:R-:W-:Y:S02]  /*a3a0*/  @!P2 IADD3 R6, P0, R4, R8, RZ ;  /* 0x000000080406a210 */ /* 0x002fe40007f1e0ff */
[----:B--2---:R-:W-:-:S05]  /*a3b0*/  @!P2 SHF.L.U64.HI R3, R145, 0x1, R9 ;  /* 0x000000019103a819 */ /* 0x004fca0000010209 */
[----:B------:R-:W-:Y:S01]  /*a3c0*/  @!P2 IMAD.X R7, R5, 0x1, R3, P0 ;  /* 0x000000010507a824 */ /* 0x000fe200000e0603 */
[----:B------:R-:W-:-:S03]  /*a3d0*/  @!P2 IADD3 R2, P0, R0, R8, RZ ;  /* 0x000000080002a210 */ /* 0x000fc60007f1e0ff */
[----:B------:R-:W-:Y:S02]  /*a3e0*/  @!P1 IMAD.MOV.U32 R14, RZ, RZ, R0 ;  /* 0x000000ffff0e9224 */ /* 0x000fe400078e0000 */
[----:B------:R-:W-:Y:S01]  /*a3f0*/  @!P1 IMAD.MOV.U32 R15, RZ, RZ, R12 ;  /* 0x000000ffff0f9224 */ /* 0x000fe200078e000c */
[----:B------:R1:W5:Y:S01]  /*a400*/  @!P2 LD.E.64 R38, [R6.64] ;  /* 0x0000000c0626a980 */ /* 0x000362000c101b00 */
[----:B------:R-:W-:Y:S01]  /*a410*/  @!P2 IMAD.X R3, R12, 0x1, R3, P0 ;  /* 0x000000010c03a824 */ /* 0x000fe200000e0603 */
[----:B------:R-:W-:-:S04]  /*a420*/  ISETP.GE.AND P0, PT, R147, c[0x0][0x27c], PT ;  /* 0x00009f0093007a0c */ /* 0x000fc80003f06270 */
[----:B------:R2:W5:Y:S01]  /*a430*/  @!P2 LD.E.64 R40, [R2.64] ;  /* 0x0000000c0228a980 */ /* 0x000562000c101b00 */
[----:B------:R-:W-:Y:S01]  /*a440*/  CS2R R8, SRZ ;  /* 0x0000000000087805 */ /* 0x000fe2000001ff00 */
[----:B------:R-:W-:Y:S01]  /*a450*/  @!P1 IMAD.WIDE R14, R142, 0x2, R14 ;  /* 0x000000028e0e9825 */ /* 0x000fe200078e020e */
[----:B-1----:R-:W-:-:S03]  /*a460*/  CS2R R6, SRZ ;  /* 0x0000000000067805 */ /* 0x002fc6000001ff00 */
[----:B--2---:R-:W-:-:S03]  /*a470*/  @!P1 IMAD.MOV.U32 R2, RZ, RZ, R4 ;  /* 0x000000ffff029224 */ /* 0x004fc600078e0004 */
[----:B------:R1:W5:Y:S01]  /*a480*/  @!P1 LD.E.64 R6, [R14.64] ;  /* 0x0000000c0e069980 */ /* 0x000362000c101b00 */
[----:B------:R-:W-:-:S04]  /*a490*/  @!P1 IMAD.MOV.U32 R3, RZ, RZ, R5 ;  /* 0x000000ffff039224 */ /* 0x000fc800078e0005 */
[----:B------:R-:W-:-:S04]  /*a4a0*/  @!P1 IMAD.WIDE R16, R142, 0x2, R2 ;  /* 0x000000028e109825 */ /* 0x000fc800078e0202 */
[C---:B------:R-:W-:Y:S01]  /*a4b0*/  @!P0 IMAD.SHL.U32 R2, R147.reuse, 0x2, RZ ;  /* 0x0000000293028824 */ /* 0x040fe200078e00ff */
[----:B------:R1:W5:Y:S01]  /*a4c0*/  @!P1 LD.E.64 R8, [R16.64] ;  /* 0x0000000c10089980 */ /* 0x000362000c101b00 */
[----:B------:R-:W-:-:S03]  /*a4d0*/  @!P0 SHF.L.U64.HI R3, R147, 0x1, R33 ;  /* 0x0000000193038819 */ /* 0x000fc60000010221 */
[----:B------:R-:W-:-:S05]  /*a4e0*/  @!P0 IADD3 R4, P1, R4, R2, RZ ;  /* 0x0000000204048210 */ /* 0x000fca0007f3e0ff */
[----:B------:R-:W-:Y:S01]  /*a4f0*/  @!P0 IMAD.X R5, R5, 0x1, R3, P1 ;  /* 0x0000000105058824 */ /* 0x000fe200008e0603 */
[----:B------:R-:W-:-:S04]  /*a500*/  @!P0 IADD3 R2, P1, R0, R2, RZ ;  /* 0x0000000200028210 */ /* 0x000fc80007f3e0ff */
[----:B------:R1:W5:Y:S01]  /*a510*/  @!P0 LD.E.64 R44, [R4.64] ;  /* 0x0000000c042c8980 */ /* 0x000362000c101b00 */
[----:B------:R-:W-:-:S05]  /*a520*/  @!P0 IMAD.X R3, R12, 0x1, R3, P1 ;  /* 0x000000010c038824 */ /* 0x000fca00008e0603 */
[----:B------:R1:W5:Y:S03]  /*a530*/  @!P0 LD.E.64 R46, [R2.64] ;  /* 0x0000000c022e8980 */ /* 0x000366000c101b00 */
.L_x_2313:
[----:B------:R-:W-:Y:S05]  /*a540*/  BSYNC B0 ;  /* 0x0000000000007941 */ /* 0x000fea0003800000 */
.L_x_2312:
[----:B-1---5:R-:W-:Y:S02]  /*a550*/  IMAD.MOV.U32 R3, RZ, RZ, R45 ;  /* 0x000000ffff037224 */ /* 0x022fe400078e002d */
[----:B------:R-:W-:Y:S02]  /*a560*/  IMAD.MOV.U32 R2, RZ, RZ, R38 ;  /* 0x000000ffff027224 */ /* 0x000fe400078e0026 */
[----:B--2---:R-:W-:Y:S01]  /*a570*/  IMAD.MOV.U32 R0, RZ, RZ, R39 ;  /* 0x000000ffff007224 */ /* 0x004fe200078e0027 */
[----:B------:R-:W-:Y:S01]  /*a580*/  PRMT R82, R82, 0x5410, R3 ;  /* 0x0000541052527816 */ /* 0x000fe20000000003 */
[----:B----4-:R-:W-:Y:S01]  /*a590*/  IMAD.MOV.U32 R4, RZ, RZ, R44 ;  /* 0x000000ffff047224 */ /* 0x010fe200078e002c */
[----:B------:R-:W-:Y:S01]  /*a5a0*/  PRMT R77, R77, 0x5410, R2 ;  /* 0x000054104d4d7816 */ /* 0x000fe20000000002 */
[----:B------:R-:W-:Y:S01]  /*a5b0*/  IMAD.MOV.U32 R3, RZ, RZ, R29 ;  /* 0x000000ffff037224 */ /* 0x000fe200078e001d */
[----:B------:R-:W-:Y:S01]  /*a5c0*/  PRMT R78, R78, 0x5410, R0 ;  /* 0x000054104e4e7816 */ /* 0x000fe20000000000 */
[----:B------:R-:W-:Y:S01]  /*a5d0*/  IMAD.MOV.U32 R2, RZ, RZ, R22 ;  /* 0x000000ffff027224 */ /* 0x000fe200078e0016 */
[----:B------:R-:W-:Y:S01]  /*a5e0*/  PRMT R81, R81, 0x5410, R4 ;  /* 0x0000541051517816 */ /* 0x000fe20000000004 */
[----:B------:R-:W-:Y:S01]  /*a5f0*/  IMAD.MOV.U32 R0, RZ, RZ, R23 ;  /* 0x000000ffff007224 */ /* 0x000fe200078e0017 */
[----:B------:R-:W-:-:S04]  /*a600*/  MOV R4, R28 ;  /* 0x0000001c00047202 */ /* 0x000fc80000000f00 */
        /* <DEDUP_REMOVED lines=14> */
[----:B------:R-:W-:Y:S02]  /*a6f0*/  PRMT R79, R79, 0x5410, R4 ;  /* 0x000054104f4f7816 */ /* 0x000fe40000000004 */
[----:B------:R-:W-:Y:S01]  /*a700*/  PRMT R76, R2, 0x5410, R0 ;  /* 0x00005410024c7816 */ /* 0x000fe20000000000 */
[----:B------:R-:W-:Y:S01]  /*a710*/  IMAD.MOV.U32 R2, RZ, RZ, R24 ;  /* 0x000000ffff027224 */ /* 0x000fe200078e0018 */
[----:B------:R-:W-:-:S02]  /*a720*/  MOV R4, R30 ;  /* 0x0000001e00047202 */ /* 0x000fc40000000f00 */
[----:B------:R-:W-:Y:S02]  /*a730*/  MOV R0, R25 ;  /* 0x0000001900007202 */ /* 0x000fe40000000f00 */
[----:B------:R-:W-:Y:S01]  /*a740*/  PRMT R74, R4, 0x5410, R3 ;  /* 0x00005410044a7816 */ /* 0x000fe20000000003 */
[----:B------:R-:W-:Y:S01]  /*a750*/  IMAD.MOV.U32 R4, RZ, RZ, R20 ;  /* 0x000000ffff047224 */ /* 0x000fe200078e0014 */
[----:B------:R-:W-:Y:S01]  /*a760*/  PRMT R72, R2, 0x5410, R0 ;  /* 0x0000541002487816 */ /* 0x000fe20000000000 */
[----:B------:R-:W-:Y:S01]  /*a770*/  IMAD.MOV.U32 R3, RZ, RZ, R21 ;  /* 0x000000ffff037224 */ /* 0x000fe200078e0015 */
[----:B------:R-:W-:Y:S01]  /*a780*/  MOV R2, R6 ;  /* 0x0000000600027202 */ /* 0x000fe20000000f00 */
[----:B------:R-:W-:-:S03]  /*a790*/  IMAD.MOV.U32 R0, RZ, RZ, R7 ;  /* 0x000000ffff007224 */ /* 0x000fc600078e0007 */
[----:B------:R-:W-:Y:S02]  /*a7a0*/  PRMT R70, R4, 0x5410, R3 ;  /* 0x0000541004467816 */ /* 0x000fe40000000003 */
[----:B------:R-:W-:Y:S01]  /*a7b0*/  PRMT R68, R2, 0x5410, R0 ;  /* 0x0000541002447816 */ /* 0x000fe20000000000 */
[----:B------:R-:W-:Y:S05]  /*a7c0*/  BRA.DIV ~URZ, `(.L_x_2314) ;  /* 0x000195927f007947 */ /* 0x000fea000b800000 */
[----:B------:R1:W2:Y:S04]  /*a7d0*/  SHFL.IDX PT, R5, R26, 0x1, 0x1c1f ;  /* 0x003c1f001a057f89 */ /* 0x0002a800000e0000 */
[----:B------:R1:W4:Y:S04]  /*a7e0*/  SHFL.IDX PT, R4, R27, 0x1, 0x1c1f ;  /* 0x003c1f001b047f89 */ /* 0x00032800000e0000 */
[----:B------:R1:W3:Y:S04]  /*a7f0*/  SHFL.IDX PT, R12, R13, 0x1, 0x1c1f ;  /* 0x003c1f000d0c7f89 */ /* 0x0002e800000e0000 */
[----:B------:R1:W1:Y:S02]  /*a800*/  SHFL.IDX PT, R0, R32, 0x1, 0x1c1f ;  /* 0x003c1f0020007f89 */ /* 0x00026400000e0000 */
.L_x_2504:
[----:B------:R-:W-:Y:S01]  /*a810*/  IADD3 R2, R36, 0x40, RZ ;  /* 0x0000004024027810 */ /* 0x000fe20007ffe0ff */
[----:B------:R-:W-:Y:S01]  /*a820*/  BSSY B0, `(.L_x_2315) ;  /* 0x0000055000007945 */ /* 0x000fe20003800000 */
[----:B------:R-:W-:Y:S01]  /*a830*/  CS2R R62, SRZ ;  /* 0x00000000003e7805 */ /* 0x000fe2000001ff00 */
[----:B------:R-:W-:Y:S01]  /*a840*/  CS2R R56, SRZ ;  /* 0x0000000000387805 */ /* 0x000fe2000001ff00 */
[----:B------:R-:W-:Y:S01]  /*a850*/  ISETP.GE.AND P0, PT, R2, R37, PT ;  /* 0x000000250200720c */ /* 0x000fe20003f06270 */
        /* <DEDUP_REMOVED lines=8> */
[----:B------:R-:W-:-:S04]  /*a8e0*/  CS2R R42, SRZ ;  /* 0x00000000002a7805 */ /* 0x000fc8000001ff00 */
[----:B------:R-:W-:Y:S05]  /*a8f0*/  @P0 BRA `(.L_x_2316) ;  /* 0x0000047000000947 */ /* 0x000fea0003800000 */
[----:B----4-:R-:W4:Y:S04]  /*a900*/  LDL R3, [R1+0x14] ;  /* 0x0000140001037983 */ /* 0x010f280000100800 */
[----:B-1-3--:R-:W3:Y:S01]  /*a910*/  LDL R26, [R1+0x10] ;  /* 0x00001000011a7983 */ /* 0x00aee20000100800 */
[----:B------:R-:W-:-:S03]  /*a920*/  ISETP.GE.AND P0, PT, R149, c[0x0][0x27c], PT ;  /* 0x00009f0095007a0c */ /* 0x000fc60003f06270 */
[----:B--2---:R-:W2:Y:S04]  /*a930*/  LDL R17, [R1+0xc] ;  /* 0x00000c0001117983 */ /* 0x004ea80000100800 */
[----:B------:R-:W2:Y:S06]  /*a940*/  LDL R16, [R1+0x8] ;  /* 0x0000080001107983 */ /* 0x000eac0000100800 */
[----:B------:R-:W-:-:S05]  /*a950*/  @!P0 IMAD.SHL.U32 R2, R149, 0x2, RZ ;  /* 0x0000000295028824 */ /* 0x000fca00078e00ff */
[----:B------:R-:W-:Y:S01]  /*a960*/  @!P0 IADD3 R14, P1, R4, R2, RZ ;  /* 0x00000002040e8210 */ /* 0x000fe20007f3e0ff */
[----:B------:R-:W-:Y:S01]  /*a970*/  CS2R R50, SRZ ;  /* 0x0000000000327805 */ /* 0x000fe2000001ff00 */
[----:B------:R-:W-:Y:S01]  /*a980*/  CS2R R48, SRZ ;  /* 0x0000000000307805 */ /* 0x000fe2000001ff00 */
[----:B------:R-:W-:Y:S01]  /*a990*/  CS2R R52, SRZ ;  /* 0x0000000000347805 */ /* 0x000fe2000001ff00 */
[----:B------:R-:W-:Y:S01]  /*a9a0*/  CS2R R54, SRZ ;  /* 0x0000000000367805 */ /* 0x000fe2000001ff00 */
[----:B----4-:R-:W-:-:S05]  /*a9b0*/  @!P0 SHF.L.U64.HI R3, R149, 0x1, R3 ;  /* 0x0000000195038819 */ /* 0x010fca0000010203 */
[----:B------:R-:W-:Y:S01]  /*a9c0*/  @!P0 IMAD.X R15, R5, 0x1, R3, P1 ;  /* 0x00000001050f8824 */ /* 0x000fe200008e0603 */
[----:B------:R-:W-:-:S04]  /*a9d0*/  @!P0 IADD3 R2, P1, R0, R2, RZ ;  /* 0x0000000200028210 */ /* 0x000fc80007f3e0ff */
[----:B------:R1:W5:Y:S01]  /*a9e0*/  @!P0 LD.E.64 R48, [R14.64] ;  /* 0x0000000c0e308980 */ /* 0x000362000c101b00 */
[----:B------:R-:W-:Y:S01]  /*a9f0*/  @!P0 IMAD.X R3, R12, 0x1, R3, P1 ;  /* 0x000000010c038824 */ /* 0x000fe200008e0603 */
[----:B------:R-:W-:-:S04]  /*aa00*/  ISETP.GE.AND P1, PT, R146, c[0x0][0x27c], PT ;  /* 0x00009f0092007a0c */ /* 0x000fc80003f26270 */
[----:B------:R3:W5:Y:S09]  /*aa10*/  @!P0 LD.E.64 R50, [R2.64] ;  /* 0x0000000c02328980 */ /* 0x000772000c101b00 */
[C---:B---3--:R-:W-:Y:S02]  /*aa20*/  @!P1 SHF.L.U64.HI R3, R146.reuse, 0x1, R26 ;  /* 0x0000000192039819 */ /* 0x048fe4000001021a */
[----:B------:R-:W3:Y:S01]  /*aa30*/  LDL R26, [R1+0x4] ;  /* 0x00000400011a7983 */ /* 0x000ee20000100800 */
[----:B------:R-:W-:-:S05]  /*aa40*/  @!P1 IMAD.SHL.U32 R13, R146, 0x2, RZ ;  /* 0x00000002920d9824 */ /* 0x000fca00078e00ff */
[----:B-1----:R-:W-:-:S05]  /*aa50*/  @!P1 IADD3 R14, P0, R4, R13, RZ ;  /* 0x0000000d040e9210 */ /* 0x002fca0007f1e0ff */
[--C-:B------:R-:W-:Y:S01]  /*aa60*/  @!P1 IMAD.X R15, R5, 0x1, R3.reuse, P0 ;  /* 0x00000001050f9824 */ /* 0x100fe200000e0603 */
[----:B------:R-:W-:Y:S02]  /*aa70*/  @!P1 IADD3 R2, P0, R0, R13, RZ ;  /* 0x0000000d00029210 */ /* 0x000fe40007f1e0ff */
[----:B------:R-:W-:Y:S02]  /*aa80*/  ISETP.GE.AND P2, PT, R145, c[0x0][0x27c], PT ;  /* 0x00009f0091007a0c */ /* 0x000fe40003f46270 */
[----:B------:R1:W5:Y:S01]  /*aa90*/  @!P1 LD.E.64 R52, [R14.64] ;  /* 0x0000000c0e349980 */ /* 0x000362000c101b00 */
[----:B------:R-:W-:Y:S01]  /*aaa0*/  @!P1 IMAD.X R3, R12, 0x1, R3, P0 ;  /* 0x000000010c039824 */ /* 0x000fe200000e0603 */
[----:B------:R-:W-:-:S04]  /*aab0*/  ISETP.GE.AND P0, PT, R148, c[0x0][0x27c], PT ;  /* 0x00009f0094007a0c */ /* 0x000fc80003f06270 */
[----:B------:R2:W5:Y:S09]  /*aac0*/  @!P1 LD.E.64 R54, [R2.64] ;  /* 0x0000000c02369980 */ /* 0x000572000c101b00 */
[----:B------:R-:W-:-:S05]  /*aad0*/  @!P0 IMAD.SHL.U32 R13, R148, 0x2, RZ ;  /* 0x00000002940d8824 */ /* 0x000fca00078e00ff */
[----:B-1----:R-:W-:Y:S02]  /*aae0*/  @!P0 IADD3 R14, P1, R4, R13, RZ ;  /* 0x0000000d040e8210 */ /* 0x002fe40007f3e0ff */
[----:B--2---:R-:W-:-:S05]  /*aaf0*/  @!P0 SHF.L.U64.HI R3, R148, 0x1, R17 ;  /* 0x0000000194038819 */ /* 0x004fca0000010211 */
[--C-:B------:R-:W-:Y:S01]  /*ab00*/  @!P0 IMAD.X R15, R5, 0x1, R3.reuse, P1 ;  /* 0x00000001050f8824 */ /* 0x100fe200008e0603 */
[----:B------:R-:W-:Y:S01]  /*ab10*/  @!P0 IADD3 R2, P1, R0, R13, RZ ;  /* 0x0000000d00028210 */ /* 0x000fe20007f3e0ff */
[----:B------:R-:W-:Y:S01]  /*ab20*/  CS2R R56, SRZ ;  /* 0x0000000000387805 */ /* 0x000fe2000001ff00 */
[----:B------:R-:W-:Y:S01]  /*ab30*/  CS2R R58, SRZ ;  /* 0x00000000003a7805 */ /* 0x000fe2000001ff00 */
[----:B------:R-:W-:Y:S02]  /*ab40*/  @!P2 IMAD.SHL.U32 R13, R145, 0x2, RZ ;  /* 0x00000002910da824 */ /* 0x000fe400078e00ff */
[----:B------:R-:W-:Y:S02]  /*ab50*/  @!P0 IMAD.X R3, R12, 0x1, R3, P1 ;  /* 0x000000010c038824 */ /* 0x000fe400008e0603 */
[----:B------:R1:W5:Y:S04]  /*ab60*/  @!P0 LD.E.64 R56, [R14.64] ;  /* 0x0000000c0e388980 */ /* 0x000368000c101b00 */
[----:B------:R2:W5:Y:S01]  /*ab70*/  @!P0 LD.E.64 R58, [R2.64] ;  /* 0x0000000c023a8980 */ /* 0x000562000c101b00 */
[----:B------:R-:W-:Y:S01]  /*ab80*/  ISETP.GE.AND P1, PT, R142, c[0x0][0x27c], PT ;  /* 0x00009f008e007a0c */ /* 0x000fe20003f26270 */
[----:B------:R-:W-:Y:S01]  /*ab90*/  CS2R R62, SRZ ;  /* 0x00000000003e7805 */ /* 0x000fe2000001ff00 */
[----:B------:R-:W-:Y:S01]  /*aba0*/  CS2R R60, SRZ ;  /* 0x00000000003c7805 */ /* 0x000fe2000001ff00 */
[----:B-1----:R-:W-:-:S02]  /*abb0*/  @!P2 IADD3 R14, P0, R4, R13, RZ ;  /* 0x0000000d040ea210 */ /* 0x002fc40007f1e0ff */
[----:B--2---:R-:W-:-:S05]  /*abc0*/  @!P2 SHF.L.U64.HI R3, R145, 0x1, R16 ;  /* 0x000000019103a819 */ /* 0x004fca0000010210 */
[----:B------:R-:W-:Y:S01]  /*abd0*/  @!P2 IMAD.X R15, R5, 0x1, R3, P0 ;  /* 0x00000001050fa824 */ /* 0x000fe200000e0603 */
[----:B------:R-:W-:-:S04]  /*abe0*/  @!P2 IADD3 R2, P0, R0, R13, RZ ;  /* 0x0000000d0002a210 */ /* 0x000fc80007f1e0ff */
[----:B------:R1:W5:Y:S01]  /*abf0*/  @!P2 LD.E.64 R62, [R14.64] ;  /* 0x0000000c0e3ea980 */ /* 0x000362000c101b00 */
[----:B------:R-:W-:Y:S01]  /*ac00*/  @!P2 IMAD.X R3, R12, 0x1, R3, P0 ;  /* 0x000000010c03a824 */ /* 0x000fe200000e0603 */
[----:B------:R-:W-:-:S04]  /*ac10*/  ISETP.GE.AND P0, PT, R147, c[0x0][0x27c], PT ;  /* 0x00009f0093007a0c */ /* 0x000fc80003f06270 */
[----:B------:R2:W5:Y:S01]  /*ac20*/  @!P2 LD.E.64 R60, [R2.64] ;  /* 0x0000000c023ca980 */ /* 0x000562000c101b00 */
[----:B------:R-:W-:Y:S01]  /*ac30*/  CS2R R34, SRZ ;  /* 0x0000000000227805 */ /* 0x000fe2000001ff00 */
[----:B------:R-:W-:Y:S01]  /*ac40*/  CS2R R42, SRZ ;  /* 0x00000000002a7805 */ /* 0x000fe2000001ff00 */
[----:B-1----:R-:W-:Y:S02]  /*ac50*/  @!P1 IMAD.MOV.U32 R14, RZ, RZ, R0 ;  /* 0x000000ffff0e9224 */ /* 0x002fe400078e0000 */
[----:B------:R-:W-:Y:S02]  /*ac60*/  @!P1 IMAD.MOV.U32 R15, RZ, RZ, R12 ;  /* 0x000000ffff0f9224 */ /* 0x000fe400078e000c */
[----:B--2---:R-:W-:Y:S02]  /*ac70*/  @!P1 IMAD.MOV.U32 R2, RZ, RZ, R4 ;  /* 0x000000ffff029224 */ /* 0x004fe400078e0004 */
[----:B------:R-:W-:Y:S02]  /*ac80*/  @!P1 IMAD.MOV.U32 R3, RZ, RZ, R5 ;  /* 0x000000ffff039224 */ /* 0x000fe400078e0005 */
[----:B------:R-:W-:-:S04]  /*ac90*/  @!P1 IMAD.WIDE R14, R142, 0x2, R14 ;  /* 0x000000028e0e9825 */ /* 0x000fc800078e020e */
[----:B------:R-:W-:Y:S01]  /*aca0*/  @!P1 IMAD.WIDE R16, R142, 0x2, R2 ;  /* 0x000000028e109825 */ /* 0x000fe200078e0202 */
[----:B------:R1:W5:Y:S03]  /*acb0*/  @!P1 LD.E.64 R42, [R14.64] ;  /* 0x0000000c0e2a9980 */ /* 0x000366000c101b00 */
[C---:B------:R-:W-:Y:S01]  /*acc0*/  @!P0 IMAD.SHL.U32 R2, R147.reuse, 0x2, RZ ;  /* 0x0000000293028824 */ /* 0x040fe200078e00ff */
[----:B------:R1:W5:Y:S04]  /*acd0*/  @!P1 LD.E.64 R34, [R16.64] ;  /* 0x0000000c10229980 */ /* 0x000368000c101b00 */
[----:B------:R-:W-:Y:S01]  /*ace0*/  @!P0 IADD3 R4, P1, R4, R2, RZ ;  /* 0x0000000204048210 */ /* 0x000fe20007f3e0ff */
[----:B------:R-:W-:Y:S01]  /*acf0*/  CS2R R66, SRZ ;  /* 0x0000000000427805 */ /* 0x000fe2000001ff00 */
[----:B------:R-:W-:Y:S01]  /*ad00*/  CS2R R64, SRZ ;  /* 0x0000000000407805 */ /* 0x000fe2000001ff00 */
[----:B---3--:R-:W-:-:S05]  /*ad10*/  @!P0 SHF.L.U64.HI R3, R147, 0x1, R26 ;  /* 0x0000000193038819 */ /* 0x008fca000001021a */
[----:B------:R-:W-:Y:S01]  /*ad20*/  @!P0 IMAD.X R5, R5, 0x1, R3, P1 ;  /* 0x0000000105058824 */ /* 0x000fe200008e0603 */
[----:B------:R-:W-:-:S04]  /*ad30*/  @!P0 IADD3 R2, P1, R0, R2, RZ ;  /* 0x0000000200028210 */ /* 0x000fc80007f3e0ff */
[----:B------:R1:W5:Y:S01]  /*ad40*/  @!P0 LD.E.64 R66, [R4.64] ;  /* 0x0000000c04428980 */ /* 0x000362000c101b00 */
[----:B------:R-:W-:-:S05]  /*ad50*/  @!P0 IMAD.X R3, R12, 0x1, R3, P1 ;  /* 0x000000010c038824 */ /* 0x000fca00008e0603 */
[----:B------:R1:W5:Y:S03]  /*ad60*/  @!P0 LD.E.64 R64, [R2.64] ;  /* 0x0000000c02408980 */ /* 0x000366000c101b00 */
.L_x_2316:
[----:B------:R-:W-:Y:S05]  /*ad70*/  BSYNC B0 ;  /* 0x0000000000007941 */ /* 0x000fea0003800000 */
.L_x_2315:
[----:B-1--45:R-:W-:Y:S01]  /*ad80*/  IMAD.MOV.U32 R4, RZ, RZ, R66 ;  /* 0x000000ffff047224 */ /* 0x032fe200078e0042 */
[----:B------:R-:W-:Y:S01]  /*ad90*/  LOP3.LUT P0, RZ, R241, 0x4, RZ, 0xc0, !PT ;  /* 0x00000004f1ff7812 */ /* 0x000fe2000780c0ff */
[----:B------:R-:W-:Y:S01]  /*ada0*/  IMAD.MOV.U32 R3, RZ, RZ, R67 ;  /* 0x000000ffff037224 */ /* 0x000fe200078e0043 */
[----:B------:R-:W-:-:S04]  /*adb0*/  DEPBAR.LE SB0, 0x3 ;  /* 0x000080c00000791a */ /* 0x000fc80000000000 */
[----:B------:R-:W-:Y:S01]  /*adc0*/  IMAD.MOV.U32 R2, RZ, RZ, R62 ;  /* 0x000000ffff027224 */ /* 0x000fe200078e003e */
[----:B------:R-:W-:Y:S01]  /*add0*/  PRMT R90, R4, 0x5410, R3 ;  /* 0x00005410045a7816 */ /* 0x000fe20000000003 */
[----:B------:R-:W-:Y:S01]  /*ade0*/  IMAD.MOV.U32 R0, RZ, RZ, R63 ;  /* 0x000000ffff007224 */ /* 0x000fe200078e003f */
[----:B------:R-:W-:Y:S01]  /*adf0*/  WARPSYNC 0xffffffff ;  /* 0xffffffff00007948 */ /* 0x000fe20003800000 */
[----:B------:R-:W-:Y:S01]  /*ae00*/  IMAD.MOV.U32 R4, RZ, RZ, R56 ;  /* 0x000000ffff047224 */ /* 0x000fe200078e0038 */
[----:B------:R-:W-:Y:S01]  /*ae10*/  BSSY B1, `(.L_x_2317) ;  /* 0x000013f000017945 */ /* 0x000fe20003800000 */
        /* <DEDUP_REMOVED lines=17> */
[----:B------:R-:W-:-:S02]  /*af30*/  MOV R0, R61 ;  /* 0x0000003d00007202 */ /* 0x000fc40000000f00 */
[----:B------:R-:W-:Y:S01]  /*af40*/  PRMT R89, R4, 0x5410, R3 ;  /* 0x0000541004597816 */ /* 0x000fe20000000003 */
[----:B------:R-:W-:Y:S01]  /*af50*/  IMAD.MOV.U32 R4, RZ, RZ, R58 ;  /* 0x000000ffff047224 */ /* 0x000fe200078e003a */
[----:B------:R-:W-:Y:S01]  /*af60*/  PRMT R87, R2, 0x5410, R0 ;  /* 0x0000541002577816 */ /* 0x000fe20000000000 */
[----:B------:R-:W-:Y:S02]  /*af70*/  IMAD.MOV.U32 R3, RZ, RZ, R59 ;  /* 0x000000ffff037224 */ /* 0x000fe400078e003b */
[----:B------:R-:W-:Y:S02]  /*af80*/  IMAD.MOV.U32 R2, RZ, RZ, R54 ;  /* 0x000000ffff027224 */ /* 0x000fe400078e0036 */
[----:B------:R-:W-:Y:S01]  /*af90*/  IMAD.MOV.U32 R0, RZ, RZ, R55 ;  /* 0x000000ffff007224 */ /* 0x000fe200078e0037 */
[----:B------:R-:W-:Y:S01]  /*afa0*/  PRMT R85, R4, 0x5410, R3 ;  /* 0x0000541004557816 */ /* 0x000fe20000000003 */
[----:B------:R-:W-:Y:S01]  /*afb0*/  IMAD.MOV.U32 R4, RZ, RZ, R51 ;  /* 0x000000ffff047224 */ /* 0x000fe200078e0033 */
[----:B------:R-:W-:-:S02]  /*afc0*/  IADD3 R3, -R226, R37, RZ ;  /* 0x00000025e2037210 */ /* 0x000fc40007ffe1ff */
[----:B------:R-:W-:Y:S01]  /*afd0*/  PRMT R83, R2, 0x5410, R0 ;  /* 0x0000541002537816 */ /* 0x000fe20000000000 */
[----:B------:R-:W-:Y:S01]  /*afe0*/  IMAD.MOV.U32 R2, RZ, RZ, R50 ;  /* 0x000000ffff027224 */ /* 0x000fe200078e0032 */
[----:B------:R-:W-:Y:S02]  /*aff0*/  IMNMX R36, R3, 0x80, PT ;  /* 0x0000008003247817 */ /* 0x000fe40003800200 */
[----:B------:R-:W-:Y:S01]  /*b000*/  LOP3.LUT R0, R228, 0x18, R106, 0xf8, !PT ;  /* 0x00000018e4007812 */ /* 0x000fe200078ef86a */
[----:B------:R-:W-:Y:S01]  /*b010*/  BAR.SYNC.DEFER_BLOCKING 0x0 ;  /* 0x0000000000007b1d */ /* 0x000fe20000010000 */
[----:B------:R-:W-:Y:S02]  /*b020*/  ISETP.GE.AND P1, PT, R215, R36, PT ;  /* 0x00000024d700720c */ /* 0x000fe40003f26270 */
[----:B------:R-:W-:Y:S02]  /*b030*/  LOP3.LUT R0, R151, R0, R150, 0xf6, !PT ;  /* 0x0000000097007212 */ /* 0x000fe400078ef696 */
[----:B------:R-:W-:Y:S01]  /*b040*/  PRMT R79, R2, 0x7610, R79 ;  /* 0x00007610024f7816 */ /* 0x000fe2000000004f */
[----:B------:R-:W-:Y:S01]  /*b050*/  IMAD.MOV.U32 R2, RZ, RZ, R42 ;  /* 0x000000ffff027224 */ /* 0x000fe200078e002a */
[----:B------:R-:W-:Y:S01]  /*b060*/  PRMT R80, R4, 0x7610, R80 ;  /* 0x0000761004507816 */ /* 0x000fe20000000050 */
[----:B------:R-:W-:-:S02]  /*b070*/  IMAD.SHL.U32 R26, R0, 0x2, RZ ;  /* 0x00000002001a7824 */ /* 0x000fc400078e00ff */
[----:B------:R-:W-:-:S03]  /*b080*/  IMAD.MOV.U32 R0, RZ, RZ, R43 ;  /* 0x000000ffff007224 */ /* 0x000fc600078e002b */
[C---:B------:R-:W-:Y:S02]  /*b090*/  IADD3 R3, R26.reuse, 0x18100, RZ ;  /* 0x000181001a037810 */ /* 0x040fe40007ffe0ff */
[----:B---3--:R-:W-:Y:S02]  /*b0a0*/  IADD3 R32, R26, 0x18140, RZ ;  /* 0x000181401a207810 */ /* 0x008fe40007ffe0ff */
[----:B------:R-:W-:Y:S02]  /*b0b0*/  PRMT R37, R2, 0x5410, R0 ;  /* 0x0000541002257816 */ /* 0x000fe40000000000 */
[----:B------:R-:W-:Y:S01]  /*b0c0*/  @P0 IADD3 R32, R3, -0x40, RZ ;  /* 0xffffffc003200810 */ /* 0x000fe20007ffe0ff */
[----:B------:R-:W-:Y:S05]  /*b0d0*/  @P1 BRA `(.L_x_2318) ;  /* 0x0000112000001947 */ /* 0x000fea0003800000 */
[----:B------:R-:W-:Y:S01]  /*b0e0*/  ISETP.GE.AND P0, PT, R142, c[0x0][0x27c], PT ;  /* 0x00009f008e007a0c */ /* 0x000fe20003f06270 */
[----:B------:R-:W-:-:S12]  /*b0f0*/  BSSY B0, `(.L_x_2319) ;  /* 0x000002c000007945 */ /* 0x000fd80003800000 */
[----:B------:R-:W-:Y:S05]  /*b100*/  @P0 BRA `(.L_x_2320) ;  /* 0x000002a000000947 */ /* 0x000fea0003800000 */
[----:B------:R-:W1:Y:S01]  /*b110*/  LDS.128 R12, [R26+0x18100] ;  /* 0x018100001a0c7984 */ /* 0x000e620000000c00 */
[----:B------:R-:W-:Y:S02]  /*b120*/  SHF.R.U32.HI R0, RZ, 0x10, R7 ;  /* 0x00000010ff007819 */ /* 0x000fe40000011607 */
[----:B------:R-:W-:Y:S02]  /*b130*/  SHF.R.U64 R27, R8, 0x10, R9 ;  /* 0x00000010081b7819 */ /* 0x000fe40000001209 */
[----:B------:R-:W-:Y:S02]  /*b140*/  SHF.R.U64 R17, R6, 0x10, R7 ;  /* 0x0000001006117819 */ /* 0x000fe40000001207 */
[----:B------:R-:W-:-:S05]  /*b150*/  SHF.R.U32.HI R3, RZ, 0x10, R9 ;  /* 0x00000010ff037819 */ /* 0x000fca0000011609 */
[----:B------:R-:W-:Y:S02]  /*b160*/  HADD2.F32 R33, -RZ, R3.H0_H0 ;  /* 0x20000003ff217230 */ /* 0x000fe40000004100 */
[----:B------:R-:W-:Y:S02]  /*b170*/  HADD2.F32 R3, -RZ, R69.H0_H0 ;  /* 0x20000045ff037230 */ /* 0x000fe40000004100 */
[--C-:B-1----:R-:W-:Y:S02]  /*b180*/  HADD2.F32 R8, -RZ, R12.reuse.H0_H0 ;  /* 0x2000000cff087230 */ /* 0x102fe40000004100 */
[----:B------:R-:W-:Y:S02]  /*b190*/  HADD2.F32 R7, -RZ, R12.H1_H1 ;  /* 0x3000000cff077230 */ /* 0x000fe40000004100 */
[--C-:B------:R-:W-:Y:S02]  /*b1a0*/  HADD2.F32 R12, -RZ, R14.reuse.H0_H0 ;  /* 0x2000000eff0c7230 */ /* 0x100fe40000004100 */
[----:B------:R-:W-:-:S02]  /*b1b0*/  HADD2.F32 R4, -RZ, R14.H1_H1 ;  /* 0x3000000eff047230 */ /* 0x000fc40000004100 */
[--C-:B------:R-:W-:Y:S02]  /*b1c0*/  HADD2.F32 R2, -RZ, R15.reuse.H1_H1 ;  /* 0x3000000fff027230 */ /* 0x100fe40000004100 */
[----:B------:R-:W-:Y:S02]  /*b1d0*/  HADD2.F32 R14, -RZ, R0.H0_H0 ;  /* 0x20000000ff0e7230 */ /* 0x000fe40000004100 */
[----:B------:R-:W-:Y:S02]  /*b1e0*/  HADD2.F32 R9, -RZ, R15.H0_H0 ;  /* 0x2000000fff097230 */ /* 0x000fe40000004100 */
[--C-:B------:R-:W-:Y:S02]  /*b1f0*/  HADD2.F32 R6, -RZ, R13.reuse.H0_H0 ;  /* 0x2000000dff067230 */ /* 0x100fe40000004100 */
[----:B--2---:R-:W-:Y:S01]  /*b200*/  HADD2.F32 R5, -RZ, R13.H1_H1 ;  /* 0x3000000dff057230 */ /* 0x004fe20000004100 */
[-C--:B------:R-:W-:Y:S01]  /*b210*/  FMUL.FTZ R13, R2, R14.reuse ;  /* 0x0000000e020d7220 */ /* 0x080fe20000410000 */
[----:B------:R-:W-:Y:S01]  /*b220*/  HADD2.F32 R0, -RZ, R68.H0_H0 ;  /* 0x20000044ff007230 */ /* 0x000fe20000004100 */
[----:B------:R-:W-:-:S02]  /*b230*/  FMUL.FTZ R14, R9, R14 ;  /* 0x0000000e090e7220 */ /* 0x000fc40000410000 */
[----:B------:R-:W-:Y:S02]  /*b240*/  FFMA.FTZ R16, R9, R33, -R13 ;  /* 0x0000002109107223 */ /* 0x000fe4000001080d */
[-C--:B------:R-:W-:Y:S02]  /*b250*/  FMUL.FTZ R9, R8, R0.reuse ;  /* 0x0000000008097220 */ /* 0x080fe40000410000 */
[C---:B------:R-:W-:Y:S01]  /*b260*/  FMUL.FTZ R15, R7.reuse, R0 ;  /* 0x00000000070f7220 */ /* 0x040fe20000410000 */
[----:B------:R-:W-:Y:S01]  /*b270*/  HADD2.F32 R0, -RZ, R68.H1_H1 ;  /* 0x30000044ff007230 */ /* 0x000fe20000004100 */
[----:B------:R-:W-:Y:S01]  /*b280*/  FFMA.FTZ R13, R7, R3, R9 ;  /* 0x00000003070d7223 */ /* 0x000fe20000010009 */
[----:B------:R-:W-:Y:S01]  /*b290*/  HADD2.F32 R9, -RZ, R17.H0_H0 ;  /* 0x20000011ff097230 */ /* 0x000fe20000004100 */
[----:B------:R-:W-:Y:S01]  /*b2a0*/  FFMA.FTZ R14, R2, R33, R14 ;  /* 0x00000021020e7223 */ /* 0x000fe2000001000e */
[----:B------:R-:W-:Y:S01]  /*b2b0*/  HADD2.F32 R2, -RZ, R69.H1_H1 ;  /* 0x30000045ff027230 */ /* 0x000fe20000004100 */
[----:B------:R-:W-:Y:S01]  /*b2c0*/  FFMA.FTZ R15, R8, R3, -R15 ;  /* 0x00000003080f7223 */ /* 0x000fe2000001080f */
[----:B------:R-:W-:Y:S01]  /*b2d0*/  HADD2.F32 R17, -RZ, R27.H0_H0 ;  /* 0x2000001bff117230 */ /* 0x000fe20000004100 */
[----:B------:R-:W-:-:S02]  /*b2e0*/  FMUL.FTZ R3, R4, R0 ;  /* 0x0000000004037220 */ /* 0x000fc40000410000 */
[----:B------:R-:W-:Y:S02]  /*b2f0*/  FMUL.FTZ R0, R12, R0 ;  /* 0x000000000c007220 */ /* 0x000fe40000410000 */
[-C--:B------:R-:W-:Y:S02]  /*b300*/  FMUL.FTZ R7, R5, R9.reuse ;  /* 0x0000000905077220 */ /* 0x080fe40000410000 */
[----:B------:R-:W-:Y:S02]  /*b310*/  FMUL.FTZ R9, R6, R9 ;  /* 0x0000000906097220 */ /* 0x000fe40000410000 */
[-C--:B------:R-:W-:Y:S02]  /*b320*/  FFMA.FTZ R8, R12, R2.reuse, -R3 ;  /* 0x000000020c087223 */ /* 0x080fe40000010803 */
[----:B------:R-:W-:Y:S01]  /*b330*/  FFMA.FTZ R2, R4, R2, R0 ;  /* 0x0000000204027223 */ /* 0x000fe20000010000 */
[----:B------:R-:W-:Y:S01]  /*b340*/  F2FP.PACK_AB R4, R13, R15 ;  /* 0x0000000f0d04723e */ /* 0x000fe200000000ff */
[-C--:B------:R-:W-:Y:S01]  /*b350*/  FFMA.FTZ R3, R6, R17.reuse, -R7 ;  /* 0x0000001106037223 */ /* 0x080fe20000010807 */
[----:B------:R-:W-:Y:S01]  /*b360*/  F2FP.PACK_AB R7, R14, R16 ;  /* 0x000000100e07723e */ /* 0x000fe200000000ff */
[----:B------:R-:W-:Y:S01]  /*b370*/  FFMA.FTZ R0, R5, R17, R9 ;  /* 0x0000001105007223 */ /* 0x000fe20000010009 */
[----:B------:R-:W-:-:S04]  /*b380*/  F2FP.PACK_AB R6, R2, R8 ;  /* 0x000000080206723e */ /* 0x000fc800000000ff */
[----:B------:R-:W-:-:S05]  /*b390*/  F2FP.PACK_AB R5, R0, R3 ;  /* 0x000000030005723e */ /* 0x000fca00000000ff */
[----:B------:R1:W-:Y:S02]  /*b3a0*/  STS.128 [R26+0x18100], R4 ;  /* 0x018100041a007388 */ /* 0x0003e40000000c00 */
.L_x_2320:
[----:B------:R-:W-:Y:S05]  /*b3b0*/  BSYNC B0 ;  /* 0x0000000000007941 */ /* 0x000fea0003800000 */
.L_x_2319:
[----:B------:R-:W-:Y:S01]  /*b3c0*/  ISETP.GE.AND P0, PT, R149, c[0x0][0x27c], PT ;  /* 0x00009f0095007a0c */ /* 0x000fe20003f06270 */
[----:B------:R-:W-:-:S12]  /*b3d0*/  BSSY B0, `(.L_x_2321) ;  /* 0x000002c000007945 */ /* 0x000fd80003800000 */
[----:B------:R-:W-:Y:S05]  /*b3e0*/  @P0 BRA `(.L_x_2322) ;  /* 0x000002a000000947 */ /* 0x000fea0003800000 */
[----:B-12---:R-:W1:Y:S01]  /*b3f0*/  LDS.128 R4, [R32] ;  /* 0x0000000020047984 */ /* 0x006e620000000c00 */
[----:B------:R-:W-:Y:S02]  /*b400*/  SHF.R.U32.HI R0, RZ, 0x10, R21 ;  /* 0x00000010ff007819 */ /* 0x000fe40000011615 */
[--C-:B------:R-:W-:Y:S02]  /*b410*/  SHF.R.U32.HI R2, RZ, 0x10, R19.reuse ;  /* 0x00000010ff027819 */ /* 0x100fe40000011613 */
        /* <DEDUP_REMOVED lines=13> */
[-C--:B------:R-:W-:Y:S01]  /*b4f0*/  FMUL.FTZ R5, R7, R14.reuse ;  /* 0x0000000e07057220 */ /* 0x080fe20000410000 */
[--C-:B------:R-:W-:Y:S01]  /*b500*/  HADD2.F32 R13, -RZ, R6.reuse.H0_H0 ;  /* 0x20000006ff0d7230 */ /* 0x100fe20000004100 */
[----:B------:R-:W-:Y:S01]  /*b510*/  FMUL.FTZ R14, R12, R14 ;  /* 0x0000000e0c0e7220 */ /* 0x000fe20000410000 */
[----:B------:R-:W-:Y:S01]  /*b520*/  HADD2.F32 R6, -RZ, R6.H1_H1 ;  /* 0x30000006ff067230 */ /* 0x000fe20000004100 */
[----:B------:R-:W-:Y:S02]  /*b530*/  FMUL.FTZ R15, R8, R0 ;  /* 0x00000000080f7220 */ /* 0x000fe40000410000 */
[----:B------:R-:W-:Y:S02]  /*b540*/  FFMA.FTZ R12, R12, R18, -R5 ;  /* 0x000000120c0c7223 */ /* 0x000fe40000010805 */
[C---:B------:R-:W-:Y:S01]  /*b550*/  FMUL.FTZ R5, R9.reuse, R0 ;  /* 0x0000000009057220 */ /* 0x040fe20000410000 */
[----:B------:R-:W-:Y:S01]  /*b560*/  HADD2.F32 R0, -RZ, R70.H1_H1 ;  /* 0x30000046ff007230 */ /* 0x000fe20000004100 */
[----:B------:R-:W-:-:S02]  /*b570*/  FFMA.FTZ R15, R9, R2, -R15 ;  /* 0x00000002090f7223 */ /* 0x000fc4000001080f */
[----:B------:R-:W-:Y:S01]  /*b580*/  FFMA.FTZ R9, R8, R2, R5 ;  /* 0x0000000208097223 */ /* 0x000fe20000010005 */
[----:B------:R-:W-:Y:S01]  /*b590*/  HADD2.F32 R8, -RZ, R16.H0_H0 ;  /* 0x20000010ff087230 */ /* 0x000fe20000004100 */
[----:B------:R-:W-:Y:S01]  /*b5a0*/  FFMA.FTZ R14, R7, R18, R14 ;  /* 0x00000012070e7223 */ /* 0x000fe2000001000e */
[----:B------:R-:W-:Y:S01]  /*b5b0*/  HADD2.F32 R2, -RZ, R71.H1_H1 ;  /* 0x30000047ff027230 */ /* 0x000fe20000004100 */
[-C--:B------:R-:W-:Y:S02]  /*b5c0*/  FMUL.FTZ R5, R6, R0.reuse ;  /* 0x0000000006057220 */ /* 0x080fe40000410000 */
[----:B------:R-:W-:Y:S02]  /*b5d0*/  FMUL.FTZ R0, R13, R0 ;  /* 0x000000000d007220 */ /* 0x000fe40000410000 */
[-C--:B------:R-:W-:Y:S02]  /*b5e0*/  FMUL.FTZ R7, R3, R8.reuse ;  /* 0x0000000803077220 */ /* 0x080fe40000410000 */
[----:B------:R-:W-:-:S02]  /*b5f0*/  FMUL.FTZ R8, R4, R8 ;  /* 0x0000000804087220 */ /* 0x000fc40000410000 */
[-C--:B------:R-:W-:Y:S02]  /*b600*/  FFMA.FTZ R5, R13, R2.reuse, -R5 ;  /* 0x000000020d057223 */ /* 0x080fe40000010805 */
[----:B------:R-:W-:Y:S02]  /*b610*/  FFMA.FTZ R2, R6, R2, R0 ;  /* 0x0000000206027223 */ /* 0x000fe40000010000 */
[-C--:B------:R-:W-:Y:S01]  /*b620*/  FFMA.FTZ R0, R4, R17.reuse, -R7 ;  /* 0x0000001104007223 */ /* 0x080fe20000010807 */
[----:B------:R-:W-:Y:S01]  /*b630*/  F2FP.PACK_AB R7, R14, R12 ;  /* 0x0000000c0e07723e */ /* 0x000fe200000000ff */
[----:B------:R-:W-:Y:S01]  /*b640*/  FFMA.FTZ R3, R3, R17, R8 ;  /* 0x0000001103037223 */ /* 0x000fe20000010008 */
[----:B------:R-:W-:Y:S02]  /*b650*/  F2FP.PACK_AB R6, R2, R5 ;  /* 0x000000050206723e */ /* 0x000fe400000000ff */
[----:B------:R-:W-:Y:S02]  /*b660*/  F2FP.PACK_AB R4, R9, R15 ;  /* 0x0000000f0904723e */ /* 0x000fe400000000ff */
[----:B------:R-:W-:-:S05]  /*b670*/  F2FP.PACK_AB R5, R3, R0 ;  /* 0x000000000305723e */ /* 0x000fca00000000ff */
[----:B------:R1:W-:Y:S02]  /*b680*/  STS.128 [R32], R4 ;  /* 0x0000000420007388 */ /* 0x0003e40000000c00 */
.L_x_2322:
[----:B------:R-:W-:Y:S05]  /*b690*/  BSYNC B0 ;  /* 0x0000000000007941 */ /* 0x000fea0003800000 */
.L_x_2321:
[----:B------:R-:W-:Y:S01]  /*b6a0*/  ISETP.GE.AND P0, PT, R146, c[0x0][0x27c], PT ;  /* 0x00009f0092007a0c */ /* 0x000fe20003f06270 */
[----:B------:R-:W-:-:S12]  /*b6b0*/  BSSY B0, `(.L_x_2323) ;  /* 0x000002c000007945 */ /* 0x000fd80003800000 */
[----:B------:R-:W-:Y:S05]  /*b6c0*/  @P0 BRA `(.L_x_2324) ;  /* 0x000002a000000947 */ /* 0x000fea0003800000 */
[----:B-12---:R-:W1:Y:S01]  /*b6d0*/  LDS.128 R4, [R26+0x1c100] ;  /* 0x01c100001a047984 */ /* 0x006e620000000c00 */
        /* <DEDUP_REMOVED lines=40> */
[----:B------:R1:W-:Y:S02]  /*b960*/  STS.128 [R26+0x1c100], R4 ;  /* 0x01c100041a007388 */ /* 0x0003e40000000c00 */
.L_x_2324:
[----:B------:R-:W-:Y:S05]  /*b970*/  BSYNC B0 ;  /* 0x0000000000007941 */ /* 0x000fea0003800000 */
.L_x_2323:
        /* <DEDUP_REMOVED lines=45> */
.L_x_2326:
[----:B------:R-:W-:Y:S05]  /*bc50*/  BSYNC B0 ;  /* 0x0000000000007941 */ /* 0x000fea0003800000 */
.L_x_2325:
        /* <DEDUP_REMOVED lines=45> */
.L_x_2328:
[----:B------:R-:W-:Y:S05]  /*bf30*/  BSYNC B0 ;  /* 0x0000000000007941 */ /* 0x000fea0003800000 */
.L_x_2327:
[----:B------:R-:W-:-:S13]  /*bf40*/  ISETP.GE.AND P0, PT, R147, c[0x0][0x27c], PT ;  /* 0x00009f0093007a0c */ /* 0x000fda0003f06270 */
[----:B------:R-:W-:Y:S05]  /*bf50*/  @P0 BRA `(.L_x_2318) ;  /* 0x000002a000000947 */ /* 0x000fea0003800000 */
[----:B-12---:R-:W1:Y:S01]  /*bf60*/  LDS.128 R4, [R32+0x8000] ;  /* 0x0080000020047984 */ /* 0x006e620000000c00 */
[----:B------:R-:W-:Y:S02]  /*bf70*/  SHF.R.U32.HI R0, RZ, 0x10, R47 ;  /* 0x00000010ff007819 */ /* 0x000fe4000001162f */
[----:B------:R-:W-:Y:S02]  /*bf80*/  SHF.R.U32.HI R2, RZ, 0x10, R45 ;  /* 0x00000010ff027819 */ /* 0x000fe4000001162d */
[----:B------:R-:W-:Y:S01]  /*bf90*/  SHF.R.U64 R16, R46, 0x10, R47 ;  /* 0x000000102e107819 */ /* 0x000fe2000000122f */
[----:B------:R-:W-:Y:S01]  /*bfa0*/  HADD2.F32 R14, -RZ, R0.H0_H0 ;  /* 0x20000000ff0e7230 */ /* 0x000fe20000004100 */
[----:B------:R-:W-:Y:S01]  /*bfb0*/  SHF.R.U64 R17, R44, 0x10, R45 ;  /* 0x000000102c117819 */ /* 0x000fe2000000122d */
[----:B------:R-:W-:Y:S02]  /*bfc0*/  HADD2.F32 R0, -RZ, R79.H1_H1 ;  /* 0x3000004fff007230 */ /* 0x000fe40000004100 */
        /* <DEDUP_REMOVED lines=35> */
.L_x_2318:
[----:B------:R-:W-:Y:S05]  /*c200*/  BSYNC B1 ;  /* 0x0000000000017941 */ /* 0x000fea0003800000 */
.L_x_2317:
[----:B------:R-:W-:-:S04]  /*c210*/  IADD3 R0, R215, 0x40, RZ ;  /* 0x00000040d7007810 */ /* 0x000fc80007ffe0ff */
[----:B------:R-:W-:-:S13]  /*c220*/  ISETP.GE.AND P0, PT, R0, R36, PT ;  /* 0x000000240000720c */ /* 0x000fda0003f06270 */
[----:B------:R-:W-:Y:S05]  /*c230*/  @P0 BRA `(.L_x_2308) ;  /* 0x0000458000000947 */ /* 0x000fea0003800000 */
        /* <DEDUP_REMOVED lines=31> */
[----:B------:R-:W-:Y:S01]  /*c430*/  HADD2.F32 R2, -RZ, R78.H0_H0 ;  /* 0x2000004eff027230 */ /* 0x000fe20000004100 */
        /* <DEDUP_REMOVED lines=13> */
.L_x_2330:
[----:B------:R-:W-:Y:S05]  /*c510*/  BSYNC B0 ;  /* 0x0000000000007941 */ /* 0x000fea0003800000 */
.L_x_2329:
        /* <DEDUP_REMOVED lines=26> */
[----:B------:R-:W-:Y:S01]  /*c6c0*/  HADD2.F32 R0, -RZ, R80.H0_H0 ;  /* 0x20000050ff007230 */ /* 0x000fe20000004100 */
        /* <DEDUP_REMOVED lines=18> */
.L_x_2332:
[----:B------:R-:W-:Y:S05]  /*c7f0*/  BSYNC B0 ;  /* 0x0000000000007941 */ /* 0x000fea0003800000 */
.L_x_2331:
        /* <DEDUP_REMOVED lines=45> */
.L_x_2334:
[----:B------:R-:W-:Y:S05]  /*cad0*/  BSYNC B0 ;  /* 0x0000000000007941 */ /* 0x000fea0003800000 */
.L_x_2333:
        /* <DEDUP_REMOVED lines=45> */
.L_x_2336:
[----:B------:R-:W-:Y:S05]  /*cdb0*/  BSYNC B0 ;  /* 0x0000000000007941 */ /* 0x000fea0003800000 */
.L_x_2335:
        /* <DEDUP_REMOVED lines=45> */
.L_x_2338:
[----:B------:R-:W-:Y:S05]  /*d090*/  BSYNC B0 ;  /* 0x0000000000007941 */ /* 0x000fea0003800000 */
.L_x_2337:
        /* <DEDUP_REMOVED lines=43> */
[----:B------:R1:W-:Y:S01]  /*d350*/  STS.128 [R32+0xa000], R4 ;  /* 0x00a0000420007388 */ /* 0x0003e20000000c00 */
[----:B------:R-:W-:Y:S05]  /*d360*/  BRA `(.L_x_2308) ;  /* 0x0000345000007947 */ /* 0x000fea0003800000 */
.L_x_2309:
        /* <DEDUP_REMOVED lines=22> */
.L_x_2505:
[----:B------:R-:W-:Y:S05]  /*d4d0*/  BRA.DIV ~URZ, `(.L_x_2340) ;  /* 0x00016a827f007947 */ /* 0x000fea000b800000 */
[----:B------:R3:W4:Y:S01]  /*d4e0*/  SHFL.IDX PT, R8, R23, RZ, 0x1c1f ;  /* 0x001c1fff17087589 */ /* 0x00072200000e0000 */
[----:B--2---:R-:W-:-:S03]  /*d4f0*/  MOV R9, R0 ;  /* 0x0000000000097202 */ /* 0x004fc60000000f00 */
[----:B------:R3:W2:Y:S04]  /*d500*/  SHFL.IDX PT, R20, R21, RZ, 0x1c1f ;  /* 0x001c1fff15147589 */ /* 0x0006a800000e0000 */
[----:B------:R3:W1:Y:S02]  /*d510*/  SHFL.IDX PT, R3, R32, RZ, 0x1c1f ;  /* 0x001c1fff20037589 */ /* 0x00066400000e0000 */
.L_x_2506:
        /* <DEDUP_REMOVED lines=23> */
[----:B----4-:R-:W-:-:S04]  /*d690*/  @!P1 IADD3 R18, P0, R8, R2, RZ ;  /* 0x0000000208129210 */ /* 0x010fc80007f1e0ff */
[----:B------:R-:W-:Y:S02]  /*d6a0*/  @!P1 IADD3.X R19, R9, R0, RZ, P0, !PT ;  /* 0x0000000009139210 */ /* 0x000fe400007fe4ff */
[----:B-1----:R-:W-:Y:S02]  /*d6b0*/  @!P1 IADD3 R16, P0, R3, R2, RZ ;  /* 0x0000000203109210 */ /* 0x002fe40007f1e0ff */
[----:B------:R-:W-:Y:S01]  /*d6c0*/  MOV R2, R3 ;  /* 0x0000000300027202 */ /* 0x000fe20000000f00 */
[----:B--2---:R-:W-:Y:S02]  /*d6d0*/  IMAD.MOV.U32 R3, RZ, RZ, R20 ;  /* 0x000000ffff037224 */ /* 0x004fe400078e0014 */
[----:B------:R-:W-:Y:S01]  /*d6e0*/  @!P1 IMAD.X R17, R20, 0x1, R0, P0 ;  /* 0x0000000114119824 */ /* 0x000fe200000e0600 */
[----:B------:R-:W-:-:S13]  /*d6f0*/  ISETP.GE.AND P0, PT, R141, c[0x0][0x27c], PT ;  /* 0x00009f008d007a0c */ /* 0x000fda0003f06270 */
[----:B------:R-:W-:-:S05]  /*d700*/  @!P0 SHF.L.U32 R0, R230, 0x3, RZ ;  /* 0x00000003e6008819 */ /* 0x000fca00000006ff */
[----:B------:R-:W-:-:S04]  /*d710*/  @!P0 IMAD.WIDE R6, R0, 0x2, R8 ;  /* 0x0000000200068825 */ /* 0x000fc800078e0208 */
[----:B------:R-:W-:Y:S01]  /*d720*/  @!P0 IMAD.WIDE R4, R0, 0x2, R2 ;  /* 0x0000000200048825 */ /* 0x000fe200078e0202 */
[----:B------:R1:W5:Y:S04]  /*d730*/  @!P0 LD.E.128 R28, [R6.64] ;  /* 0x0000000c061c8980 */ /* 0x000368000c101d00 */
[----:B------:R2:W5:Y:S01]  /*d740*/  @!P0 LD.E.128 R24, [R4.64] ;  /* 0x0000000c04188980 */ /* 0x000562000c101d00 */
[----:B------:R-:W-:Y:S01]  /*d750*/  ISETP.GE.AND P0, PT, R140, c[0x0][0x27c], PT ;  /* 0x00009f008c007a0c */ /* 0x000fe20003f06270 */
[----:B------:R-:W-:Y:S01]  /*d760*/  CS2R R46, SRZ ;  /* 0x00000000002e7805 */ /* 0x000fe2000001ff00 */
[----:B------:R-:W-:Y:S01]  /*d770*/  CS2R R44, SRZ ;  /* 0x00000000002c7805 */ /* 0x000fe2000001ff00 */
[----:B------:R-:W-:-:S10]  /*d780*/  CS2R R42, SRZ ;  /* 0x00000000002a7805 */ /* 0x000fd4000001ff00 */
[----:B------:R-:W-:Y:S01]  /*d790*/  @!P0 IMAD.SHL.U32 R0, R229, 0x8, RZ ;  /* 0x00000008e5008824 */ /* 0x000fe200078e00ff */
[----:B------:R-:W-:Y:S01]  /*d7a0*/  CS2R R40, SRZ ;  /* 0x0000000000287805 */ /* 0x000fe2000001ff00 */
[----:B------:R-:W-:Y:S01]  /*d7b0*/  CS2R R14, SRZ ;  /* 0x00000000000e7805 */ /* 0x000fe2000001ff00 */
[----:B------:R-:W-:Y:S01]  /*d7c0*/  CS2R R12, SRZ ;  /* 0x00000000000c7805 */ /* 0x000fe2000001ff00 */
[----:B------:R-:W-:Y:S01]  /*d7d0*/  @!P0 IMAD.WIDE R2, R0, 0x2, R2 ;  /* 0x0000000200028825 */ /* 0x000fe200078e0202 */
[----:B-1----:R-:W-:-:S04]  /*d7e0*/  CS2R R6, SRZ ;  /* 0x0000000000067805 */ /* 0x002fc8000001ff00 */
[----:B------:R1:W5:Y:S01]  /*d7f0*/  @!P0 LD.E.128 R40, [R2.64] ;  /* 0x0000000c02288980 */ /* 0x000362000c101d00 */
[----:B--2---:R-:W-:-:S03]  /*d800*/  @!P0 IMAD.WIDE R4, R0, 0x2, R8 ;  /* 0x0000000200048825 */ /* 0x004fc600078e0208 */
[----:B------:R1:W5:Y:S04]  /*d810*/  @!P1 LD.E.128 R12, [R18.64] ;  /* 0x0000000c120c9980 */ /* 0x000368000c101d00 */
[----:B------:R2:W5:Y:S02]  /*d820*/  @!P0 LD.E.128 R44, [R4.64] ;  /* 0x0000000c042c8980 */ /* 0x000564000c101d00 */
[----:B--2---:R-:W-:-:S06]  /*d830*/  CS2R R4, SRZ ;  /* 0x0000000000047805 */ /* 0x004fcc000001ff00 */
[----:B------:R1:W5:Y:S02]  /*d840*/  @!P1 LD.E.128 R4, [R16.64] ;  /* 0x0000000c10049980 */ /* 0x000364000c101d00 */
.L_x_2342:
[----:B------:R-:W-:Y:S05]  /*d850*/  BSYNC B0 ;  /* 0x0000000000007941 */ /* 0x000fea0003800000 */
.L_x_2341:
[----:B----45:R-:W-:Y:S02]  /*d860*/  IMAD.MOV.U32 R8, RZ, RZ, R46 ;  /* 0x000000ffff087224 */ /* 0x030fe400078e002e */
[----:B-1----:R-:W-:Y:S02]  /*d870*/  IMAD.MOV.U32 R3, RZ, RZ, R47 ;  /* 0x000000ffff037224 */ /* 0x002fe400078e002f */
        /* <DEDUP_REMOVED lines=27> */
[----:B------:R-:W-:Y:S01]  /*da30*/  MOV R3, R27 ;  /* 0x0000001b00037202 */ /* 0x000fe20000000f00 */
[----:B------:R-:W-:Y:S01]  /*da40*/  IMAD.MOV.U32 R0, RZ, RZ, R25 ;  /* 0x000000ffff007224 */ /* 0x000fe200078e0019 */
[----:B------:R-:W-:Y:S01]  /*da50*/  PRMT R82, R82, 0x5410, R8 ;  /* 0x0000541052527816 */ /* 0x000fe20000000008 */
[----:B------:R-:W-:Y:S01]  /*da60*/  IMAD.MOV.U32 R8, RZ, RZ, R6 ;  /* 0x000000ffff087224 */ /* 0x000fe200078e0006 */
[----:B------:R-:W-:-:S02]  /*da70*/  PRMT R83, R3, 0x7610, R83 ;  /* 0x0000761003537816 */ /* 0x000fc40000000053 */
[----:B------:R-:W-:Y:S01]  /*da80*/  PRMT R81, R0, 0x5410, R2 ;  /* 0x0000541000517816 */ /* 0x000fe20000000002 */
[----:B------:R-:W-:Y:S01]  /*da90*/  IMAD.MOV.U32 R2, RZ, RZ, R4 ;  /* 0x000000ffff027224 */ /* 0x000fe200078e0004 */
[----:B------:R-:W-:Y:S01]  /*daa0*/  MOV R3, R7 ;  /* 0x0000000700037202 */ /* 0x000fe20000000f00 */
[----:B------:R-:W-:-:S03]  /*dab0*/  IMAD.MOV.U32 R0, RZ, RZ, R5 ;  /* 0x000000ffff007224 */ /* 0x000fc600078e0005 */
[----:B------:R-:W-:Y:S02]  /*dac0*/  PRMT R70, R8, 0x5410, R3 ;  /* 0x0000541008467816 */ /* 0x000fe40000000003 */
[----:B------:R-:W-:Y:S01]  /*dad0*/  PRMT R39, R0, 0x5410, R2 ;  /* 0x0000541000277816 */ /* 0x000fe20000000002 */
[----:B------:R-:W-:Y:S05]  /*dae0*/  BRA.DIV ~URZ, `(.L_x_2343) ;  /* 0x000165b27f007947 */ /* 0x000fea000b800000 */
[----:B------:R1:W4:Y:S04]  /*daf0*/  SHFL.IDX PT, R9, R22, 0x1, 0x1c1f ;  /* 0x003c1f0016097f89 */ /* 0x00032800000e0000 */
[----:B------:R1:W3:Y:S04]  /*db00*/  SHFL.IDX PT, R8, R23, 0x1, 0x1c1f ;  /* 0x003c1f0017087f89 */ /* 0x0002e800000e0000 */
[----:B--2---:R1:W2:Y:S04]  /*db10*/  SHFL.IDX PT, R20, R21, 0x1, 0x1c1f ;  /* 0x003c1f0015147f89 */ /* 0x0042a800000e0000 */
[----:B------:R1:W1:Y:S02]  /*db20*/  SHFL.IDX PT, R2, R32, 0x1, 0x1c1f ;  /* 0x003c1f0020027f89 */ /* 0x00026400000e0000 */
.L_x_2507:
        /* <DEDUP_REMOVED lines=23> */
[----:B----4-:R-:W-:Y:S01]  /*dca0*/  @!P1 IMAD.X R19, R9, 0x1, R3, P0 ;  /* 0x0000000109139824 */ /* 0x010fe200000e0603 */
[----:B-1----:R-:W-:-:S04]  /*dcb0*/  @!P1 IADD3 R16, P0, R2, R0, RZ ;  /* 0x0000000002109210 */ /* 0x002fc80007f1e0ff */
[----:B--2---:R-:W-:Y:S01]  /*dcc0*/  @!P1 IADD3.X R17, R20, R3, RZ, P0, !PT ;  /* 0x0000000314119210 */ /* 0x004fe200007fe4ff */
[----:B------:R-:W-:Y:S01]  /*dcd0*/  IMAD.MOV.U32 R3, RZ, RZ, R20 ;  /* 0x000000ffff037224 */ /* 0x000fe200078e0014 */
        /* <DEDUP_REMOVED lines=15> */
[----:B------:R1:W5:Y:S01]  /*ddd0*/  @!P1 LD.E.128 R48, [R18.64] ;  /* 0x0000000c12309980 */ /* 0x000362000c101d00 */
[----:B------:R-:W-:-:S03]  /*dde0*/  @!P0 IMAD.SHL.U32 R0, R229, 0x8, RZ ;  /* 0x00000008e5008824 */ /* 0x000fc600078e00ff */
[----:B------:R1:W5:Y:S01]  /*ddf0*/  @!P1 LD.E.128 R52, [R16.64] ;  /* 0x0000000c10349980 */ /* 0x000362000c101d00 */
[----:B------:R-:W-:-:S04]  /*de00*/  @!P0 IMAD.WIDE R8, R0, 0x2, R8 ;  /* 0x0000000200088825 */ /* 0x000fc800078e0208 */
[----:B------:R-:W-:Y:S01]  /*de10*/  @!P0 IMAD.WIDE R2, R0, 0x2, R2 ;  /* 0x0000000200028825 */ /* 0x000fe200078e0202 */
[----:B------:R1:W5:Y:S04]  /*de20*/  @!P0 LD.E.128 R76, [R8.64] ;  /* 0x0000000c084c8980 */ /* 0x000368000c101d00 */
[----:B------:R1:W5:Y:S02]  /*de30*/  @!P0 LD.E.128 R72, [R2.64] ;  /* 0x0000000c02488980 */ /* 0x000364000c101d00 */
.L_x_2345:
[----:B------:R-:W-:Y:S05]  /*de40*/  BSYNC B0 ;  /* 0x0000000000007941 */ /* 0x000fea0003800000 */
.L_x_2344:
[----:B-----5:R-:W-:Y:S01]  /*de50*/  IMAD.MOV.U32 R0, RZ, RZ, R78 ;  /* 0x000000ffff007224 */ /* 0x020fe200078e004e */
[----:B------:R-:W-:-:S04]  /*de60*/  DEPBAR.LE SB0, 0x3 ;  /* 0x000080c00000791a */ /* 0x000fc80000000000 */
[----:B-1-3--:R-:W-:Y:S01]  /*de70*/  IMAD.MOV.U32 R8, RZ, RZ, R79 ;  /* 0x000000ffff087224 */ /* 0x00afe200078e004f */
[----:B------:R-:W-:Y:S01]  /*de80*/  WARPSYNC 0xffffffff ;  /* 0xffffffff00007948 */ /* 0x000fe20003800000 */
[----:B------:R-:W-:Y:S01]  /*de90*/  IMAD.MOV.U32 R3, RZ, RZ, R76 ;  /* 0x000000ffff037224 */ /* 0x000fe200078e004c */
[----:B------:R-:W-:Y:S01]  /*dea0*/  BSSY B1, `(.L_x_2346) ;  /* 0x000015c000017945 */ /* 0x000fe20003800000 */
        /* <DEDUP_REMOVED lines=12> */
[----:B------:R-:W-:Y:S02]  /*df70*/  PRMT R92, R92, 0x5410, R0 ;  /* 0x000054105c5c7816 */ /* 0x000fe40000000000 */
[----:B------:R-:W-:Y:S01]  /*df80*/  PRMT R95, R95, 0x5410, R3 ;  /* 0x000054105f5f7816 */ /* 0x000fe20000000003 */
[----:B------:R-:W-:Y:S01]  /*df90*/  IMAD.MOV.U32 R3, RZ, RZ, R48 ;  /* 0x000000ffff037224 */ /* 0x000fe200078e0030 */
[----:B------:R-:W-:Y:S01]  /*dfa0*/  PRMT R92, R8, 0x7610, R92 ;  /* 0x00007610085c7816 */ /* 0x000fe2000000005c */
[----:B------:R-:W-:Y:S01]  /*dfb0*/  IMAD.MOV.U32 R8, RZ, RZ, R75 ;  /* 0x000000ffff087224 */ /* 0x000fe200078e004b */
[----:B------:R-:W-:Y:S01]  /*dfc0*/  PRMT R94, R2, 0x7610, R94 ;  /* 0x00007610025e7816 */ /* 0x000fe2000000005e */
[----:B------:R-:W-:Y:S01]  /*dfd0*/  IMAD.MOV.U32 R2, RZ, RZ, R49 ;  /* 0x000000ffff027224 */ /* 0x000fe200078e0031 */
[----:B------:R-:W-:-:S02]  /*dfe0*/  MOV R0, R74 ;  /* 0x0000004a00007202 */ /* 0x000fc40000000f00 */
[----:B------:R-:W-:Y:S02]  /*dff0*/  PRMT R99, R8, 0x7610, R99 ;  /* 0x0000761008637816 */ /* 0x000fe40000000063 */
[----:B------:R-:W-:Y:S02]  /*e000*/  IADD3 R8, -R226, R37, RZ ;  /* 0x00000025e2087210 */ /* 0x000fe40007ffe1ff */
[----:B------:R-:W-:Y:S01]  /*e010*/  PRMT R91, R91, 0x5410, R3 ;  /* 0x000054105b5b7816 */ /* 0x000fe20000000003 */
[----:B------:R-:W-:Y:S01]  /*e020*/  IMAD.MOV.U32 R3, RZ, RZ, R72 ;  /* 0x000000ffff037224 */ /* 0x000fe200078e0048 */
[----:B------:R-:W-:Y:S01]  /*e030*/  IMNMX R80, R8, 0x80, PT ;  /* 0x0000008008507817 */ /* 0x000fe20003800200 */
[----:B------:R-:W-:Y:S01]  /*e040*/  IMAD.MOV.U32 R8, RZ, RZ, R54 ;  /* 0x000000ffff087224 */ /* 0x000fe200078e0036 */
[----:B------:R-:W-:Y:S01]  /*e050*/  PRMT R90, R2, 0x7610, R90 ;  /* 0x00007610025a7816 */ /* 0x000fe2000000005a */
[----:B------:R-:W-:Y:S01]  /*e060*/  IMAD.MOV.U32 R2, RZ, RZ, R73 ;  /* 0x000000ffff027224 */ /* 0x000fe200078e0049 */
[----:B------:R-:W-:Y:S01]  /*e070*/  PRMT R98, R98, 0x5410, R0 ;  /* 0x0000541062627816 */ /* 0x000fe20000000000 */
[----:B------:R-:W-:Y:S01]  /*e080*/  IMAD.MOV.U32 R0, RZ, RZ, R66 ;  /* 0x000000ffff007224 */ /* 0x000fe200078e0042 */
[----:B------:R-:W-:Y:S01]  /*e090*/  BAR.SYNC.DEFER_BLOCKING 0x0 ;  /* 0x0000000000007b1d */ /* 0x000fe20000010000 */
[----:B------:R-:W-:-:S02]  /*e0a0*/  ISETP.GE.AND P0, PT, R215, R80, PT ;  /* 0x00000050d700720c */ /* 0x000fc40003f06270 */
[----:B------:R-:W-:Y:S01]  /*e0b0*/  PRMT R97, R2, 0x5410, R3 ;  /* 0x0000541002617816 */ /* 0x000fe20000000003 */
[----:B------:R-:W-:Y:S01]  /*e0c0*/  IMAD.MOV.U32 R3, RZ, RZ, R67 ;  /* 0x000000ffff037224 */ /* 0x000fe200078e0043 */
[----:B------:R-:W-:Y:S01]  /*e0d0*/  PRMT R94, R94, 0x5410, R0 ;  /* 0x000054105e5e7816 */ /* 0x000fe20000000000 */
[----:B------:R-:W-:Y:S01]  /*e0e0*/  IMAD.MOV.U32 R2, RZ, RZ, R64 ;  /* 0x000000ffff027224 */ /* 0x000fe200078e0040 */
[----:B------:R-:W-:Y:S01]  /*e0f0*/  PRMT R90, R90, 0x5410, R8 ;  /* 0x000054105a5a7816 */ /* 0x000fe20000000008 */
[----:B------:R-:W-:Y:S01]  /*e100*/  IMAD.MOV.U32 R0, RZ, RZ, R65 ;  /* 0x000000ffff007224 */ /* 0x000fe200078e0041 */
[----:B------:R-:W-:Y:S01]  /*e110*/  PRMT R95, R3, 0x7610, R95 ;  /* 0x00007610035f7816 */ /* 0x000fe2000000005f */
        /* <DEDUP_REMOVED lines=11> */
[----:B------:R-:W-:Y:S02]  /*e1d0*/  MOV R0, c[0x0][0x27c] ;  /* 0x00009f0000007a02 */ /* 0x000fe40000000f00 */
[--C-:B------:R-:W-:Y:S02]  /*e1e0*/  SHF.R.U64 R38, R4, 0x10, R5.reuse ;  /* 0x0000001004267819 */ /* 0x100fe40000001205 */
[----:B------:R-:W-:Y:S02]  /*e1f0*/  LEA.HI R0, R0, R240, RZ, 0x1d ;  /* 0x000000f000007211 */ /* 0x000fe400078fe8ff */
[----:B------:R-:W-:Y:S01]  /*e200*/  SHF.R.U32.HI R4, RZ, 0x10, R5 ;  /* 0x00000010ff047819 */ /* 0x000fe20000011605 */
[----:B------:R-:W-:Y:S01]  /*e210*/  HADD2.F32 R5, -RZ, R56.H0_H0 ;  /* 0x20000038ff057230 */ /* 0x000fe20000004100 */
[----:B------:R-:W-:Y:S02]  /*e220*/  SHF.R.S32.HI R3, RZ, 0x1f, R0 ;  /* 0x0000001fff037819 */ /* 0x000fe40000011400 */
[----:B------:R-:W-:-:S02]  /*e230*/  SHF.L.U32 R2, R0, 0x3, RZ ;  /* 0x0000000300027819 */ /* 0x000fc400000006ff */
[----:B------:R-:W-:Y:S02]  /*e240*/  LEA.HI R0, R3, R0, RZ, 0x3 ;  /* 0x0000000003007211 */ /* 0x000fe400078f18ff */
[----:B------:R-:W-:Y:S02]  /*e250*/  LOP3.LUT R2, R228, 0x38, R2, 0xf8, !PT ;  /* 0x00000038e4027812 */ /* 0x000fe400078ef802 */
[----:B------:R-:W-:Y:S02]  /*e260*/  SHF.L.U32 R0, R0, 0xa, RZ ;  /* 0x0000000a00007819 */ /* 0x000fe400000006ff */
[----:B------:R-:W-:Y:S02]  /*e270*/  LOP3.LUT R3, R228, 0x38, R106, 0xf8, !PT ;  /* 0x00000038e4037812 */ /* 0x000fe400078ef86a */
[----:B------:R-:W-:Y:S02]  /*e280*/  LOP3.LUT R2, R2, R150, RZ, 0x3c, !PT ;  /* 0x0000009602027212 */ /* 0x000fe400078e3cff */
[----:B------:R-:W-:-:S02]  /*e290*/  LOP3.LUT R0, R0, 0x7fffe000, RZ, 0xc0, !PT ;  /* 0x7fffe00000007812 */ /* 0x000fc400078ec0ff */
[----:B------:R-:W-:Y:S02]  /*e2a0*/  LOP3.LUT R3, R151, R3, R150, 0xf6, !PT ;  /* 0x0000000397037212 */ /* 0x000fe400078ef696 */
[----:B------:R-:W-:Y:S01]  /*e2b0*/  IADD3 R0, R2, R0, R151 ;  /* 0x0000000002007210 */ /* 0x000fe20007ffe097 */
[----:B------:R-:W-:Y:S01]  /*e2c0*/  HADD2.F32 R2, -RZ, R39.H0_H0 ;  /* 0x20000027ff027230 */ /* 0x000fe20000004100 */
[----:B------:R-:W-:Y:S02]  /*e2d0*/  SHF.L.U32 R34, R3, 0x1, RZ ;  /* 0x0000000103227819 */ /* 0x000fe400000006ff */
[----:B------:R-:W-:Y:S02]  /*e2e0*/  SHF.L.U32 R33, R0, 0x1, RZ ;  /* 0x0000000100217819 */ /* 0x000fe400000006ff */
[--C-:B------:R-:W-:Y:S01]  /*e2f0*/  SHF.R.U64 R59, R12, 0x10, R13.reuse ;  /* 0x000000100c3b7819 */ /* 0x100fe2000000120d */
[----:B--2---:R-:W1:Y:S01]  /*e300*/  LDS.128 R20, [R34+0x18100] ;  /* 0x0181000022147984 */ /* 0x004e620000000c00 */
[----:B----4-:R-:W-:-:S02]  /*e310*/  SHF.R.U32.HI R9, RZ, 0x10, R13 ;  /* 0x00000010ff097819 */ /* 0x010fc4000001160d */
[--C-:B------:R-:W-:Y:S01]  /*e320*/  SHF.R.U64 R57, R6, 0x10, R7.reuse ;  /* 0x0000001006397819 */ /* 0x100fe20000001207 */
[----:B------:R-:W2:Y:S01]  /*e330*/  LDS.128 R16, [R33+0x18100] ;  /* 0x0181000021107984 */ /* 0x000ea20000000c00 */
[----:B------:R-:W-:Y:S01]  /*e340*/  SHF.R.U32.HI R13, RZ, 0x10, R7 ;  /* 0x00000010ff0d7819 */ /* 0x000fe20000011607 */
[----:B------:R-:W-:Y:S01]  /*e350*/  HADD2.F32 R7, -RZ, R4.H0_H0 ;  /* 0x20000004ff077230 */ /* 0x000fe20000004100 */
[--C-:B------:R-:W-:Y:S02]  /*e360*/  SHF.R.U64 R68, R14, 0x10, R15.reuse ;  /* 0x000000100e447819 */ /* 0x100fe4000000120f */
[----:B------:R-:W-:Y:S01]  /*e370*/  SHF.R.U32.HI R14, RZ, 0x10, R15 ;  /* 0x00000010ff0e7819 */ /* 0x000fe2000001160f */
[----:B------:R-:W-:Y:S02]  /*e380*/  HADD2.F32 R15, -RZ, R9.H0_H0 ;  /* 0x20000009ff0f7230 */ /* 0x000fe40000004100 */
[--C-:B-1----:R-:W-:Y:S02]  /*e390*/  HADD2.F32 R8, -RZ, R21.reuse.H0_H0 ;  /* 0x20000015ff087230 */ /* 0x102fe40000004100 */
[----:B------:R-:W-:-:S02]  /*e3a0*/  HADD2.F32 R6, -RZ, R21.H1_H1 ;  /* 0x30000015ff067230 */ /* 0x000fc40000004100 */
[----:B--2---:R-:W-:Y:S01]  /*e3b0*/  HADD2.F32 R0, -RZ, R17.H0_H0 ;  /* 0x20000011ff007230 */ /* 0x004fe20000004100 */
[----:B------:R-:W-:Y:S01]  /*e3c0*/  FMUL.FTZ R3, R8, R2 ;  /* 0x0000000208037220 */ /* 0x000fe20000410000 */
[----:B------:R-:W-:-:S03]  /*e3d0*/  HADD2.F32 R4, -RZ, R20.H0_H0 ;  /* 0x20000014ff047230 */ /* 0x000fc60000004100 */
[C---:B------:R-:W-:Y:S01]  /*e3e0*/  FMUL.FTZ R12, R0.reuse, R2 ;  /* 0x00000002000c7220 */ /* 0x040fe20000410000 */
[----:B------:R-:W-:Y:S01]  /*e3f0*/  HADD2.F32 R2, -RZ, R39.H1_H1 ;  /* 0x30000027ff027230 */ /* 0x000fe20000004100 */
[----:B------:R-:W-:Y:S01]  /*e400*/  FFMA.FTZ R69, R0, R5, R3 ;  /* 0x0000000500457223 */ /* 0x000fe20000010003 */
[----:B------:R-:W-:Y:S01]  /*e410*/  HADD2.F32 R0, -RZ, R17.H1_H1 ;  /* 0x30000011ff007230 */ /* 0x000fe20000004100 */
[----:B------:R-:W-:Y:S02]  /*e420*/  FMUL.FTZ R3, R6, R7 ;  /* 0x0000000706037220 */ /* 0x000fe40000410000 */
[----:B------:R-:W-:Y:S01]  /*e430*/  FFMA.FTZ R39, R8, R5, -R12 ;  /* 0x0000000508277223 */ /* 0x000fe2000001080c */
[----:B------:R-:W-:Y:S01]  /*e440*/  HADD2.F32 R8, -RZ, R22.H0_H0 ;  /* 0x20000016ff087230 */ /* 0x000fe20000004100 */
[C---:B------:R-:W-:Y:S01]  /*e450*/  FMUL.FTZ R9, R0.reuse, R7 ;  /* 0x0000000700097220 */ /* 0x040fe20000410000 */
[----:B------:R-:W-:Y:S01]  /*e460*/  HADD2.F32 R5, -RZ, R23.H1_H1 ;  /* 0x30000017ff057230 */ /* 0x000fe20000004100 */
[-C--:B------:R-:W-:Y:S01]  /*e470*/  FFMA.FTZ R58, R0, R15.reuse, R3 ;  /* 0x0000000f003a7223 */ /* 0x080fe20000010003 */
[----:B------:R-:W-:Y:S01]  /*e480*/  HADD2.F32 R0, -RZ, R16.H0_H0 ;  /* 0x20000010ff007230 */ /* 0x000fe20000004100 */
[-C--:B------:R-:W-:Y:S01]  /*e490*/  FMUL.FTZ R7, R4, R2.reuse ;  /* 0x0000000204077220 */ /* 0x080fe20000410000 */
[----:B------:R-:W-:Y:S01]  /*e4a0*/  HADD2.F32 R3, -RZ, R56.H1_H1 ;  /* 0x30000038ff037230 */ /* 0x000fe20000004100 */
[----:B------:R-:W-:Y:S01]  /*e4b0*/  FFMA.FTZ R37, R6, R15, -R9 ;  /* 0x0000000f06257223 */ /* 0x000fe20000010809 */
[----:B------:R-:W-:Y:S01]  /*e4c0*/  HADD2.F32 R6, -RZ, R71.H0_H0 ;  /* 0x20000047ff067230 */ /* 0x000fe20000004100 */
[C---:B------:R-:W-:Y:S01]  /*e4d0*/  FMUL.FTZ R2, R0.reuse, R2 ;  /* 0x0000000200027220 */ /* 0x040fe20000410000 */
[----:B------:R-:W-:Y:S01]  /*e4e0*/  HADD2.F32 R9, -RZ, R13.H0_H0 ;  /* 0x2000000dff097230 */ /* 0x000fe20000004100 */
[-C--:B------:R-:W-:Y:S01]  /*e4f0*/  FFMA.FTZ R56, R0, R3.reuse, R7 ;  /* 0x0000000300387223 */ /* 0x080fe20000010007 */
[----:B------:R-:W-:Y:S01]  /*e500*/  HADD2.F32 R0, -RZ, R70.H0_H0 ;  /* 0x20000046ff007230 */ /* 0x000fe20000004100 */
[----:B------:R-:W-:Y:S01]  /*e510*/  FFMA.FTZ R36, R4, R3, -R2 ;  /* 0x0000000304247223 */ /* 0x000fe20000010802 */
[----:B------:R-:W-:-:S02]  /*e520*/  HADD2.F32 R2, -RZ, R18.H0_H0 ;  /* 0x20000012ff027230 */ /* 0x000fc40000004100 */
[----:B------:R-:W-:Y:S01]  /*e530*/  HADD2.F32 R3, -RZ, R70.H1_H1 ;  /* 0x30000046ff037230 */ /* 0x000fe20000004100 */
[-C--:B------:R-:W-:Y:S01]  /*e540*/  FMUL.FTZ R4, R8, R0.reuse ;  /* 0x0000000008047220 */ /* 0x080fe20000410000 */
[----:B------:R-:W-:Y:S01]  /*e550*/  HADD2.F32 R7, -RZ, R23.H0_H0 ;  /* 0x20000017ff077230 */ /* 0x000fe20000004100 */
[C---:B------:R-:W-:Y:S01]  /*e560*/  FMUL.FTZ R32, R2.reuse, R0 ;  /* 0x0000000002207220 */ /* 0x040fe20000410000 */
[----:B------:R-:W-:Y:S01]  /*e570*/  HADD2.F32 R0, -RZ, R19.H0_H0 ;  /* 0x20000013ff007230 */ /* 0x000fe20000004100 */
[----:B------:R-:W-:Y:S01]  /*e580*/  FFMA.FTZ R35, R2, R6, R4 ;  /* 0x0000000602237223 */ /* 0x000fe20000010004 */
        /* <DEDUP_REMOVED lines=20> */
[----:B------:R-:W-:Y:S01]  /*e6d0*/  F2FP.PACK_AB R7, R17, R23 ;  /* 0x000000171107723e */ /* 0x000fe200000000ff */
[----:B------:R-:W-:Y:S01]  /*e6e0*/  FFMA.FTZ R14, R0, R19, R9 ;  /* 0x00000013000e7223 */ /* 0x000fe20000010009 */
[----:B------:R-:W-:Y:S01]  /*e6f0*/  HADD2.F32 R0, -RZ, R18.H1_H1 ;  /* 0x30000012ff007230 */ /* 0x000fe20000004100 */
[----:B------:R-:W-:-:S02]  /*e700*/  FMUL.FTZ R9, R2, R12 ;  /* 0x0000000c02097220 */ /* 0x000fc40000410000 */
[----:B------:R-:W-:Y:S01]  /*e710*/  FFMA.FTZ R3, R3, R19, -R13 ;  /* 0x0000001303037223 */ /* 0x000fe2000001080d */
[----:B------:R-:W-:Y:S01]  /*e720*/  F2FP.PACK_AB R4, R14, R56 ;  /* 0x000000380e04723e */ /* 0x000fe200000000ff */
[C---:B------:R-:W-:Y:S01]  /*e730*/  FMUL.FTZ R12, R0.reuse, R12 ;  /* 0x0000000c000c7220 */ /* 0x040fe20000410000 */
[----:B------:R-:W-:Y:S01]  /*e740*/  F2FP.PACK_AB R13, R37, R39 ;  /* 0x00000027250d723e */ /* 0x000fe200000000ff */
[----:B------:R-:W-:Y:S02]  /*e750*/  FFMA.FTZ R9, R0, R16, R9 ;  /* 0x0000001000097223 */ /* 0x000fe40000010009 */
        /* <DEDUP_REMOVED lines=9> */
.L_x_2349:
[----:B------:R-:W-:Y:S05]  /*e7f0*/  BSYNC B0 ;  /* 0x0000000000007941 */ /* 0x000fea0003800000 */
.L_x_2348:
[----:B------:R-:W-:Y:S01]  /*e800*/  ISETP.GE.AND P0, PT, R141, c[0x0][0x27c], PT ;  /* 0x00009f008d007a0c */ /* 0x000fe20003f06270 */
[----:B------:R-:W-:-:S12]  /*e810*/  BSSY B0, `(.L_x_2350) ;  /* 0x0000062000007945 */ /* 0x000fd80003800000 */
[----:B------:R-:W-:Y:S05]  /*e820*/  @P0 BRA `(.L_x_2351) ;  /* 0x0000060000000947 */ /* 0x000fea0003800000 */
[----:B------:R-:W3:Y:S01]  /*e830*/  LDL R68, [R1+0x28] ;  /* 0x0000280001447983 */ /* 0x000ee20000100800 */
[----:B------:R-:W-:Y:S02]  /*e840*/  MOV R0, c[0x0][0x27c] ;  /* 0x00009f0000007a02 */ /* 0x000fe40000000f00 */
[--C-:B------:R-:W-:Y:S02]  /*e850*/  SHF.R.U64 R39, R24, 0x10, R25.reuse ;  /* 0x0000001018277819 */ /* 0x100fe40000001219 */
[----:B------:R-:W-:Y:S02]  /*e860*/  LEA.HI R0, R0, R230, RZ, 0x1d ;  /* 0x000000e600007211 */ /* 0x000fe400078fe8ff */
[----:B------:R-:W-:Y:S02]  /*e870*/  SHF.R.U32.HI R24, RZ, 0x10, R25 ;  /* 0x00000010ff187819 */ /* 0x000fe40000011619 */
        /* <DEDUP_REMOVED lines=9> */
[----:B------:R-:W-:Y:S01]  /*e910*/  SHF.R.U32.HI R28, RZ, 0x10, R29 ;  /* 0x00000010ff1c7819 */ /* 0x000fe2000001161d */
[----:B------:R-:W-:Y:S01]  /*e920*/  HADD2.F32 R57, -RZ, R57.H0_H0 ;  /* 0x20000039ff397230 */ /* 0x000fe20000004100 */
[----:B------:R-:W-:Y:S01]  /*e930*/  SHF.L.U32 R32, R0, 0x1, RZ ;  /* 0x0000000100207819 */ /* 0x000fe200000006ff */
[----:B------:R-:W-:Y:S01]  /*e940*/  HADD2.F32 R0, -RZ, R81.H0_H0 ;  /* 0x20000051ff007230 */ /* 0x000fe20000004100 */
[----:B------:R-:W-:Y:S01]  /*e950*/  SHF.R.U64 R56, R30, 0x10, R31 ;  /* 0x000000101e387819 */ /* 0x000fe2000000121f */
[----:B------:R-:W-:Y:S01]  /*e960*/  HADD2.F32 R59, -RZ, R28.H0_H0 ;  /* 0x2000001cff3b7230 */ /* 0x000fe20000004100 */
[--C-:B------:R-:W-:Y:S01]  /*e970*/  SHF.R.U64 R30, R26, 0x10, R27.reuse ;  /* 0x000000101a1e7819 */ /* 0x100fe2000000121b */
[----:B-1----:R-:W1:Y:S01]  /*e980*/  LDS.128 R12, [R32+0x18100] ;  /* 0x01810000200c7984 */ /* 0x002e620000000c00 */
[----:B------:R-:W-:-:S02]  /*e990*/  SHF.R.U32.HI R26, RZ, 0x10, R27 ;  /* 0x00000010ff1a7819 */ /* 0x000fc4000001161b */
[----:B------:R-:W-:-:S05]  /*e9a0*/  SHF.R.U32.HI R25, RZ, 0x10, R31 ;  /* 0x00000010ff197819 */ /* 0x000fca000001161f */
[----:B------:R-:W-:Y:S02]  /*e9b0*/  HADD2.F32 R58, -RZ, R25.H0_H0 ;  /* 0x20000019ff3a7230 */ /* 0x000fe40000004100 */
[----:B-1----:R-:W-:Y:S02]  /*e9c0*/  HADD2.F32 R3, -RZ, R13.H0_H0 ;  /* 0x2000000dff037230 */ /* 0x002fe40000004100 */
[----:B----4-:R-:W-:Y:S02]  /*e9d0*/  HADD2.F32 R9, -RZ, R15.H0_H0 ;  /* 0x2000000fff097230 */ /* 0x010fe40000004100 */
[----:B------:R-:W-:Y:S01]  /*e9e0*/  HADD2.F32 R2, -RZ, R13.H1_H1 ;  /* 0x3000000dff027230 */ /* 0x000fe20000004100 */
[----:B------:R-:W-:Y:S01]  /*e9f0*/  FMUL.FTZ R34, R3, R0 ;  /* 0x0000000003227220 */ /* 0x000fe20000410000 */
[--C-:B------:R-:W-:Y:S02]  /*ea00*/  HADD2.F32 R8, -RZ, R12.reuse.H0_H0 ;  /* 0x2000000cff087230 */ /* 0x100fe40000004100 */
[----:B------:R-:W-:-:S02]  /*ea10*/  HADD2.F32 R13, -RZ, R12.H1_H1 ;  /* 0x3000000cff0d7230 */ /* 0x000fc40000004100 */
        /* <DEDUP_REMOVED lines=15> */
[--C-:B--2---:R-:W-:Y:S01]  /*eb10*/  HADD2.F32 R20, -RZ, R4.reuse.H0_H0 ;  /* 0x20000004ff147230 */ /* 0x104fe20000004100 */
[----:B------:R-:W-:Y:S01]  /*eb20*/  FFMA.FTZ R37, R2, R59, R0 ;  /* 0x0000003b02257223 */ /* 0x000fe20000010000 */
[----:B------:R-:W-:Y:S01]  /*eb30*/  HADD2.F32 R23, -RZ, R4.H1_H1 ;  /* 0x30000004ff177230 */ /* 0x000fe20000004100 */
[----:B------:R-:W-:Y:S01]  /*eb40*/  FFMA.FTZ R38, R3, R6, R5 ;  /* 0x0000000603267223 */ /* 0x000fe20000010005 */
[----:B------:R-:W-:-:S02]  /*eb50*/  HADD2.F32 R4, -RZ, R81.H1_H1 ;  /* 0x30000051ff047230 */ /* 0x000fc40000004100 */
[--C-:B------:R-:W-:Y:S02]  /*eb60*/  HADD2.F32 R5, -RZ, R83.reuse.H1_H1 ;  /* 0x30000053ff057230 */ /* 0x100fe40000004100 */
[----:B------:R-:W-:Y:S01]  /*eb70*/  HADD2.F32 R0, -RZ, R83.H0_H0 ;  /* 0x20000053ff007230 */ /* 0x000fe20000004100 */
[-C--:B------:R-:W-:Y:S01]  /*eb80*/  FMUL.FTZ R3, R20, R4.reuse ;  /* 0x0000000414037220 */ /* 0x080fe20000410000 */
[----:B------:R-:W-:Y:S01]  /*eb90*/  HADD2.F32 R24, -RZ, R26.H0_H0 ;  /* 0x2000001aff187230 */ /* 0x000fe20000004100 */
[C---:B------:R-:W-:Y:S01]  /*eba0*/  FMUL.FTZ R31, R8.reuse, R4 ;  /* 0x00000004081f7220 */ /* 0x040fe20000410000 */
[----:B------:R-:W-:Y:S01]  /*ebb0*/  HADD2.F32 R2, -RZ, R82.H1_H1 ;  /* 0x30000052ff027230 */ /* 0x000fe20000004100 */
[----:B------:R-:W-:Y:S01]  /*ebc0*/  FFMA.FTZ R35, R8, R5, R3 ;  /* 0x0000000508237223 */ /* 0x000fe20000010003 */
[--C-:B------:R-:W-:Y:S01]  /*ebd0*/  HADD2.F32 R3, -RZ, R84.reuse.H0_H0 ;  /* 0x20000054ff037230 */ /* 0x100fe20000004100 */
[-C--:B------:R-:W-:Y:S01]  /*ebe0*/  FMUL.FTZ R8, R17, R0.reuse ;  /* 0x0000000011087220 */ /* 0x080fe20000410000 */
[----:B------:R-:W-:Y:S01]  /*ebf0*/  HADD2.F32 R4, -RZ, R84.H1_H1 ;  /* 0x30000054ff047230 */ /* 0x000fe20000004100 */
[----:B------:R-:W-:-:S02]  /*ec00*/  FMUL.FTZ R26, R9, R0 ;  /* 0x00000000091a7220 */ /* 0x000fc40000410000 */
[----:B------:R-:W-:Y:S01]  /*ec10*/  FFMA.FTZ R28, R9, R3, R8 ;  /* 0x00000003091c7223 */ /* 0x000fe20000010008 */
[----:B------:R-:W-:Y:S01]  /*ec20*/  HADD2.F32 R8, -RZ, R39.H0_H0 ;  /* 0x20000027ff087230 */ /* 0x000fe20000004100 */
[----:B------:R-:W-:Y:S01]  /*ec30*/  FMUL.FTZ R0, R16, R24 ;  /* 0x0000001810007220 */ /* 0x000fe20000410000 */
[----:B------:R-:W-:Y:S01]  /*ec40*/  HADD2.F32 R9, -RZ, R30.H0_H0 ;  /* 0x2000001eff097230 */ /* 0x000fe20000004100 */
[-C--:B------:R-:W-:Y:S01]  /*ec50*/  FMUL.FTZ R15, R18, R2.reuse ;  /* 0x00000002120f7220 */ /* 0x080fe20000410000 */
[----:B------:R-:W-:Y:S01]  /*ec60*/  HADD2.F32 R39, -RZ, R56.H0_H0 ;  /* 0x20000038ff277230 */ /* 0x000fe20000004100 */
[----:B------:R-:W-:Y:S02]  /*ec70*/  FMUL.FTZ R29, R12, R2 ;  /* 0x000000020c1d7220 */ /* 0x000fe40000410000 */
[----:B------:R-:W-:Y:S02]  /*ec80*/  FFMA.FTZ R25, R7, R58, R0 ;  /* 0x0000003a07197223 */ /* 0x000fe40000010000 */
[----:B------:R-:W-:-:S02]  /*ec90*/  FMUL.FTZ R2, R23, R8 ;  /* 0x0000000817027220 */ /* 0x000fc40000410000 */
[----:B------:R-:W-:Y:S02]  /*eca0*/  FFMA.FTZ R36, R12, R4, R15 ;  /* 0x000000040c247223 */ /* 0x000fe4000001000f */
[----:B------:R-:W-:Y:S02]  /*ecb0*/  FMUL.FTZ R24, R7, R24 ;  /* 0x0000001807187220 */ /* 0x000fe40000410000 */
[-C--:B------:R-:W-:Y:S02]  /*ecc0*/  FMUL.FTZ R0, R21, R9.reuse ;  /* 0x0000000915007220 */ /* 0x080fe40000410000 */
[C---:B------:R-:W-:Y:S02]  /*ecd0*/  FMUL.FTZ R15, R13.reuse, R8 ;  /* 0x000000080d0f7220 */ /* 0x040fe40000410000 */
[----:B------:R-:W-:Y:S02]  /*ece0*/  FMUL.FTZ R7, R14, R9 ;  /* 0x000000090e077220 */ /* 0x000fe40000410000 */
[----:B------:R-:W-:-:S02]  /*ecf0*/  FFMA.FTZ R27, R13, R57, R2 ;  /* 0x000000390d1b7223 */ /* 0x000fc40000010002 */
        /* <DEDUP_REMOVED lines=10> */
[----:B------:R-:W-:Y:S02]  /*eda0*/  FFMA.FTZ R2, R23, R57, -R15 ;  /* 0x0000003917027223 */ /* 0x000fe4000001080f */
[----:B------:R-:W-:Y:S01]  /*edb0*/  FFMA.FTZ R6, R21, R39, -R7 ;  /* 0x0000002715067223 */ /* 0x000fe20000010807 */
[----:B------:R-:W-:Y:S02]  /*edc0*/  F2FP.PACK_AB R15, R0, R3 ;  /* 0x00000003000f723e */ /* 0x000fe400000000ff */
[----:B------:R-:W-:Y:S02]  /*edd0*/  F2FP.PACK_AB R12, R2, R9 ;  /* 0x00000009020c723e */ /* 0x000fe400000000ff */
[----:B------:R-:W-:Y:S02]  /*ede0*/  F2FP.PACK_AB R14, R6, R8 ;  /* 0x00000008060e723e */ /* 0x000fe400000000ff */
[----:B------:R-:W-:Y:S02]  /*edf0*/  F2FP.PACK_AB R7, R25, R28 ;  /* 0x0000001c1907723e */ /* 0x000fe400000000ff */
[----:B------:R-:W-:Y:S01]  /*ee00*/  F2FP.PACK_AB R6, R30, R36 ;  /* 0x000000241e06723e */ /* 0x000fe200000000ff */
[----:B------:R1:W-:Y:S04]  /*ee10*/  STS.128 [R68], R12 ;  /* 0x0000000c44007388 */ /* 0x0003e80000000c00 */
[----:B------:R1:W-:Y:S02]  /*ee20*/  STS.128 [R32+0x18100], R4 ;  /* 0x0181000420007388 */ /* 0x0003e40000000c00 */
.L_x_2351:
[----:B------:R-:W-:Y:S05]  /*ee30*/  BSYNC B0 ;  /* 0x0000000000007941 */ /* 0x000fea0003800000 */
.L_x_2350:
[----:B------:R-:W-:-:S13]  /*ee40*/  ISETP.GE.AND P0, PT, R140, c[0x0][0x27c], PT ;  /* 0x00009f008c007a0c */ /* 0x000fda0003f06270 */
[----:B------:R-:W-:Y:S05]  /*ee50*/  @P0 BRA `(.L_x_2347) ;  /* 0x0000060000000947 */ /* 0x000fea0003800000 */
[----:B------:R-:W3:Y:S01]  /*ee60*/  LDL R56, [R1+0x20] ;  /* 0x0000200001387983 */ /* 0x000ee20000100800 */
[----:B------:R-:W-:Y:S02]  /*ee70*/  MOV R0, c[0x0][0x27c] ;  /* 0x00009f0000007a02 */ /* 0x000fe40000000f00 */
[----:B------:R-:W-:Y:S02]  /*ee80*/  SHF.R.U32.HI R24, RZ, 0x10, R41 ;  /* 0x00000010ff187819 */ /* 0x000fe40000011629 */
        /* <DEDUP_REMOVED lines=15> */
[----:B------:R-:W-:Y:S02]  /*ef80*/  SHF.R.U64 R39, R40, 0x10, R41 ;  /* 0x0000001028277819 */ /* 0x000fe40000001229 */
[----:B------:R-:W-:Y:S01]  /*ef90*/  SHF.R.U32.HI R27, RZ, 0x10, R47 ;  /* 0x00000010ff1b7819 */ /* 0x000fe2000001162f */
[----:B-1----:R-:W1:Y:S01]  /*efa0*/  LDS.128 R12, [R29+0x18100] ;  /* 0x018100001d0c7984 */ /* 0x002e620000000c00 */
[----:B------:R-:W-:-:S02]  /*efb0*/  SHF.R.U64 R44, R44, 0x10, R45 ;  /* 0x000000102c2c7819 */ /* 0x000fc4000000122d */
[----:B------:R-:W-:Y:S01]  /*efc0*/  SHF.R.U64 R40, R46, 0x10, R47 ;  /* 0x000000102e287819 */ /* 0x000fe2000000122f */
[----:B------:R-:W-:Y:S02]  /*efd0*/  HADD2.F32 R42, -RZ, R27.H0_H0 ;  /* 0x2000001bff2a7230 */ /* 0x000fe40000004100 */
[----:B------:R-:W-:Y:S02]  /*efe0*/  HADD2.F32 R41, -RZ, R44.H0_H0 ;  /* 0x2000002cff297230 */ /* 0x000fe40000004100 */
[----:B-1----:R-:W-:Y:S02]  /*eff0*/  HADD2.F32 R3, -RZ, R13.H0_H0 ;  /* 0x2000000dff037230 */ /* 0x002fe40000004100 */
[----:B----4-:R-:W-:Y:S02]  /*f000*/  HADD2.F32 R9, -RZ, R15.H0_H0 ;  /* 0x2000000fff097230 */ /* 0x010fe40000004100 */
[----:B------:R-:W-:Y:S01]  /*f010*/  HADD2.F32 R2, -RZ, R13.H1_H1 ;  /* 0x3000000dff027230 */ /* 0x000fe20000004100 */
[----:B------:R-:W-:Y:S01]  /*f020*/  FMUL.FTZ R34, R3, R0 ;  /* 0x0000000003227220 */ /* 0x000fe20000410000 */
[----:B------:R-:W-:-:S02]  /*f030*/  HADD2.F32 R8, -RZ, R12.H0_H0 ;  /* 0x2000000cff087230 */ /* 0x000fc40000004100 */
[----:B------:R-:W-:Y:S02]  /*f040*/  HADD2.F32 R13, -RZ, R12.H1_H1 ;  /* 0x3000000cff0d7230 */ /* 0x000fe40000004100 */
        /* <DEDUP_REMOVED lines=20> */
[----:B------:R-:W-:Y:S02]  /*f190*/  HADD2.F32 R5, -RZ, R88.H0_H0 ;  /* 0x20000058ff057230 */ /* 0x000fe40000004100 */
        /* <DEDUP_REMOVED lines=44> */
.L_x_2347:
[----:B------:R-:W-:Y:S05]  /*f460*/  BSYNC B1 ;  /* 0x0000000000017941 */ /* 0x000fea0003800000 */
.L_x_2346:
        /* <DEDUP_REMOVED lines=14> */
[----:B---3--:R-:W3:Y:S01]  /*f550*/  LDL R44, [R1+0x2c] ;  /* 0x00002c00012c7983 */ /* 0x008ee20000100800 */
        /* <DEDUP_REMOVED lines=15> */
[----:B-1----:R-:W-:Y:S01]  /*f650*/  SHF.L.U32 R29, R0, 0x1, RZ ;  /* 0x00000001001d7819 */ /* 0x002fe200000006ff */
[----:B------:R-:W-:Y:S01]  /*f660*/  HADD2.F32 R0, -RZ, R87.H1_H1 ;  /* 0x30000057ff007230 */ /* 0x000fe20000004100 */
[----:B------:R-:W-:-:S02]  /*f670*/  SHF.R.U32.HI R27, RZ, 0x10, R51 ;  /* 0x00000010ff1b7819 */ /* 0x000fc40000011633 */
[----:B------:R-:W-:Y:S01]  /*f680*/  SHF.R.U64 R35, R54, 0x10, R55 ;  /* 0x0000001036237819 */ /* 0x000fe20000001237 */
[----:B------:R-:W1:Y:S01]  /*f690*/  LDS.128 R12, [R29+0x18100] ;  /* 0x018100001d0c7984 */ /* 0x000e620000000c00 */
[----:B------:R-:W-:Y:S01]  /*f6a0*/  SHF.R.U64 R38, R48, 0x10, R49 ;  /* 0x0000001030267819 */ /* 0x000fe20000001231 */
[----:B------:R-:W-:Y:S01]  /*f6b0*/  HADD2.F32 R42, -RZ, R27.H0_H0 ;  /* 0x2000001bff2a7230 */ /* 0x000fe20000004100 */
[----:B------:R-:W-:-:S03]  /*f6c0*/  SHF.R.U64 R40, R50, 0x10, R51 ;  /* 0x0000001032287819 */ /* 0x000fc60000001233 */
        /* <DEDUP_REMOVED lines=72> */
.L_x_2353:
[----:B------:R-:W-:Y:S05]  /*fb50*/  BSYNC B0 ;  /* 0x0000000000007941 */ /* 0x000fea0003800000 */
.L_x_2352:
[----:B------:R-:W-:Y:S01]  /*fb60*/  ISETP.GE.AND P0, PT, R141, c[0x0][0x27c], PT ;  /* 0x00009f008d007a0c */ /* 0x000fe20003f06270 */
[----:B------:R-:W-:-:S12]  /*fb70*/  BSSY B0, `(.L_x_2354) ;  /* 0x0000062000007945 */ /* 0x000fd80003800000 */
[----:B------:R-:W-:Y:S05]  /*fb80*/  @P0 BRA `(.L_x_2355) ;  /* 0x0000060000000947 */ /* 0x000fea0003800000 */
[----:B-1-3--:R-:W3:Y:S01]  /*fb90*/  LDL R44, [R1+0x24] ;  /* 0x00002400012c7983 */ /* 0x00aee20000100800 */
        /* <DEDUP_REMOVED lines=95> */
.L_x_2355:
[----:B------:R-:W-:Y:S05]  /*10190*/  BSYNC B0 ;  /* 0x0000000000007941 */ /* 0x000fea0003800000 */
.L_x_2354:
[----:B------:R-:W-:-:S13]  /*101a0*/  ISETP.GE.AND P0, PT, R140, c[0x0][0x27c], PT ;  /* 0x00009f008c007a0c */ /* 0x000fda0003f06270 */
        /* <DEDUP_REMOVED lines=97> */
.L_x_2308:
[----:B------:R-:W-:Y:S05]  /*107c0*/  BSYNC B2 ;  /* 0x0000000000027941 */ /* 0x000fea0003800000 */
.L_x_2306:
[----:B------:R-:W-:-:S04]  /*107d0*/  DEPBAR.LE SB0, 0x2 ;  /* 0x000080800000791a */ /* 0x000fc80000000000 */
[----:B------:R-:W-:Y:S01]  /*107e0*/  WARPSYNC 0xffffffff ;  /* 0xffffffff00007948 */ /* 0x000fe20003800000 */
[----:B------:R-:W-:Y:S01]  /*107f0*/  BAR.SYNC.DEFER_BLOCKING 0x0 ;  /* 0x0000000000007b1d */ /* 0x000fe20000010000 */
[----:B------:R-:W-:Y:S01]  /*10800*/  IMAD.MOV.U32 R0, RZ, RZ, 0x20 ;  /* 0x00000020ff007424 */ /* 0x000fe200078e00ff */
[----:B------:R-:W-:-:S04]  /*10810*/  LOP3.LUT P2, RZ, R216, 0x2, RZ, 0xc0, !PT ;  /* 0x00000002d8ff7812 */ /* 0x000fc8000784c0ff */
[----:B------:R-:W-:Y:S01]  /*10820*/  SEL R180, R0, 0xffffffe0, !P2 ;  /* 0xffffffe000b47807 */ /* 0x000fe20005000000 */
[----:B------:R-:W-:Y:S04]  /*10830*/  BSSY B0, `(.L_x_2356) ;  /* 0x000004c000007945 */ /* 0x000fe80003800000 */
[----:B-1----:R-:W-:Y:S01]  /*10840*/  IMAD.IADD R8, R186, 0x1, R180 ;  /* 0x00000001ba087824 */ /* 0x002fe200078e02b4 */
[----:B--2---:R1:W2:Y:S04]  /*10850*/  LDSM.16.M88.4 R4, [R181] ;  /* 0x00000000b504783b */ /* 0x0042a80000000200 */
[----:B------:R1:W3:Y:S04]  /*10860*/  LDSM.16.M88.4 R36, [R186] ;  /* 0x00000000ba24783b */ /* 0x0002e80000000200 */
[----:B------:R1:W4:Y:S04]  /*10870*/  LDSM.16.M88.4 R40, [R186+0x800] ;  /* 0x00080000ba28783b */ /* 0x0003280000000200 */
[----:B------:R1:W1:Y:S04]  /*10880*/  LDSM.16.M88.4 R48, [R186+0x1000] ;  /* 0x00100000ba30783b */ /* 0x0002680000000200 */
[----:B-----5:R1:W1:Y:S04]  /*10890*/  LDSM.16.M88.4 R44, [R186+0x1800] ;  /* 0x00180000ba2c783b */ /* 0x0202680000000200 */
        /* <DEDUP_REMOVED lines=8> */
[----:B----4-:R-:W-:-:S02]  /*10920*/  SHF.R.S32.HI R9, RZ, 0x1f, R190 ;  /* 0x0000001fff097819 */ /* 0x010fc400000114be */
[----:B------:R-:W-:Y:S01]  /*10930*/  SHF.L.U64.HI R29, R194, 0x1, R211 ;  /* 0x00000001c21d7819 */ /* 0x000fe200000102d3 */
[----:B------:R-:W-:Y:S01]  /*10940*/  IMAD R0, R0, c[0x0][0x208], RZ ;  /* 0x0000820000007a24 */ /* 0x000fe200078e02ff */
[C---:B------:R-:W-:Y:S01]  /*10950*/  SHF.L.U64.HI R27, R201.reuse, 0x1, R212 ;  /* 0x00000001c91b7819 */ /* 0x040fe200000102d4 */
[----:B------:R-:W-:Y:S01]  /*10960*/  IMAD.SHL.U32 R28, R194, 0x2, RZ ;  /* 0x00000002c21c7824 */ /* 0x000fe200078e00ff */
[----:B------:R-:W-:Y:S01]  /*10970*/  SHF.L.U32 R26, R201, 0x1, RZ ;  /* 0x00000001c91a7819 */ /* 0x000fe200000006ff */
[----:B------:R-:W-:Y:S01]  /*10980*/  IMAD R0, R192, c[0x0][0x20c], R0 ;  /* 0x00008300c0007a24 */ /* 0x000fe200078e0200 */
[C---:B------:R-:W-:Y:S01]  /*10990*/  SHF.L.U64.HI R25, R198.reuse, 0x1, R199 ;  /* 0x00000001c6197819 */ /* 0x040fe200000102c7 */
[----:B------:R-:W-:Y:S02]  /*109a0*/  IMAD.SHL.U32 R23, R198, 0x2, RZ ;  /* 0x00000002c6177824 */ /* 0x000fe400078e00ff */
[----:B------:R-:W-:Y:S02]  /*109b0*/  IMAD.IADD R3, R3, 0x1, R0 ;  /* 0x0000000103037824 */ /* 0x000fe400078e0200 */
[----:B------:R-:W-:-:S02]  /*109c0*/  IMAD R0, R9, c[0x0][0x218], RZ ;  /* 0x0000860009007a24 */ /* 0x000fc400078e02ff */
        /* <DEDUP_REMOVED lines=8> */
.L_x_2508:
        /* <DEDUP_REMOVED lines=12> */
[C---:B------:R-:W-:Y:S01]  /*10b10*/  IMAD.X R17, R9.reuse, 0x1, R27, P0 ;  /* 0x0000000109117824 */ /* 0x040fe200000e061b */
        /* <DEDUP_REMOVED lines=8> */
.L_x_2509:
[----:B---3--:R-:W-:Y:S02]  /*10ba0*/  IADD3 R2, -R24, 0x10, RZ ;  /* 0x0000001018027810 */ /* 0x008fe40007ffe1ff */
[----:B------:R-:W-:-:S02]  /*10bb0*/  IADD3 R3, -R21, 0x10, RZ ;  /* 0x0000001015037810 */ /* 0x000fc40007ffe1ff */
[----:B------:R-:W-:-:S04]  /*10bc0*/  LOP3.LUT R2, R2, 0xf, RZ, 0xc0, !PT ;  /* 0x0000000f02027812 */ /* 0x000fc800078ec0ff */
[-C--:B------:R-:W-:Y:S02]  /*10bd0*/  IADD3 R18, P1, P0, R2, R0.reuse, R23 ;  /* 0x0000000002127210 */ /* 0x080fe4000783e017 */
        /* <DEDUP_REMOVED lines=17> */
.L_x_2357:
[----:B------:R-:W-:Y:S05]  /*10cf0*/  BSYNC B0 ;  /* 0x0000000000007941 */ /* 0x000fea0003800000 */
.L_x_2356:
        /* <DEDUP_REMOVED lines=11> */
[----:B------:R-:W-:Y:S01]  /*10db0*/  LDSM.16.M88.4 R92, [R186+0x5000] ;  /* 0x00500000ba5c783b */ /* 0x000fe20000000200 */
[----:B------:R-:W-:Y:S01]  /*10dc0*/  HMMA.16816.F32 R28, R4, R38, RZ ;  /* 0x00000026041c723c */ /* 0x000fe200000018ff */
[----:B------:R-:W-:Y:S01]  /*10dd0*/  ISETP.NE.AND P0, PT, R3, 0x1, PT ;  /* 0x000000010300780c */ /* 0x000fe20003f05270 */
[----:B----4-:R-:W-:Y:S01]  /*10de0*/  IMAD.MOV.U32 R9, RZ, RZ, c[0x0][0x32c] ;  /* 0x0000cb00ff097624 */ /* 0x010fe200078e00ff */
[----:B------:R-:W2:Y:S01]  /*10df0*/  LDSM.16.M88.4 R52, [R2] ;  /* 0x000000000234783b */ /* 0x000ea20000000200 */
[----:B------:R-:W-:-:S03]  /*10e00*/  ULOP3.LUT UR6, URZ, UR6, URZ, 0x33, !UPT ;  /* 0x000000063f067292 */ /* 0x000fc6000f8e333f */
[----:B------:R-:W3:Y:S01]  /*10e10*/  LDSM.16.M88.4 R56, [R2+0x800] ;  /* 0x000800000238783b */ /* 0x000ee20000000200 */
[C---:B------:R-:W-:Y:S01]  /*10e20*/  HMMA.16816.F32 R32, R4.reuse, R40, RZ ;  /* 0x000000280420723c */ /* 0x040fe200000018ff */
[----:B------:R-:W-:Y:S02]  /*10e30*/  ISETP.GE.AND P4, PT, R9, 0x1, PT ;  /* 0x000000010900780c */ /* 0x000fe40003f86270 */
[----:B------:R-:W4:Y:S04]  /*10e40*/  LDSM.16.M88.4 R76, [R2+0x1000] ;  /* 0x00100000024c783b */ /* 0x000f280000000200 */
[----:B------:R-:W-:Y:S01]  /*10e50*/  LDSM.16.M88.4 R68, [R0] ;  /* 0x000000000044783b */ /* 0x000fe20000000200 */
[C---:B------:R-:W-:Y:S03]  /*10e60*/  HMMA.16816.F32 R36, R4.reuse, R42, RZ ;  /* 0x0000002a0424723c */ /* 0x040fe600000018ff */
[----:B------:R-:W-:Y:S04]  /*10e70*/  LDSM.16.M88.4 R72, [R0+0x800] ;  /* 0x000800000048783b */ /* 0x000fe80000000200 */
[----:B------:R-:W-:Y:S01]  /*10e80*/  LDSM.16.M88.4 R84, [R0+0x1000] ;  /* 0x001000000054783b */ /* 0x000fe20000000200 */
        /* <DEDUP_REMOVED lines=19> */
[C---:B------:R-:W-:Y:S01]  /*10fc0*/  HMMA.16816.F32 R28, R20.reuse, R54, R28 ;  /* 0x00000036141c723c */ /* 0x040fe2000000181c */
[----:B------:R-:W2:Y:S07]  /*10fd0*/  LDSM.16.M88.4 R52, [R0+0x1800] ;  /* 0x001800000034783b */ /* 0x000eae0000000200 */
[C---:B---3--:R-:W-:Y:S08]  /*10fe0*/  HMMA.16816.F32 R32, R20.reuse, R56, R32 ;  /* 0x000000381420723c */ /* 0x048ff00000001820 */
[C---:B------:R-:W-:Y:S08]  /*10ff0*/  HMMA.16816.F32 R36, R20.reuse, R58, R36 ;  /* 0x0000003a1424723c */ /* 0x040ff00000001824 */
[C---:B----4-:R-:W-:Y:S08]  /*11000*/  HMMA.16816.F32 R40, R20.reuse, R76, R40 ;  /* 0x0000004c1428723c */ /* 0x050ff00000001828 */
[C---:B------:R-:W-:Y:S01]  /*11010*/  HMMA.16816.F32 R56, R20.reuse, R78, R48 ;  /* 0x0000004e1438723c */ /* 0x040fe20000001830 */
[----:B------:R-:W3:Y:S07]  /*11020*/  LDSM.16.M88.4 R76, [R186+0x3000] ;  /* 0x00300000ba4c783b */ /* 0x000eee0000000200 */
[C---:B-1----:R-:W-:Y:S01]  /*11030*/  HMMA.16816.F32 R48, R20.reuse, R60, R24 ;  /* 0x0000003c1430723c */ /* 0x042fe20000001818 */
[----:B------:R-:W-:Y:S07]  /*11040*/  LDSM.16.M88.4 R24, [R8+0x3800] ;  /* 0x003800000818783b */ /* 0x000fee0000000200 */
[----:B------:R-:W-:Y:S01]  /*11050*/  HMMA.16816.F32 R44, R20, R62, R44 ;  /* 0x0000003e142c723c */ /* 0x000fe2000000182c */
[----:B------:R-:W1:Y:S04]  /*11060*/  LDSM.16.M88.4 R60, [R186+0x3800] ;  /* 0x00380000ba3c783b */ /* 0x000e680000000200 */
[----:B------:R-:W-:Y:S03]  /*11070*/  LDSM.16.M88.4 R20, [R182+0x4000] ;  /* 0x00400000b614783b */ /* 0x000fe60000000200 */
[C---:B------:R-:W-:Y:S08]  /*11080*/  HMMA.16816.F32 R12, R4.reuse, R68, R12 ;  /* 0x00000044040c723c */ /* 0x040ff0000000180c */
[C---:B------:R-:W-:Y:S01]  /*11090*/  HMMA.16816.F32 R28, R4.reuse, R70, R28 ;  /* 0x00000046041c723c */ /* 0x040fe2000000181c */
[----:B------:R-:W4:Y:S07]  /*110a0*/  LDSM.16.M88.4 R68, [R8+0x2000] ;  /* 0x002000000844783b */ /* 0x000f2e0000000200 */
[C---:B------:R-:W-:Y:S08]  /*110b0*/  HMMA.16816.F32 R32, R4.reuse, R72, R32 ;  /* 0x000000480420723c */ /* 0x040ff00000001820 */
[C---:B------:R-:W-:Y:S01]  /*110c0*/  HMMA.16816.F32 R36, R4.reuse, R74, R36 ;  /* 0x0000004a0424723c */ /* 0x040fe20000001824 */
[----:B------:R-:W5:Y:S07]  /*110d0*/  LDSM.16.M88.4 R72, [R8+0x2800] ;  /* 0x002800000848783b */ /* 0x000f6e0000000200 */
[C---:B------:R-:W-:Y:S08]  /*110e0*/  HMMA.16816.F32 R40, R4.reuse, R84, R40 ;  /* 0x000000540428723c */ /* 0x040ff00000001828 */
[C---:B------:R-:W-:Y:S01]  /*110f0*/  HMMA.16816.F32 R56, R4.reuse, R86, R56 ;  /* 0x000000560438723c */ /* 0x040fe20000001838 */
[----:B------:R-:W1:Y:S07]  /*11100*/  LDSM.16.M88.4 R84, [R8+0x3000] ;  /* 0x003000000854783b */ /* 0x000e6e0000000200 */
        /* <DEDUP_REMOVED lines=13> */
[C---:B-1----:R-:W-:Y:S08]  /*111e0*/  HMMA.16816.F32 R48, R16.reuse, R60, R48 ;  /* 0x0000003c1030723c */ /* 0x042ff00000001830 */
[----:B------:R-:W-:Y:S01]  /*111f0*/  HMMA.16816.F32 R44, R16, R62, R44 ;  /* 0x0000003e102c723c */ /* 0x000fe2000000182c */
[----:B------:R-:W-:Y:S07]  /*11200*/  LDSM.16.M88.4 R60, [R0+0x3800] ;  /* 0x00380000003c783b */ /* 0x000fee0000000200 */
[C---:B----4-:R-:W-:Y:S01]  /*11210*/  HMMA.16816.F32 R16, R20.reuse, R68, R4 ;  /* 0x000000441410723c */ /* 0x050fe20000001804 */
[----:B------:R-:W-:Y:S07]  /*11220*/  LDSM.16.M88.4 R4, [R183+0x4000] ;  /* 0x00400000b704783b */ /* 0x000fee0000000200 */
[C---:B------:R-:W-:Y:S01]  /*11230*/  HMMA.16816.F32 R28, R20.reuse, R70, R28 ;  /* 0x00000046141c723c */ /* 0x040fe2000000181c */
[----:B------:R-:W-:Y:S07]  /*11240*/  LDSM.16.M88.4 R68, [R186+0x4000] ;  /* 0x00400000ba44783b */ /* 0x000fee0000000200 */
[C---:B-----5:R-:W-:Y:S08]  /*11250*/  HMMA.16816.F32 R32, R20.reuse, R72, R32 ;  /* 0x000000481420723c */ /* 0x060ff00000001820 */
[C---:B------:R-:W-:Y:S01]  /*11260*/  HMMA.16816.F32 R36, R20.reuse, R74, R36 ;  /* 0x0000004a1424723c */ /* 0x040fe20000001824 */
[----:B------:R-:W1:Y:S07]  /*11270*/  LDSM.16.M88.4 R72, [R0+0x2000] ;  /* 0x002000000048783b */ /* 0x000e6e0000000200 */
[C---:B------:R-:W-:Y:S08]  /*11280*/  HMMA.16816.F32 R40, R20.reuse, R84, R40 ;  /* 0x000000541428723c */ /* 0x040ff00000001828 */
[C---:B------:R-:W-:Y:S01]  /*11290*/  HMMA.16816.F32 R56, R20.reuse, R86, R56 ;  /* 0x000000561438723c */ /* 0x040fe20000001838 */
[----:B------:R-:W3:Y:S07]  /*112a0*/  LDSM.16.M88.4 R84, [R0+0x3000] ;  /* 0x003000000054783b */ /* 0x000eee0000000200 */
[C---:B------:R-:W-:Y:S08]  /*112b0*/  HMMA.16816.F32 R48, R20.reuse, R24, R48 ;  /* 0x000000181430723c */ /* 0x040ff00000001830 */
[----:B------:R-:W-:Y:S01]  /*112c0*/  HMMA.16816.F32 R44, R20, R26, R44 ;  /* 0x0000001a142c723c */ /* 0x000fe2000000182c */
[----:B------:R-:W4:Y:S07]  /*112d0*/  LDSM.16.M88.4 R20, [R181+0x8000] ;  /* 0x00800000b514783b */ /* 0x000f2e0000000200 */
        /* <DEDUP_REMOVED lines=11> */
[----:B------:R-:W5:Y:S07]  /*11390*/  LDSM.16.M88.4 R52, [R186+0x5800] ;  /* 0x00580000ba34783b */ /* 0x000f6e0000000200 */
[C---:B-1----:R-:W-:Y:S08]  /*113a0*/  HMMA.16816.F32 R28, R4.reuse, R72, R24 ;  /* 0x00000048041c723c */ /* 0x042ff00000001818 */
[C---:B------:R-:W-:Y:S01]  /*113b0*/  HMMA.16816.F32 R24, R4.reuse, R74, R16 ;  /* 0x0000004a0418723c */ /* 0x040fe20000001810 */
[----:B------:R-:W1:Y:S04]  /*113c0*/  LDSM.16.M88.4 R16, [R182+0x8000] ;  /* 0x00800000b610783b */ /* 0x000e680000000200 */
[----:B------:R-:W1:Y:S03]  /*113d0*/  LDSM.16.M88.4 R72, [R8+0x4800] ;  /* 0x004800000848783b */ /* 0x000e660000000200 */
[C---:B------:R-:W-:Y:S08]  /*113e0*/  HMMA.16816.F32 R12, R4.reuse, R76, R32 ;  /* 0x0000004c040c723c */ /* 0x040ff00000001820 */
[C---:B------:R-:W-:Y:S01]  /*113f0*/  HMMA.16816.F32 R36, R4.reuse, R78, R36 ;  /* 0x0000004e0424723c */ /* 0x040fe20000001824 */
[----:B------:R-:W-:Y:S07]  /*11400*/  LDSM.16.M88.4 R76, [R2+0x4000] ;  /* 0x00400000024c783b */ /* 0x000fee0000000200 */
[C---:B---3--:R-:W-:Y:S08]  /*11410*/  HMMA.16816.F32 R40, R4.reuse, R84, R40 ;  /* 0x000000540428723c */ /* 0x048ff00000001828 */
[C---:B------:R-:W-:Y:S01]  /*11420*/  HMMA.16816.F32 R56, R4.reuse, R86, R56 ;  /* 0x000000560438723c */ /* 0x040fe20000001838 */
[----:B------:R-:W-:Y:S07]  /*11430*/  LDSM.16.M88.4 R84, [R2+0x4800] ;  /* 0x004800000254783b */ /* 0x000fee0000000200 */
[C---:B------:R-:W-:Y:S08]  /*11440*/  HMMA.16816.F32 R48, R4.reuse, R60, R48 ;  /* 0x0000003c0430723c */ /* 0x040ff00000001830 */
[----:B------:R-:W-:Y:S01]  /*11450*/  HMMA.16816.F32 R44, R4, R62, R44 ;  /* 0x0000003e042c723c */ /* 0x000fe2000000182c */
[----:B------:R-:W-:Y:S07]  /*11460*/  LDSM.16.M88.4 R60, [R2+0x5000] ;  /* 0x00500000023c783b */ /* 0x000fee0000000200 */
[C---:B----4-:R-:W-:Y:S08]  /*11470*/  HMMA.16816.F32 R32, R20.reuse, R68, R28 ;  /* 0x000000441420723c */ /* 0x050ff0000000181c */
[C---:B------:R-:W-:Y:S01]  /*11480*/  HMMA.16816.F32 R28, R20.reuse, R70, R24 ;  /* 0x00000046141c723c */ /* 0x040fe20000001818 */
[----:B------:R-:W3:Y:S07]  /*11490*/  LDSM.16.M88.4 R68, [R8+0x5800] ;  /* 0x005800000844783b */ /* 0x000eee0000000200 */
[C---:B--2---:R-:W-:Y:S01]  /*114a0*/  HMMA.16816.F32 R24, R20.reuse, R80, R12 ;  /* 0x000000501418723c */ /* 0x044fe2000000180c */
[----:B------:R-:W2:Y:S07]  /*114b0*/  LDSM.16.M88.4 R12, [R184+0x8000] ;  /* 0x00800000b80c783b */ /* 0x000eae0000000200 */
[C---:B------:R-:W-:Y:S01]  /*114c0*/  HMMA.16816.F32 R4, R20.reuse, R82, R36 ;  /* 0x000000521404723c */ /* 0x040fe20000001824 */
[----:B------:R-:W-:Y:S07]  /*114d0*/  LDSM.16.M88.4 R80, [R0+0x4800] ;  /* 0x004800000050783b */ /* 0x000fee0000000200 */
[C---:B------:R-:W-:Y:S08]  /*114e0*/  HMMA.16816.F32 R40, R20.reuse, R92, R40 ;  /* 0x0000005c1428723c */ /* 0x040ff00000001828 */
[C---:B------:R-:W-:Y:S08]  /*114f0*/  HMMA.16816.F32 R56, R20.reuse, R94, R56 ;  /* 0x0000005e1438723c */ /* 0x040ff00000001838 */
[C---:B-----5:R-:W-:Y:S08]  /*11500*/  HMMA.16816.F32 R48, R20.reuse, R52, R48 ;  /* 0x000000341430723c */ /* 0x060ff00000001830 */
[----:B------:R-:W-:Y:S08]  /*11510*/  HMMA.16816.F32 R44, R20, R54, R44 ;  /* 0x00000036142c723c */ /* 0x000ff0000000182c */
[C---:B-1----:R-:W-:Y:S08]  /*11520*/  HMMA.16816.F32 R36, R16.reuse, R64, R32 ;  /* 0x000000401024723c */ /* 0x042ff00000001820 */
[C---:B------:R-:W-:Y:S01]  /*11530*/  HMMA.16816.F32 R32, R16.reuse, R66, R28 ;  /* 0x000000421020723c */ /* 0x040fe2000000181c */
[----:B------:R-:W1:Y:S07]  /*11540*/  LDSM.16.M88.4 R64, [R2+0x5800] ;  /* 0x005800000240783b */ /* 0x000e6e0000000200 */
[C---:B------:R-:W-:Y:S08]  /*11550*/  HMMA.16816.F32 R28, R16.reuse, R72, R24 ;  /* 0x00000048101c723c */ /* 0x040ff00000001818 */
[C---:B------:R-:W-:Y:S01]  /*11560*/  HMMA.16816.F32 R24, R16.reuse, R74, R4 ;  /* 0x0000004a1018723c */ /* 0x040fe20000001804 */
[----:B------:R-:W-:Y:S04]  /*11570*/  LDSM.16.M88.4 R4, [R183+0x8000] ;  /* 0x00800000b704783b */ /* 0x000fe80000000200 */
[----:B------:R-:W4:Y:S03]  /*11580*/  LDSM.16.M88.4 R72, [R0+0x4000] ;  /* 0x004000000048783b */ /* 0x000f260000000200 */
[C---:B------:R-:W-:Y:S01]  /*11590*/  HMMA.16816.F32 R20, R16.reuse, R88, R40 ;  /* 0x000000581014723c */ /* 0x040fe20000001828 */
[----:B------:R-:W5:Y:S07]  /*115a0*/  LDSM.16.M88.4 R40, [R0+0x5000] ;  /* 0x005000000028783b */ /* 0x000f6e0000000200 */
[C---:B------:R-:W-:Y:S08]  /*115b0*/  HMMA.16816.F32 R56, R16.reuse, R90, R56 ;  /* 0x0000005a1038723c */ /* 0x040ff00000001838 */
[C---:B---3--:R-:W-:Y:S08]  /*115c0*/  HMMA.16816.F32 R52, R16.reuse, R68, R48 ;  /* 0x000000441034723c */ /* 0x048ff00000001830 */
[----:B------:R-:W-:Y:S01]  /*115d0*/  HMMA.16816.F32 R48, R16, R70, R44 ;  /* 0x000000461030723c */ /* 0x000fe2000000182c */
[----:B------:R3:W1:Y:S07]  /*115e0*/  LDSM.16.M88.4 R68, [R0+0x5800] ;  /* 0x005800000044783b */ /* 0x00066e0000000200 */
[C---:B--2---:R-:W-:Y:S08]  /*115f0*/  HMMA.16816.F32 R44, R12.reuse, R76, R36 ;  /* 0x0000004c0c2c723c */ /* 0x044ff00000001824 */
[----:B------:R-:W-:Y:S01]  /*11600*/  HMMA.16816.F32 R36, R12, R78, R32 ;  /* 0x0000004e0c24723c */ /* 0x000fe20000001820 */
[----:B---3--:R-:W-:-:S07]  /*11610*/  IMAD.IADD R0, R235, 0x1, R226 ;  /* 0x00000001eb007824 */ /* 0x008fce00078e02e2 */
[----:B------:R-:W-:Y:S01]  /*11620*/  HMMA.16816.F32 R32, R12, R84, R28 ;  /* 0x000000540c20723c */ /* 0x000fe2000000181c */
[----:B------:R-:W-:-:S04]  /*11630*/  @P0 IMAD.HI.U32 R2, R0, c[0x0][0x2c8], RZ ;  /* 0x0000b20000020a27 */ /* 0x000fc800078e00ff */
[----:B------:R-:W-:-:S03]  /*11640*/  IMAD.MOV.U32 R8, RZ, RZ, R0 ;  /* 0x000000ffff087224 */ /* 0x000fc600078e0000 */
[----:B------:R-:W-:Y:S01]  /*11650*/  HMMA.16816.F32 R28, R12, R86, R24 ;  /* 0x000000560c1c723c */ /* 0x000fe20000001818 */
[----:B------:R-:W-:Y:S02]  /*11660*/  @P0 SHF.R.U32.HI R8, RZ, c[0x0][0x2cc], R2 ;  /* 0x0000b300ff080a19 */ /* 0x000fe40000011602 */
[----:B------:R-:W-:-:S03]  /*11670*/  IADD3 R0, R209, 0x1, -R104 ;  /* 0x00000001d1007810 */ /* 0x000fc60007ffe868 */
[----:B------:R-:W2:Y:S01]  /*11680*/  SHFL.IDX PT, R3, R8, RZ, 0x1c1f ;  /* 0x001c1fff08037589 */ /* 0x000ea200000e0000 */
[--C-:B------:R-:W-:Y:S01]  /*11690*/  IADD3 R0, -R210, R0, -R213.reuse ;  /* 0x00000000d2007210 */ /* 0x100fe20007ffe9d5 */
[C---:B------:R-:W-:Y:S08]  /*116a0*/  HMMA.16816.F32 R24, R12.reuse, R60, R20 ;  /* 0x0000003c0c18723c */ /* 0x040ff00000001814 */
[C---:B------:R-:W-:Y:S08]  /*116b0*/  HMMA.16816.F32 R20, R12.reuse, R62, R56 ;  /* 0x0000003e0c14723c */ /* 0x040ff00000001838 */
[C---:B-1----:R-:W-:Y:S08]  /*116c0*/  HMMA.16816.F32 R16, R12.reuse, R64, R52 ;  /* 0x000000400c10723c */ /* 0x042ff00000001834 */
[----:B------:R-:W-:Y:S08]  /*116d0*/  HMMA.16816.F32 R12, R12, R66, R48 ;  /* 0x000000420c0c723c */ /* 0x000ff00000001830 */
[C---:B----4-:R-:W-:Y:S08]  /*116e0*/  HMMA.16816.F32 R48, R4.reuse, R72, R44 ;  /* 0x000000480430723c */ /* 0x050ff0000000182c */
[C---:B------:R-:W-:Y:S08]  /*116f0*/  HMMA.16816.F32 R44, R4.reuse, R74, R36 ;  /* 0x0000004a042c723c */ /* 0x040ff00000001824 */
[C---:B------:R-:W-:Y:S08]  /*11700*/  HMMA.16816.F32 R36, R4.reuse, R80, R32 ;  /* 0x000000500424723c */ /* 0x040ff00000001820 */
[C---:B-----5:R-:W-:Y:S08]  /*11710*/  HMMA.16816.F32 R32, R4.reuse, R40, R24 ;  /* 0x000000280420723c */ /* 0x060ff00000001818 */
[C---:B------:R-:W-:Y:S08]  /*11720*/  HMMA.16816.F32 R40, R4.reuse, R42, R20 ;  /* 0x0000002a0428723c */ /* 0x040ff00000001814 */
[C---:B------:R-:W-:Y:S08]  /*11730*/  HMMA.16816.F32 R28, R4.reuse, R82, R28 ;  /* 0x00000052041c723c */ /* 0x040ff0000000181c */
[C---:B------:R-:W-:Y:S08]  /*11740*/  HMMA.16816.F32 R20, R4.reuse, R68, R16 ;  /* 0x000000440414723c */ /* 0x040ff00000001810 */
[----:B------:R-:W-:Y:S07]  /*11750*/  HMMA.16816.F32 R24, R4, R70, R12 ;  /* 0x000000460418723c */ /* 0x000fee000000180c */
[C---:B------:R-:W-:Y:S01]  /*11760*/  IADD3 R4, R0.reuse, c[0x0][0x328], RZ ;  /* 0x0000ca0000047a10 */ /* 0x040fe20007ffe0ff */
[----:B------:R-:W-:Y:S01]  /*11770*/  IMAD.IADD R6, R101, 0x1, -R213 ;  /* 0x0000000165067824 */ /* 0x000fe200078e0ad5 */
[----:B------:R-:W-:-:S03]  /*11780*/  IADD3 R5, R0, UR6, RZ ;  /* 0x0000000600057c10 */ /* 0x000fc6000fffe0ff */
[--C-:B--2---:R-:W-:Y:S02]  /*11790*/  IMAD.IADD R2, R4, 0x1, R3.reuse ;  /* 0x0000000104027824 */ /* 0x104fe400078e0203 */
        /* <DEDUP_REMOVED lines=14> */
.L_x_2362:
[----:B------:R-:W-:-:S04]  /*11880*/  MOV R7, 0x1 ;  /* 0x0000000100077802 */ /* 0x000fc80000000f00 */
[----:B------:R-:W-:-:S13]  /*11890*/  ISETP.NE.AND P0, PT, R7, c[0x0][0x32c], PT ;  /* 0x0000cb0007007a0c */ /* 0x000fda0003f05270 */
[----:B------:R-:W-:-:S05]  /*118a0*/  @P0 IMAD.HI.U32 R7, R3, c[0x0][0x330], RZ ;  /* 0x0000cc0003070a27 */ /* 0x000fca00078e00ff */
[----:B------:R-:W-:Y:S02]  /*118b0*/  @P0 SHF.R.U32.HI R3, RZ, c[0x0][0x334], R7 ;  /* 0x0000cd00ff030a19 */ /* 0x000fe40000011607 */
.L_x_2363:
[----:B------:R-:W-:Y:S05]  /*118c0*/  BSYNC B0 ;  /* 0x0000000000007941 */ /* 0x000fea0003800000 */
.L_x_2361:
[----:B------:R-:W-:-:S04]  /*118d0*/  IMAD R3, R3, c[0x0][0x32c], -R104 ;  /* 0x0000cb0003037a24 */ /* 0x000fc800078e0a68 */
[----:B------:R-:W-:-:S05]  /*118e0*/  IMAD.IADD R3, R3, 0x1, -R213 ;  /* 0x0000000103037824 */ /* 0x000fca00078e0ad5 */
[----:B------:R-:W-:Y:S02]  /*118f0*/  IADD3 R7, R3, c[0x0][0x32c], RZ ;  /* 0x0000cb0003077a10 */ /* 0x000fe40007ffe0ff */
[----:B------:R-:W-:Y:S02]  /*11900*/  IMNMX R0, R0, R3, !PT ;  /* 0x0000000300007217 */ /* 0x000fe40007800200 */
[----:B------:R-:W-:Y:S02]  /*11910*/  IMNMX R2, R2, R7, PT ;  /* 0x0000000702027217 */ /* 0x000fe40003800200 */
.L_x_2360:
        /* <DEDUP_REMOVED lines=65> */
.L_x_2366:
[----:B------:R-:W-:-:S04]  /*11d30*/  MOV R4, 0x1 ;  /* 0x0000000100047802 */ /* 0x000fc80000000f00 */
[----:B------:R-:W-:-:S13]  /*11d40*/  ISETP.NE.AND P0, PT, R4, c[0x0][0x32c], PT ;  /* 0x0000cb0004007a0c */ /* 0x000fda0003f05270 */
[----:B------:R-:W-:-:S05]  /*11d50*/  @P0 IMAD.HI.U32 R4, R3, c[0x0][0x330], RZ ;  /* 0x0000cc0003040a27 */ /* 0x000fca00078e00ff */
[----:B------:R-:W-:Y:S02]  /*11d60*/  @P0 SHF.R.U32.HI R3, RZ, c[0x0][0x334], R4 ;  /* 0x0000cd00ff030a19 */ /* 0x000fe40000011604 */
.L_x_2367:
[----:B------:R-:W-:Y:S05]  /*11d70*/  BSYNC B0 ;  /* 0x0000000000007941 */ /* 0x000fea0003800000 */
.L_x_2365:
[----:B------:R-:W-:-:S04]  /*11d80*/  IMAD R3, R3, c[0x0][0x32c], -R104 ;  /* 0x0000cb0003037a24 */ /* 0x000fc800078e0a68 */
[----:B------:R-:W-:-:S05]  /*11d90*/  IMAD.IADD R3, R3, 0x1, -R213 ;  /* 0x0000000103037824 */ /* 0x000fca00078e0ad5 */
[----:B------:R-:W-:Y:S02]  /*11da0*/  IADD3 R4, R3, c[0x0][0x32c], RZ ;  /* 0x0000cb0003047a10 */ /* 0x000fe40007ffe0ff */
[----:B------:R-:W-:Y:S02]  /*11db0*/  IMNMX R0, R0, R3, !PT ;  /* 0x0000000300007217 */ /* 0x000fe40007800200 */
[----:B------:R-:W-:Y:S02]  /*11dc0*/  IMNMX R2, R2, R4, PT ;  /* 0x0000000402027217 */ /* 0x000fe40003800200 */
.L_x_2364:
[----:B------:R-:W2:Y:S01]  /*11dd0*/  LDL R103, [R1+0x18] ;  /* 0x0000180001677983 */ /* 0x000ea20000100800 */
[----:B------:R-:W-:Y:S01]  /*11de0*/  ISETP.GT.AND P0, PT, R0, 0x8, P3 ;  /* 0x000000080000780c */ /* 0x000fe20001f04270 */
        /* <DEDUP_REMOVED lines=25> */
[----:B------:R-:W-:Y:S01]  /*11f80*/  LDSM.16.MT88.4 R36, [R187+0x800] ;  /* 0x00080000bb24783b */ /* 0x000fe20000004200 */
        /* <DEDUP_REMOVED lines=16> */
[----:B------:R-:W-:Y:S02]  /*12090*/  ISETP.LT.OR P0, PT, R2, 0x22, P0 ;  /* 0x000000220200780c */ /* 0x000fe40000701670 */
[----:B------:R-:W-:Y:S02]  /*120a0*/  FMNMX.FTZ R3, R77, R3, !PT ;  /* 0x000000034d037209 */ /* 0x000fe40007810000 */
[----:B------:R-:W-:-:S02]  /*120b0*/  FSEL R90, R35, -INF , !P0 ;  /* 0xff800000235a7808 */ /* 0x000fc40004000000 */
[----:B------:R-:W-:Y:S01]  /*120c0*/  ISETP.GT.AND P0, PT, R0, 0x28, P3 ;  /* 0x000000280000780c */ /* 0x000fe20001f04270 */
[----:B------:R-:W1:Y:S03]  /*120d0*/  SHFL.BFLY PT, R5, R3, 0x2, 0x1f ;  /* 0x0c401f0003057f89 */ /* 0x000e6600000e0000 */
[----:B------:R-:W-:Y:S01]  /*120e0*/  ISETP.LT.OR P0, PT, R2, 0x29, P0 ;  /* 0x000000290200780c */ /* 0x000fe20000701670 */
[----:B------:R-:W-:Y:S03]  /*120f0*/  LDSM.16.MT88.4 R32, [R242+0x800] ;  /* 0x00080000f220783b */ /* 0x000fe60000004200 */
        /* <DEDUP_REMOVED lines=16> */
[----:B------:R-:W-:Y:S01]  /*12200*/  ISETP.GT.AND P0, PT, R0, 0x38, P3 ;  /* 0x000000380000780c */ /* 0x000fe20001f04270 */
[----:B------:R-:W-:Y:S01]  /*12210*/  LDSM.16.MT88.4 R48, [R188] ;  /* 0x00000000bc30783b */ /* 0x000fe20000004200 */
        /* <DEDUP_REMOVED lines=21> */
[----:B------:R-:W1:Y:S04]  /*12370*/  SHFL.BFLY PT, R3, R0, 0x1, 0x1f ;  /* 0x0c201f0000037f89 */ /* 0x000e6800000e0000 */
[----:B------:R-:W3:Y:S01]  /*12380*/  SHFL.BFLY PT, R4, R2, 0x2, 0x1f ;  /* 0x0c401f0002047f89 */ /* 0x000ee200000e0000 */
[----:B-1----:R-:W-:Y:S02]  /*12390*/  FMNMX.FTZ R9, R0, R3, !PT ;  /* 0x0000000300097209 */ /* 0x002fe40007810000 */
[----:B---3--:R-:W-:-:S03]  /*123a0*/  FMNMX.FTZ R0, R2, R4, !PT ;  /* 0x0000000402007209 */ /* 0x008fc60007810000 */
[C---:B------:R-:W-:Y:S01]  /*123b0*/  FMUL.FTZ R2, R9.reuse, c[0x0][0x2d0] ;  /* 0x0000b40009027a20 */ /* 0x040fe20000410000 */
[----:B------:R-:W-:Y:S01]  /*123c0*/  FSETP.NEU.FTZ.AND P0, PT, R9, -INF , PT ;  /* 0xff8000000900780b */ /* 0x000fe20003f1d000 */
[----:B------:R-:W1:Y:S03]  /*123d0*/  SHFL.BFLY PT, R4, R0, 0x1, 0x1f ;  /* 0x0c201f0000047f89 */ /* 0x000e6600000e0000 */
[----:B------:R-:W-:-:S05]  /*123e0*/  FSEL R2, R2, RZ, P0 ;  /* 0x000000ff02027208 */ /* 0x000fca0000000000 */
[----:B------:R-:W-:-:S04]  /*123f0*/  FFMA.FTZ R3, R12, c[0x0][0x2d0], -R2 ;  /* 0x0000b4000c037a23 */ /* 0x000fc80000010802 */
[----:B------:R3:W-:Y:S01]  /*12400*/  MUFU.EX2 R93, R3 ;  /* 0x00000003005d7308 */ /* 0x0007e20000000800 */
[----:B-1----:R-:W-:Y:S01]  /*12410*/  FMNMX.FTZ R8, R0, R4, !PT ;  /* 0x0000000400087209 */ /* 0x002fe20007810000 */
[--C-:B------:R-:W-:Y:S02]  /*12420*/  FFMA.FTZ R0, R15, c[0x0][0x2d0], -R2.reuse ;  /* 0x0000b4000f007a23 */ /* 0x100fe40000010802 */
[----:B---3--:R-:W-:Y:S01]  /*12430*/  FFMA.FTZ R3, R13, c[0x0][0x2d0], -R2 ;  /* 0x0000b4000d037a23 */ /* 0x008fe20000010802 */
[----:B------:R-:W-:-:S03]  /*12440*/  FSETP.NEU.FTZ.AND P0, PT, R8, -INF , PT ;  /* 0xff8000000800780b */ /* 0x000fc60003f1d000 */
[----:B------:R1:W-:Y:S08]  /*12450*/  MUFU.EX2 R95, R0 ;  /* 0x00000000005f7308 */ /* 0x0003f00000000800 */
[----:B------:R3:W-:Y:S01]  /*12460*/  MUFU.EX2 R92, R3 ;  /* 0x00000003005c7308 */ /* 0x0007e20000000800 */
[----:B-1----:R-:W-:-:S05]  /*12470*/  FMUL.FTZ R0, R8, c[0x0][0x2d0] ;  /* 0x0000b40008007a20 */ /* 0x002fca0000410000 */
[----:B------:R-:W-:Y:S01]  /*12480*/  FSEL R0, R0, RZ, P0 ;  /* 0x000000ff00007208 */ /* 0x000fe20000000000 */
[--C-:B---3--:R-:W-:Y:S02]  /*12490*/  FFMA.FTZ R3, R14, c[0x0][0x2d0], -R2.reuse ;  /* 0x0000b4000e037a23 */ /* 0x108fe40000010802 */
[----:B------:R-:W-:Y:S02]  /*124a0*/  LDSM.16.MT88.4 R12, [R187] ;  /* 0x00000000bb0c783b */ /* 0x000fe40000004200 */
[----:B------:R1:W3:Y:S02]  /*124b0*/  MUFU.EX2 R94, R3 ;  /* 0x00000003005e7308 */ /* 0x0002e40000000800 */
[----:B--2---:R-:W-:Y:S01]  /*124c0*/  LDSM.16.MT88.4 R40, [R103] ;  /* 0x000000006728783b */ /* 0x004fe20000004200 */
[----:B-1----:R-:W-:Y:S01]  /*124d0*/  FFMA.FTZ R3, R18, c[0x0][0x2d0], -R2 ;  /* 0x0000b40012037a23 */ /* 0x002fe20000010802 */
[----:B---3--:R-:W-:-:S04]  /*124e0*/  F2FP.PACK_AB R18, R95, R94 ;  /* 0x0000005e5f12723e */ /* 0x008fc800000000ff */
[----:B------:R1:W-:Y:S02]  /*124f0*/  MUFU.EX2 R97, R3 ;  /* 0x0000000300617308 */ /* 0x0003e40000000800 */
[----:B-1----:R-:W-:-:S06]  /*12500*/  FFMA.FTZ R3, R6, c[0x0][0x2d0], -R0 ;  /* 0x0000b40006037a23 */ /* 0x002fcc0000010800 */
[----:B------:R1:W-:Y:S02]  /*12510*/  MUFU.EX2 R69, R3 ;  /* 0x0000000300457308 */ /* 0x0003e40000000800 */
[--C-:B-1----:R-:W-:Y:S02]  /*12520*/  FFMA.FTZ R3, R7, c[0x0][0x2d0], -R0.reuse ;  /* 0x0000b40007037a23 */ /* 0x102fe40000010800 */
[----:B------:R-:W1:Y:S04]  /*12530*/  LDSM.16.MT88.4 R4, [R242] ;  /* 0x00000000f204783b */ /* 0x000e680000004200 */
        /* <DEDUP_REMOVED lines=12> */
[----:B--2---:R-:W-:-:S06]  /*12600*/  FFMA.FTZ R3, R28, c[0x0][0x2d0], -R2 ;  /* 0x0000b4001c037a23 */ /* 0x004fcc0000010802 */
[----:B---3--:R-:W-:Y:S01]  /*12610*/  F2FP.PACK_AB R12, R96, R97 ;  /* 0x00000061600c723e */ /* 0x008fe200000000ff */
[----:B------:R1:W-:Y:S02]  /*12620*/  MUFU.EX2 R98, R3 ;  /* 0x0000000300627308 */ /* 0x0003e40000000800 */
[----:B-1----:R-:W-:Y:S02]  /*12630*/  FFMA.FTZ R3, R29, c[0x0][0x2d0], -R2 ;  /* 0x0000b4001d037a23 */ /* 0x002fe40000010802 */
[----:B------:R-:W-:Y:S04]  /*12640*/  HMMA.16816.F32 R28, R16, R14, RZ ;  /* 0x0000000e101c723c */ /* 0x000fe800000018ff */
[----:B------:R1:W2:Y:S02]  /*12650*/  MUFU.EX2 R100, R3 ;  /* 0x0000000300647308 */ /* 0x0002a40000000800 */
[----:B-1----:R-:W-:Y:S01]  /*12660*/  FFMA.FTZ R3, R20, c[0x0][0x2d0], -R0 ;  /* 0x0000b40014037a23 */ /* 0x002fe20000010800 */
[----:B--2---:R-:W-:-:S05]  /*12670*/  F2FP.PACK_AB R14, R100, R98 ;  /* 0x00000062640e723e */ /* 0x004fca00000000ff */
[----:B------:R1:W-:Y:S02]  /*12680*/  MUFU.EX2 R71, R3 ;  /* 0x0000000300477308 */ /* 0x0003e40000000800 */
[--C-:B-1----:R-:W-:Y:S02]  /*12690*/  FFMA.FTZ R3, R21, c[0x0][0x2d0], -R0.reuse ;  /* 0x0000b40015037a23 */ /* 0x102fe40000010800 */
[C---:B------:R-:W-:Y:S04]  /*126a0*/  HMMA.16816.F32 R20, R16.reuse, R6, RZ ;  /* 0x000000061014723c */ /* 0x040fe800000018ff */
[----:B------:R1:W2:Y:S04]  /*126b0*/  MUFU.EX2 R73, R3 ;  /* 0x0000000300497308 */ /* 0x0002a80000000800 */
[----:B------:R-:W-:Y:S01]  /*126c0*/  HMMA.16816.F32 R4, R16, R48, RZ ;  /* 0x000000301004723c */ /* 0x000fe200000018ff */
[----:B-1----:R-:W-:Y:S01]  /*126d0*/  FFMA.FTZ R3, R56, c[0x0][0x2d0], -R0 ;  /* 0x0000b40038037a23 */ /* 0x002fe20000010800 */
[----:B--2---:R-:W-:-:S03]  /*126e0*/  F2FP.PACK_AB R13, R73, R71 ;  /* 0x00000047490d723e */ /* 0x004fc600000000ff */
[----:B------:R1:W-:Y:S02]  /*126f0*/  MUFU.EX2 R74, R3 ;  /* 0x00000003004a7308 */ /* 0x0003e40000000800 */
[----:B-1----:R-:W-:Y:S02]  /*12700*/  FFMA.FTZ R3, R57, c[0x0][0x2d0], -R0 ;  /* 0x0000b40039037a23 */ /* 0x002fe40000010800 */
[----:B------:R-:W1:Y:S04]  /*12710*/  LDSM.16.MT88.4 R56, [R243+0x800] ;  /* 0x00080000f338783b */ /* 0x000e680000004200 */
[----:B------:R-:W2:Y:S02]  /*12720*/  MUFU.EX2 R75, R3 ;  /* 0x00000003004b7308 */ /* 0x000ea40000000800 */
[----:B--2---:R-:W-:Y:S01]  /*12730*/  F2FP.PACK_AB R15, R75, R74 ;  /* 0x0000004a4b0f723e */ /* 0x004fe200000000ff */
[----:B------:R-:W-:-:S04]  /*12740*/  FADD.FTZ R3, R93, R92 ;  /* 0x0000005c5d037221 */ /* 0x000fc80000010000 */
[----:B------:R-:W-:Y:S02]  /*12750*/  FADD.FTZ R3, R94, R3 ;  /* 0x000000035e037221 */ /* 0x000fe40000010000 */
[----:B------:R-:W-:Y:S02]  /*12760*/  HMMA.16816.F32 R172, R12, R32, R24 ;  /* 0x000000200cac723c */ /* 0x000fe40000001818 */
[----:B------:R-:W-:-:S06]  /*12770*/  FADD.FTZ R3, R95, R3 ;  /* 0x000000035f037221 */ /* 0x000fcc0000010000 */
[----:B------:R-:W-:Y:S01]  /*12780*/  HMMA.16816.F32 R120, R12, R34, R20 ;  /* 0x000000220c78723c */ /* 0x000fe20000001814 */
[----:B------:R-:W-:Y:S07]  /*12790*/  LDSM.16.MT88.4 R32, [R242+0x2800] ;  /* 0x00280000f220783b */ /* 0x000fee0000004200 */
[C---:B------:R-:W-:Y:S08]  /*127a0*/  HMMA.16816.F32 R24, R16.reuse, R40, RZ ;  /* 0x000000281018723c */ /* 0x040ff000000018ff */
[----:B------:R-:W-:Y:S01]  /*127b0*/  HMMA.16816.F32 R20, R16, R42, RZ ;  /* 0x0000002a1014723c */ /* 0x000fe200000018ff */
[----:B------:R-:W2:Y:S07]  /*127c0*/  LDSM.16.MT88.4 R40, [R242+0x2000] ;  /* 0x00200000f228783b */ /* 0x000eae0000004200 */
[C---:B------:R-:W-:Y:S01]  /*127d0*/  HMMA.16816.F32 R136, R12.reuse, R36, R44 ;  /* 0x000000240c88723c */ /* 0x040fe2000000182c */
[----:B------:R-:W3:Y:S07]  /*127e0*/  LDSM.16.MT88.4 R44, [R188+0x2000] ;  /* 0x00200000bc2c783b */ /* 0x000eee0000004200 */
[C---:B------:R-:W-:Y:S01]  /*127f0*/  HMMA.16816.F32 R128, R12.reuse, R38, R28 ;  /* 0x000000260c80723c */ /* 0x040fe2000000181c */
[----:B------:R-:W4:Y:S07]  /*12800*/  LDSM.16.MT88.4 R36, [R188+0x2800] ;  /* 0x00280000bc24783b */ /* 0x000f2e0000004200 */
        /* <DEDUP_REMOVED lines=8> */
[C---:B------:R-:W-:Y:S08]  /*12890*/  HMMA.16816.F32 R112, R12.reuse, R54, R28 ;  /* 0x000000360c70723c */ /* 0x040ff0000000181c */
[----:B------:R-:W-:Y:S08]  /*128a0*/  HMMA.16816.F32 R160, R12, R64, R4 ;  /* 0x000000400ca0723c */ /* 0x000ff00000001804 */
[C---:B------:R-:W-:Y:S08]  /*128b0*/  HMMA.16816.F32 R28, R16.reuse, R62, RZ ;  /* 0x0000003e101c723c */ /* 0x040ff000000018ff */
[----:B---3--:R-:W-:Y:S08]  /*128c0*/  HMMA.16816.F32 R4, R16, R44, RZ ;  /* 0x0000002c1004723c */ /* 0x008ff000000018ff */
[C---:B------:R-:W-:Y:S01]  /*128d0*/  HMMA.16816.F32 R56, R12.reuse, R32, R24 ;  /* 0x000000200c38723c */ /* 0x040fe20000001818 */
[----:B------:R-:W2:Y:S06]  /*128e0*/  LDSM.16.MT88.4 R24, [R243+0x2800] ;  /* 0x00280000f318783b */ /* 0x000eac0000004200 */
[----:B------:R-:W-:Y:S01]  /*128f0*/  FFMA.FTZ R32, R81, c[0x0][0x2d0], -R2 ;  /* 0x0000b40051207a23 */ /* 0x000fe20000010802 */
[----:B------:R-:W-:Y:S01]  /*12900*/  HMMA.16816.F32 R48, R12, R66, R28 ;  /* 0x000000420c30723c */ /* 0x000fe2000000181c */
[----:B------:R-:W3:Y:S01]  /*12910*/  LDSM.16.MT88.4 R28, [R187+0x4000] ;  /* 0x00400000bb1c783b */ /* 0x000ee20000004200 */
[----:B------:R-:W-:-:S06]  /*12920*/  FFMA.FTZ R33, R90, c[0x0][0x2d0], -R0 ;  /* 0x0000b4005a217a23 */ /* 0x000fcc0000010800 */
[----:B----4-:R-:W-:Y:S07]  /*12930*/  HMMA.16816.F32 R64, R12, R36, R4 ;  /* 0x000000240c40723c */ /* 0x010fee0000001804 */
[--C-:B------:R-:W-:Y:S01]  /*12940*/  FFMA.FTZ R36, R88, c[0x0][0x2d0], -R0.reuse ;  /* 0x0000b40058247a23 */ /* 0x100fe20000010800 */
[----:B-1----:R-:W-:Y:S01]  /*12950*/  HMMA.16816.F32 R4, R16, R40, RZ ;  /* 0x000000281004723c */ /* 0x002fe200000018ff */
[----:B------:R-:W-:-:S06]  /*12960*/  FFMA.FTZ R37, R87, c[0x0][0x2d0], -R0 ;  /* 0x0000b40057257a23 */ /* 0x000fcc0000010800 */
[--C-:B------:R-:W-:Y:S01]  /*12970*/  FFMA.FTZ R41, R78, c[0x0][0x2d0], -R0.reuse ;  /* 0x0000b4004e297a23 */ /* 0x100fe20000010800 */
[----:B------:R-:W-:Y:S01]  /*12980*/  HMMA.16816.F32 R60, R12, R34, R20 ;  /* 0x000000220c3c723c */ /* 0x000fe20000001814 */
[----:B------:R-:W-:-:S06]  /*12990*/  FFMA.FTZ R40, R76, c[0x0][0x2d0], -R0 ;  /* 0x0000b4004c287a23 */ /* 0x000fcc0000010800 */
[----:B------:R-:W-:Y:S01]  /*129a0*/  FFMA.FTZ R34, R80, c[0x0][0x2d0], -R2 ;  /* 0x0000b40050227a23 */ /* 0x000fe20000010802 */
[----:B------:R-:W-:Y:S01]  /*129b0*/  HMMA.16816.F32 R20, R16, R46, RZ ;  /* 0x0000002e1014723c */ /* 0x000fe200000018ff */
[----:B------:R-:W-:-:S07]  /*129c0*/  FFMA.FTZ R35, R89, c[0x0][0x2d0], -R0 ;  /* 0x0000b40059237a23 */ /* 0x000fce0000010800 */
[----:B--2---:R-:W-:Y:S08]  /*129d0*/  HMMA.16816.F32 R132, R12, R24, R4 ;  /* 0x000000180c84723c */ /* 0x004ff00000001804 */
[----:B------:R-:W-:Y:S07]  /*129e0*/  HMMA.16816.F32 R4, R16, R42, RZ ;  /* 0x0000002a1004723c */ /* 0x000fee00000018ff */
[--C-:B------:R-:W-:Y:S01]  /*129f0*/  FFMA.FTZ R42, R79, c[0x0][0x2d0], -R2.reuse ;  /* 0x0000b4004f2a7a23 */ /* 0x100fe20000010802 */
[----:B------:R-:W-:Y:S01]  /*12a00*/  HMMA.16816.F32 R124, R12, R38, R20 ;  /* 0x000000260c7c723c */ /* 0x000fe20000001814 */
[----:B------:R-:W1:Y:S06]  /*12a10*/  LDSM.16.MT88.4 R20, [R187+0x4800] ;  /* 0x00480000bb14783b */ /* 0x000e6c0000004200 */
[----:B------:R-:W-:-:S02]  /*12a20*/  FFMA.FTZ R39, R77, c[0x0][0x2d0], -R2 ;  /* 0x0000b4004d277a23 */ /* 0x000fc40000010802 */
[----:B------:R-:W-:-:S07]  /*12a30*/  FFMA.FTZ R38, R86, c[0x0][0x2d0], -R0 ;  /* 0x0000b40056267a23 */ /* 0x000fce0000010800 */
[----:B------:R-:W-:Y:S01]  /*12a40*/  HMMA.16816.F32 R116, R12, R26, R4 ;  /* 0x0000001a0c74723c */ /* 0x000fe20000001804 */
[----:B------:R-:W2:Y:S07]  /*12a50*/  LDSM.16.MT88.4 R24, [R242+0x4000] ;  /* 0x00400000f218783b */ /* 0x000eae0000004200 */
[----:B---3--:R-:W-:Y:S07]  /*12a60*/  HMMA.16816.F32 R4, R16, R28, RZ ;  /* 0x0000001c1004723c */ /* 0x008fee00000018ff */
[----:B------:R-:W-:-:S02]  /*12a70*/  FFMA.FTZ R29, R83, c[0x0][0x2d0], -R2 ;  /* 0x0000b400531d7a23 */ /* 0x000fc40000010802 */
[----:B------:R-:W-:-:S04]  /*12a80*/  FFMA.FTZ R28, R82, c[0x0][0x2d0], -R2 ;  /* 0x0000b400521c7a23 */ /* 0x000fc80000010802 */
[----:B------:R-:W-:Y:S11]  /*12a90*/  MUFU.EX2 R29, R29 ;  /* 0x0000001d001d7308 */ /* 0x000ff60000000800 */
[----:B-1----:R-:W-:Y:S07]  /*12aa0*/  HMMA.16816.F32 R108, R12, R20, R4 ;  /* 0x000000140c6c723c */ /* 0x002fee0000001804 */
[----:B------:R-:W-:Y:S01]  /*12ab0*/  FADD.FTZ R20, R97, R3 ;  /* 0x0000000361147221 */ /* 0x000fe20000010000 */
[----:B------:R-:W-:Y:S01]  /*12ac0*/  HMMA.16816.F32 R4, R16, R30, RZ ;  /* 0x0000001e1004723c */ /* 0x000fe200000018ff */
[----:B------:R-:W-:-:S04]  /*12ad0*/  FADD.FTZ R3, R69, R68 ;  /* 0x0000004445037221 */ /* 0x000fc80000010000 */
[----:B------:R-:W-:Y:S02]  /*12ae0*/  FADD.FTZ R3, R70, R3 ;  /* 0x0000000346037221 */ /* 0x000fe40000010000 */
[--C-:B------:R-:W-:Y:S02]  /*12af0*/  FFMA.FTZ R31, R85, c[0x0][0x2d0], -R2.reuse ;  /* 0x0000b400551f7a23 */ /* 0x100fe40000010802 */
[----:B------:R-:W-:Y:S02]  /*12b00*/  FFMA.FTZ R30, R84, c[0x0][0x2d0], -R2 ;  /* 0x0000b400541e7a23 */ /* 0x000fe40000010802 */
[----:B------:R-:W-:Y:S01]  /*12b10*/  FADD.FTZ R3, R72, R3 ;  /* 0x0000000348037221 */ /* 0x000fe20000010000 */
[----:B------:R-:W-:Y:S01]  /*12b20*/  LDSM.16.MT88.4 R84, [R242+0x5800] ;  /* 0x00580000f254783b */ /* 0x000fe20000004200 */
[----:B------:R-:W-:Y:S02]  /*12b30*/  MUFU.EX2 R31, R31 ;  /* 0x0000001f001f7308 */ /* 0x000fe40000000800 */
[----:B------:R-:W-:-:S02]  /*12b40*/  FADD.FTZ R3, R71, R3 ;  /* 0x0000000347037221 */ /* 0x000fc40000010000 */
[----:B------:R-:W-:Y:S02]  /*12b50*/  LDSM.16.MT88.4 R68, [R243+0x3800] ;  /* 0x00380000f344783b */ /* 0x000fe40000004200 */
[----:B------:R-:W-:Y:S02]  /*12b60*/  FADD.FTZ R3, R73, R3 ;  /* 0x0000000349037221 */ /* 0x000fe40000010000 */
[----:B------:R-:W1:Y:S02]  /*12b70*/  MUFU.EX2 R30, R30 ;  /* 0x0000001e001e7308 */ /* 0x000e640000000800 */
[----:B------:R-:W-:Y:S01]  /*12b80*/  FADD.FTZ R3, R74, R3 ;  /* 0x000000034a037221 */ /* 0x000fe20000010000 */
[----:B------:R-:W-:Y:S07]  /*12b90*/  HMMA.16816.F32 R92, R12, R22, R4 ;  /* 0x000000160c5c723c */ /* 0x000fee0000001804 */
[----:B------:R-:W-:-:S02]  /*12ba0*/  FADD.FTZ R4, R96, R20 ;  /* 0x0000001460047221 */ /* 0x000fc40000010000 */
[----:B------:R-:W3:Y:S02]  /*12bb0*/  LDSM.16.MT88.4 R20, [R242+0x4800] ;  /* 0x00480000f214783b */ /* 0x000ee40000004200 */
[----:B------:R-:W-:Y:S02]  /*12bc0*/  FADD.FTZ R2, R98, R4 ;  /* 0x0000000462027221 */ /* 0x000fe40000010000 */
[----:B--2---:R-:W-:Y:S02]  /*12bd0*/  HMMA.16816.F32 R4, R16, R24, RZ ;  /* 0x000000181004723c */ /* 0x004fe400000018ff */
[----:B------:R-:W-:Y:S11]  /*12be0*/  FADD.FTZ R2, R100, R2 ;  /* 0x0000000264027221 */ /* 0x000ff60000010000 */
[----:B------:R-:W-:Y:S11]  /*12bf0*/  @!UPT UIADD3 URZ, URZ, URZ, URZ ;  /* 0x0000003f3f3ff290 */ /* 0x000ff6000fffe03f */
[----:B---3--:R-:W-:Y:S01]  /*12c00*/  HMMA.16816.F32 R96, R12, R20, R4 ;  /* 0x000000140c60723c */ /* 0x008fe20000001804 */
[----:B------:R-:W2:Y:S07]  /*12c10*/  MUFU.EX2 R21, R28 ;  /* 0x0000001c00157308 */ /* 0x000eae0000000800 */
[----:B------:R-:W-:Y:S01]  /*12c20*/  HMMA.16816.F32 R4, R16, R26, RZ ;  /* 0x0000001a1004723c */ /* 0x000fe200000018ff */
[----:B------:R-:W3:Y:S01]  /*12c30*/  LDSM.16.MT88.4 R24, [R188+0x4000] ;  /* 0x00400000bc18783b */ /* 0x000ee20000004200 */
[----:B------:R-:W4:Y:S11]  /*12c40*/  MUFU.EX2 R20, R32 ;  /* 0x0000002000147308 */ /* 0x000f360000000800 */
[----:B------:R-:W-:Y:S11]  /*12c50*/  @!UPT UIADD3 URZ, URZ, URZ, URZ ;  /* 0x0000003f3f3ff290 */ /* 0x000ff6000fffe03f */
[----:B------:R-:W-:Y:S07]  /*12c60*/  HMMA.16816.F32 R152, R12, R22, R4 ;  /* 0x000000160c98723c */ /* 0x000fee0000001804 */
[----:B------:R-:W-:Y:S01]  /*12c70*/  FFMA.FTZ R7, R91, c[0x0][0x2d0], -R0 ;  /* 0x0000b4005b077a23 */ /* 0x000fe20000010800 */
[----:B-1----:R-:W-:Y:S01]  /*12c80*/  F2FP.PACK_AB R4, R30, R31 ;  /* 0x0000001f1e04723e */ /* 0x002fe200000000ff */
[----:B------:R-:W-:Y:S01]  /*12c90*/  FADD.FTZ R0, R31, R2 ;  /* 0x000000021f007221 */ /* 0x000fe20000010000 */
[----:B--2---:R-:W-:Y:S01]  /*12ca0*/  F2FP.PACK_AB R6, R21, R29 ;  /* 0x0000001d1506723e */ /* 0x004fe200000000ff */
[----:B------:R-:W1:Y:S01]  /*12cb0*/  MUFU.EX2 R2, R34 ;  /* 0x0000002200027308 */ /* 0x000e620000000800 */
[----:B------:R-:W-:-:S02]  /*12cc0*/  FADD.FTZ R5, R75, R3 ;  /* 0x000000034b057221 */ /* 0x000fc40000010000 */
[----:B------:R-:W-:-:S04]  /*12cd0*/  FADD.FTZ R0, R30, R0 ;  /* 0x000000001e007221 */ /* 0x000fc80000010000 */
[----:B------:R-:W-:Y:S01]  /*12ce0*/  FADD.FTZ R0, R29, R0 ;  /* 0x000000001d007221 */ /* 0x000fe20000010000 */
[----:B------:R-:W-:Y:S01]  /*12cf0*/  MUFU.EX2 R3, R36 ;  /* 0x0000002400037308 */ /* 0x000fe20000000800 */
[----:B------:R-:W2:Y:S02]  /*12d00*/  LDSM.16.MT88.4 R28, [R188+0x4800] ;  /* 0x00480000bc1c783b */ /* 0x000ea40000004200 */
[----:B------:R-:W-:-:S04]  /*12d10*/  FADD.FTZ R0, R21, R0 ;  /* 0x0000000015007221 */ /* 0x000fc80000010000 */
[----:B----4-:R-:W-:Y:S01]  /*12d20*/  FADD.FTZ R0, R20, R0 ;  /* 0x0000000014007221 */ /* 0x010fe20000010000 */
[C---:B-1----:R-:W-:Y:S02]  /*12d30*/  F2FP.PACK_AB R100, R2.reuse, R20 ;  /* 0x000000140264723e */ /* 0x042fe400000000ff */
[C---:B---3--:R-:W-:Y:S01]  /*12d40*/  HMMA.16816.F32 R20, R16.reuse, R24, RZ ;  /* 0x000000181014723c */ /* 0x048fe200000018ff */
[----:B------:R-:W-:Y:S02]  /*12d50*/  FADD.FTZ R32, R2, R0 ;  /* 0x0000000002207221 */ /* 0x000fe40000010000 */
[----:B------:R-:W1:Y:S05]  /*12d60*/  MUFU.EX2 R2, R7 ;  /* 0x0000000700027308 */ /* 0x000e6a0000000800 */
[----:B------:R-:W-:Y:S03]  /*12d70*/  HMMA.16816.F32 R24, R16, R26, RZ ;  /* 0x0000001a1018723c */ /* 0x000fe600000018ff */
[----:B------:R-:W3:Y:S08]  /*12d80*/  MUFU.EX2 R0, R33 ;  /* 0x0000002100007308 */ /* 0x000ef00000000800 */
[----:B------:R-:W4:Y:S01]  /*12d90*/  MUFU.EX2 R7, R35 ;  /* 0x0000002300077308 */ /* 0x000f220000000800 */
[----:B-1----:R-:W-:-:S04]  /*12da0*/  FADD.FTZ R5, R2, R5 ;  /* 0x0000000502057221 */ /* 0x002fc80000010000 */
[C---:B--2---:R-:W-:Y:S03]  /*12db0*/  HMMA.16816.F32 R52, R12.reuse, R28, R20 ;  /* 0x0000001c0c34723c */ /* 0x044fe60000001814 */
[----:B------:R-:W1:Y:S04]  /*12dc0*/  MUFU.EX2 R28, R42 ;  /* 0x0000002a001c7308 */ /* 0x000e680000000800 */
[----:B---3--:R-:W-:Y:S01]  /*12dd0*/  FADD.FTZ R22, R0, R5 ;  /* 0x0000000500167221 */ /* 0x008fe20000010000 */
[----:B------:R-:W-:Y:S03]  /*12de0*/  HMMA.16816.F32 R44, R12, R30, R24 ;  /* 0x0000001e0c2c723c */ /* 0x000fe60000001818 */
[----:B------:R-:W2:Y:S01]  /*12df0*/  MUFU.EX2 R23, R39 ;  /* 0x0000002700177308 */ /* 0x000ea20000000800 */
[----:B----4-:R-:W-:Y:S01]  /*12e00*/  FADD.FTZ R22, R7, R22 ;  /* 0x0000001607167221 */ /* 0x010fe20000010000 */
[----:B------:R-:W-:-:S03]  /*12e10*/  F2FP.PACK_AB R7, R3, R7 ;  /* 0x000000070307723e */ /* 0x000fc600000000ff */
[----:B------:R-:W-:-:S03]  /*12e20*/  FADD.FTZ R22, R3, R22 ;  /* 0x0000001603167221 */ /* 0x000fc60000010000 */
[----:B------:R-:W3:Y:S01]  /*12e30*/  MUFU.EX2 R21, R37 ;  /* 0x0000002500157308 */ /* 0x000ee20000000800 */
[----:B-1----:R-:W-:-:S07]  /*12e40*/  FADD.FTZ R5, R28, R32 ;  /* 0x000000201c057221 */ /* 0x002fce0000010000 */
[----:B------:R-:W1:Y:S01]  /*12e50*/  MUFU.EX2 R20, R38 ;  /* 0x0000002600147308 */ /* 0x000e620000000800 */
[C---:B--2---:R-:W-:Y:S01]  /*12e60*/  FADD.FTZ R202, R23.reuse, R5 ;  /* 0x0000000517ca7221 */ /* 0x044fe20000010000 */
[----:B------:R-:W-:Y:S02]  /*12e70*/  F2FP.PACK_AB R5, R0, R2 ;  /* 0x000000020005723e */ /* 0x000fe400000000ff */
[----:B------:R-:W-:Y:S01]  /*12e80*/  F2FP.PACK_AB R102, R23, R28 ;  /* 0x0000001c1766723e */ /* 0x000fe200000000ff */
[----:B---3--:R-:W-:-:S03]  /*12e90*/  FADD.FTZ R0, R21, R22 ;  /* 0x0000001615007221 */ /* 0x008fc60000010000 */
[----:B------:R-:W2:Y:S01]  /*12ea0*/  MUFU.EX2 R2, R41 ;  /* 0x0000002900027308 */ /* 0x000ea20000000800 */
[C---:B-1----:R-:W-:Y:S01]  /*12eb0*/  FADD.FTZ R3, R20.reuse, R0 ;  /* 0x0000000014037221 */ /* 0x042fe20000010000 */
[----:B------:R-:W-:-:S06]  /*12ec0*/  F2FP.PACK_AB R101, R20, R21 ;  /* 0x000000151465723e */ /* 0x000fcc00000000ff */
[----:B------:R-:W1:Y:S01]  /*12ed0*/  MUFU.EX2 R0, R40 ;  /* 0x0000002800007308 */ /* 0x000e620000000800 */
[----:B------:R3:W4:Y:S01]  /*12ee0*/  LDSM.16.MT88.4 R20, [R103+0x4000] ;  /* 0x004000006714783b */ /* 0x0007220000004200 */
[----:B--2---:R-:W-:-:S04]  /*12ef0*/  FADD.FTZ R3, R2, R3 ;  /* 0x0000000302037221 */ /* 0x004fc80000010000 */
[C---:B-1----:R-:W-:Y:S01]  /*12f00*/  FADD.FTZ R203, R0.reuse, R3 ;  /* 0x0000000300cb7221 */ /* 0x042fe20000010000 */
[----:B---3--:R-:W-:Y:S02]  /*12f10*/  F2FP.PACK_AB R103, R0, R2 ;  /* 0x000000020067723e */ /* 0x008fe400000000ff */
        /* <DEDUP_REMOVED lines=31> */
[C---:B-1----:R-:W-:Y:S01]  /*13110*/  HMMA.16816.F32 R76, R4.reuse, R12, R132 ;  /* 0x0000000c044c723c */ /* 0x042fe20000001884 */
[----:B------:R-:W1:Y:S07]  /*13120*/  LDSM.16.MT88.4 R132, [R187+0x1800] ;  /* 0x00180000bb84783b */ /* 0x000e6e0000004200 */
[----:B------:R-:W-:Y:S01]  /*13130*/  HMMA.16816.F32 R80, R4, R14, R116 ;  /* 0x0000000e0450723c */ /* 0x000fe20000001874 */
[----:B------:R-:W3:Y:S04]  /*13140*/  LDSM.16.MT88.4 R12, [R187+0x5000] ;  /* 0x00500000bb0c783b */ /* 0x000ee80000004200 */
[----:B------:R-:W4:Y:S03]  /*13150*/  LDSM.16.MT88.4 R116, [R188+0x1800] ;  /* 0x00180000bc74783b */ /* 0x000f260000004200 */
[C---:B--2---:R-:W-:Y:S08]  /*13160*/  HMMA.16816.F32 R128, R100.reuse, R124, R128 ;  /* 0x0000007c6480723c */ /* 0x044ff00000001880 */
[C---:B------:R-:W-:Y:S08]  /*13170*/  HMMA.16816.F32 R124, R100.reuse, R126, R28 ;  /* 0x0000007e647c723c */ /* 0x040ff0000000181c */
[----:B-1----:R-:W-:Y:S08]  /*13180*/  HMMA.16816.F32 R136, R100, R132, R136 ;  /* 0x000000846488723c */ /* 0x002ff00000001888 */
[C---:B---3--:R-:W-:Y:S01]  /*13190*/  HMMA.16816.F32 R88, R4.reuse, R12, R108 ;  /* 0x0000000c0458723c */ /* 0x048fe2000000186c */
[----:B------:R-:W1:Y:S07]  /*131a0*/  LDSM.16.MT88.4 R108, [R243+0x1800] ;  /* 0x00180000f36c783b */ /* 0x000e6e0000004200 */
[----:B------:R-:W-:Y:S01]  /*131b0*/  HMMA.16816.F32 R92, R4, R14, R92 ;  /* 0x0000000e045c723c */ /* 0x000fe2000000185c */
[----:B------:R-:W2:Y:S07]  /*131c0*/  LDSM.16.MT88.4 R12, [R242+0x5000] ;  /* 0x00500000f20c783b */ /* 0x000eae0000004200 */
[C---:B----4-:R-:W-:Y:S08]  /*131d0*/  HMMA.16816.F32 R120, R100.reuse, R116, R120 ;  /* 0x000000746478723c */ /* 0x050ff00000001878 */
[C---:B------:R-:W-:Y:S08]  /*131e0*/  HMMA.16816.F32 R132, R100.reuse, R134, R20 ;  /* 0x000000866484723c */ /* 0x040ff00000001814 */
[C---:B------:R-:W-:Y:S08]  /*131f0*/  HMMA.16816.F32 R116, R100.reuse, R118, R32 ;  /* 0x000000766474723c */ /* 0x040ff00000001820 */
[----:B-1----:R-:W-:Y:S08]  /*13200*/  HMMA.16816.F32 R112, R100, R108, R112 ;  /* 0x0000006c6470723c */ /* 0x002ff00000001870 */
[C---:B--2---:R-:W-:Y:S08]  /*13210*/  HMMA.16816.F32 R96, R4.reuse, R12, R96 ;  /* 0x0000000c0460723c */ /* 0x044ff00000001860 */
[----:B------:R-:W-:Y:S01]  /*13220*/  HMMA.16816.F32 R152, R4, R14, R152 ;  /* 0x0000000e0498723c */ /* 0x000fe20000001898 */
[----:B------:R-:W1:Y:S07]  /*13230*/  LDSM.16.MT88.4 R12, [R188+0x5000] ;  /* 0x00500000bc0c783b */ /* 0x000e6e0000004200 */
        /* <DEDUP_REMOVED lines=68> */
.L_x_2510:
[----:B------:R-:W-:Y:S05]  /*13680*/  BRA.DIV ~URZ, `(.L_x_2371) ;  /* 0x00010ed27f007947 */ /* 0x000fea000b800000 */
[----:B------:R-:W3:Y:S01]  /*13690*/  SHFL.IDX PT, R0, R7, RZ, 0x181f ;  /* 0x00181fff07007589 */ /* 0x000ee200000e0000 */
[----:B------:R-:W-:Y:S02]  /*136a0*/  ISETP.GE.AND P4, PT, R198, c[0x0][0x1d4], PT ;  /* 0x00007500c6007a0c */ /* 0x000fe40003f86270 */
[----:B------:R-:W-:Y:S02]  /*136b0*/  ISETP.GE.AND P3, PT, R201, c[0x0][0x1d4], PT ;  /* 0x00007500c9007a0c */ /* 0x000fe40003f66270 */
[----:B------:R-:W-:Y:S02]  /*136c0*/  SEL R5, RZ, 0x10, P4 ;  /* 0x00000010ff057807 */ /* 0x000fe40002000000 */
        /* <DEDUP_REMOVED lines=10> */
[----:B------:R2:W3:Y:S03]  /*13770*/  SHFL.IDX PT, R0, R7, 0x1, 0x181f ;  /* 0x00381f0007007f89 */ /* 0x0004e600000e0000 */
[----:B------:R-:W-:Y:S01]  /*13780*/  IMAD.X R3, R4, 0x1, R19, P0 ;  /* 0x0000000104037824 */ /* 0x000fe200000e0613 */
[----:B------:R-:W-:Y:S01]  /*13790*/  ISETP.GE.AND P0, PT, R194, c[0x0][0x1d4], PT ;  /* 0x00007500c2007a0c */ /* 0x000fe20003f06270 */
[----:B------:R2:W4:Y:S03]  /*137a0*/  SHFL.IDX PT, R4, R6, 0x1, 0x181f ;  /* 0x00381f0006047f89 */ /* 0x00052600000e0000 */
[----:B------:R-:W-:-:S09]  /*137b0*/  SEL R14, RZ, 0x10, P0 ;  /* 0x00000010ff0e7807 */ /* 0x000fd20000000000 */
[----:B------:R2:W-:Y:S02]  /*137c0*/  LDGSTS.E.BYPASS.LTC128B.128 [R144+0x10100], [R2.64], !P0 ;  /* 0x1010000002907fae */ /* 0x0005e4000c101d4c */
.L_x_2511:
[----:B--2---:R-:W-:Y:S02]  /*137d0*/  IADD3 R2, -R15, 0x10, RZ ;  /* 0x000000100f027810 */ /* 0x004fe40007ffe1ff */
[----:B------:R-:W-:Y:S02]  /*137e0*/  ISETP.NE.U32.AND P4, PT, R5, RZ, PT ;  /* 0x000000ff0500720c */ /* 0x000fe40003f85070 */
[----:B------:R-:W-:-:S04]  /*137f0*/  LOP3.LUT R2, R2, 0xf, RZ, 0xc0, !PT ;  /* 0x0000000f02027812 */ /* 0x000fc800078ec0ff */
[----:B-1-3--:R-:W-:Y:S02]  /*13800*/  IADD3 R6, P3, P0, R2, R0, R12 ;  /* 0x0000000002067210 */ /* 0x00afe4000787e00c */
[----:B------:R-:W-:Y:S02]  /*13810*/  IADD3 R2, -R5, 0x10, RZ ;  /* 0x0000001005027810 */ /* 0x000fe40007ffe1ff */
[----:B----4-:R-:W-:Y:S02]  /*13820*/  IADD3.X R7, RZ, R4, R16, P3, P0 ;  /* 0x00000004ff077210 */ /* 0x010fe40001fe0410 */
[----:B------:R-:W-:-:S04]  /*13830*/  LOP3.LUT R2, R2, 0xf, RZ, 0xc0, !PT ;  /* 0x0000000f02027812 */ /* 0x000fc800078ec0ff */
[----:B------:R-:W-:Y:S02]  /*13840*/  IADD3 R12, P3, P0, R2, R0, R13 ;  /* 0x00000000020c7210 */ /* 0x000fe4000787e00d */
[----:B------:R-:W-:Y:S02]  /*13850*/  IADD3 R2, -R14, 0x10, RZ ;  /* 0x000000100e027810 */ /* 0x000fe40007ffe1ff */
[----:B------:R-:W-:Y:S02]  /*13860*/  IADD3.X R13, RZ, R4, R17, P3, P0 ;  /* 0x00000004ff0d7210 */ /* 0x000fe40001fe0411 */
[----:B------:R-:W-:-:S03]  /*13870*/  LOP3.LUT R2, R2, 0xf, RZ, 0xc0, !PT ;  /* 0x0000000f02027812 */ /* 0x000fc600078ec0ff */
[----:B------:R-:W-:Y:S01]  /*13880*/  @!PT LDS RZ, [RZ] ;  /* 0x00000000fffff984 */ /* 0x000fe20000000800 */
[----:B------:R-:W-:Y:S01]  /*13890*/  @!PT LDS RZ, [RZ] ;  /* 0x00000000fffff984 */ /* 0x000fe20000000800 */
[----:B------:R-:W-:Y:S01]  /*138a0*/  @!PT LDS RZ, [RZ] ;  /* 0x00000000fffff984 */ /* 0x000fe20000000800 */
[----:B------:R1:W-:Y:S01]  /*138b0*/  LDGSTS.E.BYPASS.LTC128B.128.ZFILL [R144+0xd100], [R12.64], P4 ;  /* 0x0d1000000c907fae */ /* 0x0003e2000a141d4c */
[----:B------:R-:W-:-:S04]  /*138c0*/  IADD3 R2, P3, P0, R2, R0, R18 ;  /* 0x0000000002027210 */ /* 0x000fc8000787e012 */
[----:B------:R-:W-:Y:S02]  /*138d0*/  IADD3.X R3, RZ, R4, R19, P3, P0 ;  /* 0x00000004ff037210 */ /* 0x000fe40001fe0413 */
[----:B------:R-:W-:-:S13]  /*138e0*/  ISETP.NE.U32.AND P0, PT, R15, RZ, PT ;  /* 0x000000ff0f00720c */ /* 0x000fda0003f05070 */
[----:B------:R1:W-:Y:S01]  /*138f0*/  LDGSTS.E.BYPASS.LTC128B.128.ZFILL [R144+0xf100], [R6.64], P0 ;  /* 0x0f10000006907fae */ /* 0x0003e20008141d4c */
[----:B------:R-:W-:-:S13]  /*13900*/  ISETP.NE.U32.AND P0, PT, R14, RZ, PT ;  /* 0x000000ff0e00720c */ /* 0x000fda0003f05070 */
[----:B------:R1:W-:Y:S02]  /*13910*/  LDGSTS.E.BYPASS.LTC128B.128.ZFILL [R144+0x11100], [R2.64], P0 ;  /* 0x1110000002907fae */ /* 0x0003e40008141d4c */
.L_x_2369:
[----:B------:R-:W-:Y:S05]  /*13920*/  BSYNC B0 ;  /* 0x0000000000007941 */ /* 0x000fea0003800000 */
.L_x_2368:
        /* <DEDUP_REMOVED lines=23> */
.L_x_2374:
[----:B------:R-:W-:-:S04]  /*13aa0*/  MOV R2, 0x1 ;  /* 0x0000000100027802 */ /* 0x000fc80000000f00 */
[----:B------:R-:W-:-:S13]  /*13ab0*/  ISETP.NE.AND P0, PT, R2, c[0x0][0x32c], PT ;  /* 0x0000cb0002007a0c */ /* 0x000fda0003f05270 */
[----:B------:R-:W-:-:S05]  /*13ac0*/  @P0 IMAD.HI.U32 R2, R3, c[0x0][0x330], RZ ;  /* 0x0000cc0003020a27 */ /* 0x000fca00078e00ff */
[----:B------:R-:W-:Y:S02]  /*13ad0*/  @P0 SHF.R.U32.HI R3, RZ, c[0x0][0x334], R2 ;  /* 0x0000cd00ff030a19 */ /* 0x000fe40000011602 */
.L_x_2375:
[----:B------:R-:W-:Y:S05]  /*13ae0*/  BSYNC B0 ;  /* 0x0000000000007941 */ /* 0x000fea0003800000 */
.L_x_2373:
[----:B------:R-:W-:-:S05]  /*13af0*/  MOV R2, c[0x0][0x32c] ;  /* 0x0000cb0000027a02 */ /* 0x000fca0000000f00 */
[----:B------:R-:W-:-:S05]  /*13b00*/  IMAD R3, R3, R2, c[0x0][0x32c] ;  /* 0x0000cb0003037624 */ /* 0x000fca00078e0202 */
[----:B------:R-:W-:-:S04]  /*13b10*/  IMNMX R0, R0, R3, PT ;  /* 0x0000000300007217 */ /* 0x000fc80003800200 */
.L_x_2372:
        /* <DEDUP_REMOVED lines=19> */
.L_x_2393:
        /* <DEDUP_REMOVED lines=22> */
[----:B------:R-:W-:Y:S02]  /*13db0*/  SHF.R.S32.HI R5, RZ, 0x1f, R190 ;  /* 0x0000001fff057819 */ /* 0x000fe400000114be */
[----:B------:R-:W-:Y:S01]  /*13dc0*/  SHF.L.U64.HI R32, R194, 0x1, R211 ;  /* 0x00000001c2207819 */ /* 0x000fe200000102d3 */
[----:B------:R-:W-:Y:S01]  /*13dd0*/  IMAD R4, R2, c[0x0][0x208], RZ ;  /* 0x0000820002047a24 */ /* 0x000fe200078e02ff */
[C---:B------:R-:W-:Y:S01]  /*13de0*/  SHF.L.U64.HI R26, R201.reuse, 0x1, R212 ;  /* 0x00000001c91a7819 */ /* 0x040fe200000102d4 */
        /* <DEDUP_REMOVED lines=14> */
.L_x_2512:
[----:B------:R-:W-:-:S05]  /*13ed0*/  BRA.DIV ~URZ, `(.L_x_2380) ;  /* 0x000109327f007947 */ /* 0x000fca000b800000 */
[----:B------:R-:W5:Y:S01]  /*13ee0*/  SHFL.IDX PT, R2, R17, RZ, 0x181f ;  /* 0x00181fff11027589 */ /* 0x000f6200000e0000 */
[C---:B------:R-:W-:Y:S01]  /*13ef0*/  LOP3.LUT P4, RZ, R204.reuse, 0x4, RZ, 0xc0, !PT ;  /* 0x00000004ccff7812 */ /* 0x040fe2000788c0ff */
[----:B------:R-:W-:Y:S01]  /*13f00*/  IMAD R4, R193, 0x6000, R10 ;  /* 0x00006000c1047824 */ /* 0x000fe200078e020a */
[----:B------:R-:W-:Y:S04]  /*13f10*/  LOP3.LUT P3, RZ, R204, 0x2, RZ, 0xc0, !PT ;  /* 0x00000002ccff7812 */ /* 0x000fe8000786c0ff */
        /* <DEDUP_REMOVED lines=17> */
.L_x_2513:
[C---:B--2---:R-:W-:Y:S02]  /*14030*/  IADD3 R3, -R18.reuse, 0x10, RZ ;  /* 0x0000001012037810 */ /* 0x044fe40007ffe1ff */
[----:B------:R-:W-:Y:S02]  /*14040*/  ISETP.NE.U32.AND P6, PT, R7, RZ, PT ;  /* 0x000000ff0700720c */ /* 0x000fe40003fc5070 */
[----:B------:R-:W-:Y:S04]  /*14050*/  LOP3.LUT R3, R3, 0xf, RZ, 0xc0, !PT ;  /* 0x0000000f03037812 */ /* 0x000fe800078ec0ff */
[-C--:B---3--:R-:W-:Y:S02]  /*14060*/  IADD3 R6, P3, P0, R3, R2.reuse, R19 ;  /* 0x0000000203067210 */ /* 0x088fe4000787e013 */
[----:B------:R-:W-:Y:S02]  /*14070*/  IADD3 R3, -R7, 0x10, RZ ;  /* 0x0000001007037810 */ /* 0x000fe40007ffe1ff */
[-C--:B------:R-:W-:Y:S02]  /*14080*/  IADD3.X R7, RZ, R5.reuse, R26, P3, P0 ;  /* 0x00000005ff077210 */ /* 0x080fe40001fe041a */
[----:B------:R-:W-:Y:S04]  /*14090*/  LOP3.LUT R3, R3, 0xf, RZ, 0xc0, !PT ;  /* 0x0000000f03037812 */ /* 0x000fe800078ec0ff */
[-C--:B----4-:R-:W-:Y:S02]  /*140a0*/  IADD3 R16, P5, P4, R3, R2.reuse, R24 ;  /* 0x0000000203107210 */ /* 0x090fe40007cbe018 */
[----:B------:R-:W-:Y:S02]  /*140b0*/  IADD3 R3, -R9, 0x10, RZ ;  /* 0x0000001009037810 */ /* 0x000fe40007ffe1ff */
        /* <DEDUP_REMOVED lines=14> */
.L_x_2378:
[----:B------:R-:W-:Y:S05]  /*141a0*/  BSYNC B0 ;  /* 0x0000000000007941 */ /* 0x000fea0003800000 */
.L_x_2377:
[----:B------:R-:W0:Y:S01]  /*141b0*/  LDGDEPBAR ;  /* 0x00000000000079af */ /* 0x000e220000000000 */
[----:B------:R-:W-:Y:S01]  /*141c0*/  WARPSYNC 0xffffffff ;  /* 0xffffffff00007948 */ /* 0x000fe20003800000 */
[C---:B--23--:R-:W-:Y:S01]  /*141d0*/  HMMA.16816.F32 R4, R36.reuse, R12, RZ ;  /* 0x0000000c2404723c */ /* 0x04cfe200000018ff */
[----:B------:R-:W-:Y:S01]  /*141e0*/  IMAD.MOV.U32 R189, RZ, RZ, c[0x0][0x2c4] ;  /* 0x0000b100ffbd7624 */ /* 0x000fe200078e00ff */
[----:B------:R-:W-:Y:S01]  /*141f0*/  ULDC UR6, c[0x0][0x324] ;  /* 0x0000c90000067ab9 */ /* 0x000fe20000000800 */
[C---:B------:R-:W-:Y:S01]  /*14200*/  ISETP.GE.AND P0, PT, R193.reuse, 0x1, PT ;  /* 0x00000001c100780c */ /* 0x040fe20003f06270 */
[C---:B------:R-:W-:Y:S01]  /*14210*/  IMAD.IADD R176, R178.reuse, 0x1, R0 ;  /* 0x00000001b2b07824 */ /* 0x040fe200078e0200 */
        /* <DEDUP_REMOVED lines=179> */
.L_x_2383:
[----:B------:R-:W-:Y:S04]  /*14d50*/  MOV R152, c[0x0][0x32c] ;  /* 0x0000cb0000987a02 */ /* 0x000fe80000000f00 */
[----:B------:R-:W-:Y:S11]  /*14d60*/  ISETP.NE.AND P0, PT, R152, 0x1, PT ;  /* 0x000000019800780c */ /* 0x000ff60003f05270 */
[----:B------:R-:W-:Y:S02]  /*14d70*/  @!UPT UIADD3 URZ, URZ, URZ, URZ ;  /* 0x0000003f3f3ff290 */ /* 0x000fe4000fffe03f */
[----:B------:R-:W-:Y:S05]  /*14d80*/  @P0 IMAD.HI.U32 R152, R3, c[0x0][0x330], RZ ;  /* 0x0000cc0003980a27 */ /* 0x000fea00078e00ff */
[----:B------:R-:W-:Y:S02]  /*14d90*/  @P0 SHF.R.U32.HI R3, RZ, c[0x0][0x334], R152 ;  /* 0x0000cd00ff030a19 */ /* 0x000fe40000011698 */
.L_x_2384:
[----:B------:R-:W-:Y:S05]  /*14da0*/  BSYNC B0 ;  /* 0x0000000000007941 */ /* 0x000fea0003800000 */
.L_x_2382:
[----:B------:R-:W-:Y:S04]  /*14db0*/  IMAD R3, R3, c[0x0][0x32c], -R163 ;  /* 0x0000cb0003037a24 */ /* 0x000fe800078e0aa3 */
[----:B------:R-:W-:Y:S05]  /*14dc0*/  IMAD.IADD R3, R3, 0x1, -R213 ;  /* 0x0000000103037824 */ /* 0x000fea00078e0ad5 */
[----:B------:R-:W-:Y:S02]  /*14dd0*/  IMNMX R0, R0, R3, !PT ;  /* 0x0000000300007217 */ /* 0x000fe40007800200 */
[----:B------:R-:W-:Y:S04]  /*14de0*/  IADD3 R3, R3, c[0x0][0x32c], RZ ;  /* 0x0000cb0003037a10 */ /* 0x000fe80007ffe0ff */
[----:B------:R-:W-:Y:S02]  /*14df0*/  IMNMX R2, R2, R3, PT ;  /* 0x0000000302027217 */ /* 0x000fe40003800200 */
.L_x_2381:
        /* <DEDUP_REMOVED lines=66> */
.L_x_2387:
[----:B------:R-:W-:Y:S04]  /*15220*/  MOV R4, c[0x0][0x32c] ;  /* 0x0000cb0000047a02 */ /* 0x000fe80000000f00 */
[----:B------:R-:W-:Y:S11]  /*15230*/  ISETP.NE.AND P0, PT, R4, 0x1, PT ;  /* 0x000000010400780c */ /* 0x000ff60003f05270 */
[----:B------:R-:W-:Y:S02]  /*15240*/  @!UPT UIADD3 URZ, URZ, URZ, URZ ;  /* 0x0000003f3f3ff290 */ /* 0x000fe4000fffe03f */
[----:B------:R-:W-:Y:S05]  /*15250*/  @P0 IMAD.HI.U32 R4, R0, c[0x0][0x330], RZ ;  /* 0x0000cc0000040a27 */ /* 0x000fea00078e00ff */
[----:B------:R-:W-:Y:S02]  /*15260*/  @P0 SHF.R.U32.HI R0, RZ, c[0x0][0x334], R4 ;  /* 0x0000cd00ff000a19 */ /* 0x000fe40000011604 */
.L_x_2388:
[----:B------:R-:W-:Y:S05]  /*15270*/  BSYNC B0 ;  /* 0x0000000000007941 */ /* 0x000fea0003800000 */
.L_x_2386:
[----:B------:R-:W-:Y:S04]  /*15280*/  IMAD R0, R0, c[0x0][0x32c], -R163 ;  /* 0x0000cb0000007a24 */ /* 0x000fe800078e0aa3 */
[----:B------:R-:W-:Y:S05]  /*15290*/  IMAD.IADD R0, R0, 0x1, -R213 ;  /* 0x0000000100007824 */ /* 0x000fea00078e0ad5 */
[----:B------:R-:W-:Y:S02]  /*152a0*/  IMNMX R2, R2, R0, !PT ;  /* 0x0000000002027217 */ /* 0x000fe40007800200 */
[----:B------:R-:W-:Y:S04]  /*152b0*/  IADD3 R0, R0, c[0x0][0x32c], RZ ;  /* 0x0000cb0000007a10 */ /* 0x000fe80007ffe0ff */
[----:B------:R-:W-:Y:S02]  /*152c0*/  IMNMX R3, R3, R0, PT ;  /* 0x0000000003037217 */ /* 0x000fe40003800200 */
.L_x_2385:
        /* <DEDUP_REMOVED lines=40> */
[--C-:B------:R-:W-:Y:S01]  /*15550*/  FFMA.FTZ R195, R5, c[0x0][0x2d0], -R4.reuse ;  /* 0x0000b40005c37a23 */ /* 0x100fe20000010804 */
[----:B------:R-:W-:Y:S01]  /*15560*/  FSEL R7, R7, -INF , !P0 ;  /* 0xff80000007077808 */ /* 0x000fe20004000000 */
[----:B------:R-:W1:Y:S01]  /*15570*/  MUFU.EX2 R0, R0 ;  /* 0x0000000000007308 */ /* 0x000e620000000800 */
[----:B------:R-:W-:Y:S01]  /*15580*/  ISETP.GT.AND P0, PT, R2, 0x8, P3 ;  /* 0x000000080200780c */ /* 0x000fe20001f04270 */
[--C-:B------:R-:W-:Y:S02]  /*15590*/  FFMA.FTZ R197, R13, c[0x0][0x2d0], -R4.reuse ;  /* 0x0000b4000dc57a23 */ /* 0x100fe40000010804 */
[--C-:B------:R-:W-:Y:S01]  /*155a0*/  FFMA.FTZ R161, R154, c[0x0][0x2d0], -R4.reuse ;  /* 0x0000b4009aa17a23 */ /* 0x100fe20000010804 */
[----:B------:R-:W-:Y:S01]  /*155b0*/  ISETP.LT.OR P0, PT, R3, 0x9, P0 ;  /* 0x000000090300780c */ /* 0x000fe20000701670 */
[--C-:B------:R-:W-:Y:S02]  /*155c0*/  FFMA.FTZ R168, R152, c[0x0][0x2d0], -R4.reuse ;  /* 0x0000b40098a87a23 */ /* 0x100fe40000010804 */
[--C-:B------:R-:W-:Y:S01]  /*155d0*/  FFMA.FTZ R189, R24, c[0x0][0x2d0], -R4.reuse ;  /* 0x0000b40018bd7a23 */ /* 0x100fe20000010804 */
[----:B------:R-:W-:Y:S01]  /*155e0*/  FSEL R104, R14, -INF , !P0 ;  /* 0xff8000000e687808 */ /* 0x000fe20004000000 */
[----:B------:R-:W2:Y:S01]  /*155f0*/  MUFU.EX2 R5, R8 ;  /* 0x0000000800057308 */ /* 0x000ea20000000800 */
        /* <DEDUP_REMOVED lines=9> */
[----:B------:R3:W-:Y:S01]  /*15690*/  MUFU.EX2 R12, R28 ;  /* 0x0000001c000c7308 */ /* 0x0007e20000000800 */
[C---:B-1----:R-:W-:Y:S02]  /*156a0*/  FMUL.FTZ R21, R0.reuse, R125 ;  /* 0x0000007d00157220 */ /* 0x042fe40000410000 */
        /* <DEDUP_REMOVED lines=18> */
[C---:B---3--:R-:W-:Y:S01]  /*157d0*/  FMUL.FTZ R28, R0.reuse, R116 ;  /* 0x00000074001c7220 */ /* 0x048fe20000410000 */
        /* <DEDUP_REMOVED lines=58> */
[----:B--2---:R-:W-:Y:S03]  /*15b80*/  FFMA.FTZ R2, R0, R202, R5 ;  /* 0x000000ca00027223 */ /* 0x004fe60000010005 */
        /* <DEDUP_REMOVED lines=24> */
[----:B------:R-:W-:Y:S01]  /*15d10*/  IADD3 R0, R187, R177, RZ ;  /* 0x000000b1bb007210 */ /* 0x000fe20007ffe0ff */
[----:B------:R-:W-:Y:S01]  /*15d20*/  MUFU.EX2 R136, R175 ;  /* 0x000000af00887308 */ /* 0x000fe20000000800 */
        /* <DEDUP_REMOVED lines=21> */
[----:B------:R3:W-:Y:S01]  /*15e80*/  MUFU.EX2 R125, R7 ;  /* 0x00000007007d7308 */ /* 0x0007e20000000800 */
[C---:B-1----:R-:W-:Y:S02]  /*15e90*/  FMUL.FTZ R14, R2.reuse, R134 ;  /* 0x00000086020e7220 */ /* 0x042fe40000410000 */
[C---:B------:R-:W-:Y:S02]  /*15ea0*/  FMUL.FTZ R15, R2.reuse, R135 ;  /* 0x00000087020f7220 */ /* 0x040fe40000410000 */
[C---:B------:R-:W-:Y:S01]  /*15eb0*/  FMUL.FTZ R38, R2.reuse, R110 ;  /* 0x0000006e02267220 */ /* 0x040fe20000410000 */
[----:B------:R-:W-:Y:S01]  /*15ec0*/  LDSM.16.MT88.4 R132, [R0+0x1800] ;  /* 0x001800000084783b */ /* 0x000fe20000004200 */
[C---:B------:R-:W-:Y:S02]  /*15ed0*/  FMUL.FTZ R39, R2.reuse, R111 ;  /* 0x0000006f02277220 */ /* 0x040fe40000410000 */
[C---:B------:R-:W-:Y:S02]  /*15ee0*/  FMUL.FTZ R6, R2.reuse, R138 ;  /* 0x0000008a02067220 */ /* 0x040fe40000410000 */
[C---:B------:R-:W-:Y:S02]  /*15ef0*/  FMUL.FTZ R18, R2.reuse, R130 ;  /* 0x0000008202127220 */ /* 0x040fe40000410000 */
[C---:B------:R-:W-:Y:S01]  /*15f00*/  FMUL.FTZ R19, R2.reuse, R131 ;  /* 0x0000008302137220 */ /* 0x040fe20000410000 */
[----:B------:R-:W1:Y:S01]  /*15f10*/  LDSM.16.MT88.4 R108, [R0] ;  /* 0x00000000006c783b */ /* 0x000e620000004200 */
        /* <DEDUP_REMOVED lines=47> */
[--C-:B------:R-:W-:Y:S02]  /*16210*/  FFMA.FTZ R2, R104, c[0x0][0x2d0], -R105.reuse ;  /* 0x0000b40068027a23 */ /* 0x100fe40000010869 */
[----:B------:R-:W-:Y:S10]  /*16220*/  MUFU.EX2 R104, R161 ;  /* 0x000000a100687308 */ /* 0x000ff40000000800 */
[----:B------:R2:W-:Y:S02]  /*16230*/  MUFU.EX2 R118, R2 ;  /* 0x0000000200767308 */ /* 0x0005e40000000800 */
[--C-:B--2---:R-:W-:Y:S01]  /*16240*/  FFMA.FTZ R2, R153, c[0x0][0x2d0], -R105.reuse ;  /* 0x0000b40099027a23 */ /* 0x104fe20000010869 */
[----:B------:R-:W-:Y:S07]  /*16250*/  F2FP.PACK_AB R153, R125, R3 ;  /* 0x000000037d99723e */ /* 0x000fee00000000ff */
[----:B------:R-:W2:Y:S10]  /*16260*/  MUFU.EX2 R3, R162 ;  /* 0x000000a200037308 */ /* 0x000eb40000000800 */
[----:B------:R-:W3:Y:S10]  /*16270*/  MUFU.EX2 R117, R2 ;  /* 0x0000000200757308 */ /* 0x000ef40000000800 */
[----:B------:R-:W-:Y:S01]  /*16280*/  MUFU.EX2 R162, R200 ;  /* 0x000000c800a27308 */ /* 0x000fe20000000800 */
[C---:B--2---:R-:W-:Y:S02]  /*16290*/  F2FP.PACK_AB R112, R104.reuse, R3 ;  /* 0x000000036870723e */ /* 0x044fe400000000ff */
[----:B---3--:R-:W-:Y:S01]  /*162a0*/  F2FP.PACK_AB R155, R117, R118 ;  /* 0x00000076759b723e */ /* 0x008fe200000000ff */
[----:B------:R-:W-:Y:S04]  /*162b0*/  FADD.FTZ R2, R3, R156 ;  /* 0x0000009c03027221 */ /* 0x000fe80000010000 */
[----:B------:R-:W-:Y:S01]  /*162c0*/  FADD.FTZ R127, R104, R2 ;  /* 0x00000002687f7221 */ /* 0x000fe20000010000 */
[C---:B------:R-:W-:Y:S01]  /*162d0*/  IADD3 R2, R185.reuse, R0, RZ ;  /* 0x00000000b9027210 */ /* 0x040fe20007ffe0ff */
[C---:B-1----:R-:W-:Y:S05]  /*162e0*/  HMMA.16816.F32 R4, R152.reuse, R108, R4 ;  /* 0x0000006c9804723c */ /* 0x042fea0000001804 */
        /* <DEDUP_REMOVED lines=168> */
[----:B------:R5:W-:Y:S07]  /*16d70*/  LDSM.16.MT88.4 R20, [R2+0x5800] ;  /* 0x005800000214783b */ /* 0x000bee0000004200 */
[C---:B-1----:R-:W-:Y:S01]  /*16d80*/  HMMA.16816.F32 R120, R152.reuse, R112, R24 ;  /* 0x000000709878723c */ /* 0x042fe20000001818 */
[----:B------:R-:W-:Y:S07]  /*16d90*/  LDSM.16.MT88.4 R24, [R104+0x5800] ;  /* 0x005800006818783b */ /* 0x000fee0000004200 */
[C---:B------:R-:W-:Y:S08]  /*16da0*/  HMMA.16816.F32 R116, R152.reuse, R114, R28 ;  /* 0x000000729874723c */ /* 0x040ff0000000181c */
[C---:B------:R-:W-:Y:S04]  /*16db0*/  HMMA.16816.F32 R112, R152.reuse, R108, R32 ;  /* 0x0000006c9870723c */ /* 0x040fe80000001820 */
[----:B-----5:R-:W-:Y:S04]  /*16dc0*/  FADD.FTZ R2, R168, R160 ;  /* 0x000000a0a8027221 */ /* 0x020fe80000010000 */
[C---:B------:R-:W-:Y:S04]  /*16dd0*/  HMMA.16816.F32 R108, R152.reuse, R110, R36 ;  /* 0x0000006e986c723c */ /* 0x040fe80000001824 */
[----:B------:R-:W-:Y:S04]  /*16de0*/  FADD.FTZ R2, R162, R2 ;  /* 0x00000002a2027221 */ /* 0x000fe80000010000 */
[C---:B--2---:R-:W-:Y:S04]  /*16df0*/  HMMA.16816.F32 R40, R152.reuse, R4, R40 ;  /* 0x000000049828723c */ /* 0x044fe80000001828 */
[----:B------:R-:W-:Y:S04]  /*16e00*/  FADD.FTZ R2, R164, R2 ;  /* 0x00000002a4027221 */ /* 0x000fe80000010000 */
[C---:B------:R-:W-:Y:S01]  /*16e10*/  HMMA.16816.F32 R44, R152.reuse, R6, R44 ;  /* 0x00000006982c723c */ /* 0x040fe2000000182c */
[----:B------:R-:W1:Y:S07]  /*16e20*/  LDSM.16.MT88.4 R4, [R3+0x3800] ;  /* 0x003800000304783b */ /* 0x000e6e0000004200 */
        /* <DEDUP_REMOVED lines=27> */
[----:B------:R-:W-:Y:S01]  /*16fe0*/  IMAD.MOV.U32 R169, RZ, RZ, c[0x0][0x2b8] ;  /* 0x0000ae00ffa97624 */ /* 0x000fe200078e00ff */
[----:B------:R-:W-:Y:S01]  /*16ff0*/  SHF.L.U64.HI R20, R194, 0x1, R211 ;  /* 0x00000001c2147819 */ /* 0x000fe200000102d3 */
        /* <DEDUP_REMOVED lines=8> */
[----:B------:R-:W-:Y:S01]  /*17080*/  IMAD.SHL.U32 R16, R198, 0x2, RZ ;  /* 0x00000002c6107824 */ /* 0x000fe200078e00ff */
[----:B------:R-:W-:Y:S02]  /*17090*/  IADD3 R2, R2, -0x80, RZ ;  /* 0xffffff8002027810 */ /* 0x000fe40007ffe0ff */
[----:B------:R-:W-:Y:S03]  /*170a0*/  SHF.L.U64.HI R17, R198, 0x1, R199 ;  /* 0x00000001c6117819 */ /* 0x000fe600000102c7 */
        /* <DEDUP_REMOVED lines=25> */
.L_x_2514:
[----:B------:R-:W-:-:S05]  /*17240*/  BRA.DIV ~URZ, `(.L_x_2392) ;  /* 0x0000d8827f007947 */ /* 0x000fca000b800000 */
[----:B------:R-:W3:Y:S01]  /*17250*/  SHFL.IDX PT, R2, R12, RZ, 0x181f ;  /* 0x00181fff0c027589 */ /* 0x000ee200000e0000 */
[C---:B------:R-:W-:Y:S01]  /*17260*/  LOP3.LUT P4, RZ, R204.reuse, 0x4, RZ, 0xc0, !PT ;  /* 0x00000004ccff7812 */ /* 0x040fe2000788c0ff */
[----:B------:R-:W-:Y:S01]  /*17270*/  IMAD R0, R193, 0x6000, R11 ;  /* 0x00006000c1007824 */ /* 0x000fe200078e020b */
[----:B------:R-:W-:Y:S04]  /*17280*/  LOP3.LUT P3, RZ, R204, 0x2, RZ, 0xc0, !PT ;  /* 0x00000002ccff7812 */ /* 0x000fe8000786c0ff */
        /* <DEDUP_REMOVED lines=10> */
[----:B------:R-:W-:Y:S01]  /*17330*/  IMAD.X R3, R4, 0x1, R20, P0 ;  /* 0x0000000104037824 */ /* 0x000fe200000e0614 */
[----:B------:R-:W-:Y:S02]  /*17340*/  ISETP.GE.AND P0, PT, R194, c[0x0][0x1d4], PT ;  /* 0x00007500c2007a0c */ /* 0x000fe40003f06270 */
[----:B------:R3:W4:Y:S02]  /*17350*/  SHFL.IDX PT, R4, R5, 0x1, 0x181f ;  /* 0x00381f0005047f89 */ /* 0x00072400000e0000 */
[----:B------:R-:W-:Y:S09]  /*17360*/  SEL R14, RZ, 0x10, P0 ;  /* 0x00000010ff0e7807 */ /* 0x000ff20000000000 */
[----:B------:R5:W-:Y:S01]  /*17370*/  LDGSTS.E.BYPASS.LTC128B.128 [R0+0x4000], [R2.64], !P0 ;  /* 0x0400000002007fae */ /* 0x000be2000c101d4c */
[----:B-1-3--:R-:W-:Y:S03]  /*17380*/  SEL R5, RZ, 0x10, P4 ;  /* 0x00000010ff057807 */ /* 0x00afe60002000000 */
[----:B-----5:R2:W1:Y:S04]  /*17390*/  SHFL.IDX PT, R2, R12, 0x1, 0x181f ;  /* 0x00381f000c027f89 */ /* 0x02046800000e0000 */
.L_x_2515:
[----:B----4-:R-:W-:Y:S02]  /*173a0*/  IADD3 R3, -R15, 0x10, RZ ;  /* 0x000000100f037810 */ /* 0x010fe40007ffe1ff */
[----:B------:R-:W-:Y:S02]  /*173b0*/  ISETP.NE.U32.AND P6, PT, R5, RZ, PT ;  /* 0x000000ff0500720c */ /* 0x000fe40003fc5070 */
[----:B------:R-:W-:Y:S04]  /*173c0*/  LOP3.LUT R3, R3, 0xf, RZ, 0xc0, !PT ;  /* 0x0000000f03037812 */ /* 0x000fe800078ec0ff */
[----:B-12---:R-:W-:Y:S02]  /*173d0*/  IADD3 R6, P3, P0, R3, R2, R13 ;  /* 0x0000000203067210 */ /* 0x006fe4000787e00d */
[----:B------:R-:W-:Y:S02]  /*173e0*/  IADD3 R3, -R5, 0x10, RZ ;  /* 0x0000001005037810 */ /* 0x000fe40007ffe1ff */
[----:B------:R-:W-:Y:S02]  /*173f0*/  IADD3.X R7, RZ, R4, R18, P3, P0 ;  /* 0x00000004ff077210 */ /* 0x000fe40001fe0412 */
[----:B------:R-:W-:Y:S04]  /*17400*/  LOP3.LUT R3, R3, 0xf, RZ, 0xc0, !PT ;  /* 0x0000000f03037812 */ /* 0x000fe800078ec0ff */
[----:B------:R-:W-:Y:S02]  /*17410*/  IADD3 R12, P5, P4, R3, R2, R16 ;  /* 0x00000002030c7210 */ /* 0x000fe40007cbe010 */
[C---:B------:R-:W-:Y:S02]  /*17420*/  IADD3 R3, -R14.reuse, 0x10, RZ ;  /* 0x000000100e037810 */ /* 0x040fe40007ffe1ff */
[----:B------:R-:W-:Y:S02]  /*17430*/  IADD3.X R13, RZ, R4, R17, P5, P4 ;  /* 0x00000004ff0d7210 */ /* 0x000fe40002fe8411 */
        /* <DEDUP_REMOVED lines=13> */
.L_x_2390:
[----:B------:R-:W-:Y:S05]  /*17510*/  BSYNC B0 ;  /* 0x0000000000007941 */ /* 0x000fea0003800000 */
.L_x_2389:
[C---:B-1----:R-:W-:Y:S01]  /*17520*/  IADD3 R0, R179.reuse, 0x1, RZ ;  /* 0x00000001b3007810 */ /* 0x042fe20007ffe0ff */
[----:B------:R-:W0:Y:S01]  /*17530*/  LDGDEPBAR ;  /* 0x00000000000079af */ /* 0x000e220000000000 */
[----:B------:R-:W-:Y:S01]  /*17540*/  ISETP.GE.AND P0, PT, R179, 0x1, PT ;  /* 0x00000001b300780c */ /* 0x000fe20003f06270 */
[----:B------:R-:W-:Y:S01]  /*17550*/  IMAD.MOV.U32 R105, RZ, RZ, R8 ;  /* 0x000000ffff697224 */ /* 0x000fe200078e0008 */
[C---:B------:R-:W-:Y:S01]  /*17560*/  IADD3 R189, R191.reuse, -0x1, RZ ;  /* 0xffffffffbfbd7810 */ /* 0x040fe20007ffe0ff */
[----:B------:R-:W-:Y:S01]  /*17570*/  IMAD.MOV.U32 R104, RZ, RZ, R9 ;  /* 0x000000ffff687224 */ /* 0x000fe200078e0009 */
[----:B------:R-:W-:Y:S02]  /*17580*/  SEL R179, R0, RZ, !P0 ;  /* 0x000000ff00b37207 */ /* 0x000fe40004000000 */
[----:B------:R-:W-:Y:S01]  /*17590*/  ISETP.GT.AND P0, PT, R191, R214, PT ;  /* 0x000000d6bf00720c */ /* 0x000fe20003f04270 */
[----:B------:R-:W-:Y:S11]  /*175a0*/  IMAD.MOV.U32 R191, RZ, RZ, R189 ;  /* 0x000000ffffbf7224 */ /* 0x000ff600078e00bd */
[----:B------:R-:W-:Y:S01]  /*175b0*/  @!UPT UIADD3 URZ, URZ, URZ, URZ ;  /* 0x0000003f3f3ff290 */ /* 0x000fe2000fffe03f */
[----:B------:R-:W-:-:S05]  /*175c0*/  @P0 BRA `(.L_x_2393) ;  /* 0xffffc68000000947 */ /* 0x000fca000383ffff */
.L_x_2376:
[----:B------:R-:W-:Y:S02]  /*175d0*/  IMAD.MOV.U32 R0, RZ, RZ, c[0x0][0x2c4] ;  /* 0x0000b100ff007624 */ /* 0x000fe400078e00ff */
        /* <DEDUP_REMOVED lines=19> */
.L_x_2396:
[----:B------:R-:W-:-:S04]  /*17710*/  MOV R3, c[0x0][0x32c] ;  /* 0x0000cb0000037a02 */ /* 0x000fc80000000f00 */
[----:B------:R-:W-:-:S13]  /*17720*/  ISETP.NE.AND P0, PT, R3, 0x1, PT ;  /* 0x000000010300780c */ /* 0x000fda0003f05270 */
[----:B------:R-:W-:-:S05]  /*17730*/  @P0 IMAD.HI.U32 R3, R0, c[0x0][0x330], RZ ;  /* 0x0000cc0000030a27 */ /* 0x000fca00078e00ff */
[----:B------:R-:W-:Y:S02]  /*17740*/  @P0 SHF.R.U32.HI R0, RZ, c[0x0][0x334], R3 ;  /* 0x0000cd00ff000a19 */ /* 0x000fe40000011603 */
.L_x_2397:
[----:B------:R-:W-:Y:S05]  /*17750*/  BSYNC B0 ;  /* 0x0000000000007941 */ /* 0x000fea0003800000 */
.L_x_2395:
[----:B------:R-:W-:-:S05]  /*17760*/  IMAD R0, R0, c[0x0][0x32c], RZ ;  /* 0x0000cb0000007a24 */ /* 0x000fca00078e02ff */
[----:B------:R-:W-:-:S04]  /*17770*/  IMNMX R2, R2, R0, !PT ;  /* 0x0000000002027217 */ /* 0x000fc80007800200 */
.L_x_2394:
        /* <DEDUP_REMOVED lines=11> */
.L_x_2408:
        /* <DEDUP_REMOVED lines=43> */
.L_x_2516:
        /* <DEDUP_REMOVED lines=17> */
[----:B------:R5:W4:Y:S11]  /*17bf0*/  SHFL.IDX PT, R5, R9, 0x1, 0x181f ;  /* 0x00381f0009057f89 */ /* 0x000b3600000e0000 */
[----:B------:R2:W-:Y:S01]  /*17c00*/  LDGSTS.E.BYPASS.LTC128B.128 [R4+0x4000], [R2.64], !P0 ;  /* 0x0400000002047fae */ /* 0x0005e2000c101d4c */
[----:B---3--:R-:W-:Y:S02]  /*17c10*/  SEL R6, RZ, 0x10, P3 ;  /* 0x00000010ff067807 */ /* 0x008fe40001800000 */
[----:B----45:R-:W-:Y:S01]  /*17c20*/  SEL R9, RZ, 0x10, P0 ;  /* 0x00000010ff097807 */ /* 0x030fe20000000000 */
[----:B--2---:R2:W3:Y:S04]  /*17c30*/  SHFL.IDX PT, R2, R16, 0x1, 0x181f ;  /* 0x00381f0010027f89 */ /* 0x0044e800000e0000 */
.L_x_2517:
[C---:B------:R-:W-:Y:S02]  /*17c40*/  IADD3 R3, -R6.reuse, 0x10, RZ ;  /* 0x0000001006037810 */ /* 0x040fe40007ffe1ff */
[----:B------:R-:W-:Y:S02]  /*17c50*/  ISETP.NE.U32.AND P3, PT, R6, RZ, PT ;  /* 0x000000ff0600720c */ /* 0x000fe40003f65070 */
[----:B------:R-:W-:Y:S04]  /*17c60*/  LOP3.LUT R3, R3, 0xf, RZ, 0xc0, !PT ;  /* 0x0000000f03037812 */ /* 0x000fe800078ec0ff */
[-C--:B--23--:R-:W-:Y:S02]  /*17c70*/  IADD3 R16, P1, P0, R3, R2.reuse, R17 ;  /* 0x0000000203107210 */ /* 0x08cfe4000783e011 */
        /* <DEDUP_REMOVED lines=17> */
.L_x_2400:
[----:B------:R-:W-:Y:S05]  /*17d90*/  BSYNC B0 ;  /* 0x0000000000007941 */ /* 0x000fea0003800000 */
.L_x_2399:
        /* <DEDUP_REMOVED lines=193> */
.L_x_2518:
        /* <DEDUP_REMOVED lines=143> */
[C---:B------:R-:W-:Y:S02]  /*192a0*/  FMUL.FTZ R31, R0.reuse, R119 ;  /* 0x00000077001f7220 */ /* 0x040fe40000410000 */
[----:B------:R-:W-:Y:S02]  /*192b0*/  FADD.FTZ R124, R129, R124 ;  /* 0x0000007c817c7221 */ /* 0x000fe40000010000 */
        /* <DEDUP_REMOVED lines=8> */
[----:B------:R-:W-:Y:S01]  /*19340*/  MUFU.EX2 R114, R164 ;  /* 0x000000a400727308 */ /* 0x000fe20000000800 */
[C---:B------:R-:W-:Y:S02]  /*19350*/  FMUL.FTZ R42, R0.reuse, R42 ;  /* 0x0000002a002a7220 */ /* 0x040fe40000410000 */
[C---:B------:R-:W-:Y:S01]  /*19360*/  FMUL.FTZ R43, R0.reuse, R43 ;  /* 0x0000002b002b7220 */ /* 0x040fe20000410000 */
[C---:B------:R-:W-:Y:S04]  /*19370*/  HMMA.16816.F32 R12, R152.reuse, R158, R12 ;  /* 0x0000009e980c723c */ /* 0x040fe8000000180c */
[C---:B------:R-:W-:Y:S02]  /*19380*/  FMUL.FTZ R46, R0.reuse, R46 ;  /* 0x0000002e002e7220 */ /* 0x040fe40000410000 */
[C---:B------:R-:W-:Y:S01]  /*19390*/  FMUL.FTZ R47, R0.reuse, R47 ;  /* 0x0000002f002f7220 */ /* 0x040fe20000410000 */
[----:B------:R-:W1:Y:S01]  /*193a0*/  MUFU.EX2 R164, R163 ;  /* 0x000000a300a47308 */ /* 0x000e620000000800 */
        /* <DEDUP_REMOVED lines=41> */
[----:B------:R-:W-:Y:S01]  /*19640*/  FADD.FTZ R105, R113, R116 ;  /* 0x0000007471697221 */ /* 0x000fe20000010000 */
[----:B------:R-:W-:Y:S03]  /*19650*/  MUFU.EX2 R157, R177 ;  /* 0x000000b1009d7308 */ /* 0x000fe60000000800 */
[----:B------:R-:W1:Y:S01]  /*19660*/  LDSM.16.MT88.4 R108, [R0] ;  /* 0x00000000006c783b */ /* 0x000e620000004200 */
[C---:B------:R-:W-:Y:S01]  /*19670*/  FADD.FTZ R105, R114.reuse, R105 ;  /* 0x0000006972697221 */ /* 0x040fe20000010000 */
[----:B------:R-:W-:Y:S02]  /*19680*/  F2FP.PACK_AB R114, R114, R113 ;  /* 0x000000717272723e */ /* 0x000fe400000000ff */
[----:B------:R-:W-:Y:S01]  /*19690*/  F2FP.PACK_AB R113, R126, R125 ;  /* 0x0000007d7e71723e */ /* 0x000fe200000000ff */
[----:B------:R-:W-:Y:S02]  /*196a0*/  FADD.FTZ R105, R117, R105 ;  /* 0x0000006975697221 */ /* 0x000fe40000010000 */
[----:B------:R-:W2:Y:S10]  /*196b0*/  MUFU.EX2 R116, R172 ;  /* 0x000000ac00747308 */ /* 0x000eb40000000800 */
[----:B------:R-:W3:Y:S01]  /*196c0*/  MUFU.EX2 R156, R196 ;  /* 0x000000c4009c7308 */ /* 0x000ee20000000800 */
[----:B--2---:R-:W-:Y:S04]  /*196d0*/  FADD.FTZ R105, R116, R105 ;  /* 0x0000006974697221 */ /* 0x004fe80000010000 */
[----:B------:R-:W-:Y:S04]  /*196e0*/  FADD.FTZ R105, R121, R105 ;  /* 0x0000006979697221 */ /* 0x000fe80000010000 */
[----:B------:R-:W-:Y:S01]  /*196f0*/  FADD.FTZ R105, R120, R105 ;  /* 0x0000006978697221 */ /* 0x000fe20000010000 */
[C---:B-1----:R-:W-:Y:S03]  /*19700*/  HMMA.16816.F32 R32, R152.reuse, R108, R32 ;  /* 0x0000006c9820723c */ /* 0x042fe60000001820 */
[----:B------:R-:W-:Y:S05]  /*19710*/  FADD.FTZ R105, R123, R105 ;  /* 0x000000697b697221 */ /* 0x000fea0000010000 */
        /* <DEDUP_REMOVED lines=127> */
[----:B------:R-:W-:Y:S01]  /*19f10*/  LDSM.16.MT88.4 R24, [R104+0x5800] ;  /* 0x005800006818783b */ /* 0x000fe20000004200 */
[C---:B------:R-:W-:Y:S08]  /*19f20*/  HMMA.16816.F32 R116, R152.reuse, R114, R28 ;  /* 0x000000729874723c */ /* 0x040ff0000000181c */
[C---:B----4-:R-:W-:Y:S08]  /*19f30*/  HMMA.16816.F32 R112, R152.reuse, R108, R32 ;  /* 0x0000006c9870723c */ /* 0x050ff00000001820 */
[C---:B------:R-:W-:Y:S08]  /*19f40*/  HMMA.16816.F32 R108, R152.reuse, R110, R36 ;  /* 0x0000006e986c723c */ /* 0x040ff00000001824 */
[C---:B-1----:R-:W-:Y:S08]  /*19f50*/  HMMA.16816.F32 R40, R152.reuse, R4, R40 ;  /* 0x000000049828723c */ /* 0x042ff00000001828 */
[C---:B------:R-:W-:Y:S01]  /*19f60*/  HMMA.16816.F32 R44, R152.reuse, R6, R44 ;  /* 0x00000006982c723c */ /* 0x040fe2000000182c */
[----:B------:R-:W1:Y:S07]  /*19f70*/  LDSM.16.MT88.4 R4, [R0+0x3800] ;  /* 0x003800000004783b */ /* 0x000e6e0000004200 */
[C---:B-----5:R-:W-:Y:S08]  /*19f80*/  HMMA.16816.F32 R48, R152.reuse, R12, R48 ;  /* 0x0000000c9830723c */ /* 0x060ff00000001830 */
        /* <DEDUP_REMOVED lines=32> */
[----:B------:R-:W-:Y:S01]  /*1a190*/  IMAD R2, R189, 0x40, R227 ;  /* 0x00000040bd027824 */ /* 0x000fe200078e02e3 */
[----:B------:R-:W-:Y:S01]  /*1a1a0*/  ISETP.NE.AND P4, PT, R178, 0x1, PT ;  /* 0x00000001b200780c */ /* 0x000fe20003f85270 */
[----:B------:R-:W-:Y:S01]  /*1a1b0*/  IMAD.MOV.U32 R190, RZ, RZ, RZ ;  /* 0x000000ffffbe7224 */ /* 0x000fe200078e00ff */
[----:B------:R-:W-:Y:S01]  /*1a1c0*/  ISETP.GT.AND P3, PT, R245, 0x3f, PT ;  /* 0x0000003ff500780c */ /* 0x000fe20003f64270 */
[----:B------:R-:W-:Y:S01]  /*1a1d0*/  IMAD.SHL.U32 R20, R194, 0x2, RZ ;  /* 0x00000002c2147824 */ /* 0x000fe200078e00ff */
[----:B------:R-:W-:Y:S01]  /*1a1e0*/  IADD3 R2, R2, -0x80, R245 ;  /* 0xffffff8002027810 */ /* 0x000fe20007ffe0f5 */
[C---:B------:R-:W-:Y:S01]  /*1a1f0*/  IMAD.SHL.U32 R17, R198.reuse, 0x2, RZ ;  /* 0x00000002c6117824 */ /* 0x040fe200078e00ff */
[----:B------:R-:W-:Y:S03]  /*1a200*/  SHF.L.U64.HI R18, R198, 0x1, R199 ;  /* 0x00000001c6127819 */ /* 0x000fe600000102c7 */
[--C-:B------:R-:W-:Y:S04]  /*1a210*/  IMAD.MOV.U32 R0, RZ, RZ, R2.reuse ;  /* 0x000000ffff007224 */ /* 0x100fe800078e0002 */
        /* <DEDUP_REMOVED lines=24> */
.L_x_2519:
[----:B------:R-:W-:-:S05]  /*1a3a0*/  BRA.DIV ~URZ, `(.L_x_2407) ;  /* 0x0000ad027f007947 */ /* 0x000fca000b800000 */
[----:B------:R-:W3:Y:S01]  /*1a3b0*/  SHFL.IDX PT, R2, R13, RZ, 0x181f ;  /* 0x00181fff0d027589 */ /* 0x000ee200000e0000 */
[----:B------:R-:W-:Y:S01]  /*1a3c0*/  ISETP.GE.AND P4, PT, R198, c[0x0][0x1d4], PT ;  /* 0x00007500c6007a0c */ /* 0x000fe20003f86270 */
[----:B------:R-:W-:Y:S01]  /*1a3d0*/  IMAD R0, R193, 0x6000, R11 ;  /* 0x00006000c1007824 */ /* 0x000fe200078e020b */
[----:B------:R-:W-:Y:S02]  /*1a3e0*/  ISETP.GE.AND P3, PT, R201, c[0x0][0x1d4], PT ;  /* 0x00007500c9007a0c */ /* 0x000fe40003f66270 */
        /* <DEDUP_REMOVED lines=13> */
[----:B------:R2:W3:Y:S02]  /*1a4c0*/  SHFL.IDX PT, R4, R12, 0x1, 0x181f ;  /* 0x00381f000c047f89 */ /* 0x0004e400000e0000 */
[----:B------:R-:W-:Y:S09]  /*1a4d0*/  SEL R14, RZ, 0x10, P0 ;  /* 0x00000010ff0e7807 */ /* 0x000ff20000000000 */
[----:B------:R4:W-:Y:S04]  /*1a4e0*/  LDGSTS.E.BYPASS.LTC128B.128 [R0+0x4000], [R2.64], !P0 ;  /* 0x0400000002007fae */ /* 0x0009e8000c101d4c */
[----:B----4-:R2:W4:Y:S02]  /*1a4f0*/  SHFL.IDX PT, R2, R13, 0x1, 0x181f ;  /* 0x00381f000d027f89 */ /* 0x01052400000e0000 */
.L_x_2520:
[----:B---3--:R-:W-:Y:S02]  /*1a500*/  IADD3 R3, -R15, 0x10, RZ ;  /* 0x000000100f037810 */ /* 0x008fe40007ffe1ff */
[----:B------:R-:W-:Y:S02]  /*1a510*/  ISETP.NE.U32.AND P6, PT, R5, RZ, PT ;  /* 0x000000ff0500720c */ /* 0x000fe40003fc5070 */
[----:B------:R-:W-:Y:S04]  /*1a520*/  LOP3.LUT R3, R3, 0xf, RZ, 0xc0, !PT ;  /* 0x0000000f03037812 */ /* 0x000fe800078ec0ff */
[----:B--2-4-:R-:W-:Y:S02]  /*1a530*/  IADD3 R6, P3, P0, R3, R2, R16 ;  /* 0x0000000203067210 */ /* 0x014fe4000787e010 */
[----:B------:R-:W-:Y:S02]  /*1a540*/  IADD3 R3, -R5, 0x10, RZ ;  /* 0x0000001005037810 */ /* 0x000fe40007ffe1ff */
[----:B------:R-:W-:Y:S02]  /*1a550*/  IADD3.X R7, RZ, R4, R19, P3, P0 ;  /* 0x00000004ff077210 */ /* 0x000fe40001fe0413 */
[----:B------:R-:W-:Y:S04]  /*1a560*/  LOP3.LUT R3, R3, 0xf, RZ, 0xc0, !PT ;  /* 0x0000000f03037812 */ /* 0x000fe800078ec0ff */
[----:B-1----:R-:W-:Y:S02]  /*1a570*/  IADD3 R12, P5, P4, R3, R2, R17 ;  /* 0x00000002030c7210 */ /* 0x002fe40007cbe011 */
        /* <DEDUP_REMOVED lines=15> */
.L_x_2405:
[----:B------:R-:W-:Y:S05]  /*1a670*/  BSYNC B0 ;  /* 0x0000000000007941 */ /* 0x000fea0003800000 */
.L_x_2404:
        /* <DEDUP_REMOVED lines=9> */
.L_x_2398:
[----:B------:R-:W-:-:S13]  /*1a710*/  ISETP.GE.AND P0, PT, R189, R205, PT ;  /* 0x000000cdbd00720c */ /* 0x000fda0003f06270 */
[----:B------:R-:W-:Y:S05]  /*1a720*/  @!P0 BRA `(.L_x_2409) ;  /* 0x000039e000008947 */ /* 0x000fea0003800000 */
[----:B------:R-:W-:Y:S02]  /*1a730*/  MOV R105, R8 ;  /* 0x0000000800697202 */ /* 0x000fe40000000f00 */
[----:B------:R-:W-:Y:S02]  /*1a740*/  MOV R104, R9 ;  /* 0x0000000900687202 */ /* 0x000fe40000000f00 */
.L_x_2426:
        /* <DEDUP_REMOVED lines=42> */
.L_x_2521:
        /* <DEDUP_REMOVED lines=22> */
.L_x_2522:
[----:B------:R-:W-:Y:S02]  /*1ab50*/  IADD3 R3, -R18, 0x10, RZ ;  /* 0x0000001012037810 */ /* 0x000fe40007ffe1ff */
[----:B------:R-:W-:Y:S02]  /*1ab60*/  ISETP.NE.U32.AND P6, PT, R7, RZ, PT ;  /* 0x000000ff0700720c */ /* 0x000fe40003fc5070 */
[----:B------:R-:W-:Y:S04]  /*1ab70*/  LOP3.LUT R3, R3, 0xf, RZ, 0xc0, !PT ;  /* 0x0000000f03037812 */ /* 0x000fe800078ec0ff */
[-C--:B---3--:R-:W-:Y:S02]  /*1ab80*/  IADD3 R6, P3, P0, R3, R2.reuse, R17 ;  /* 0x0000000203067210 */ /* 0x088fe4000787e011 */
[----:B------:R-:W-:Y:S02]  /*1ab90*/  IADD3 R3, -R7, 0x10, RZ ;  /* 0x0000001007037810 */ /* 0x000fe40007ffe1ff */
[-C--:B------:R-:W-:Y:S02]  /*1aba0*/  IADD3.X R7, RZ, R5.reuse, R25, P3, P0 ;  /* 0x00000005ff077210 */ /* 0x080fe40001fe0419 */
[----:B------:R-:W-:Y:S04]  /*1abb0*/  LOP3.LUT R3, R3, 0xf, RZ, 0xc0, !PT ;  /* 0x0000000f03037812 */ /* 0x000fe800078ec0ff */
[-C--:B--2---:R-:W-:Y:S02]  /*1abc0*/  IADD3 R16, P5, P4, R3, R2.reuse, R19 ;  /* 0x0000000203107210 */ /* 0x084fe40007cbe013 */
        /* <DEDUP_REMOVED lines=15> */
.L_x_2411:
[----:B------:R-:W-:Y:S05]  /*1acc0*/  BSYNC B0 ;  /* 0x0000000000007941 */ /* 0x000fea0003800000 */
.L_x_2410:
        /* <DEDUP_REMOVED lines=189> */
.L_x_2416:
[----:B------:R-:W-:Y:S04]  /*1b8a0*/  MOV R152, 0x1 ;  /* 0x0000000100987802 */ /* 0x000fe80000000f00 */
[----:B------:R-:W-:Y:S11]  /*1b8b0*/  ISETP.NE.AND P0, PT, R152, c[0x0][0x32c], PT ;  /* 0x0000cb0098007a0c */ /* 0x000ff60003f05270 */
[----:B------:R-:W-:Y:S02]  /*1b8c0*/  @!UPT UIADD3 URZ, URZ, URZ, URZ ;  /* 0x0000003f3f3ff290 */ /* 0x000fe4000fffe03f */
[----:B------:R-:W-:Y:S05]  /*1b8d0*/  @P0 IMAD.HI.U32 R152, R3, c[0x0][0x330], RZ ;  /* 0x0000cc0003980a27 */ /* 0x000fea00078e00ff */
[----:B------:R-:W-:Y:S02]  /*1b8e0*/  @P0 SHF.R.U32.HI R3, RZ, c[0x0][0x334], R152 ;  /* 0x0000cd00ff030a19 */ /* 0x000fe40000011698 */
.L_x_2417:
[----:B------:R-:W-:Y:S05]  /*1b8f0*/  BSYNC B0 ;  /* 0x0000000000007941 */ /* 0x000fea0003800000 */
.L_x_2415:
[----:B------:R-:W-:Y:S04]  /*1b900*/  IMAD R3, R3, c[0x0][0x32c], -R164 ;  /* 0x0000cb0003037a24 */ /* 0x000fe800078e0aa4 */
[----:B------:R-:W-:Y:S05]  /*1b910*/  IMAD.IADD R3, R3, 0x1, -R213 ;  /* 0x0000000103037824 */ /* 0x000fea00078e0ad5 */
[----:B------:R-:W-:Y:S02]  /*1b920*/  IMNMX R0, R0, R3, !PT ;  /* 0x0000000300007217 */ /* 0x000fe40007800200 */
[----:B------:R-:W-:Y:S04]  /*1b930*/  IADD3 R3, R3, c[0x0][0x32c], RZ ;  /* 0x0000cb0003037a10 */ /* 0x000fe80007ffe0ff */
[----:B------:R-:W-:Y:S02]  /*1b940*/  IMNMX R2, R2, R3, PT ;  /* 0x0000000302027217 */ /* 0x000fe40003800200 */
.L_x_2414:
        /* <DEDUP_REMOVED lines=66> */
.L_x_2420:
[----:B------:R-:W-:Y:S04]  /*1bd70*/  MOV R4, 0x1 ;  /* 0x0000000100047802 */ /* 0x000fe80000000f00 */
[----:B------:R-:W-:Y:S11]  /*1bd80*/  ISETP.NE.AND P0, PT, R4, c[0x0][0x32c], PT ;  /* 0x0000cb0004007a0c */ /* 0x000ff60003f05270 */
[----:B------:R-:W-:Y:S02]  /*1bd90*/  @!UPT UIADD3 URZ, URZ, URZ, URZ ;  /* 0x0000003f3f3ff290 */ /* 0x000fe4000fffe03f */
[----:B------:R-:W-:Y:S05]  /*1bda0*/  @P0 IMAD.HI.U32 R4, R0, c[0x0][0x330], RZ ;  /* 0x0000cc0000040a27 */ /* 0x000fea00078e00ff */
[----:B------:R-:W-:Y:S02]  /*1bdb0*/  @P0 SHF.R.U32.HI R0, RZ, c[0x0][0x334], R4 ;  /* 0x0000cd00ff000a19 */ /* 0x000fe40000011604 */
.L_x_2421:
[----:B------:R-:W-:Y:S05]  /*1bdc0*/  BSYNC B0 ;  /* 0x0000000000007941 */ /* 0x000fea0003800000 */
.L_x_2419:
[----:B------:R-:W-:Y:S04]  /*1bdd0*/  IMAD R0, R0, c[0x0][0x32c], -R164 ;  /* 0x0000cb0000007a24 */ /* 0x000fe800078e0aa4 */
[----:B------:R-:W-:Y:S05]  /*1bde0*/  IMAD.IADD R0, R0, 0x1, -R213 ;  /* 0x0000000100007824 */ /* 0x000fea00078e0ad5 */
[----:B------:R-:W-:Y:S02]  /*1bdf0*/  IMNMX R2, R2, R0, !PT ;  /* 0x0000000002027217 */ /* 0x000fe40007800200 */
[----:B------:R-:W-:Y:S04]  /*1be00*/  IADD3 R0, R0, c[0x0][0x32c], RZ ;  /* 0x0000cb0000007a10 */ /* 0x000fe80007ffe0ff */
[----:B------:R-:W-:Y:S02]  /*1be10*/  IMNMX R3, R3, R0, PT ;  /* 0x0000000003037217 */ /* 0x000fe40003800200 */
.L_x_2418:
        /* <DEDUP_REMOVED lines=36> */
[----:B------:R-:W-:Y:S01]  /*1c060*/  FMUL.FTZ R0, R0, c[0x0][0x2d0] ;  /* 0x0000b40000007a20 */ /* 0x000fe20000410000 */
[----:B------:R-:W-:Y:S01]  /*1c070*/  MUFU.EX2 R8, R8 ;  /* 0x0000000800087308 */ /* 0x000fe20000000800 */
[--C-:B------:R-:W-:Y:S01]  /*1c080*/  FFMA.FTZ R191, R5, c[0x0][0x2d0], -R4.reuse ;  /* 0x0000b40005bf7a23 */ /* 0x100fe20000010804 */
[----:B------:R-:W-:Y:S01]  /*1c090*/  ISETP.LT.OR P0, PT, R3, 0x2, P0 ;  /* 0x000000020300780c */ /* 0x000fe20000701670 */
[--C-:B------:R-:W-:Y:S02]  /*1c0a0*/  FFMA.FTZ R196, R13, c[0x0][0x2d0], -R4.reuse ;  /* 0x0000b4000dc47a23 */ /* 0x100fe40000010804 */
[--C-:B------:R-:W-:Y:S01]  /*1c0b0*/  FFMA.FTZ R163, R157, c[0x0][0x2d0], -R4.reuse ;  /* 0x0000b4009da37a23 */ /* 0x100fe20000010804 */
[----:B------:R-:W-:Y:S01]  /*1c0c0*/  FSEL R7, R7, -INF , !P0 ;  /* 0xff80000007077808 */ /* 0x000fe20004000000 */
[--C-:B------:R-:W-:Y:S01]  /*1c0d0*/  FFMA.FTZ R162, R154, c[0x0][0x2d0], -R4.reuse ;  /* 0x0000b4009aa27a23 */ /* 0x100fe20000010804 */
[----:B------:R-:W-:Y:S01]  /*1c0e0*/  ISETP.GT.AND P0, PT, R2, 0x8, P3 ;  /* 0x000000080200780c */ /* 0x000fe20001f04270 */
[--C-:B------:R-:W-:Y:S01]  /*1c0f0*/  FFMA.FTZ R170, R153, c[0x0][0x2d0], -R4.reuse ;  /* 0x0000b40099aa7a23 */ /* 0x100fe20000010804 */
[----:B------:R-:W1:Y:S01]  /*1c100*/  MUFU.EX2 R0, R0 ;  /* 0x0000000000007308 */ /* 0x000e620000000800 */
        /* <DEDUP_REMOVED lines=8> */
[----:B------:R-:W2:Y:S01]  /*1c190*/  MUFU.EX2 R5, R25 ;  /* 0x0000001900057308 */ /* 0x000ea20000000800 */
[--C-:B------:R-:W-:Y:S01]  /*1c1a0*/  FFMA.FTZ R197, R16, c[0x0][0x2d0], -R4.reuse ;  /* 0x0000b40010c57a23 */ /* 0x100fe20000010804 */
[----:B------:R-:W-:Y:S01]  /*1c1b0*/  ISETP.LT.OR P0, PT, R3, 0xa, P0 ;  /* 0x0000000a0300780c */ /* 0x000fe20000701670 */
[----:B------:R-:W-:Y:S03]  /*1c1c0*/  FFMA.FTZ R195, R12, c[0x0][0x2d0], -R4 ;  /* 0x0000b4000cc37a23 */ /* 0x000fe60000010804 */
[----:B------:R-:W-:Y:S02]  /*1c1d0*/  FSEL R156, R15, -INF , !P0 ;  /* 0xff8000000f9c7808 */ /* 0x000fe40004000000 */
[----:B------:R-:W-:Y:S02]  /*1c1e0*/  ISETP.GT.AND P0, PT, R2, 0x10, P3 ;  /* 0x000000100200780c */ /* 0x000fe40001f04270 */
[----:B------:R3:W-:Y:S02]  /*1c1f0*/  MUFU.EX2 R12, R29 ;  /* 0x0000001d000c7308 */ /* 0x0007e40000000800 */
[C---:B------:R-:W-:Y:S01]  /*1c200*/  ISETP.LT.OR P0, PT, R3.reuse, 0x11, P0 ;  /* 0x000000110300780c */ /* 0x040fe20000701670 */
[----:B-1----:R-:W-:Y:S03]  /*1c210*/  FMUL.FTZ R13, R0, R133 ;  /* 0x00000085000d7220 */ /* 0x002fe60000410000 */
[----:B------:R-:W-:Y:S01]  /*1c220*/  FSEL R158, R18, -INF , !P0 ;  /* 0xff800000129e7808 */ /* 0x000fe20004000000 */
[----:B------:R-:W-:Y:S01]  /*1c230*/  FMUL.FTZ R36, R0, R108 ;  /* 0x0000006c00247220 */ /* 0x000fe20000410000 */
[----:B------:R-:W-:Y:S01]  /*1c240*/  ISETP.GT.AND P0, PT, R2, 0x11, P3 ;  /* 0x000000110200780c */ /* 0x000fe20001f04270 */
[C---:B------:R-:W-:Y:S02]  /*1c250*/  FMUL.FTZ R37, R0.reuse, R109 ;  /* 0x0000006d00257220 */ /* 0x040fe40000410000 */
[C---:B------:R-:W-:Y:S01]  /*1c260*/  FMUL.FTZ R16, R0.reuse, R128 ;  /* 0x0000008000107220 */ /* 0x040fe20000410000 */
[----:B------:R-:W-:Y:S01]  /*1c270*/  ISETP.LT.OR P0, PT, R3, 0x12, P0 ;  /* 0x000000120300780c */ /* 0x000fe20000701670 */
[C---:B------:R-:W-:Y:S01]  /*1c280*/  FMUL.FTZ R17, R0.reuse, R129 ;  /* 0x0000008100117220 */ /* 0x040fe20000410000 */
[----:B--2---:R-:W-:Y:S01]  /*1c290*/  F2FP.PACK_AB R152, R5, R8 ;  /* 0x000000080598723e */ /* 0x004fe200000000ff */
        /* <DEDUP_REMOVED lines=9> */
[----:B---3--:R-:W-:Y:S01]  /*1c330*/  FMUL.FTZ R29, R0, R117 ;  /* 0x00000075001d7220 */ /* 0x008fe20000410000 */
        /* <DEDUP_REMOVED lines=55> */
[----:B------:R-:W-:Y:S01]  /*1c6b0*/  FMUL.FTZ R101, R0, R101 ;  /* 0x0000006500657220 */ /* 0x000fe20000410000 */
[----:B------:R-:W-:Y:S04]  /*1c6c0*/  ISETP.LT.OR P0, PT, R3, 0x32, P0 ;  /* 0x000000320300780c */ /* 0x000fe80000701670 */
[----:B------:R-:W-:Y:S02]  /*1c6d0*/  FSEL R173, R35, -INF , !P0 ;  /* 0xff80000023ad7808 */ /* 0x000fe40004000000 */
[----:B------:R-:W-:Y:S04]  /*1c6e0*/  ISETP.GT.AND P0, PT, R2, 0x38, P3 ;  /* 0x000000380200780c */ /* 0x000fe80001f04270 */
[C---:B------:R-:W-:Y:S04]  /*1c6f0*/  ISETP.LT.OR P0, PT, R3.reuse, 0x39, P0 ;  /* 0x000000390300780c */ /* 0x040fe80000701670 */
[----:B------:R-:W-:Y:S02]  /*1c700*/  FSEL R174, R38, -INF , !P0 ;  /* 0xff80000026ae7808 */ /* 0x000fe40004000000 */
[----:B------:R-:W-:Y:S01]  /*1c710*/  ISETP.GT.AND P0, PT, R2, 0x39, P3 ;  /* 0x000000390200780c */ /* 0x000fe20001f04270 */
[----:B------:R-:W-:Y:S03]  /*1c720*/  FFMA.FTZ R2, R0, R202, R8 ;  /* 0x000000ca00027223 */ /* 0x000fe60000010008 */
[----:B------:R-:W-:Y:S01]  /*1c730*/  ISETP.LT.OR P0, PT, R3, 0x3a, P0 ;  /* 0x0000003a0300780c */ /* 0x000fe20000701670 */
[----:B------:R-:W-:Y:S01]  /*1c740*/  FADD.FTZ R4, R5, R2 ;  /* 0x0000000205047221 */ /* 0x000fe20000010000 */
[----:B------:R-:W-:Y:S01]  /*1c750*/  FMNMX.FTZ R2, R6, R105, !PT ;  /* 0x0000006906027209 */ /* 0x000fe20007810000 */
[----:B------:R1:W2:Y:S01]  /*1c760*/  MUFU.EX2 R5, R28 ;  /* 0x0000001c00057308 */ /* 0x0002a20000000800 */
[----:B------:R-:W-:Y:S02]  /*1c770*/  FSEL R171, R39, -INF , !P0 ;  /* 0xff80000027ab7808 */ /* 0x000fe40004000000 */
[----:B------:R-:W-:Y:S04]  /*1c780*/  FMNMX.FTZ R2, R7, R2, !PT ;  /* 0x0000000207027209 */ /* 0x000fe80007810000 */
[----:B------:R-:W-:Y:S04]  /*1c790*/  FMNMX.FTZ R2, R155, R2, !PT ;  /* 0x000000029b027209 */ /* 0x000fe80007810000 */
[----:B------:R-:W-:Y:S04]  /*1c7a0*/  FMNMX.FTZ R2, R156, R2, !PT ;  /* 0x000000029c027209 */ /* 0x000fe80007810000 */
[----:B------:R-:W-:Y:S04]  /*1c7b0*/  FMNMX.FTZ R2, R158, R2, !PT ;  /* 0x000000029e027209 */ /* 0x000fe80007810000 */
[----:B------:R-:W-:Y:S04]  /*1c7c0*/  FMNMX.FTZ R2, R159, R2, !PT ;  /* 0x000000029f027209 */ /* 0x000fe80007810000 */
[----:B------:R-:W-:Y:S01]  /*1c7d0*/  FMNMX.FTZ R2, R160, R2, !PT ;  /* 0x00000002a0027209 */ /* 0x000fe20007810000 */
[----:B-1----:R-:W-:Y:S01]  /*1c7e0*/  FMUL.FTZ R28, R0, R116 ;  /* 0x00000074001c7220 */ /* 0x002fe20000410000 */
[----:B--2---:R-:W-:Y:S02]  /*1c7f0*/  F2FP.PACK_AB R154, R5, R12 ;  /* 0x0000000c059a723e */ /* 0x004fe400000000ff */
        /* <DEDUP_REMOVED lines=29> */
[----:B------:R2:W-:Y:S10]  /*1c9d0*/  MUFU.EX2 R0, R7 ;  /* 0x0000000700007308 */ /* 0x0005f40000000800 */
[----:B------:R-:W3:Y:S01]  /*1c9e0*/  MUFU.EX2 R3, R3 ;  /* 0x0000000300037308 */ /* 0x000ee20000000800 */
[C---:B-1----:R-:W-:Y:S02]  /*1c9f0*/  FMUL.FTZ R14, R2.reuse, R134 ;  /* 0x00000086020e7220 */ /* 0x042fe40000410000 */
[C---:B------:R-:W-:Y:S02]  /*1ca00*/  FMUL.FTZ R15, R2.reuse, R135 ;  /* 0x00000087020f7220 */ /* 0x040fe40000410000 */
[C---:B------:R-:W-:Y:S02]  /*1ca10*/  FMUL.FTZ R38, R2.reuse, R110 ;  /* 0x0000006e02267220 */ /* 0x040fe40000410000 */
[C---:B------:R-:W-:Y:S03]  /*1ca20*/  FMUL.FTZ R39, R2.reuse, R111 ;  /* 0x0000006f02277220 */ /* 0x040fe60000410000 */
[----:B------:R-:W-:Y:S01]  /*1ca30*/  MUFU.EX2 R121, R116 ;  /* 0x0000007400797308 */ /* 0x000fe20000000800 */
[C---:B------:R-:W-:Y:S02]  /*1ca40*/  FMUL.FTZ R6, R2.reuse, R138 ;  /* 0x0000008a02067220 */ /* 0x040fe40000410000 */
[C---:B--2---:R-:W-:Y:S02]  /*1ca50*/  FMUL.FTZ R7, R2.reuse, R139 ;  /* 0x0000008b02077220 */ /* 0x044fe40000410000 */
[C---:B------:R-:W-:Y:S02]  /*1ca60*/  FMUL.FTZ R18, R2.reuse, R130 ;  /* 0x0000008202127220 */ /* 0x040fe40000410000 */
[C---:B------:R-:W-:Y:S02]  /*1ca70*/  FMUL.FTZ R19, R2.reuse, R131 ;  /* 0x0000008302137220 */ /* 0x040fe40000410000 */
[C---:B------:R-:W-:Y:S01]  /*1ca80*/  FMUL.FTZ R22, R2.reuse, R126 ;  /* 0x0000007e02167220 */ /* 0x040fe20000410000 */
[----:B------:R-:W-:Y:S01]  /*1ca90*/  MUFU.EX2 R130, R170 ;  /* 0x000000aa00827308 */ /* 0x000fe20000000800 */
[C---:B------:R-:W-:Y:S02]  /*1caa0*/  FMUL.FTZ R23, R2.reuse, R127 ;  /* 0x0000007f02177220 */ /* 0x040fe40000410000 */
[----:B---3--:R-:W-:Y:S01]  /*1cab0*/  FFMA.FTZ R104, R2, R203, R3 ;  /* 0x000000cb02687223 */ /* 0x008fe20000010003 */
[----:B------:R-:W-:Y:S01]  /*1cac0*/  F2FP.PACK_AB R153, R0, R3 ;  /* 0x000000030099723e */ /* 0x000fe200000000ff */
        /* <DEDUP_REMOVED lines=43> */
[----:B------:R-:W-:Y:S01]  /*1cd80*/  FADD.FTZ R127, R0, R104 ;  /* 0x00000068007f7221 */ /* 0x000fe20000010000 */
[----:B------:R-:W-:Y:S01]  /*1cd90*/  IADD3 R0, R187, R178, RZ ;  /* 0x000000b2bb007210 */ /* 0x000fe20007ffe0ff */
[----:B------:R1:W-:Y:S01]  /*1cda0*/  MUFU.EX2 R119, R2 ;  /* 0x0000000200777308 */ /* 0x0003e20000000800 */
[--C-:B------:R-:W-:Y:S03]  /*1cdb0*/  FFMA.FTZ R116, R166, c[0x0][0x2d0], -R105.reuse ;  /* 0x0000b400a6747a23 */ /* 0x100fe60000010869 */
[----:B------:R-:W2:Y:S06]  /*1cdc0*/  LDSM.16.MT88.4 R108, [R0] ;  /* 0x00000000006c783b */ /* 0x000eac0000004200 */
[----:B------:R-:W3:Y:S02]  /*1cdd0*/  MUFU.EX2 R104, R163 ;  /* 0x000000a300687308 */ /* 0x000ee40000000800 */
[----:B------:R-:W-:Y:S08]  /*1cde0*/  LDSM.16.MT88.4 R132, [R0+0x1800] ;  /* 0x001800000084783b */ /* 0x000ff00000004200 */
[----:B------:R-:W-:Y:S01]  /*1cdf0*/  MUFU.EX2 R123, R116 ;  /* 0x00000074007b7308 */ /* 0x000fe20000000800 */
[----:B-1----:R-:W-:Y:S09]  /*1ce00*/  FFMA.FTZ R2, R156, c[0x0][0x2d0], -R105 ;  /* 0x0000b4009c027a23 */ /* 0x002ff20000010869 */
[----:B------:R-:W1:Y:S01]  /*1ce10*/  MUFU.EX2 R118, R2 ;  /* 0x0000000200767308 */ /* 0x000e620000000800 */
[C---:B---3--:R-:W-:Y:S01]  /*1ce20*/  F2FP.PACK_AB R112, R113.reuse, R104 ;  /* 0x000000687170723e */ /* 0x048fe200000000ff */
[----:B------:R-:W-:Y:S01]  /*1ce30*/  FADD.FTZ R3, R104, R157 ;  /* 0x0000009d68037221 */ /* 0x000fe20000010000 */
[----:B------:R-:W-:Y:S03]  /*1ce40*/  IADD3 R104, R188, R178, RZ ;  /* 0x000000b2bc687210 */ /* 0x000fe60007ffe0ff */
[----:B------:R-:W-:Y:S01]  /*1ce50*/  FADD.FTZ R125, R113, R3 ;  /* 0x00000003717d7221 */ /* 0x000fe20000010000 */
[----:B------:R-:W-:Y:S01]  /*1ce60*/  IADD3 R3, R185, R104, RZ ;  /* 0x00000068b9037210 */ /* 0x000fe20007ffe0ff */
[--C-:B------:R-:W-:Y:S02]  /*1ce70*/  FFMA.FTZ R113, R161, c[0x0][0x2d0], -R105.reuse ;  /* 0x0000b400a1717a23 */ /* 0x100fe40000010869 */
[----:B------:R-:W3:Y:S10]  /*1ce80*/  MUFU.EX2 R163, R196 ;  /* 0x000000c400a37308 */ /* 0x000ef40000000800 */
[----:B------:R-:W-:Y:S01]  /*1ce90*/  MUFU.EX2 R126, R113 ;  /* 0x00000071007e7308 */ /* 0x000fe20000000800 */
[----:B-1----:R-:W-:Y:S02]  /*1cea0*/  F2FP.PACK_AB R155, R118, R119 ;  /* 0x00000077769b723e */ /* 0x002fe400000000ff */
[----:B------:R-:W-:Y:S05]  /*1ceb0*/  IADD3 R2, R185, R0, RZ ;  /* 0x00000000b9027210 */ /* 0x000fea0007ffe0ff */
[C---:B--2---:R-:W-:Y:S02]  /*1cec0*/  HMMA.16816.F32 R4, R152.reuse, R108, R4 ;  /* 0x0000006c9804723c */ /* 0x044fe40000001804 */
[----:B------:R-:W1:Y:S06]  /*1ced0*/  MUFU.EX2 R166, R191 ;  /* 0x000000bf00a67308 */ /* 0x000e6c0000000800 */
[C---:B------:R-:W-:Y:S01]  /*1cee0*/  HMMA.16816.F32 R12, R152.reuse, R110, R12 ;  /* 0x0000006e980c723c */ /* 0x040fe2000000180c */
[----:B------:R-:W2:Y:S07]  /*1cef0*/  LDSM.16.MT88.4 R108, [R2] ;  /* 0x00000000026c783b */ /* 0x000eae0000004200 */
[C---:B--2---:R-:W-:Y:S08]  /*1cf00*/  HMMA.16816.F32 R16, R152.reuse, R108, R16 ;  /* 0x0000006c9810723c */ /* 0x044ff00000001810 */
[C---:B------:R-:W-:Y:S01]  /*1cf10*/  HMMA.16816.F32 R20, R152.reuse, R110, R20 ;  /* 0x0000006e9814723c */ /* 0x040fe20000001814 */
[----:B------:R-:W2:Y:S07]  /*1cf20*/  LDSM.16.MT88.4 R108, [R104] ;  /* 0x00000000686c783b */ /* 0x000eae0000004200 */
[C---:B--2---:R-:W-:Y:S08]  /*1cf30*/  HMMA.16816.F32 R24, R152.reuse, R108, R24 ;  /* 0x0000006c9818723c */ /* 0x044ff00000001818 */
[C---:B------:R-:W-:Y:S01]  /*1cf40*/  HMMA.16816.F32 R28, R152.reuse, R110, R28 ;  /* 0x0000006e981c723c */ /* 0x040fe2000000181c */
[----:B------:R-:W2:Y:S07]  /*1cf50*/  LDSM.16.MT88.4 R108, [R3] ;  /* 0x00000000036c783b */ /* 0x000eae0000004200 */
        /* <DEDUP_REMOVED lines=25> */
[--C-:B------:R-:W-:Y:S01]  /*1d0f0*/  FFMA.FTZ R108, R158, c[0x0][0x2d0], -R105.reuse ;  /* 0x0000b4009e6c7a23 */ /* 0x100fe20000010869 */
[----:B------:R-:W-:Y:S03]  /*1d100*/  HMMA.16816.F32 R100, R152, R110, R100 ;  /* 0x0000006e9864723c */ /* 0x000fe60000001864 */
[----:B------:R2:W-:Y:S04]  /*1d110*/  MUFU.EX2 R117, R108 ;  /* 0x0000006c00757308 */ /* 0x0005e80000000800 */
[----:B---3--:R-:W-:Y:S02]  /*1d120*/  F2FP.PACK_AB R152, R163, R162 ;  /* 0x000000a2a398723e */ /* 0x008fe400000000ff */
[----:B-1----:R-:W-:Y:S03]  /*1d130*/  F2FP.PACK_AB R154, R166, R165 ;  /* 0x000000a5a69a723e */ /* 0x002fe600000000ff */
[--C-:B--2---:R-:W-:Y:S04]  /*1d140*/  FFMA.FTZ R108, R159, c[0x0][0x2d0], -R105.reuse ;  /* 0x0000b4009f6c7a23 */ /* 0x104fe80000010869 */
        /* <DEDUP_REMOVED lines=196> */
.L_x_2523:
        /* <DEDUP_REMOVED lines=22> */
.L_x_2524:
        /* <DEDUP_REMOVED lines=23> */
.L_x_2423:
[----:B------:R-:W-:Y:S05]  /*1e060*/  BSYNC B0 ;  /* 0x0000000000007941 */ /* 0x000fea0003800000 */
.L_x_2422:
        /* <DEDUP_REMOVED lines=10> */
.L_x_2409:
[----:B------:R-:W-:Y:S05]  /*1e110*/  BRA.DIV ~URZ, `(.L_x_2427) ;  /* 0x000077627f007947 */ /* 0x000fea000b800000 */
[----:B------:R1:W2:Y:S02]  /*1e120*/  SHFL.BFLY PT, R0, R202, 0x2, 0x1f ;  /* 0x0c401f00ca007f89 */ /* 0x0002a400000e0000 */
.L_x_2525:
[----:B--2---:R-:W-:Y:S01]  /*1e130*/  FADD.FTZ R0, R0, R202 ;  /* 0x000000ca00007221 */ /* 0x004fe20000010000 */
[----:B------:R-:W-:Y:S05]  /*1e140*/  BRA.DIV ~URZ, `(.L_x_2428) ;  /* 0x000077927f007947 */ /* 0x000fea000b800000 */
[----:B------:R-:W2:Y:S04]  /*1e150*/  SHFL.BFLY PT, R2, R203, 0x2, 0x1f ;  /* 0x0c401f00cb027f89 */ /* 0x000ea800000e0000 */
[----:B------:R-:W3:Y:S01]  /*1e160*/  SHFL.BFLY PT, R5, R0, 0x1, 0x1f ;  /* 0x0c201f0000057f89 */ /* 0x000ee200000e0000 */
[----:B--2---:R-:W-:-:S02]  /*1e170*/  FADD.FTZ R4, R2, R203 ;  /* 0x000000cb02047221 */ /* 0x004fc40000010000 */
[----:B---3--:R-:W-:-:S03]  /*1e180*/  FADD.FTZ R0, R0, R5 ;  /* 0x0000000500007221 */ /* 0x008fc60000010000 */
[----:B------:R2:W3:Y:S04]  /*1e190*/  SHFL.BFLY PT, R3, R4, 0x1, 0x1f ;  /* 0x0c201f0004037f89 */ /* 0x0004e800000e0000 */
.L_x_2526:
        /* <DEDUP_REMOVED lines=62> */
[----:B--2---:R-:W-:Y:S02]  /*1e580*/  FMUL.FTZ R40, R0, R122 ;  /* 0x0000007a00287220 */ /* 0x004fe40000410000 */
[----:B------:R-:W-:Y:S01]  /*1e590*/  @P1 FFMA.FTZ R22, R4, R9, R5 ;  /* 0x0000000904161223 */ /* 0x000fe20000010005 */
[----:B------:R-:W-:Y:S01]  /*1e5a0*/  MOV R4, 0x1 ;  /* 0x0000000100047802 */ /* 0x000fe20000000f00 */
[C---:B------:R-:W-:Y:S02]  /*1e5b0*/  FMUL.FTZ R41, R0.reuse, R123 ;  /* 0x0000007b00297220 */ /* 0x040fe40000410000 */
[----:B------:R-:W-:-:S02]  /*1e5c0*/  FMUL.FTZ R92, R0, R110 ;  /* 0x0000006e005c7220 */ /* 0x000fc40000410000 */
[C---:B------:R-:W-:Y:S02]  /*1e5d0*/  FMUL.FTZ R93, R0.reuse, R111 ;  /* 0x0000006f005d7220 */ /* 0x040fe40000410000 */
[C---:B------:R-:W-:Y:S02]  /*1e5e0*/  FMUL.FTZ R122, R0.reuse, R42 ;  /* 0x0000002a007a7220 */ /* 0x040fe40000410000 */
[C---:B------:R-:W-:Y:S01]  /*1e5f0*/  FMUL.FTZ R123, R0.reuse, R43 ;  /* 0x0000002b007b7220 */ /* 0x040fe20000410000 */
[----:B---3--:R-:W-:Y:S01]  /*1e600*/  @P0 MOV R3, 0x3f317218 ;  /* 0x3f31721800030802 */ /* 0x008fe20000000f00 */
[C---:B------:R-:W-:Y:S02]  /*1e610*/  FMUL.FTZ R110, R0.reuse, R46 ;  /* 0x0000002e006e7220 */ /* 0x040fe40000410000 */
[----:B------:R-:W-:Y:S02]  /*1e620*/  FMUL.FTZ R111, R0, R47 ;  /* 0x0000002f006f7220 */ /* 0x000fe40000410000 */
[----:B-----5:R-:W-:-:S02]  /*1e630*/  @P0 FMUL.FTZ R2, R2, 0.69314718246459960938 ;  /* 0x3f31721802020820 */ /* 0x020fc40000410000 */
        /* <DEDUP_REMOVED lines=43> */
.L_x_2289:
        /* <DEDUP_REMOVED lines=17> */
.L_x_2430:
[----:B------:R-:W-:Y:S05]  /*1ea00*/  BSYNC B0 ;  /* 0x0000000000007941 */ /* 0x000fea0003800000 */
.L_x_2429:
        /* <DEDUP_REMOVED lines=18> */
[----:B------:R-:W-:Y:S02]  /*1eb30*/  F2FP.PACK_AB R8, R39, R38 ;  /* 0x000000262708723e */ /* 0x000fe400000000ff */
[----:B------:R-:W-:Y:S01]  /*1eb40*/  F2FP.PACK_AB R12, R113, R112 ;  /* 0x00000070710c723e */ /* 0x000fe200000000ff */
[----:B------:R-:W-:Y:S01]  /*1eb50*/  IMAD R3, R240, 0x2, R2 ;  /* 0x00000002f0037824 */ /* 0x000fe200078e0202 */
[----:B------:R-:W-:Y:S02]  /*1eb60*/  LOP3.LUT R2, R241, 0x1, RZ, 0xc0, !PT ;  /* 0x00000001f1027812 */ /* 0x000fe400078ec0ff */
[----:B------:R-:W-:Y:S01]  /*1eb70*/  F2FP.PACK_AB R9, R109, R108 ;  /* 0x0000006c6d09723e */ /* 0x000fe200000000ff */
[----:B------:R-:W-:Y:S01]  /*1eb80*/  IMAD.IADD R0, R3, 0x1, R0 ;  /* 0x0000000103007824 */ /* 0x000fe200078e0200 */
[----:B------:R-:W-:-:S03]  /*1eb90*/  ISETP.NE.U32.AND P0, PT, R2, 0x1, PT ;  /* 0x000000010200780c */ /* 0x000fc60003f05070 */
[----:B------:R-:W-:Y:S01]  /*1eba0*/  IMAD.SHL.U32 R0, R0, 0x2, RZ ;  /* 0x0000000200007824 */ /* 0x000fe200078e00ff */
[----:B------:R-:W-:-:S04]  /*1ebb0*/  R2P PR, R241, 0x6 ;  /* 0x00000006f1007804 */ /* 0x000fc80000000000 */
[C---:B------:R-:W-:Y:S01]  /*1ebc0*/  IADD3 R3, R0.reuse, 0x80, RZ ;  /* 0x0000008000037810 */ /* 0x040fe20007ffe0ff */
[----:B------:R2:W-:Y:S01]  /*1ebd0*/  STS [R0+0x80], R4 ;  /* 0x0000800400007388 */ /* 0x0005e20000000800 */
[----:B------:R-:W-:Y:S02]  /*1ebe0*/  IADD3 R2, R0, 0x70, RZ ;  /* 0x0000007000027810 */ /* 0x000fe40007ffe0ff */
[----:B------:R-:W-:Y:S02]  /*1ebf0*/  SEL R13, R13, 0xffffffc0, !P2 ;  /* 0xffffffc00d0d7807 */ /* 0x000fe40005000000 */
[----:B------:R-:W-:Y:S02]  /*1ec00*/  @P0 IADD3 R2, R3, 0x10, RZ ;  /* 0x0000001003020810 */ /* 0x000fe40007ffe0ff */
[----:B------:R-:W-:Y:S02]  /*1ec10*/  F2FP.PACK_AB R3, R89, R88 ;  /* 0x000000585903723e */ /* 0x000fe400000000ff */
[----:B------:R-:W-:Y:S01]  /*1ec20*/  ISETP.NE.U32.AND P0, PT, RZ, c[0x0][0x508], PT ;  /* 0x00014200ff007a0c */ /* 0x000fe20003f05070 */
[----:B------:R-:W-:Y:S01]  /*1ec30*/  IMAD.IADD R14, R13, 0x1, R2 ;  /* 0x000000010d0e7824 */ /* 0x000fe200078e0202 */
[----:B------:R-:W-:Y:S01]  /*1ec40*/  ISETP.NE.U32.AND P2, PT, RZ, c[0x0][0x500], PT ;  /* 0x00014000ff007a0c */ /* 0x000fe20003f45070 */
[----:B------:R3:W-:Y:S03]  /*1ec50*/  STS [R0+0x480], R3 ;  /* 0x0004800300007388 */ /* 0x0007e60000000800 */
[----:B------:R-:W-:Y:S01]  /*1ec60*/  ISETP.NE.AND.EX P2, PT, RZ, c[0x0][0x504], PT, P2 ;  /* 0x00014100ff007a0c */ /* 0x000fe20003f45320 */
[----:B------:R4:W-:Y:S04]  /*1ec70*/  STS [R2+0x400], R5 ;  /* 0x0004000502007388 */ /* 0x0009e80000000800 */
[----:B------:R1:W-:Y:S01]  /*1ec80*/  STS [R2], R6 ;  /* 0x0000000602007388 */ /* 0x0003e20000000800 */
[----:B--2---:R-:W-:-:S02]  /*1ec90*/  SEL R4, R7, 0xffffffe0, !P1 ;  /* 0xffffffe007047807 */ /* 0x004fc40004800000 */
[----:B------:R-:W-:Y:S02]  /*1eca0*/  F2FP.PACK_AB R7, R131, R130 ;  /* 0x000000828307723e */ /* 0x000fe400000000ff */
[----:B------:R-:W-:Y:S01]  /*1ecb0*/  ISETP.NE.AND.EX P1, PT, RZ, c[0x0][0x50c], PT, P0 ;  /* 0x00014300ff007a0c */ /* 0x000fe20003f25300 */
[----:B---3--:R-:W-:Y:S02]  /*1ecc0*/  IMAD.IADD R3, R0, 0x1, R4 ;  /* 0x0000000100037824 */ /* 0x008fe400078e0204 */
[----:B------:R-:W-:Y:S01]  /*1ecd0*/  IMAD.IADD R4, R4, 0x1, R2 ;  /* 0x0000000104047824 */ /* 0x000fe200078e0202 */
[----:B----4-:R-:W-:Y:S02]  /*1ece0*/  F2FP.PACK_AB R5, R31, R30 ;  /* 0x0000001e1f05723e */ /* 0x010fe400000000ff */
[----:B------:R2:W-:Y:S01]  /*1ecf0*/  STS [R3+0x480], R7 ;  /* 0x0004800703007388 */ /* 0x0005e20000000800 */
[----:B-1----:R-:W-:-:S03]  /*1ed00*/  F2FP.PACK_AB R6, R37, R36 ;  /* 0x000000242506723e */ /* 0x002fc600000000ff */
[----:B------:R1:W-:Y:S04]  /*1ed10*/  STS [R3+0x80], R5 ;  /* 0x0000800503007388 */ /* 0x0003e80000000800 */
[----:B------:R3:W-:Y:S01]  /*1ed20*/  STS [R4], R6 ;  /* 0x0000000604007388 */ /* 0x0007e20000000800 */
[----:B--2---:R-:W-:Y:S02]  /*1ed30*/  F2FP.PACK_AB R7, R41, R40 ;  /* 0x000000282907723e */ /* 0x004fe400000000ff */
[----:B-1----:R-:W-:Y:S01]  /*1ed40*/  F2FP.PACK_AB R5, R97, R96 ;  /* 0x000000606105723e */ /* 0x002fe200000000ff */
[----:B---3--:R-:W-:-:S04]  /*1ed50*/  IMAD.IADD R6, R0, 0x1, R13 ;  /* 0x0000000100067824 */ /* 0x008fc800078e020d */
[----:B------:R1:W-:Y:S04]  /*1ed60*/  STS [R4+0x400], R5 ;  /* 0x0004000504007388 */ /* 0x0003e80000000800 */
[----:B------:R2:W-:Y:S04]  /*1ed70*/  STS [R6+0x80], R8 ;  /* 0x0000800806007388 */ /* 0x0005e80000000800 */
[----:B------:R3:W-:Y:S01]  /*1ed80*/  STS [R6+0x480], R7 ;  /* 0x0004800706007388 */ /* 0x0007e20000000800 */
[----:B-1----:R-:W-:Y:S02]  /*1ed90*/  F2FP.PACK_AB R5, R105, R104 ;  /* 0x000000686905723e */ /* 0x002fe400000000ff */
[----:B--2---:R-:W-:-:S03]  /*1eda0*/  F2FP.PACK_AB R8, R119, R118 ;  /* 0x000000767708723e */ /* 0x004fc600000000ff */
[----:B------:R1:W-:Y:S01]  /*1edb0*/  STS [R14], R5 ;  /* 0x000000050e007388 */ /* 0x0003e20000000800 */
[----:B---3--:R-:W-:-:S03]  /*1edc0*/  IMAD.IADD R7, R4, 0x1, R13 ;  /* 0x0000000104077824 */ /* 0x008fc600078e020d */
[----:B------:R2:W-:Y:S01]  /*1edd0*/  STS [R14+0x400], R8 ;  /* 0x000400080e007388 */ /* 0x0005e20000000800 */
[----:B-1----:R-:W-:Y:S01]  /*1ede0*/  IMAD.IADD R5, R13, 0x1, R3 ;  /* 0x000000010d057824 */ /* 0x002fe200078e0203 */
[----:B------:R-:W-:Y:S02]  /*1edf0*/  F2FP.PACK_AB R13, R47, R46 ;  /* 0x0000002e2f0d723e */ /* 0x000fe400000000ff */
[----:B--2---:R-:W-:Y:S02]  /*1ee00*/  F2FP.PACK_AB R8, R101, R100 ;  /* 0x000000646508723e */ /* 0x004fe400000000ff */
[----:B------:R1:W-:Y:S04]  /*1ee10*/  STS [R5+0x80], R12 ;  /* 0x0000800c05007388 */ /* 0x0003e80000000800 */
[----:B------:R2:W-:Y:S04]  /*1ee20*/  STS [R5+0x480], R8 ;  /* 0x0004800805007388 */ /* 0x0005e80000000800 */
[----:B------:R3:W-:Y:S01]  /*1ee30*/  STS [R7], R9 ;  /* 0x0000000907007388 */ /* 0x0007e20000000800 */
[----:B-1----:R-:W-:-:S02]  /*1ee40*/  F2FP.PACK_AB R12, R93, R92 ;  /* 0x0000005c5d0c723e */ /* 0x002fc400000000ff */
        /* <DEDUP_REMOVED lines=31> */
[----:B------:R-:W-:Y:S01]  /*1f040*/  STS [R7+0x4000], R13 ;  /* 0x0040000d07007388 */ /* 0x000fe20000000800 */
[----:B-1----:R-:W-:Y:S02]  /*1f050*/  F2FP.PACK_AB R12, R51, R50 ;  /* 0x00000032330c723e */ /* 0x002fe400000000ff */
[----:B--2---:R-:W-:-:S03]  /*1f060*/  F2FP.PACK_AB R8, R121, R120 ;  /* 0x000000787908723e */ /* 0x004fc600000000ff */
[----:B------:R1:W-:Y:S01]  /*1f070*/  STS [R0+0x8480], R12 ;  /* 0x0084800c00007388 */ /* 0x0003e20000000800 */
[----:B---3--:R-:W-:-:S03]  /*1f080*/  F2FP.PACK_AB R9, R73, R72 ;  /* 0x000000484909723e */ /* 0x008fc600000000ff */
[----:B------:R2:W-:Y:S04]  /*1f090*/  STS [R0+0x8080], R8 ;  /* 0x0080800800007388 */ /* 0x0005e80000000800 */
[----:B------:R3:W-:Y:S01]  /*1f0a0*/  STS [R2+0x8000], R9 ;  /* 0x0080000902007388 */ /* 0x0007e20000000800 */
[----:B-1----:R-:W-:Y:S02]  /*1f0b0*/  F2FP.PACK_AB R12, R67, R66 ;  /* 0x00000042430c723e */ /* 0x002fe400000000ff */
[----:B--2---:R-:W-:Y:S02]  /*1f0c0*/  F2FP.PACK_AB R8, R63, R62 ;  /* 0x0000003e3f08723e */ /* 0x004fe400000000ff */
[----:B------:R-:W-:Y:S02]  /*1f0d0*/  F2FP.PACK_AB R0, R77, R76 ;  /* 0x0000004c4d00723e */ /* 0x000fe400000000ff */
[----:B---3--:R-:W-:Y:S01]  /*1f0e0*/  F2FP.PACK_AB R9, R81, R80 ;  /* 0x000000505109723e */ /* 0x008fe200000000ff */
[----:B------:R1:W-:Y:S04]  /*1f0f0*/  STS [R2+0x8400], R8 ;  /* 0x0084000802007388 */ /* 0x0003e80000000800 */
[----:B------:R2:W-:Y:S04]  /*1f100*/  STS [R3+0x8080], R0 ;  /* 0x0080800003007388 */ /* 0x0005e80000000800 */
[----:B------:R3:W-:Y:S04]  /*1f110*/  STS [R3+0x8480], R12 ;  /* 0x0084800c03007388 */ /* 0x0007e80000000800 */
[----:B------:R-:W-:Y:S01]  /*1f120*/  STS [R4+0x8000], R9 ;  /* 0x0080000904007388 */ /* 0x000fe20000000800 */
[----:B-1----:R-:W-:-:S02]  /*1f130*/  F2FP.PACK_AB R8, R83, R82 ;  /* 0x000000525308723e */ /* 0x002fc400000000ff */
[----:B------:R-:W-:Y:S02]  /*1f140*/  F2FP.PACK_AB R2, R129, R128 ;  /* 0x000000808102723e */ /* 0x000fe400000000ff */
[----:B--2---:R-:W-:Y:S01]  /*1f150*/  F2FP.PACK_AB R0, R79, R78 ;  /* 0x0000004e4f00723e */ /* 0x004fe200000000ff */
        /* <DEDUP_REMOVED lines=13> */
[----:B-1----:R-:W-:Y:S01]  /*1f230*/  IMAD.MOV.U32 R4, RZ, RZ, 0x4 ;  /* 0x00000004ff047424 */ /* 0x002fe200078e00ff */
[----:B--2---:R-:W-:-:S03]  /*1f240*/  F2FP.PACK_AB R0, R55, R54 ;  /* 0x000000363700723e */ /* 0x004fc600000000ff */
[CC--:B------:R-:W-:Y:S02]  /*1f250*/  @P1 IMAD.WIDE R8, R239.reuse, R4.reuse, c[0x0][0x508] ;  /* 0x00014200ef081625 */ /* 0x0c0fe400078e0204 */
[----:B------:R1:W-:Y:S02]  /*1f260*/  STS [R7+0x8400], R0 ;  /* 0x0084000007007388 */ /* 0x0003e40000000800 */
[----:B---3--:R-:W-:Y:S02]  /*1f270*/  IMAD.MOV.U32 R2, RZ, RZ, RZ ;  /* 0x000000ffff027224 */ /* 0x008fe400078e00ff */
[----:B------:R-:W-:Y:S01]  /*1f280*/  IMAD.WIDE R4, R239, R4, c[0x0][0x500] ;  /* 0x00014000ef047625 */ /* 0x000fe200078e0204 */
[----:B------:R-:W-:Y:S06]  /*1f290*/  BAR.SYNC.DEFER_BLOCKING 0x1, 0x100 ;  /* 0x0044000000007b1d */ /* 0x000fec0000010000 */
[----:B------:R1:W5:Y:S04]  /*1f2a0*/  @P1 LDG.E R16, [R8.64] ;  /* 0x0000000c08101981 */ /* 0x000368000c1e1900 */
[----:B------:R1:W5:Y:S01]  /*1f2b0*/  @P2 LDG.E R2, [R4.64] ;  /* 0x0000000c04022981 */ /* 0x000362000c1e1900 */
[----:B------:R-:W-:-:S04]  /*1f2c0*/  ISETP.NE.AND P0, PT, R237, RZ, PT ;  /* 0x000000ffed00720c */ /* 0x000fc80003f05270 */
[----:B----4-:R-:W-:Y:S01]  /*1f2d0*/  SEL R3, R237, c[0x0][0x3d4], P0 ;  /* 0x0000f500ed037a07 */ /* 0x010fe20000000000 */
[----:B------:R-:W-:Y:S05]  /*1f2e0*/  @P1 BRA `(.L_x_2433) ;  /* 0x0000004000001947 */ /* 0x000fea0003800000 */
[----:B------:R-:W-:Y:S05]  /*1f2f0*/  @!P2 BRA `(.L_x_2433) ;  /* 0x000000300000a947 */ /* 0x000fea0003800000 */
[----:B-1----:R1:W2:Y:S04]  /*1f300*/  LDG.E R0, [R4.64] ;  /* 0x0000000c04007981 */ /* 0x0022a8000c1e1900 */
[----:B-1----:R-:W2:Y:S02]  /*1f310*/  LDG.E R4, [R4.64+0x4] ;  /* 0x0000040c04047981 */ /* 0x002ea4000c1e1900 */
[----:B--2--5:R-:W-:Y:S02]  /*1f320*/  IADD3 R16, -R0, R4, RZ ;  /* 0x0000000400107210 */ /* 0x024fe40007ffe1ff */
.L_x_2433:
[----:B------:R-:W2:Y:S01]  /*1f330*/  LDL R33, [R1+0x30] ;  /* 0x0000300001217983 */ /* 0x000ea20000100800 */
[----:B-1----:R-:W-:Y:S01]  /*1f340*/  IMAD.MOV.U32 R4, RZ, RZ, 0x368 ;  /* 0x00000368ff047424 */ /* 0x002fe200078e00ff */
[----:B------:R-:W-:Y:S01]  /*1f350*/  ISETP.GT.AND P2, PT, R3, 0x1, PT ;  /* 0x000000010300780c */ /* 0x000fe20003f44270 */
[----:B------:R-:W-:Y:S01]  /*1f360*/  IMAD.MOV.U32 R12, RZ, RZ, c[0x0][0x4e8] ;  /* 0x00013a00ff0c7624 */ /* 0x000fe200078e00ff */
[----:B------:R-:W-:Y:S01]  /*1f370*/  ISETP.NE.U32.AND P0, PT, RZ, c[0x0][0x500], PT ;  /* 0x00014000ff007a0c */ /* 0x000fe20003f05070 */
[----:B------:R-:W1:Y:S01]  /*1f380*/  S2R R34, SR_TID.X ;  /* 0x0000000000227919 */ /* 0x000e620000002100 */
[----:B------:R-:W-:-:S02]  /*1f390*/  SEL R4, R4, 0x328, P2 ;  /* 0x0000032804047807 */ /* 0x000fc40001000000 */
[----:B------:R-:W-:Y:S02]  /*1f3a0*/  ISETP.NE.AND.EX P0, PT, RZ, c[0x0][0x504], PT, P0 ;  /* 0x00014100ff007a0c */ /* 0x000fe40003f05300 */
[----:B------:R3:W4:Y:S01]  /*1f3b0*/  LDC.64 R6, c[0x0][R4+0x170] ;  /* 0x00005c0004067b82 */ /* 0x0007220000000a00 */
[----:B------:R-:W-:Y:S02]  /*1f3c0*/  SHF.R.S32.HI R3, RZ, 0x1f, R239 ;  /* 0x0000001fff037819 */ /* 0x000fe400000114ef */
[----:B------:R-:W-:Y:S02]  /*1f3d0*/  SEL R0, R239, RZ, !P0 ;  /* 0x000000ffef007207 */ /* 0x000fe40004000000 */
[----:B------:R-:W-:Y:S02]  /*1f3e0*/  LOP3.LUT R5, R238, 0xffff, RZ, 0xc0, !PT ;  /* 0x0000ffffee057812 */ /* 0x000fe400078ec0ff */
[----:B------:R-:W-:Y:S01]  /*1f3f0*/  ISETP.NE.AND P5, PT, R12, 0x1, PT ;  /* 0x000000010c00780c */ /* 0x000fe20003fa5270 */
[----:B------:R3:W4:Y:S08]  /*1f400*/  LDC.64 R8, c[0x0][R4+0x168] ;  /* 0x00005a0004087b82 */ /* 0x0007300000000a00 */
[----:B------:R3:W4:Y:S01]  /*1f410*/  LDC.64 R18, c[0x0][R4+0x178] ;  /* 0x00005e0004127b82 */ /* 0x0007220000000a00 */
[----:B-1----:R-:W-:-:S04]  /*1f420*/  SHF.R.S32.HI R23, RZ, 0x1f, R34 ;  /* 0x0000001fff177819 */ /* 0x002fc80000011422 */
[----:B------:R-:W-:-:S03]  /*1f430*/  LEA.HI R23, R23, R34, RZ, 0x5 ;  /* 0x0000002217177211 */ /* 0x000fc600078f28ff */
[----:B------:R3:W1:Y:S01]  /*1f440*/  LDC.64 R20, c[0x0][R4+0x160] ;  /* 0x0000580004147b82 */ /* 0x0006620000000a00 */
[----:B------:R-:W-:-:S05]  /*1f450*/  LOP3.LUT R23, R23, 0xffffffe0, RZ, 0xc0, !PT ;  /* 0xffffffe017177812 */ /* 0x000fca00078ec0ff */
[----:B------:R-:W-:Y:S01]  /*1f460*/  IMAD.IADD R23, R34, 0x1, -R23 ;  /* 0x0000000122177824 */ /* 0x000fe200078e0a17 */
[----:B---3--:R-:W-:Y:S01]  /*1f470*/  SEL R4, R3, RZ, !P0 ;  /* 0x000000ff03047207 */ /* 0x008fe20004000000 */
[----:B----4-:R-:W-:-:S04]  /*1f480*/  IMAD R3, R7, R0, RZ ;  /* 0x0000000007037224 */ /* 0x010fc800078e02ff */
[C---:B------:R-:W-:Y:S02]  /*1f490*/  IMAD R4, R6.reuse, R4, R3 ;  /* 0x0000000406047224 */ /* 0x040fe400078e0203 */
[----:B------:R-:W-:-:S04]  /*1f4a0*/  IMAD.WIDE.U32 R6, R6, R0, RZ ;  /* 0x0000000006067225 */ /* 0x000fc800078e00ff */
[-C--:B------:R-:W-:Y:S02]  /*1f4b0*/  IMAD R3, R9, R5.reuse, RZ ;  /* 0x0000000509037224 */ /* 0x080fe400078e02ff */
[----:B------:R-:W-:-:S04]  /*1f4c0*/  IMAD.WIDE.U32 R8, R8, R5, RZ ;  /* 0x0000000508087225 */ /* 0x000fc800078e00ff */
[----:B------:R-:W-:Y:S01]  /*1f4d0*/  IMAD.IADD R14, R9, 0x1, R3 ;  /* 0x00000001090e7824 */ /* 0x000fe200078e0203 */
[----:B-----5:R-:W-:Y:S01]  /*1f4e0*/  IADD3 R12, P4, P3, R6, R8, R2 ;  /* 0x00000008060c7210 */ /* 0x020fe20007b9e002 */
[----:B------:R-:W-:Y:S01]  /*1f4f0*/  IMAD.IADD R3, R235, 0x1, R226 ;  /* 0x00000001eb037824 */ /* 0x000fe200078e02e2 */
[----:B------:R-:W-:Y:S01]  /*1f500*/  SEL R6, R244, RZ, P2 ;  /* 0x000000fff4067207 */ /* 0x000fe20001000000 */
[----:B------:R-:W-:Y:S02]  /*1f510*/  IMAD.IADD R15, R7, 0x1, R4 ;  /* 0x00000001070f7824 */ /* 0x000fe400078e0204 */
[----:B------:R-:W-:-:S04]  /*1f520*/  @P5 IMAD.HI.U32 R8, R3, c[0x0][0x4ec], RZ ;  /* 0x00013b0003085a27 */ /* 0x000fc800078e00ff */
[-C--:B------:R-:W-:Y:S02]  /*1f530*/  IMAD R9, R19, R6.reuse, RZ ;  /* 0x0000000613097224 */ /* 0x080fe400078e02ff */
[----:B------:R-:W-:Y:S01]  /*1f540*/  IMAD.MOV.U32 R4, RZ, RZ, R3 ;  /* 0x000000ffff047224 */ /* 0x000fe200078e0003 */
[----:B------:R-:W-:Y:S01]  /*1f550*/  @P5 SHF.R.U32.HI R4, RZ, c[0x0][0x4f0], R8 ;  /* 0x00013c00ff045a19 */ /* 0x000fe20000011608 */
[----:B------:R-:W-:Y:S01]  /*1f560*/  IMAD.WIDE.U32 R6, R18, R6, RZ ;  /* 0x0000000612067225 */ /* 0x000fe200078e00ff */
[----:B------:R-:W-:-:S03]  /*1f570*/  SHF.R.S32.HI R8, RZ, 0x1f, R2 ;  /* 0x0000001fff087819 */ /* 0x000fc60000011402 */
[----:B------:R-:W-:Y:S01]  /*1f580*/  IMAD.IADD R13, R7, 0x1, R9 ;  /* 0x00000001070d7824 */ /* 0x000fe200078e0209 */
[----:B------:R-:W-:Y:S01]  /*1f590*/  IADD3 R6, P1, P0, R4, R12, R6 ;  /* 0x0000000c04067210 */ /* 0x000fe2000783e006 */
[--C-:B------:R-:W-:Y:S01]  /*1f5a0*/  IMAD.MOV R7, RZ, RZ, -R4.reuse ;  /* 0x000000ffff077224 */ /* 0x100fe200078e0a04 */
[----:B------:R-:W-:Y:S02]  /*1f5b0*/  SHF.R.S32.HI R9, RZ, 0x1f, R4 ;  /* 0x0000001fff097819 */ /* 0x000fe40000011404 */
[----:B------:R-:W-:Y:S01]  /*1f5c0*/  IADD3.X R12, R15, R14, R8, P4, P3 ;  /* 0x0000000e0f0c7210 */ /* 0x000fe200027e6408 */
[----:B------:R-:W-:-:S03]  /*1f5d0*/  IMAD R4, R7, c[0x0][0x4e8], R3 ;  /* 0x00013a0007047a24 */ /* 0x000fc600078e0203 */
[----:B------:R-:W-:Y:S01]  /*1f5e0*/  IADD3.X R7, R9, R12, R13, P1, P0 ;  /* 0x0000000c09077210 */ /* 0x000fe20000fe040d */
[-C--:B-1----:R-:W-:Y:S01]  /*1f5f0*/  IMAD R9, R21, R4.reuse, RZ ;  /* 0x0000000415097224 */ /* 0x082fe200078e02ff */
[----:B------:R-:W-:Y:S01]  /*1f600*/  SHF.R.S32.HI R12, RZ, 0x1f, R4 ;  /* 0x0000001fff0c7819 */ /* 0x000fe20000011404 */
[----:B------:R-:W-:Y:S02]  /*1f610*/  IMAD.MOV.U32 R13, RZ, RZ, c[0x0][0x4ac] ;  /* 0x00012b00ff0d7624 */ /* 0x000fe400078e00ff */
[----:B------:R-:W-:-:S03]  /*1f620*/  IMAD.WIDE.U32 R6, R20, R4, R6 ;  /* 0x0000000414067225 */ /* 0x000fc600078e0006 */
[----:B------:R-:W-:Y:S01]  /*1f630*/  SEL R13, R13, c[0x0][0x454], P2 ;  /* 0x000115000d0d7a07 */ /* 0x000fe20001000000 */
[----:B------:R-:W-:Y:S02]  /*1f640*/  IMAD R9, R20, R12, R9 ;  /* 0x0000000c14097224 */ /* 0x000fe400078e0209 */
[----:B------:R-:W-:Y:S02]  /*1f650*/  IMAD.MOV.U32 R12, RZ, RZ, c[0x0][0x4a8] ;  /* 0x00012a00ff0c7624 */ /* 0x000fe400078e00ff */
[----:B------:R-:W-:-:S03]  /*1f660*/  IMAD.IADD R4, R7, 0x1, R9 ;  /* 0x0000000107047824 */ /* 0x000fc600078e0209 */
[----:B------:R-:W-:-:S04]  /*1f670*/  SEL R12, R12, c[0x0][0x450], P2 ;  /* 0x000114000c0c7a07 */ /* 0x000fc80001000000 */
        /* <DEDUP_REMOVED lines=19> */
[----:B------:R-:W-:Y:S01]  /*1f7b0*/  LEA R23, R216, R231, 0x5 ;  /* 0x000000e7d8177211 */ /* 0x000fe200078e28ff */
[C---:B------:R-:W-:Y:S01]  /*1f7c0*/  IMAD.WIDE.U32 R6, R2.reuse, c[0x0][0x3a0], RZ ;  /* 0x0000e80002067a25 */ /* 0x040fe200078e00ff */
[----:B------:R-:W-:Y:S01]  /*1f7d0*/  SHF.R.S32.HI R9, RZ, 0x1f, R0 ;  /* 0x0000001fff097819 */ /* 0x000fe20000011400 */
[----:B------:R1:W3:Y:S01]  /*1f7e0*/  LDS.128 R24, [R144+0x80] ;  /* 0x0000800090187984 */ /* 0x0002e20000000c00 */
[-C--:B--2---:R-:W-:Y:S01]  /*1f7f0*/  IADD3 R12, R231, R226.reuse, RZ ;  /* 0x000000e2e70c7210 */ /* 0x084fe20007ffe0ff */
[----:B------:R-:W-:Y:S01]  /*1f800*/  IMAD R2, R2, c[0x0][0x3a4], R8 ;  /* 0x0000e90002027a24 */ /* 0x000fe200078e0208 */
[----:B------:R-:W-:Y:S01]  /*1f810*/  IADD3 R8, R23, R226, RZ ;  /* 0x000000e217087210 */ /* 0x000fe20007ffe0ff */
        /* <DEDUP_REMOVED lines=38> */
.L_x_2527:
[----:B------:R-:W-:Y:S05]  /*1fa80*/  BRA.DIV ~URZ, `(.L_x_2436) ;  /* 0x00005fc27f007947 */ /* 0x000fea000b800000 */
[----:B------:R4:W2:Y:S02]  /*1fa90*/  SHFL.IDX PT, R0, R14, RZ, 0x181f ;  /* 0x00181fff0e007589 */ /* 0x0008a400000e0000 */
.L_x_2528:
        /* <DEDUP_REMOVED lines=15> */
.L_x_2438:
[----:B------:R-:W-:Y:S05]  /*1fb90*/  BSYNC B0 ;  /* 0x0000000000007941 */ /* 0x000fea0003800000 */
.L_x_2437:
[----:B------:R-:W-:Y:S05]  /*1fba0*/  BRA.DIV ~URZ, `(.L_x_2439) ;  /* 0x00005f127f007947 */ /* 0x000fea000b800000 */
[----:B---3--:R3:W4:Y:S04]  /*1fbb0*/  SHFL.IDX PT, R5, R13, 0x1, 0x181f ;  /* 0x00381f000d057f89 */ /* 0x00872800000e0000 */
[----:B--2---:R3:W2:Y:S02]  /*1fbc0*/  SHFL.IDX PT, R0, R14, 0x1, 0x181f ;  /* 0x00381f000e007f89 */ /* 0x0046a400000e0000 */
.L_x_2529:
        /* <DEDUP_REMOVED lines=16> */
.L_x_2441:
[----:B------:R-:W-:Y:S05]  /*1fcd0*/  BSYNC B0 ;  /* 0x0000000000007941 */ /* 0x000fea0003800000 */
.L_x_2440:
[----:B------:R-:W-:Y:S05]  /*1fce0*/  BRA.DIV ~URZ, `(.L_x_2442) ;  /* 0x00005ea27f007947 */ /* 0x000fea000b800000 */
[----:B----4-:R4:W3:Y:S02]  /*1fcf0*/  SHFL.IDX PT, R5, R13, 0x2, 0x181f ;  /* 0x00581f000d057f89 */ /* 0x0108e400000e0000 */
.L_x_2530:
[----:B------:R-:W-:Y:S05]  /*1fd00*/  BRA.DIV ~URZ, `(.L_x_2443) ;  /* 0x00005ef27f007947 */ /* 0x000fea000b800000 */
[----:B--2---:R2:W4:Y:S02]  /*1fd10*/  SHFL.IDX PT, R0, R14, 0x2, 0x181f ;  /* 0x00581f000e007f89 */ /* 0x00452400000e0000 */
.L_x_2531:
        /* <DEDUP_REMOVED lines=16> */
.L_x_2445:
[----:B------:R-:W-:Y:S05]  /*1fe20*/  BSYNC B0 ;  /* 0x0000000000007941 */ /* 0x000fea0003800000 */
.L_x_2444:
[----:B------:R-:W-:Y:S05]  /*1fe30*/  BRA.DIV ~URZ, `(.L_x_2446) ;  /* 0x00005e327f007947 */ /* 0x000fea000b800000 */
[----:B---3--:R3:W2:Y:S04]  /*1fe40*/  SHFL.IDX PT, R6, R13, 0x3, 0x181f ;  /* 0x00781f000d067f89 */ /* 0x0086a800000e0000 */
[----:B----4-:R3:W4:Y:S02]  /*1fe50*/  SHFL.IDX PT, R0, R14, 0x3, 0x181f ;  /* 0x00781f000e007f89 */ /* 0x01072400000e0000 */
.L_x_2532:
        /* <DEDUP_REMOVED lines=17> */
.L_x_2434:
        /* <DEDUP_REMOVED lines=33> */
.L_x_2533:
[----:B------:R-:W-:Y:S05]  /*20180*/  BRA.DIV ~URZ, `(.L_x_2449) ;  /* 0x00005c227f007947 */ /* 0x000fea000b800000 */
[----:B------:R4:W1:Y:S02]  /*20190*/  SHFL.IDX PT, R0, R14, RZ, 0x1c1f ;  /* 0x001c1fff0e007589 */ /* 0x00086400000e0000 */
.L_x_2534:
[----:B------:R-:W-:Y:S01]  /*201a0*/  BSSY B0, `(.L_x_2450) ;  /* 0x000009a000007945 */ /* 0x000fe20003800000 */
[----:B------:R-:W-:Y:S05]  /*201b0*/  @P0 BRA `(.L_x_2451) ;  /* 0x0000098000000947 */ /* 0x000fea0003800000 */
[C---:B------:R-:W-:Y:S02]  /*201c0*/  IADD3 R9, R213.reuse, 0x8, RZ ;  /* 0x00000008d5097810 */ /* 0x040fe40007ffe0ff */
[----:B------:R-:W-:Y:S02]  /*201d0*/  ISETP.GE.AND P1, PT, R213, c[0x0][0x3c8], PT ;  /* 0x0000f200d5007a0c */ /* 0x000fe40003f26270 */
[----:B------:R-:W-:Y:S02]  /*201e0*/  ISETP.GE.AND P0, PT, R9, c[0x0][0x3c8], PT ;  /* 0x0000f20009007a0c */ /* 0x000fe40003f06270 */
[C---:B--2---:R-:W-:Y:S02]  /*201f0*/  IADD3 R12, R213.reuse, 0x10, RZ ;  /* 0x00000010d50c7810 */ /* 0x044fe40007ffe0ff */
[----:B------:R-:W-:-:S02]  /*20200*/  IADD3 R8, R213, 0x18, RZ ;  /* 0x00000018d5087810 */ /* 0x000fc40007ffe0ff */
[----:B------:R-:W-:Y:S02]  /*20210*/  ISETP.GE.AND P3, PT, R12, c[0x0][0x3c8], PT ;  /* 0x0000f2000c007a0c */ /* 0x000fe40003f66270 */
[C---:B------:R-:W-:Y:S02]  /*20220*/  IADD3 R13, R213.reuse, 0x8, RZ ;  /* 0x00000008d50d7810 */ /* 0x040fe40007ffe0ff */
[----:B------:R-:W-:Y:S02]  /*20230*/  ISETP.GE.AND P4, PT, R8, c[0x0][0x3c8], PT ;  /* 0x0000f20008007a0c */ /* 0x000fe40003f86270 */
[----:B-1----:R-:W-:Y:S02]  /*20240*/  @!P1 LEA R2, P5, R213, R0, 0x2 ;  /* 0x00000000d5029211 */ /* 0x002fe400078a10ff */
[----:B------:R-:W-:Y:S02]  /*20250*/  SHF.R.S32.HI R16, RZ, 0x1f, R213 ;  /* 0x0000001fff107819 */ /* 0x000fe400000114d5 */
[----:B------:R-:W-:-:S02]  /*20260*/  SHF.R.S32.HI R13, RZ, 0x1f, R13 ;  /* 0x0000001fff0d7819 */ /* 0x000fc4000001140d */
[----:B------:R-:W-:Y:S02]  /*20270*/  @!P0 LEA R6, P2, R9, R0, 0x2 ;  /* 0x0000000009068211 */ /* 0x000fe400078410ff */
[CC--:B---3--:R-:W-:Y:S02]  /*20280*/  @!P1 LEA.HI.X R3, R213.reuse, R4.reuse, R16, 0x2, P5 ;  /* 0x00000004d5039211 */ /* 0x0c8fe400028f1410 */
[----:B------:R-:W-:Y:S02]  /*20290*/  IADD3 R16, R213, 0x20, RZ ;  /* 0x00000020d5107810 */ /* 0x000fe40007ffe0ff */
[----:B------:R-:W-:Y:S01]  /*202a0*/  @!P0 LEA.HI.X R7, R9, R4, R13, 0x2, P2 ;  /* 0x0000000409078211 */ /* 0x000fe200010f140d */
[----:B------:R1:W-:Y:S01]  /*202b0*/  @!P1 ST.E.64 [R2.64], R136 ;  /* 0x0000008802009985 */ /* 0x0003e2000c101b0c */
[C---:B------:R-:W-:Y:S02]  /*202c0*/  IADD3 R17, R213.reuse, 0x10, RZ ;  /* 0x00000010d5117810 */ /* 0x040fe40007ffe0ff */
[----:B------:R-:W-:Y:S01]  /*202d0*/  IADD3 R9, R213, 0x28, RZ ;  /* 0x00000028d5097810 */ /* 0x000fe20007ffe0ff */
[----:B------:R2:W-:Y:S01]  /*202e0*/  @!P0 ST.E.64 [R6.64], R28 ;  /* 0x0000001c06008985 */ /* 0x0005e2000c101b0c */
[----:B------:R-:W-:-:S02]  /*202f0*/  ISETP.GE.AND P2, PT, R16, c[0x0][0x3c8], PT ;  /* 0x0000f20010007a0c */ /* 0x000fc40003f46270 */
[----:B------:R-:W-:Y:S02]  /*20300*/  IADD3 R13, R213, 0x18, RZ ;  /* 0x00000018d50d7810 */ /* 0x000fe40007ffe0ff */
[----:B------:R-:W-:Y:S02]  /*20310*/  SHF.R.S32.HI R17, RZ, 0x1f, R17 ;  /* 0x0000001fff117819 */ /* 0x000fe40000011411 */
[----:B------:R-:W-:Y:S02]  /*20320*/  ISETP.GE.AND P1, PT, R9, c[0x0][0x3c8], PT ;  /* 0x0000f20009007a0c */ /* 0x000fe40003f26270 */
[----:B------:R-:W-:Y:S02]  /*20330*/  SHF.R.S32.HI R13, RZ, 0x1f, R13 ;  /* 0x0000001fff0d7819 */ /* 0x000fe4000001140d */
[C---:B------:R-:W-:Y:S02]  /*20340*/  IADD3 R19, R213.reuse, 0x60, RZ ;  /* 0x00000060d5137810 */ /* 0x040fe40007ffe0ff */
[----:B------:R-:W-:-:S02]  /*20350*/  IADD3 R20, R213, 0x60, RZ ;  /* 0x00000060d5147810 */ /* 0x000fc40007ffe0ff */
[----:B------:R-:W-:Y:S02]  /*20360*/  IADD3 R18, R213, 0x68, RZ ;  /* 0x00000068d5127810 */ /* 0x000fe40007ffe0ff */
[----:B------:R-:W-:Y:S02]  /*20370*/  SHF.R.S32.HI R20, RZ, 0x1f, R20 ;  /* 0x0000001fff147819 */ /* 0x000fe40000011414 */
[----:B------:R-:W-:Y:S02]  /*20380*/  SHF.R.S32.HI R18, RZ, 0x1f, R18 ;  /* 0x0000001fff127819 */ /* 0x000fe40000011412 */
[----:B------:R-:W-:Y:S02]  /*20390*/  ISETP.GE.AND P6, PT, R251, c[0x0][0x3c8], PT ;  /* 0x0000f200fb007a0c */ /* 0x000fe40003fc6270 */
[-C--:B-1----:R-:W-:Y:S02]  /*203a0*/  @!P3 LEA R2, P5, R12, R0.reuse, 0x2 ;  /* 0x000000000c02b211 */ /* 0x082fe400078a10ff */
[----:B--2---:R-:W-:-:S02]  /*203b0*/  @!P4 LEA R6, P0, R8, R0, 0x2 ;  /* 0x000000000806c211 */ /* 0x004fc400078010ff */
        /* <DEDUP_REMOVED lines=8> */
[----:B------:R-:W-:Y:S02]  /*20440*/  SHF.R.S32.HI R17, RZ, 0x1f, R17 ;  /* 0x0000001fff117819 */ /* 0x000fe40000011411 */
[----:B------:R-:W-:Y:S02]  /*20450*/  IADD3 R13, R213, 0x28, RZ ;  /* 0x00000028d50d7810 */ /* 0x000fe40007ffe0ff */
[----:B------:R-:W-:Y:S02]  /*20460*/  ISETP.GE.AND P4, PT, R8, c[0x0][0x3c8], PT ;  /* 0x0000f20008007a0c */ /* 0x000fe40003f86270 */
[----:B------:R-:W-:Y:S02]  /*20470*/  SHF.R.S32.HI R13, RZ, 0x1f, R13 ;  /* 0x0000001fff0d7819 */ /* 0x000fe4000001140d */
[-C--:B-1----:R-:W-:Y:S02]  /*20480*/  @!P2 LEA R2, P5, R16, R0.reuse, 0x2 ;  /* 0x000000001002a211 */ /* 0x082fe400078a10ff */
[----:B--2---:R-:W-:-:S02]  /*20490*/  @!P1 LEA R6, P0, R9, R0, 0x2 ;  /* 0x0000000009069211 */ /* 0x004fc400078010ff */
[-C--:B------:R-:W-:Y:S02]  /*204a0*/  @!P2 LEA.HI.X R3, R16, R4.reuse, R17, 0x2, P5 ;  /* 0x000000041003a211 */ /* 0x080fe400028f1411 */
        /* <DEDUP_REMOVED lines=31> */
[----:B------:R-:W-:Y:S02]  /*206a0*/  IADD3 R16, R213, 0x68, RZ ;  /* 0x00000068d5107810 */ /* 0x000fe40007ffe0ff */
[----:B------:R-:W-:Y:S01]  /*206b0*/  ISETP.GE.AND P2, PT, R19, c[0x0][0x3c8], PT ;  /* 0x0000f20013007a0c */ /* 0x000fe20003f46270 */
[----:B------:R2:W-:Y:S01]  /*206c0*/  @!P1 ST.E.64 [R6.64], R44 ;  /* 0x0000002c06009985 */ /* 0x0005e2000c101b0c */
[----:B------:R-:W-:-:S02]  /*206d0*/  IADD3 R9, R213, 0x58, RZ ;  /* 0x00000058d5097810 */ /* 0x000fc40007ffe0ff */
[----:B------:R-:W-:Y:S02]  /*206e0*/  SHF.R.S32.HI R13, RZ, 0x1f, R13 ;  /* 0x0000001fff0d7819 */ /* 0x000fe4000001140d */
[----:B------:R-:W-:Y:S02]  /*206f0*/  ISETP.GE.AND P1, PT, R16, c[0x0][0x3c8], PT ;  /* 0x0000f20010007a0c */ /* 0x000fe40003f26270 */
[----:B------:R-:W-:Y:S02]  /*20700*/  SHF.R.S32.HI R9, RZ, 0x1f, R9 ;  /* 0x0000001fff097819 */ /* 0x000fe40000011409 */
[----:B------:R-:W-:Y:S02]  /*20710*/  IADD3 R17, R213, 0x70, RZ ;  /* 0x00000070d5117810 */ /* 0x000fe40007ffe0ff */
[-C--:B-1----:R-:W-:Y:S02]  /*20720*/  @!P3 LEA R2, P5, R12, R0.reuse, 0x2 ;  /* 0x000000000c02b211 */ /* 0x082fe400078a10ff */
[----:B--2---:R-:W-:-:S02]  /*20730*/  @!P4 LEA R6, P0, R8, R0, 0x2 ;  /* 0x000000000806c211 */ /* 0x004fc400078010ff */
[-C--:B------:R-:W-:Y:S02]  /*20740*/  @!P3 LEA.HI.X R3, R12, R4.reuse, R13, 0x2, P5 ;  /* 0x000000040c03b211 */ /* 0x080fe400028f140d */
[----:B------:R-:W-:Y:S02]  /*20750*/  @!P4 LEA.HI.X R7, R8, R4, R9, 0x2, P0 ;  /* 0x000000040807c211 */ /* 0x000fe400000f1409 */
[----:B------:R-:W-:Y:S01]  /*20760*/  IADD3 R13, R213, 0x78, RZ ;  /* 0x00000078d50d7810 */ /* 0x000fe20007ffe0ff */
[----:B------:R1:W-:Y:S01]  /*20770*/  @!P3 ST.E.64 [R2.64], R48 ;  /* 0x000000300200b985 */ /* 0x0003e2000c101b0c */
[----:B------:R-:W-:Y:S02]  /*20780*/  ISETP.GE.AND P3, PT, R17, c[0x0][0x3c8], PT ;  /* 0x0000f20011007a0c */ /* 0x000fe40003f66270 */
[----:B------:R-:W-:Y:S01]  /*20790*/  @!P1 LEA R8, P0, R16, R0, 0x2 ;  /* 0x0000000010089211 */ /* 0x000fe200078010ff */
[----:B------:R2:W-:Y:S01]  /*207a0*/  @!P4 ST.E.64 [R6.64], R52 ;  /* 0x000000340600c985 */ /* 0x0005e2000c101b0c */
[----:B------:R-:W-:-:S02]  /*207b0*/  ISETP.GE.AND P4, PT, R13, c[0x0][0x3c8], PT ;  /* 0x0000f2000d007a0c */ /* 0x000fc40003f86270 */
[C---:B------:R-:W-:Y:S02]  /*207c0*/  IADD3 R12, R213.reuse, 0x80, RZ ;  /* 0x00000080d50c7810 */ /* 0x040fe40007ffe0ff */
[----:B------:R-:W-:Y:S02]  /*207d0*/  @!P1 LEA.HI.X R9, R16, R4, R18, 0x2, P0 ;  /* 0x0000000410099211 */ /* 0x000fe400000f1412 */
[C---:B------:R-:W-:Y:S02]  /*207e0*/  IADD3 R16, R213.reuse, 0x78, RZ ;  /* 0x00000078d5107810 */ /* 0x040fe40007ffe0ff */
[----:B------:R-:W-:Y:S02]  /*207f0*/  IADD3 R18, R213, 0x70, RZ ;  /* 0x00000070d5127810 */ /* 0x000fe40007ffe0ff */
[----:B------:R-:W-:Y:S02]  /*20800*/  SHF.R.S32.HI R16, RZ, 0x1f, R16 ;  /* 0x0000001fff107819 */ /* 0x000fe40000011410 */
[----:B------:R-:W-:-:S02]  /*20810*/  SHF.R.S32.HI R18, RZ, 0x1f, R18 ;  /* 0x0000001fff127819 */ /* 0x000fc40000011412 */
[----:B-1----:R-:W-:-:S04]  /*20820*/  @!P2 LEA R2, P5, R19, R0, 0x2 ;  /* 0x000000001302a211 */ /* 0x002fc800078a10ff */
[----:B------:R-:W-:Y:S02]  /*20830*/  @!P2 LEA.HI.X R3, R19, R4, R20, 0x2, P5 ;  /* 0x000000041303a211 */ /* 0x000fe400028f1414 */
[----:B--2---:R-:W-:-:S03]  /*20840*/  @!P3 LEA R6, P5, R17, R0, 0x2 ;  /* 0x000000001106b211 */ /* 0x004fc600078a10ff */
[----:B------:R1:W-:Y:S01]  /*20850*/  @!P2 ST.E.64 [R2.64], R56 ;  /* 0x000000380200a985 */ /* 0x0003e2000c101b0c */
[----:B------:R-:W-:Y:S02]  /*20860*/  ISETP.GE.AND P2, PT, R12, c[0x0][0x3c8], PT ;  /* 0x0000f2000c007a0c */ /* 0x000fe40003f46270 */
[----:B------:R-:W-:Y:S01]  /*20870*/  @!P3 LEA.HI.X R7, R17, R4, R18, 0x2, P5 ;  /* 0x000000041107b211 */ /* 0x000fe200028f1412 */
[----:B------:R2:W-:Y:S01]  /*20880*/  @!P1 ST.E.64 [R8.64], R60 ;  /* 0x0000003c08009985 */ /* 0x0005e2000c101b0c */
[----:B------:R-:W-:Y:S02]  /*20890*/  ISETP.GE.AND P1, PT, R252, c[0x0][0x3c8], PT ;  /* 0x0000f200fc007a0c */ /* 0x000fe40003f26270 */
[----:B------:R-:W-:Y:S01]  /*208a0*/  ISETP.GE.AND P5, PT, R250, c[0x0][0x3c8], PT ;  /* 0x0000f200fa007a0c */ /* 0x000fe20003fa6270 */
[----:B------:R3:W-:Y:S01]  /*208b0*/  @!P3 ST.E.64 [R6.64], R64 ;  /* 0x000000400600b985 */ /* 0x0007e2000c101b0c */
[----:B------:R-:W-:Y:S02]  /*208c0*/  SHF.R.S32.HI R18, RZ, 0x1f, R248 ;  /* 0x0000001fff127819 */ /* 0x000fe400000114f8 */
[----:B------:R-:W-:-:S02]  /*208d0*/  SHF.R.S32.HI R17, RZ, 0x1f, R247 ;  /* 0x0000001fff117819 */ /* 0x000fc400000114f7 */
[----:B-1----:R-:W-:-:S04]  /*208e0*/  @!P4 LEA R2, P0, R13, R0, 0x2 ;  /* 0x000000000d02c211 */ /* 0x002fc800078010ff */
[----:B------:R-:W-:Y:S02]  /*208f0*/  @!P4 LEA.HI.X R3, R13, R4, R16, 0x2, P0 ;  /* 0x000000040d03c211 */ /* 0x000fe400000f1410 */
[----:B------:R-:W-:Y:S02]  /*20900*/  IADD3 R16, R213, 0x80, RZ ;  /* 0x00000080d5107810 */ /* 0x000fe40007ffe0ff */
[C---:B--2---:R-:W-:Y:S01]  /*20910*/  @!P2 LEA R8, P0, R12.reuse, R0, 0x2 ;  /* 0x000000000c08a211 */ /* 0x044fe200078010ff */
[----:B------:R1:W-:Y:S01]  /*20920*/  @!P4 ST.E.64 [R2.64], R68 ;  /* 0x000000440200c985 */ /* 0x0003e2000c101b0c */
[----:B------:R-:W-:Y:S02]  /*20930*/  SHF.R.S32.HI R16, RZ, 0x1f, R16 ;  /* 0x0000001fff107819 */ /* 0x000fe40000011410 */
[----:B------:R-:W-:Y:S02]  /*20940*/  SHF.R.S32.HI R13, RZ, 0x1f, R252 ;  /* 0x0000001fff0d7819 */ /* 0x000fe400000114fc */
[----:B------:R-:W-:-:S02]  /*20950*/  @!P2 LEA.HI.X R9, R12, R4, R16, 0x2, P0 ;  /* 0x000000040c09a211 */ /* 0x000fc400000f1410 */
[----:B---3--:R-:W-:Y:S02]  /*20960*/  @!P6 LEA R6, P0, R251, R0, 0x2 ;  /* 0x00000000fb06e211 */ /* 0x008fe400078010ff */
[----:B------:R-:W-:Y:S01]  /*20970*/  SHF.R.S32.HI R12, RZ, 0x1f, R251 ;  /* 0x0000001fff0c7819 */ /* 0x000fe200000114fb */
[----:B------:R-:W-:Y:S01]  /*20980*/  @!P2 ST.E.64 [R8.64], R120 ;  /* 0x000000780800a985 */ /* 0x000fe2000c101b0c */
[----:B------:R-:W-:Y:S02]  /*20990*/  ISETP.GE.AND P4, PT, R249, c[0x0][0x3c8], PT ;  /* 0x0000f200f9007a0c */ /* 0x000fe40003f86270 */
[----:B------:R-:W-:Y:S02]  /*209a0*/  ISETP.GE.AND P2, PT, R248, c[0x0][0x3c8], PT ;  /* 0x0000f200f8007a0c */ /* 0x000fe40003f46270 */
[----:B------:R-:W-:Y:S02]  /*209b0*/  @!P6 LEA.HI.X R7, R251, R4, R12, 0x2, P0 ;  /* 0x00000004fb07e211 */ /* 0x000fe400000f140c */
[----:B------:R-:W-:-:S02]  /*209c0*/  ISETP.GE.AND P0, PT, R246, c[0x0][0x3c8], PT ;  /* 0x0000f200f6007a0c */ /* 0x000fc40003f06270 */
[----:B------:R-:W-:Y:S02]  /*209d0*/  SHF.R.S32.HI R12, RZ, 0x1f, R250 ;  /* 0x0000001fff0c7819 */ /* 0x000fe400000114fa */
[----:B------:R-:W-:Y:S02]  /*209e0*/  SHF.R.S32.HI R16, RZ, 0x1f, R249 ;  /* 0x0000001fff107819 */ /* 0x000fe400000114f9 */
[----:B-1----:R-:W-:-:S04]  /*209f0*/  @!P1 LEA R2, P3, R252, R0, 0x2 ;  /* 0x00000000fc029211 */ /* 0x002fc800078610ff */
[----:B------:R-:W-:-:S05]  /*20a00*/  @!P1 LEA.HI.X R3, R252, R4, R13, 0x2, P3 ;  /* 0x00000004fc039211 */ /* 0x000fca00018f140d */
[----:B------:R1:W-:Y:S01]  /*20a10*/  @!P1 ST.E.64 [R2.64], R72 ;  /* 0x0000004802009985 */ /* 0x0003e2000c101b0c */
[----:B------:R-:W-:-:S03]  /*20a20*/  ISETP.GE.AND P1, PT, R247, c[0x0][0x3c8], PT ;  /* 0x0000f200f7007a0c */ /* 0x000fc60003f26270 */
[----:B------:R2:W-:Y:S01]  /*20a30*/  @!P6 ST.E.64 [R6.64], R76 ;  /* 0x0000004c0600e985 */ /* 0x0005e2000c101b0c */
[----:B-1----:R-:W-:-:S04]  /*20a40*/  @!P5 LEA R2, P3, R250, R0, 0x2 ;  /* 0x00000000fa02d211 */ /* 0x002fc800078610ff */
[----:B------:R-:W-:Y:S02]  /*20a50*/  @!P5 LEA.HI.X R3, R250, R4, R12, 0x2, P3 ;  /* 0x00000004fa03d211 */ /* 0x000fe400018f140c */
[CC--:B------:R-:W-:Y:S02]  /*20a60*/  @!P4 LEA R12, P6, R249.reuse, R0.reuse, 0x2 ;  /* 0x00000000f90cc211 */ /* 0x0c0fe400078c10ff */
[C---:B------:R-:W-:Y:S01]  /*20a70*/  @!P2 LEA R8, P3, R248.reuse, R0, 0x2 ;  /* 0x00000000f808a211 */ /* 0x040fe200078610ff */
[----:B------:R1:W-:Y:S01]  /*20a80*/  @!P5 ST.E.64 [R2.64], R80 ;  /* 0x000000500200d985 */ /* 0x0003e2000c101b0c */
[----:B------:R-:W-:Y:S02]  /*20a90*/  @!P4 LEA.HI.X R13, R249, R4, R16, 0x2, P6 ;  /* 0x00000004f90dc211 */ /* 0x000fe400030f1410 */
[----:B--2---:R-:W-:Y:S02]  /*20aa0*/  @!P1 LEA R6, P5, R247, R0, 0x2 ;  /* 0x00000000f7069211 */ /* 0x004fe400078a10ff */
[----:B------:R-:W-:Y:S01]  /*20ab0*/  @!P2 LEA.HI.X R9, R248, R4, R18, 0x2, P3 ;  /* 0x00000004f809a211 */ /* 0x000fe200018f1412 */
[----:B------:R2:W-:Y:S01]  /*20ac0*/  @!P4 ST.E.64 [R12.64], R128 ;  /* 0x000000800c00c985 */ /* 0x0005e2000c101b0c */
[----:B------:R-:W-:-:S02]  /*20ad0*/  SHF.R.S32.HI R16, RZ, 0x1f, R246 ;  /* 0x0000001fff107819 */ /* 0x000fc400000114f6 */
[----:B------:R-:W-:Y:S01]  /*20ae0*/  @!P1 LEA.HI.X R7, R247, R4, R17, 0x2, P5 ;  /* 0x00000004f7079211 */ /* 0x000fe200028f1411 */
[----:B------:R2:W-:Y:S04]  /*20af0*/  @!P2 ST.E.64 [R8.64], R124 ;  /* 0x0000007c0800a985 */ /* 0x0005e8000c101b0c */
[----:B------:R2:W-:Y:S01]  /*20b00*/  @!P1 ST.E.64 [R6.64], R84 ;  /* 0x0000005406009985 */ /* 0x0005e2000c101b0c */
[----:B-1----:R-:W-:-:S04]  /*20b10*/  @!P0 LEA R2, P3, R246, R0, 0x2 ;  /* 0x00000000f6028211 */ /* 0x002fc800078610ff */
[----:B------:R-:W-:-:S05]  /*20b20*/  @!P0 LEA.HI.X R3, R246, R4, R16, 0x2, P3 ;  /* 0x00000004f6038211 */ /* 0x000fca00018f1410 */
[----:B------:R2:W-:Y:S04]  /*20b30*/  @!P0 ST.E.64 [R2.64], R24 ;  /* 0x0000001802008985 */ /* 0x0005e8000c101b0c */
.L_x_2451:
[----:B------:R-:W-:Y:S05]  /*20b40*/  BSYNC B0 ;  /* 0x0000000000007941 */ /* 0x000fea0003800000 */
.L_x_2450:
[----:B------:R-:W-:Y:S05]  /*20b50*/  BRA.DIV ~URZ, `(.L_x_2452) ;  /* 0x000052c27f007947 */ /* 0x000fea000b800000 */
[----:B---3--:R3:W2:Y:S04]  /*20b60*/  SHFL.IDX PT, R4, R5, 0x1, 0x1c1f ;  /* 0x003c1f0005047f89 */ /* 0x0086a800000e0000 */
[----:B-1----:R3:W1:Y:S02]  /*20b70*/  SHFL.IDX PT, R0, R14, 0x1, 0x1c1f ;  /* 0x003c1f000e007f89 */ /* 0x00266400000e0000 */
.L_x_2535:
[----:B------:R-:W-:-:S13]  /*20b80*/  ISETP.NE.AND P0, PT, R15, RZ, PT ;  /* 0x000000ff0f00720c */ /* 0x000fda0003f05270 */
[----:B------:R-:W-:Y:S05]  /*20b90*/  @P0 BRA `(.L_x_2447) ;  /* 0x0000163000000947 */ /* 0x000fea0003800000 */
[C---:B------:R-:W-:Y:S02]  /*20ba0*/  ISETP.GE.AND P4, PT, R213.reuse, c[0x0][0x3c8], PT ;  /* 0x0000f200d5007a0c */ /* 0x040fe40003f86270 */
[C---:B--2---:R-:W-:Y:S02]  /*20bb0*/  IADD3 R17, R213.reuse, 0x18, RZ ;  /* 0x00000018d5117810 */ /* 0x044fe40007ffe0ff */
[----:B------:R-:W-:Y:S02]  /*20bc0*/  IADD3 R8, R213, 0x8, RZ ;  /* 0x00000008d5087810 */ /* 0x000fe40007ffe0ff */
[----:B------:R-:W-:Y:S02]  /*20bd0*/  ISETP.GE.AND P1, PT, R17, c[0x0][0x3c8], PT ;  /* 0x0000f20011007a0c */ /* 0x000fe40003f26270 */
[----:B------:R-:W-:Y:S02]  /*20be0*/  ISETP.GE.AND P3, PT, R8, c[0x0][0x3c8], PT ;  /* 0x0000f20008007a0c */ /* 0x000fe40003f66270 */
[----:B------:R-:W-:-:S02]  /*20bf0*/  SHF.R.S32.HI R12, RZ, 0x1f, R213 ;  /* 0x0000001fff0c7819 */ /* 0x000fc400000114d5 */
        /* <DEDUP_REMOVED lines=24> */
[C---:B------:R-:W-:Y:S02]  /*20d80*/  IADD3 R16, R213.reuse, 0x30, RZ ;  /* 0x00000030d5107810 */ /* 0x040fe40007ffe0ff */
[----:B------:R-:W-:Y:S02]  /*20d90*/  ISETP.GE.AND P5, PT, R12, c[0x0][0x3c8], PT ;  /* 0x0000f2000c007a0c */ /* 0x000fe40003fa6270 */
[----:B------:R-:W-:Y:S02]  /*20da0*/  ISETP.GE.AND P4, PT, R16, c[0x0][0x3c8], PT ;  /* 0x0000f20010007a0c */ /* 0x000fe40003f86270 */
[----:B------:R-:W-:-:S04]  /*20db0*/  IADD3 R15, R213, 0x30, RZ ;  /* 0x00000030d50f7810 */ /* 0x000fc80007ffe0ff */
[----:B------:R-:W-:Y:S02]  /*20dc0*/  SHF.R.S32.HI R15, RZ, 0x1f, R15 ;  /* 0x0000001fff0f7819 */ /* 0x000fe4000001140f */
[----:B--2---:R-:W-:-:S04]  /*20dd0*/  P2R R2, PR, RZ, 0x40 ;  /* 0x00000040ff027803 */ /* 0x004fc80000000000 */
[----:B------:R-:W-:Y:S02]  /*20de0*/  ISETP.NE.AND P3, PT, R2, RZ, PT ;  /* 0x000000ff0200720c */ /* 0x000fe40003f65270 */
[----:B------:R-:W-:Y:S02]  /*20df0*/  @!P0 LEA R2, P6, R13, R0, 0x2 ;  /* 0x000000000d028211 */ /* 0x000fe400078c10ff */
        /* <DEDUP_REMOVED lines=15> */
[----:B------:R-:W-:-:S04]  /*20ef0*/  IADD3 R12, R213, 0x50, RZ ;  /* 0x00000050d50c7810 */ /* 0x000fc80007ffe0ff */
[----:B------:R-:W-:Y:S02]  /*20f00*/  ISETP.GE.AND P0, PT, R12, c[0x0][0x3c8], PT ;  /* 0x0000f2000c007a0c */ /* 0x000fe40003f06270 */
        /* <DEDUP_REMOVED lines=26> */
[C---:B------:R-:W-:Y:S02]  /*210b0*/  @!P0 LEA R2, P6, R12.reuse, R0, 0x2 ;  /* 0x000000000c028211 */ /* 0x040fe400078c10ff */
        /* <DEDUP_REMOVED lines=19> */
[----:B------:R-:W-:Y:S02]  /*211f0*/  ISETP.GE.AND P5, PT, R252, c[0x0][0x3c8], PT ;  /* 0x0000f200fc007a0c */ /* 0x000fe40003fa6270 */
        /* <DEDUP_REMOVED lines=12> */
[----:B------:R-:W-:Y:S02]  /*212c0*/  SHF.R.S32.HI R15, RZ, 0x1f, R249 ;  /* 0x0000001fff0f7819 */ /* 0x000fe400000114f9 */
[----:B------:R-:W-:Y:S02]  /*212d0*/  @!P2 LEA.HI.X R9, R12, R4, R14, 0x2, P3 ;  /* 0x000000040c09a211 */ /* 0x000fe400018f140e */
[C---:B------:R-:W-:Y:S02]  /*212e0*/  IADD3 R14, R213.reuse, 0x78, RZ ;  /* 0x00000078d50e7810 */ /* 0x040fe40007ffe0ff */
[----:B------:R-:W-:Y:S01]  /*212f0*/  IADD3 R12, R213, 0x80, RZ ;  /* 0x00000080d50c7810 */ /* 0x000fe20007ffe0ff */
[----:B------:R-:W-:Y:S01]  /*21300*/  @!P2 ST.E.64 [R8.64], R132 ;  /* 0x000000840800a985 */ /* 0x000fe2000c101b0c */
[----:B------:R-:W-:-:S02]  /*21310*/  SHF.R.S32.HI R14, RZ, 0x1f, R14 ;  /* 0x0000001fff0e7819 */ /* 0x000fc4000001140e */
[----:B------:R-:W-:Y:S02]  /*21320*/  SHF.R.S32.HI R12, RZ, 0x1f, R12 ;  /* 0x0000001fff0c7819 */ /* 0x000fe4000001140c */
        /* <DEDUP_REMOVED lines=14> */
[----:B------:R-:W-:Y:S02]  /*21410*/  SHF.R.S32.HI R14, RZ, 0x1f, R248 ;  /* 0x0000001fff0e7819 */ /* 0x000fe400000114f8 */
        /* <DEDUP_REMOVED lines=30> */
.L_x_2432:
        /* <DEDUP_REMOVED lines=18> */
.L_x_2453:
        /* <DEDUP_REMOVED lines=42> */
[----:B-1----:R-:W-:Y:S01]  /*219c0*/  IMAD R2, R15, R3, RZ ;  /* 0x000000030f027224 */ /* 0x002fe200078e02ff */
        /* <DEDUP_REMOVED lines=13> */
.L_x_2455:
[----:B------:R-:W-:Y:S05]  /*21aa0*/  BSYNC B0 ;  /* 0x0000000000007941 */ /* 0x000fea0003800000 */
.L_x_2454:
[----:B------:R-:W-:-:S13]  /*21ab0*/  ISETP.GT.AND P0, PT, R21, 0x1, PT ;  /* 0x000000011500780c */ /* 0x000fda0003f04270 */
[----:B------:R-:W-:Y:S05]  /*21ac0*/  @P0 BRA `(.L_x_2447) ;  /* 0x0000070000000947 */ /* 0x000fea0003800000 */
[----:B-1----:R-:W-:Y:S01]  /*21ad0*/  MOV R2, c[0x0][0x4e8] ;  /* 0x00013a0000027a02 */ /* 0x002fe20000000f00 */
[----:B------:R-:W-:Y:S01]  /*21ae0*/  IMAD R4, R19, c[0x0][0x3a0], RZ ;  /* 0x0000e80013047a24 */ /* 0x000fe200078e02ff */
[----:B------:R-:W-:Y:S02]  /*21af0*/  LEA R5, R216, R231, 0x5 ;  /* 0x000000e7d8057211 */ /* 0x000fe400078e28ff */
[----:B------:R-:W-:Y:S01]  /*21b00*/  ISETP.NE.AND P0, PT, R2, 0x1, PT ;  /* 0x000000010200780c */ /* 0x000fe20003f05270 */
[----:B------:R-:W-:Y:S01]  /*21b10*/  IMAD.WIDE.U32 R2, R0, c[0x0][0x3a0], RZ ;  /* 0x0000e80000027a25 */ /* 0x000fe200078e00ff */
[----:B------:R-:W-:-:S03]  /*21b20*/  IADD3 R13, R231, R226, RZ ;  /* 0x000000e2e70d7210 */ /* 0x000fc60007ffe0ff */
[----:B------:R-:W-:Y:S01]  /*21b30*/  IMAD R0, R0, c[0x0][0x3a4], R4 ;  /* 0x0000e90000007a24 */ /* 0x000fe200078e0204 */
[----:B------:R-:W-:Y:S01]  /*21b40*/  IADD3 R4, R5, R226, RZ ;  /* 0x000000e205047210 */ /* 0x000fe20007ffe0ff */
[----:B------:R-:W-:-:S03]  /*21b50*/  IMAD R5, R23, c[0x0][0x3f0], RZ ;  /* 0x0000fc0017057a24 */ /* 0x000fc600078e02ff */
[----:B------:R-:W-:Y:S01]  /*21b60*/  IADD3 R3, R3, R0, RZ ;  /* 0x0000000003037210 */ /* 0x000fe20007ffe0ff */
[----:B------:R-:W-:Y:S01]  /*21b70*/  IMAD R7, R9, c[0x0][0x3f4], R5 ;  /* 0x0000fd0009077a24 */ /* 0x000fe200078e0205 */
[----:B------:R-:W-:Y:S01]  /*21b80*/  MOV R0, R4 ;  /* 0x0000000400007202 */ /* 0x000fe20000000f00 */
[----:B------:R-:W-:-:S04]  /*21b90*/  @P0 IMAD.HI.U32 R6, R4, c[0x0][0x4ec], RZ ;  /* 0x00013b0004060a27 */ /* 0x000fc800078e00ff */
[----:B------:R-:W-:Y:S01]  /*21ba0*/  IMAD.WIDE.U32 R2, R8, c[0x0][0x3e8], R2 ;  /* 0x0000fa0008027a25 */ /* 0x000fe200078e0002 */
[----:B------:R-:W-:-:S03]  /*21bb0*/  @P0 SHF.R.U32.HI R0, RZ, c[0x0][0x4f0], R6 ;  /* 0x00013c00ff000a19 */ /* 0x000fc60000011606 */
[----:B------:R-:W-:Y:S01]  /*21bc0*/  IMAD R3, R8, c[0x0][0x3ec], R3 ;  /* 0x0000fb0008037a24 */ /* 0x000fe200078e0203 */
[----:B------:R-:W-:Y:S02]  /*21bd0*/  IADD3 R6, -R0, RZ, RZ ;  /* 0x000000ff00067210 */ /* 0x000fe40007ffe1ff */
[----:B------:R-:W-:Y:S01]  /*21be0*/  SHF.R.S32.HI R5, RZ, 0x1f, R0 ;  /* 0x0000001fff057819 */ /* 0x000fe20000011400 */
[----:B------:R-:W-:-:S04]  /*21bf0*/  IMAD.WIDE.U32 R2, R9, c[0x0][0x3f0], R2 ;  /* 0x0000fc0009027a25 */ /* 0x000fc800078e0002 */
[----:B------:R-:W-:Y:S01]  /*21c00*/  IMAD R4, R6, c[0x0][0x4e8], R4 ;  /* 0x00013a0006047a24 */ /* 0x000fe200078e0204 */
[----:B------:R-:W-:Y:S01]  /*21c10*/  IADD3 R3, R3, R7, RZ ;  /* 0x0000000703037210 */ /* 0x000fe20007ffe0ff */
[----:B------:R-:W-:-:S04]  /*21c20*/  IMAD R5, R5, c[0x0][0x3e0], RZ ;  /* 0x0000f80005057a24 */ /* 0x000fc800078e02ff */
[C---:B------:R-:W-:Y:S01]  /*21c30*/  IMAD R6, R0.reuse, c[0x0][0x3e4], R5 ;  /* 0x0000f90000067a24 */ /* 0x040fe200078e0205 */
[----:B------:R-:W-:Y:S01]  /*21c40*/  SHF.R.S32.HI R5, RZ, 0x1f, R4 ;  /* 0x0000001fff057819 */ /* 0x000fe20000011404 */
[----:B------:R-:W-:-:S04]  /*21c50*/  IMAD.WIDE.U32 R2, R0, c[0x0][0x3e0], R2 ;  /* 0x0000f80000027a25 */ /* 0x000fc800078e0002 */
[----:B------:R-:W-:Y:S01]  /*21c60*/  IMAD R0, R5, c[0x0][0x3d8], RZ ;  /* 0x0000f60005007a24 */ /* 0x000fe200078e02ff */
[----:B------:R-:W-:-:S03]  /*21c70*/  IADD3 R3, R3, R6, RZ ;  /* 0x0000000603037210 */ /* 0x000fc60007ffe0ff */
[C---:B------:R-:W-:Y:S02]  /*21c80*/  IMAD R0, R4.reuse, c[0x0][0x3dc], R0 ;  /* 0x0000f70004007a24 */ /* 0x040fe400078e0200 */
[----:B------:R-:W-:-:S05]  /*21c90*/  IMAD.WIDE.U32 R2, R4, c[0x0][0x3d8], R2 ;  /* 0x0000f60004027a25 */ /* 0x000fca00078e0002 */
[----:B------:R-:W-:Y:S02]  /*21ca0*/  IADD3 R5, R3, R0, RZ ;  /* 0x0000000003057210 */ /* 0x000fe40007ffe0ff */
[----:B------:R-:W-:-:S04]  /*21cb0*/  LEA R14, P0, R2, c[0x0][0x380], 0x1 ;  /* 0x0000e000020e7a11 */ /* 0x000fc800078008ff */
[----:B------:R-:W-:Y:S01]  /*21cc0*/  LEA.HI.X R5, R2, c[0x0][0x384], R5, 0x1, P0 ;  /* 0x0000e10002057a11 */ /* 0x000fe200000f0c05 */
[----:B------:R-:W-:Y:S06]  /*21cd0*/  BRA.DIV ~URZ, `(.L_x_2456) ;  /* 0x000042127f007947 */ /* 0x000fec000b800000 */
[----:B------:R1:W2:Y:S02]  /*21ce0*/  SHFL.IDX PT, R4, R5, RZ, 0x181f ;  /* 0x00181fff05047589 */ /* 0x0002a400000e0000 */
.L_x_2536:
[----:B------:R-:W-:Y:S05]  /*21cf0*/  BRA.DIV ~URZ, `(.L_x_2457) ;  /* 0x000042627f007947 */ /* 0x000fea000b800000 */
[----:B------:R3:W4:Y:S02]  /*21d00*/  SHFL.IDX PT, R0, R14, RZ, 0x181f ;  /* 0x00181fff0e007589 */ /* 0x00072400000e0000 */
.L_x_2537:
        /* <DEDUP_REMOVED lines=16> */
.L_x_2459:
[----:B------:R-:W-:Y:S05]  /*21e10*/  BSYNC B0 ;  /* 0x0000000000007941 */ /* 0x000fea0003800000 */
.L_x_2458:
[----:B------:R-:W-:Y:S05]  /*21e20*/  BRA.DIV ~URZ, `(.L_x_2460) ;  /* 0x000041a27f007947 */ /* 0x000fea000b800000 */
[----:B--2---:R2:W1:Y:S04]  /*21e30*/  SHFL.IDX PT, R4, R5, 0x1, 0x181f ;  /* 0x00381f0005047f89 */ /* 0x00446800000e0000 */
[----:B----4-:R2:W4:Y:S02]  /*21e40*/  SHFL.IDX PT, R0, R14, 0x1, 0x181f ;  /* 0x00381f000e007f89 */ /* 0x01052400000e0000 */
.L_x_2538:
        /* <DEDUP_REMOVED lines=16> */
.L_x_2462:
[----:B------:R-:W-:Y:S05]  /*21f50*/  BSYNC B0 ;  /* 0x0000000000007941 */ /* 0x000fea0003800000 */
.L_x_2461:
[----:B------:R-:W-:Y:S05]  /*21f60*/  BRA.DIV ~URZ, `(.L_x_2463) ;  /* 0x000041327f007947 */ /* 0x000fea000b800000 */
[----:B-1----:R1:W2:Y:S02]  /*21f70*/  SHFL.IDX PT, R4, R5, 0x2, 0x181f ;  /* 0x00581f0005047f89 */ /* 0x0022a400000e0000 */
.L_x_2539:
[----:B------:R-:W-:Y:S05]  /*21f80*/  BRA.DIV ~URZ, `(.L_x_2464) ;  /* 0x000041827f007947 */ /* 0x000fea000b800000 */
[----:B----4-:R4:W1:Y:S02]  /*21f90*/  SHFL.IDX PT, R0, R14, 0x2, 0x181f ;  /* 0x00581f000e007f89 */ /* 0x01086400000e0000 */
.L_x_2540:
        /* <DEDUP_REMOVED lines=16> */
.L_x_2466:
[----:B------:R-:W-:Y:S05]  /*220a0*/  BSYNC B0 ;  /* 0x0000000000007941 */ /* 0x000fea0003800000 */
.L_x_2465:
[----:B------:R-:W-:Y:S05]  /*220b0*/  BRA.DIV ~URZ, `(.L_x_2467) ;  /* 0x000040c27f007947 */ /* 0x000fea000b800000 */
[----:B--2---:R2:W3:Y:S04]  /*220c0*/  SHFL.IDX PT, R4, R5, 0x3, 0x181f ;  /* 0x00781f0005047f89 */ /* 0x0044e800000e0000 */
[----:B-1----:R2:W1:Y:S02]  /*220d0*/  SHFL.IDX PT, R0, R14, 0x3, 0x181f ;  /* 0x00781f000e007f89 */ /* 0x00246400000e0000 */
.L_x_2541:
[----:B------:R-:W-:-:S04]  /*220e0*/  IADD3 R13, R13, 0x60, RZ ;  /* 0x000000600d0d7810 */ /* 0x000fc80007ffe0ff */
        /* <DEDUP_REMOVED lines=14> */
.L_x_2447:
[----:B------:R-:W-:Y:S05]  /*221d0*/  BSYNC B1 ;  /* 0x0000000000017941 */ /* 0x000fea0003800000 */
.L_x_2431:
[----:B------:R-:W-:-:S13]  /*221e0*/  ISETP.NE.AND P0, PT, RZ, UR11, PT ;  /* 0x0000000bff007c0c */ /* 0x000fda000bf05270 */
[----:B------:R-:W-:Y:S01]  /*221f0*/  @P0 WARPSYNC 0xffffffff ;  /* 0xffffffff00000948 */ /* 0x000fe20003800000 */
[----:B------:R-:W-:Y:S06]  /*22200*/  @P0 BAR.SYNC.DEFER_BLOCKING 0x5, 0x100 ;  /* 0x0144000000000b1d */ /* 0x000fec0000010000 */
[----:B------:R-:W4:Y:S04]  /*22210*/  @P0 LDS.128 R236, [0x24100] ;  /* 0x02410000ffec0984 */ /* 0x000f280000000c00 */
[----:B------:R-:W-:Y:S06]  /*22220*/  @P0 BAR.ARV 0x4, 0x100 ;  /* 0x0104000000000b1d */ /* 0x000fec0000002000 */
[----:B------:R-:W-:Y:S05]  /*22230*/  @P0 BRA `(.L_x_2468) ;  /* 0x00000f7000000947 */ /* 0x000fea0003800000 */
[----:B-1--4-:R-:W1:Y:S01]  /*22240*/  S2R R0, SR_TID.X ;  /* 0x0000000000007919 */ /* 0x012e620000002100 */
[----:B--2---:R-:W-:Y:S01]  /*22250*/  IMAD.MOV.U32 R8, RZ, RZ, RZ ;  /* 0x000000ffff087224 */ /* 0x004fe200078e00ff */
[----:B-1----:R-:W-:-:S04]  /*22260*/  LOP3.LUT R15, R0, 0x1f, RZ, 0xc0, !PT ;  /* 0x0000001f000f7812 */ /* 0x002fc800078ec0ff */
[----:B------:R-:W-:Y:S01]  /*22270*/  ISETP.NE.AND P6, PT, R15, 0x1f, PT ;  /* 0x0000001f0f00780c */ /* 0x000fe20003fc5270 */
[----:B------:R-:W-:Y:S10]  /*22280*/  BRA.DIV ~URZ, `(.L_x_2469) ;  /* 0x00003fc27f007947 */ /* 0x000ff4000b800000 */
[----:B------:R1:W2:Y:S02]  /*22290*/  SHFL.IDX PT, R9, R32, RZ, 0x1f ;  /* 0x00001fff20097589 */ /* 0x0002a400000e0000 */
.L_x_2542:
[----:B------:R-:W-:Y:S05]  /*222a0*/  BRA.DIV ~URZ, `(.L_x_2470) ;  /* 0x000040127f007947 */ /* 0x000fea000b800000 */
[----:B------:R4:W1:Y:S02]  /*222b0*/  SHFL.IDX PT, R6, R32, 0x1, 0x1f ;  /* 0x00201f0020067f89 */ /* 0x00086400000e0000 */
.L_x_2543:
[----:B------:R-:W-:Y:S02]  /*222c0*/  IMAD.IADD R0, R239, 0x1, R15 ;  /* 0x00000001ef007824 */ /* 0x000fe400078e020f */
[----:B------:R-:W-:-:S03]  /*222d0*/  IMAD.MOV.U32 R7, RZ, RZ, RZ ;  /* 0x000000ffff077224 */ /* 0x000fc600078e00ff */
[----:B------:R-:W-:-:S13]  /*222e0*/  ISETP.GE.OR P0, PT, R0, c[0x0][0x53c], !P6 ;  /* 0x00014f0000007a0c */ /* 0x000fda0007706670 */
[----:B------:R-:W-:Y:S01]  /*222f0*/  @!P0 MOV R2, 0x4 ;  /* 0x0000000400028802 */ /* 0x000fe20000000f00 */
[----:B---3--:R-:W-:-:S04]  /*22300*/  @!P0 IMAD.MOV.U32 R4, RZ, RZ, 0x4 ;  /* 0x00000004ff048424 */ /* 0x008fc800078e00ff */
[----:B------:R-:W-:-:S04]  /*22310*/  @!P0 IMAD.WIDE R4, R0, R4, c[0x0][0x580] ;  /* 0x0001600000048625 */ /* 0x000fc800078e0204 */
        /* <DEDUP_REMOVED lines=11> */
[----:B------:R3:W4:Y:S02]  /*223d0*/  SHFL.UP PT, R4, R0, 0x1, RZ ;  /* 0x0420000000047989 */ /* 0x00072400000e00ff */
.L_x_2544:
[----:B----4-:R-:W-:-:S04]  /*223e0*/  SEL R4, R4, RZ, P5 ;  /* 0x000000ff04047207 */ /* 0x010fc80002800000 */
[----:B---3--:R-:W-:Y:S01]  /*223f0*/  IADD3 R0, R0, R4, RZ ;  /* 0x0000000400007210 */ /* 0x008fe20007ffe0ff */
        /* <DEDUP_REMOVED lines=14> */
.L_x_2545:
[----:B----4-:R-:W-:Y:S01]  /*224e0*/  IMAD R0, R0, c[0x0][0x538], RZ ;  /* 0x00014e0000007a24 */ /* 0x010fe200078e02ff */
[----:B------:R-:W-:Y:S04]  /*224f0*/  BSSY B1, `(.L_x_2473) ;  /* 0x00000c6000017945 */ /* 0x000fe80003800000 */
[----:B-1----:R-:W-:-:S04]  /*22500*/  IADD3 R6, R0, R6, RZ ;  /* 0x0000000600067210 */ /* 0x002fc80007ffe0ff */
[----:B--2---:R-:W-:-:S13]  /*22510*/  ISETP.GT.AND P0, PT, R6, R9, PT ;  /* 0x000000090600720c */ /* 0x004fda0003f04270 */
[----:B------:R-:W-:Y:S05]  /*22520*/  @P0 BRA `(.L_x_2474) ;  /* 0x0000025000000947 */ /* 0x000fea0003800000 */
.L_x_2478:
        /* <DEDUP_REMOVED lines=17> */
.L_x_2546:
        /* <DEDUP_REMOVED lines=16> */
.L_x_2547:
[----:B--2---:R-:W-:-:S05]  /*22740*/  IMAD R0, R0, c[0x0][0x538], RZ ;  /* 0x00014e0000007a24 */ /* 0x004fca00078e02ff */
[----:B------:R-:W-:-:S04]  /*22750*/  IADD3 R6, R0, R6, RZ ;  /* 0x0000000600067210 */ /* 0x000fc80007ffe0ff */
[----:B------:R-:W-:-:S13]  /*22760*/  ISETP.GT.AND P0, PT, R6, R9, PT ;  /* 0x000000090600720c */ /* 0x000fda0003f04270 */
[----:B-1----:R-:W-:Y:S05]  /*22770*/  @!P0 BRA `(.L_x_2478) ;  /* 0xfffffdb000008947 */ /* 0x002fea000383ffff */
.L_x_2474:
[----:B------:R-:W-:-:S05]  /*22780*/  IADD3 R13, -R0, R6, RZ ;  /* 0x00000006000d7210 */ /* 0x000fca0007ffe1ff */
[----:B------:R-:W-:-:S05]  /*22790*/  IMAD R0, R4, c[0x0][0x538], R13 ;  /* 0x00014e0004007a24 */ /* 0x000fca00078e020d */
[----:B------:R-:W-:Y:S01]  /*227a0*/  ISETP.GT.AND P0, PT, R0, R9, PT ;  /* 0x000000090000720c */ /* 0x000fe20003f04270 */
[----:B------:R-:W-:-:S12]  /*227b0*/  BRA.DIV ~URZ, `(.L_x_2479) ;  /* 0x00003f627f007947 */ /* 0x000fd8000b800000 */
[----:B------:R-:W-:-:S04]  /*227c0*/  VOTE.ANY R6, PT, !P0 ;  /* 0x0000000000067806 */ /* 0x000fc800040e0100 */
.L_x_2548:
[----:B------:R-:W1:Y:S02]  /*227d0*/  POPC R0, R6 ;  /* 0x0000000600007309 */ /* 0x000e640000000000 */
[----:B-1----:R-:W-:Y:S01]  /*227e0*/  IADD3 R239, R0, R239, RZ ;  /* 0x000000ef00ef7210 */ /* 0x002fe20007ffe0ff */
[----:B------:R-:W-:Y:S05]  /*227f0*/  BRA.DIV ~URZ, `(.L_x_2480) ;  /* 0x00003f727f007947 */ /* 0x000fea000b800000 */
[----:B------:R1:W2:Y:S04]  /*22800*/  SHFL.IDX PT, R12, R7, R0, 0x1f ;  /* 0x00001f00070c7589 */ /* 0x0002a800000e0000 */
[----:B------:R1:W4:Y:S02]  /*22810*/  SHFL.IDX PT, R5, R8, R0, 0x1f ;  /* 0x00001f0008057589 */ /* 0x00032400000e0000 */
.L_x_2549:
[----:B------:R-:W-:Y:S01]  /*22820*/  ISETP.NE.AND P0, PT, R6, RZ, PT ;  /* 0x000000ff0600720c */ /* 0x000fe20003f05270 */
[----:B------:R-:W-:-:S12]  /*22830*/  BSSY B0, `(.L_x_2481) ;  /* 0x0000005000007945 */ /* 0x000fd80003800000 */
[----:B------:R-:W-:Y:S05]  /*22840*/  @!P0 BRA `(.L_x_2482) ;  /* 0x0000003000008947 */ /* 0x000fea0003800000 */
[----:B-1----:R-:W-:Y:S01]  /*22850*/  IADD3 R0, R0, -0x1, RZ ;  /* 0xffffffff00007810 */ /* 0x002fe20007ffe0ff */
[----:B------:R-:W-:Y:S05]  /*22860*/  BRA.DIV ~URZ, `(.L_x_2483) ;  /* 0x00003fd27f007947 */ /* 0x000fea000b800000 */
[----:B------:R1:W3:Y:S02]  /*22870*/  SHFL.IDX PT, R14, R4, R0, 0x1f ;  /* 0x00001f00040e7589 */ /* 0x0002e400000e0000 */
.L_x_2482:
[----:B------:R-:W-:Y:S05]  /*22880*/  BSYNC B0 ;  /* 0x0000000000007941 */ /* 0x000fea0003800000 */
.L_x_2481:
[----:B----4-:R-:W-:Y:S01]  /*22890*/  ISETP.NE.AND P0, PT, R5, 0x1, PT ;  /* 0x000000010500780c */ /* 0x010fe20003f05270 */
[----:B---3--:R-:W-:Y:S01]  /*228a0*/  IMAD R236, R14, c[0x0][0x538], R13 ;  /* 0x00014e000eec7a24 */ /* 0x008fe200078e020d */
[----:B------:R-:W-:Y:S04]  /*228b0*/  BSSY B0, `(.L_x_2484) ;  /* 0x0000082000007945 */ /* 0x000fe80003800000 */
[----:B-1----:R-:W-:-:S07]  /*228c0*/  IADD3 R8, -R236, R9, RZ ;  /* 0x00000009ec087210 */ /* 0x002fce0007ffe1ff */
[----:B------:R-:W-:Y:S05]  /*228d0*/  @!P0 BRA `(.L_x_2485) ;  /* 0x000003d000008947 */ /* 0x000fea0003800000 */
[-C--:B--2---:R-:W-:Y:S02]  /*228e0*/  IABS R2, R12.reuse ;  /* 0x0000000c00027213 */ /* 0x084fe40000000000 */
[----:B------:R-:W-:Y:S02]  /*228f0*/  IABS R9, R12 ;  /* 0x0000000c00097213 */ /* 0x000fe40000000000 */
[----:B------:R-:W1:Y:S08]  /*22900*/  I2F.RP R0, R2 ;  /* 0x0000000200007306 */ /* 0x000e700000209400 */
        /* <DEDUP_REMOVED lines=46> */
[C---:B------:R-:W-:Y:S02]  /*22bf0*/  LOP3.LUT R3, R0.reuse, R5, RZ, 0x3c, !PT ;  /* 0x0000000500037212 */ /* 0x040fe400078e3cff */
[----:B------:R-:W-:Y:S02]  /*22c00*/  IADD3 R4, -R0, RZ, RZ ;  /* 0x000000ff00047210 */ /* 0x000fe40007ffe1ff */
[----:B------:R-:W-:-:S07]  /*22c10*/  ISETP.GE.AND P1, PT, R3, RZ, PT ;  /* 0x000000ff0300720c */ /* 0x000fce0003f26270 */
[----:B------:R-:W-:-:S06]  /*22c20*/  @P2 IADD3 R2, R2, 0x1, RZ ;  /* 0x0000000102022810 */ /* 0x000fcc0007ffe0ff */
[----:B------:R-:W-:Y:S01]  /*22c30*/  @!P1 IMAD.MOV R2, RZ, RZ, -R2 ;  /* 0x000000ffff029224 */ /* 0x000fe200078e0a02 */
[----:B------:R-:W-:-:S05]  /*22c40*/  @!P0 LOP3.LUT R2, RZ, R5, RZ, 0x33, !PT ;  /* 0x00000005ff028212 */ /* 0x000fca00078e33ff */
[----:B------:R-:W-:-:S04]  /*22c50*/  IMAD.MOV R3, RZ, RZ, -R2 ;  /* 0x000000ffff037224 */ /* 0x000fc800078e0a02 */
[C---:B------:R-:W-:Y:S02]  /*22c60*/  IMAD R3, R5.reuse, R3, R0 ;  /* 0x0000000305037224 */ /* 0x040fe400078e0200 */
[----:B------:R-:W-:Y:S02]  /*22c70*/  IMAD R0, R5, 0x1000000, R2 ;  /* 0x0100000005007824 */ /* 0x000fe400078e0202 */
[----:B------:R-:W-:Y:S02]  /*22c80*/  IMAD R2, R12, R4, R8 ;  /* 0x000000040c027224 */ /* 0x000fe400078e0208 */
[----:B------:R-:W-:Y:S01]  /*22c90*/  IMAD R238, R3, 0x10000, R0 ;  /* 0x0001000003ee7824 */ /* 0x000fe200078e0200 */
[----:B------:R-:W-:Y:S05]  /*22ca0*/  BRA `(.L_x_2486) ;  /* 0x0000042000007947 */ /* 0x000fea0003800000 */
.L_x_2485:
[----:B------:R-:W-:-:S04]  /*22cb0*/  IMAD.MOV.U32 R2, RZ, RZ, 0x4 ;  /* 0x00000004ff027424 */ /* 0x000fc800078e00ff */
[----:B------:R-:W-:-:S05]  /*22cc0*/  IMAD.WIDE R2, R239, R2, c[0x0][0x590] ;  /* 0x00016400ef027625 */ /* 0x000fca00078e0202 */
[----:B------:R-:W3:Y:S02]  /*22cd0*/  LDG.E R4, [R2.64] ;  /* 0x0000000c02047981 */ /* 0x000ee4000c1e1900 */
        /* <DEDUP_REMOVED lines=29> */
[----:B------:R-:W-:Y:S02]  /*22eb0*/  IMAD R9, R4, R2, RZ ;  /* 0x0000000204097224 */ /* 0x000fe400078e02ff */
[----:B------:R-:W-:-:S03]  /*22ec0*/  IMAD.MOV R2, RZ, RZ, -R2 ;  /* 0x000000ffff027224 */ /* 0x000fc600078e0a02 */
[----:B------:R-:W-:Y:S01]  /*22ed0*/  IADD3 R0, -R9, c[0x0][0x538], RZ ;  /* 0x00014e0009007a10 */ /* 0x000fe20007ffe1ff */
[----:B------:R-:W-:-:S03]  /*22ee0*/  IMAD R6, R7, R2, R8 ;  /* 0x0000000207067224 */ /* 0x000fc600078e0208 */
[----:B------:R-:W-:Y:S02]  /*22ef0*/  IMNMX R0, R4, R0, PT ;  /* 0x0000000004007217 */ /* 0x000fe40003800200 */
[----:B------:R-:W-:Y:S02]  /*22f00*/  IABS R2, R6 ;  /* 0x0000000600027213 */ /* 0x000fe40000000000 */
[-C--:B------:R-:W-:Y:S02]  /*22f10*/  IABS R3, R0.reuse ;  /* 0x0000000000037213 */ /* 0x080fe40000000000 */
[----:B------:R-:W-:Y:S02]  /*22f20*/  IABS R13, R0 ;  /* 0x00000000000d7213 */ /* 0x000fe40000000000 */
[----:B------:R-:W1:Y:S01]  /*22f30*/  I2F.RP R4, R3 ;  /* 0x0000000300047306 */ /* 0x000e620000209400 */
[----:B------:R-:W-:Y:S02]  /*22f40*/  MOV R7, R2 ;  /* 0x0000000200077202 */ /* 0x000fe40000000f00 */
[----:B------:R-:W-:-:S05]  /*22f50*/  IMAD.MOV R2, RZ, RZ, -R13 ;  /* 0x000000ffff027224 */ /* 0x000fca00078e0a0d */
[----:B-1----:R-:W1:Y:S02]  /*22f60*/  MUFU.RCP R4, R4 ;  /* 0x0000000400047308 */ /* 0x002e640000001000 */
[----:B-1----:R-:W-:-:S06]  /*22f70*/  IADD3 R4, R4, 0xffffffe, RZ ;  /* 0x0ffffffe04047810 */ /* 0x002fcc0007ffe0ff */
[----:B------:R-:W1:Y:S02]  /*22f80*/  F2I.FTZ.U32.TRUNC.NTZ R5, R4 ;  /* 0x0000000400057305 */ /* 0x000e64000021f000 */
[----:B-1----:R-:W-:-:S04]  /*22f90*/  IMAD.MOV R4, RZ, RZ, -R5 ;  /* 0x000000ffff047224 */ /* 0x002fc800078e0a05 */
[----:B------:R-:W-:Y:S02]  /*22fa0*/  IMAD R8, R4, R3, RZ ;  /* 0x0000000304087224 */ /* 0x000fe400078e02ff */
[----:B------:R-:W-:-:S04]  /*22fb0*/  IMAD.MOV.U32 R4, RZ, RZ, RZ ;  /* 0x000000ffff047224 */ /* 0x000fc800078e00ff */
[----:B------:R-:W-:-:S04]  /*22fc0*/  IMAD.HI.U32 R5, R5, R8, R4 ;  /* 0x0000000805057227 */ /* 0x000fc800078e0004 */
        /* <DEDUP_REMOVED lines=16> */
.L_x_2486:
[----:B------:R-:W-:Y:S05]  /*230d0*/  BSYNC B0 ;  /* 0x0000000000007941 */ /* 0x000fea0003800000 */
.L_x_2484:
[----:B------:R-:W-:-:S04]  /*230e0*/  LOP3.LUT R2, RZ, R2, RZ, 0x33, !PT ;  /* 0x00000002ff027212 */ /* 0x000fc800078e33ff */
[----:B------:R-:W-:Y:S01]  /*230f0*/  IADD3 R237, R2, R12, RZ ;  /* 0x0000000c02ed7210 */ /* 0x000fe20007ffe0ff */
[----:B------:R-:W-:Y:S05]  /*23100*/  BRA `(.L_x_2487) ;  /* 0x0000004000007947 */ /* 0x000fea0003800000 */
.L_x_2475:
[----:B------:R-:W-:Y:S01]  /*23110*/  IMAD.MOV.U32 R236, RZ, RZ, R9 ;  /* 0x000000ffffec7224 */ /* 0x000fe200078e0009 */
[----:B------:R-:W-:Y:S01]  /*23120*/  MOV R238, RZ ;  /* 0x000000ff00ee7202 */ /* 0x000fe20000000f00 */
[----:B------:R-:W-:Y:S01]  /*23130*/  IMAD.MOV.U32 R237, RZ, RZ, RZ ;  /* 0x000000ffffed7224 */ /* 0x000fe200078e00ff */
[----:B------:R-:W-:Y:S02]  /*23140*/  MOV R239, c[0x0][0x53c] ;  /* 0x00014f0000ef7a02 */ /* 0x000fe40000000f00 */
.L_x_2487:
[----:B------:R-:W-:Y:S05]  /*23150*/  BSYNC B1 ;  /* 0x0000000000017941 */ /* 0x000fea0003800000 */
.L_x_2473:
[----:B------:R-:W-:Y:S01]  /*23160*/  WARPSYNC 0xffffffff ;  /* 0xffffffff00007948 */ /* 0x000fe20003800000 */
[----:B------:R-:W-:Y:S01]  /*23170*/  BAR.SYNC.DEFER_BLOCKING 0x4, 0x100 ;  /* 0x0104000000007b1d */ /* 0x000fe20000010000 */
[----:B------:R-:W-:-:S13]  /*23180*/  ISETP.NE.AND P0, PT, R15, RZ, PT ;  /* 0x000000ff0f00720c */ /* 0x000fda0003f05270 */
[----:B------:R1:W-:Y:S04]  /*23190*/  @!P0 STS.128 [0x24100], R236 ;  /* 0x024100ecff008388 */ /* 0x0003e80000000c00 */
[----:B------:R-:W-:Y:S06]  /*231a0*/  BAR.ARV 0x5, 0x100 ;  /* 0x0144000000007b1d */ /* 0x000fec0000002000 */
.L_x_2468:
[----:B----4-:R-:W-:-:S13]  /*231b0*/  ISETP.GE.AND P0, PT, R239, c[0x0][0x53c], PT ;  /* 0x00014f00ef007a0c */ /* 0x010fda0003f06270 */
[----:B-123--:R-:W-:Y:S01]  /*231c0*/  @P0 CALL.REL.NOINC `(.L_x_2488) ;  /* 0x0000001000000944 */ /* 0x00efe20003c00000 */
[----:B------:R-:W-:Y:S05]  /*231d0*/  BRA `(.L_x_2489) ;  /* 0xfffdebe000007947 */ /* 0x000fea000383ffff */
.L_x_2488:
[----:B------:R-:W-:Y:S05]  /*231e0*/  EXIT ;  /* 0x000000000000794d */ /* 0x000fea0003800000 */
.L_x_2228:
[----:B------:R-:W-:Y:S01]  /*231f0*/  IMAD.MOV.U32 R0, RZ, RZ, R5 ;  /* 0x000000ffff007224 */ /* 0x000fe200078e0005 */
[----:B------:R-:W-:Y:S02]  /*23200*/  MOV R3, 0x1 ;  /* 0x0000000100037802 */ /* 0x000fe40000000f00 */
[----:B------:R-:W-:Y:S02]  /*23210*/  MOV R2, 0x23230 ;  /* 0x0002323000027802 */ /* 0x000fe40000000f00 */
[----:B-1----:R-:W-:Y:S05]  /*23220*/  CALL.REL.NOINC `($__internal_40_$__cuda_sm70_shflsync_up_p) ;  /* 0x0000373000007944 */ /* 0x002fea0003c00000 */
[----:B------:R-:W-:Y:S01]  /*23230*/  MOV R0, R4 ;  /* 0x0000000400007202 */ /* 0x000fe20000000f00 */
[----:B------:R-:W-:Y:S05]  /*23240*/  BRA `(.L_x_2490) ;  /* 0xfffdd1f000007947 */ /* 0x000fea000383ffff */
.L_x_2229:
[----:B------:R-:W-:Y:S01]  /*23250*/  IMAD.MOV.U32 R0, RZ, RZ, R5 ;  /* 0x000000ffff007224 */ /* 0x000fe200078e0005 */
[----:B------:R-:W-:Y:S02]  /*23260*/  MOV R3, 0x2 ;  /* 0x0000000200037802 */ /* 0x000fe40000000f00 */
[----:B------:R-:W-:Y:S02]  /*23270*/  MOV R2, 0x23290 ;  /* 0x0002329000027802 */ /* 0x000fe40000000f00 */
[----:B-1----:R-:W-:Y:S05]  /*23280*/  CALL.REL.NOINC `($__internal_40_$__cuda_sm70_shflsync_up_p) ;  /* 0x000036d000007944 */ /* 0x002fea0003c00000 */
[----:B------:R-:W-:Y:S01]  /*23290*/  SEL R4, R4, RZ, P4 ;  /* 0x000000ff04047207 */ /* 0x000fe20002000000 */
[----:B------:R-:W-:Y:S01]  /*232a0*/  IMAD.MOV.U32 R3, RZ, RZ, 0x4 ;  /* 0x00000004ff037424 */ /* 0x000fe200078e00ff */
[----:B------:R-:W-:-:S03]  /*232b0*/  MOV R2, 0x232e0 ;  /* 0x000232e000027802 */ /* 0x000fc60000000f00 */
[----:B------:R-:W-:Y:S02]  /*232c0*/  IMAD.IADD R0, R5, 0x1, R4 ;  /* 0x0000000105007824 */ /* 0x000fe400078e0204 */
[----:B------:R-:W-:Y:S05]  /*232d0*/  CALL.REL.NOINC `($__internal_40_$__cuda_sm70_shflsync_up_p) ;  /* 0x0000368000007944 */ /* 0x000fea0003c00000 */
        /* <DEDUP_REMOVED lines=12> */
[----:B------:R-:W-:Y:S02]  /*233a0*/  MOV R33, 0x1f ;  /* 0x0000001f00217802 */ /* 0x000fe40000000f00 */
[----:B------:R-:W-:Y:S01]  /*233b0*/  MOV R3, 0x233f0 ;  /* 0x000233f000037802 */ /* 0x000fe20000000f00 */
[----:B------:R-:W-:-:S04]  /*233c0*/  IMAD.IADD R4, R0, 0x1, R4 ;  /* 0x0000000100047824 */ /* 0x000fc800078e0204 */
[----:B------:R-:W-:Y:S02]  /*233d0*/  IMAD.MOV.U32 R34, RZ, RZ, R4 ;  /* 0x000000ffff227224 */ /* 0x000fe400078e0004 */
[----:B------:R-:W-:Y:S05]  /*233e0*/  CALL.REL.NOINC `($__internal_39_$__cuda_sm70_shflsync_idx_p) ;  /* 0x0000351000007944 */ /* 0x000fea0003c00000 */
[----:B------:R-:W-:Y:S01]  /*233f0*/  MOV R0, R35 ;  /* 0x0000002300007202 */ /* 0x000fe20000000f00 */
[----:B------:R-:W-:Y:S05]  /*23400*/  BRA `(.L_x_2491) ;  /* 0xfffdd13000007947 */ /* 0x000fea000383ffff */
.L_x_2231:
[----:B------:R-:W-:Y:S02]  /*23410*/  SEL R0, RZ, 0x1, P0 ;  /* 0x00000001ff007807 */ /* 0x000fe40000000000 */
[----:B------:R-:W-:Y:S02]  /*23420*/  MOV R2, 0x23440 ;  /* 0x0002344000027802 */ /* 0x000fe40000000f00 */
[----:B-1----:R-:W-:Y:S05]  /*23430*/  CALL.REL.NOINC `($__internal_41_$__cuda_sm70_votesync_ballot) ;  /* 0x0000358000007944 */ /* 0x002fea0003c00000 */
[----:B------:R-:W-:Y:S01]  /*23440*/  MOV R6, R0 ;  /* 0x0000000000067202 */ /* 0x000fe20000000f00 */
[----:B------:R-:W-:Y:S05]  /*23450*/  BRA `(.L_x_2492) ;  /* 0xfffdd17000007947 */ /* 0x000fea000383ffff */
.L_x_2232:
[----:B------:R-:W-:Y:S01]  /*23460*/  IMAD.MOV.U32 R34, RZ, RZ, R9 ;  /* 0x000000ffff227224 */ /* 0x000fe200078e0009 */
[----:B------:R-:W-:Y:S01]  /*23470*/  MOV R2, R0 ;  /* 0x0000000000027202 */ /* 0x000fe20000000f00 */
[----:B------:R-:W-:Y:S01]  /*23480*/  IMAD.MOV.U32 R33, RZ, RZ, 0x1f ;  /* 0x0000001fff217424 */ /* 0x000fe200078e00ff */
[----:B------:R-:W-:Y:S02]  /*23490*/  MOV R3, 0x234b0 ;  /* 0x000234b000037802 */ /* 0x000fe40000000f00 */
[----:B------:R-:W-:Y:S05]  /*234a0*/  CALL.REL.NOINC `($__internal_39_$__cuda_sm70_shflsync_idx_p) ;  /* 0x0000345000007944 */ /* 0x000fea0003c00000 */
[----:B------:R-:W-:Y:S01]  /*234b0*/  IMAD.MOV.U32 R12, RZ, RZ, R35 ;  /* 0x000000ffff0c7224 */ /* 0x000fe200078e0023 */
[----:B------:R-:W-:Y:S01]  /*234c0*/  MOV R34, R8 ;  /* 0x0000000800227202 */ /* 0x000fe20000000f00 */
[----:B------:R-:W-:Y:S01]  /*234d0*/  IMAD.MOV.U32 R5, RZ, RZ, RZ ;  /* 0x000000ffff057224 */ /* 0x000fe200078e00ff */
[----:B------:R-:W-:Y:S01]  /*234e0*/  MOV R2, R0 ;  /* 0x0000000000027202 */ /* 0x000fe20000000f00 */
[----:B------:R-:W-:Y:S01]  /*234f0*/  IMAD.MOV.U32 R33, RZ, RZ, 0x1f ;  /* 0x0000001fff217424 */ /* 0x000fe200078e00ff */
[----:B------:R-:W-:-:S02]  /*23500*/  MOV R3, 0x23520 ;  /* 0x0002352000037802 */ /* 0x000fc40000000f00 */
[----:B------:R-:W-:Y:S05]  /*23510*/  CALL.REL.NOINC `($__internal_39_$__cuda_sm70_shflsync_idx_p) ;  /* 0x000033e000007944 */ /* 0x000fea0003c00000 */
[----:B------:R-:W-:Y:S01]  /*23520*/  MOV R9, R35 ;  /* 0x0000002300097202 */ /* 0x000fe20000000f00 */
[----:B------:R-:W-:Y:S05]  /*23530*/  BRA `(.L_x_2493) ;  /* 0xfffdd0f000007947 */ /* 0x000fea000383ffff */
.L_x_2235:
[----:B------:R-:W-:Y:S01]  /*23540*/  IMAD.MOV.U32 R34, RZ, RZ, R4 ;  /* 0x000000ffff227224 */ /* 0x000fe200078e0004 */
[----:B------:R-:W-:Y:S01]  /*23550*/  MOV R2, R0 ;  /* 0x0000000000027202 */ /* 0x000fe20000000f00 */
[----:B------:R-:W-:Y:S01]  /*23560*/  IMAD.MOV.U32 R33, RZ, RZ, 0x1f ;  /* 0x0000001fff217424 */ /* 0x000fe200078e00ff */
[----:B------:R-:W-:-:S02]  /*23570*/  MOV R3, 0x23590 ;  /* 0x0002359000037802 */ /* 0x000fc40000000f00 */
[----:B--23--:R-:W-:Y:S05]  /*23580*/  CALL.REL.NOINC `($__internal_39_$__cuda_sm70_shflsync_idx_p) ;  /* 0x0000337000007944 */ /* 0x00cfea0003c00000 */
[----:B------:R-:W-:Y:S01]  /*23590*/  MOV R5, R35 ;  /* 0x0000002300057202 */ /* 0x000fe20000000f00 */
[----:B------:R-:W-:Y:S05]  /*235a0*/  BRA `(.L_x_2234) ;  /* 0xfffdd0e000007947 */ /* 0x000fea000383ffff */
.L_x_2290:
[----:B------:R-:W-:Y:S01]  /*235b0*/  IMAD.MOV.U32 R34, RZ, RZ, R12 ;  /* 0x000000ffff227224 */ /* 0x000fe200078e000c */
[----:B------:R-:W-:Y:S01]  /*235c0*/  MOV R2, RZ ;  /* 0x000000ff00027202 */ /* 0x000fe20000000f00 */
[----:B------:R-:W-:Y:S01]  /*235d0*/  IMAD.MOV.U32 R33, RZ, RZ, 0x181f ;  /* 0x0000181fff217424 */ /* 0x000fe200078e00ff */
[----:B------:R-:W-:-:S02]  /*235e0*/  MOV R3, 0x23600 ;  /* 0x0002360000037802 */ /* 0x000fc40000000f00 */
[----:B-----5:R-:W-:Y:S05]  /*235f0*/  CALL.REL.NOINC `($__internal_39_$__cuda_sm70_shflsync_idx_p) ;  /* 0x0000330000007944 */ /* 0x020fea0003c00000 */
[----:B------:R-:W-:Y:S01]  /*23600*/  MOV R4, R35 ;  /* 0x0000002300047202 */ /* 0x000fe20000000f00 */
[----:B------:R-:W-:Y:S05]  /*23610*/  BRA `(.L_x_2494) ;  /* 0xfffe553000007947 */ /* 0x000fea000383ffff */
.L_x_2291:
[----:B------:R-:W-:Y:S01]  /*23620*/  IMAD.MOV.U32 R34, RZ, RZ, R13 ;  /* 0x000000ffff227224 */ /* 0x000fe200078e000d */
[----:B------:R-:W-:Y:S01]  /*23630*/  MOV R2, RZ ;  /* 0x000000ff00027202 */ /* 0x000fe20000000f00 */
[----:B------:R-:W-:Y:S01]  /*23640*/  IMAD.MOV.U32 R33, RZ, RZ, 0x181f ;  /* 0x0000181fff217424 */ /* 0x000fe200078e00ff */
[----:B------:R-:W-:-:S02]  /*23650*/  MOV R3, 0x23670 ;  /* 0x0002367000037802 */ /* 0x000fc40000000f00 */
[----:B-12--5:R-:W-:Y:S05]  /*23660*/  CALL.REL.NOINC `($__internal_39_$__cuda_sm70_shflsync_idx_p) ;  /* 0x0000329000007944 */ /* 0x026fea0003c00000 */
[----:B------:R-:W-:Y:S01]  /*23670*/  MOV R0, R35 ;  /* 0x0000002300007202 */ /* 0x000fe20000000f00 */
[----:B------:R-:W-:Y:S05]  /*23680*/  BRA `(.L_x_2495) ;  /* 0xfffe54e000007947 */ /* 0x000fea000383ffff */
.L_x_2294:
[----:B------:R-:W-:Y:S01]  /*23690*/  IMAD.MOV.U32 R34, RZ, RZ, R12 ;  /* 0x000000ffff227224 */ /* 0x000fe200078e000c */
[----:B--2---:R-:W-:Y:S01]  /*236a0*/  MOV R2, 0x1 ;  /* 0x0000000100027802 */ /* 0x004fe20000000f00 */
[----:B------:R-:W-:Y:S01]  /*236b0*/  IMAD.MOV.U32 R33, RZ, RZ, 0x181f ;  /* 0x0000181fff217424 */ /* 0x000fe200078e00ff */
[----:B------:R-:W-:-:S02]  /*236c0*/  MOV R3, 0x236e0 ;  /* 0x000236e000037802 */ /* 0x000fc40000000f00 */
[----:B-1-345:R-:W-:Y:S05]  /*236d0*/  CALL.REL.NOINC `($__internal_39_$__cuda_sm70_shflsync_idx_p) ;  /* 0x0000322000007944 */ /* 0x03afea0003c00000 */
[----:B------:R-:W-:Y:S01]  /*236e0*/  IMAD.MOV.U32 R4, RZ, RZ, R35 ;  /* 0x000000ffff047224 */ /* 0x000fe200078e0023 */
[----:B------:R-:W-:Y:S01]  /*236f0*/  MOV R2, 0x1 ;  /* 0x0000000100027802 */ /* 0x000fe20000000f00 */
[----:B------:R-:W-:Y:S01]  /*23700*/  IMAD.MOV.U32 R34, RZ, RZ, R13 ;  /* 0x000000ffff227224 */ /* 0x000fe200078e000d */
[----:B------:R-:W-:-:S02]  /*23710*/  MOV R33, 0x181f ;  /* 0x0000181f00217802 */ /* 0x000fc40000000f00 */
[----:B------:R-:W-:Y:S02]  /*23720*/  MOV R3, 0x23740 ;  /* 0x0002374000037802 */ /* 0x000fe40000000f00 */
[----:B------:R-:W-:Y:S05]  /*23730*/  CALL.REL.NOINC `($__internal_39_$__cuda_sm70_shflsync_idx_p) ;  /* 0x000031c000007944 */ /* 0x000fea0003c00000 */
[----:B------:R-:W-:Y:S01]  /*23740*/  MOV R0, R35 ;  /* 0x0000002300007202 */ /* 0x000fe20000000f00 */
[----:B------:R-:W-:Y:S05]  /*23750*/  BRA `(.L_x_2496) ;  /* 0xfffe555000007947 */ /* 0x000fea000383ffff */
.L_x_2297:
[----:B------:R-:W-:Y:S01]  /*23760*/  IMAD.MOV.U32 R34, RZ, RZ, R12 ;  /* 0x000000ffff227224 */ /* 0x000fe200078e000c */
[----:B-1----:R-:W-:Y:S01]  /*23770*/  MOV R2, 0x2 ;  /* 0x0000000200027802 */ /* 0x002fe20000000f00 */
[----:B------:R-:W-:Y:S01]  /*23780*/  IMAD.MOV.U32 R33, RZ, RZ, 0x181f ;  /* 0x0000181fff217424 */ /* 0x000fe200078e00ff */
[----:B------:R-:W-:Y:S02]  /*23790*/  MOV R3, 0x237b0 ;  /* 0x000237b000037802 */ /* 0x000fe40000000f00 */
[----:B--2345:R-:W-:Y:S05]  /*237a0*/  CALL.REL.NOINC `($__internal_39_$__cuda_sm70_shflsync_idx_p) ;  /* 0x0000315000007944 */ /* 0x03cfea0003c00000 */
[----:B------:R-:W-:Y:S01]  /*237b0*/  MOV R4, R35 ;  /* 0x0000002300047202 */ /* 0x000fe20000000f00 */
[----:B------:R-:W-:Y:S05]  /*237c0*/  BRA `(.L_x_2497) ;  /* 0xfffe561000007947 */ /* 0x000fea000383ffff */
.L_x_2298:
[----:B------:R-:W-:Y:S01]  /*237d0*/  IMAD.MOV.U32 R34, RZ, RZ, R13 ;  /* 0x000000ffff227224 */ /* 0x000fe200078e000d */
[----:B------:R-:W-:Y:S01]  /*237e0*/  MOV R2, 0x2 ;  /* 0x0000000200027802 */ /* 0x000fe20000000f00 */
[----:B------:R-:W-:Y:S01]  /*237f0*/  IMAD.MOV.U32 R33, RZ, RZ, 0x181f ;  /* 0x0000181fff217424 */ /* 0x000fe200078e00ff */
[----:B------:R-:W-:Y:S02]  /*23800*/  MOV R3, 0x23820 ;  /* 0x0002382000037802 */ /* 0x000fe40000000f00 */
[----:B-12345:R-:W-:Y:S05]  /*23810*/  CALL.REL.NOINC `($__internal_39_$__cuda_sm70_shflsync_idx_p) ;  /* 0x000030e000007944 */ /* 0x03efea0003c00000 */
[----:B------:R-:W-:Y:S01]  /*23820*/  MOV R0, R35 ;  /* 0x0000002300007202 */ /* 0x000fe20000000f00 */
[----:B------:R-:W-:Y:S05]  /*23830*/  BRA `(.L_x_2498) ;  /* 0xfffe55c000007947 */ /* 0x000fea000383ffff */
.L_x_2301:
[----:B------:R-:W-:Y:S01]  /*23840*/  IMAD.MOV.U32 R34, RZ, RZ, R12 ;  /* 0x000000ffff227224 */ /* 0x000fe200078e000c */
[----:B-1----:R-:W-:Y:S01]  /*23850*/  MOV R2, 0x3 ;  /* 0x0000000300027802 */ /* 0x002fe20000000f00 */
[----:B------:R-:W-:Y:S01]  /*23860*/  IMAD.MOV.U32 R33, RZ, RZ, 0x181f ;  /* 0x0000181fff217424 */ /* 0x000fe200078e00ff */
[----:B------:R-:W-:-:S02]  /*23870*/  MOV R3, 0x23890 ;  /* 0x0002389000037802 */ /* 0x000fc40000000f00 */
[----:B--2345:R-:W-:Y:S05]  /*23880*/  CALL.REL.NOINC `($__internal_39_$__cuda_sm70_shflsync_idx_p) ;  /* 0x0000307000007944 */ /* 0x03cfea0003c00000 */
        /* <DEDUP_REMOVED lines=8> */
.L_x_2304:
[----:B------:R-:W-:Y:S01]  /*23910*/  IMAD.MOV.U32 R34, RZ, RZ, R5 ;  /* 0x000000ffff227224 */ /* 0x000fe200078e0005 */
[----:B------:R-:W-:Y:S01]  /*23920*/  MOV R2, RZ ;  /* 0x000000ff00027202 */ /* 0x000fe20000000f00 */
[----:B------:R-:W-:Y:S01]  /*23930*/  IMAD.MOV.U32 R33, RZ, RZ, 0x181f ;  /* 0x0000181fff217424 */ /* 0x000fe200078e00ff */
[----:B------:R-:W-:Y:S02]  /*23940*/  MOV R3, 0x23960 ;  /* 0x0002396000037802 */ /* 0x000fe40000000f00 */
[----:B------:R-:W-:Y:S05]  /*23950*/  CALL.REL.NOINC `($__internal_39_$__cuda_sm70_shflsync_idx_p) ;  /* 0x00002fa000007944 */ /* 0x000fea0003c00000 */
[----:B------:R-:W-:Y:S01]  /*23960*/  MOV R4, R35 ;  /* 0x0000002300047202 */ /* 0x000fe20000000f00 */
[----:B------:R-:W-:Y:S05]  /*23970*/  BRA `(.L_x_2500) ;  /* 0xfffe60c000007947 */ /* 0x000fea000383ffff */
.L_x_2305:
[----:B------:R-:W-:Y:S01]  /*23980*/  IMAD.MOV.U32 R34, RZ, RZ, R14 ;  /* 0x000000ffff227224 */ /* 0x000fe200078e000e */
[----:B------:R-:W-:Y:S01]  /*23990*/  MOV R2, RZ ;  /* 0x000000ff00027202 */ /* 0x000fe20000000f00 */
[----:B------:R-:W-:Y:S01]  /*239a0*/  IMAD.MOV.U32 R33, RZ, RZ, 0x181f ;  /* 0x0000181fff217424 */ /* 0x000fe200078e00ff */
[----:B------:R-:W-:Y:S02]  /*239b0*/  MOV R3, 0x239d0 ;  /* 0x000239d000037802 */ /* 0x000fe40000000f00 */
[----:B-12---:R-:W-:Y:S05]  /*239c0*/  CALL.REL.NOINC `($__internal_39_$__cuda_sm70_shflsync_idx_p) ;  /* 0x00002f3000007944 */ /* 0x006fea0003c00000 */
[----:B------:R-:W-:Y:S01]  /*239d0*/  IADD3 R6, P1, R35, R15, RZ ;  /* 0x0000000f23067210 */ /* 0x000fe20007f3e0ff */
[----:B------:R-:W-:Y:S01]  /*239e0*/  IMAD.MOV.U32 R34, RZ, RZ, R5 ;  /* 0x000000ffff227224 */ /* 0x000fe200078e0005 */
[----:B------:R-:W-:Y:S01]  /*239f0*/  ISETP.GE.AND P0, PT, R198, c[0x0][0x1d4], PT ;  /* 0x00007500c6007a0c */ /* 0x000fe20003f06270 */
[----:B------:R-:W-:-:S02]  /*23a00*/  IMAD.MOV.U32 R33, RZ, RZ, 0x181f ;  /* 0x0000181fff217424 */ /* 0x000fc400078e00ff */
[----:B------:R-:W-:Y:S01]  /*23a10*/  IMAD.X R7, R4, 0x1, R16, P1 ;  /* 0x0000000104077824 */ /* 0x000fe200008e0610 */
[----:B------:R-:W-:Y:S02]  /*23a20*/  IADD3 R8, P1, R35, R17, RZ ;  /* 0x0000001123087210 */ /* 0x000fe40007f3e0ff */
[----:B------:R-:W-:-:S03]  /*23a30*/  SEL R13, RZ, 0x10, P0 ;  /* 0x00000010ff0d7807 */ /* 0x000fc60000000000 */
[----:B------:R-:W-:Y:S01]  /*23a40*/  IMAD.X R9, R4, 0x1, R19, P1 ;  /* 0x0000000104097824 */ /* 0x000fe200008e0613 */
[----:B------:R-:W-:-:S03]  /*23a50*/  IADD3 R2, P1, R35, R20, RZ ;  /* 0x0000001423027210 */ /* 0x000fc60007f3e0ff */
        /* <DEDUP_REMOVED lines=13> */
[----:B-1----:R-:W-:Y:S05]  /*23b30*/  CALL.REL.NOINC `($__internal_39_$__cuda_sm70_shflsync_idx_p) ;  /* 0x00002dc000007944 */ /* 0x002fea0003c00000 */
        /* <DEDUP_REMOVED lines=8> */
.L_x_2310:
[----:B------:R-:W-:Y:S01]  /*23bc0*/  IMAD.MOV.U32 R34, RZ, RZ, R26 ;  /* 0x000000ffff227224 */ /* 0x000fe200078e001a */
[----:B------:R-:W-:Y:S01]  /*23bd0*/  MOV R2, RZ ;  /* 0x000000ff00027202 */ /* 0x000fe20000000f00 */
[----:B------:R-:W-:Y:S01]  /*23be0*/  IMAD.MOV.U32 R33, RZ, RZ, 0x1c1f ;  /* 0x00001c1fff217424 */ /* 0x000fe200078e00ff */
[----:B------:R-:W-:Y:S02]  /*23bf0*/  MOV R3, 0x23c10 ;  /* 0x00023c1000037802 */ /* 0x000fe40000000f00 */
[----:B------:R-:W-:Y:S05]  /*23c00*/  CALL.REL.NOINC `($__internal_39_$__cuda_sm70_shflsync_idx_p) ;  /* 0x00002cf000007944 */ /* 0x000fea0003c00000 */
[----:B------:R-:W-:Y:S01]  /*23c10*/  MOV R5, R35 ;  /* 0x0000002300057202 */ /* 0x000fe20000000f00 */
[----:B------:R-:W-:Y:S05]  /*23c20*/  BRA `(.L_x_2502) ;  /* 0xfffe636000007947 */ /* 0x000fea000383ffff */
.L_x_2311:
[----:B------:R-:W-:Y:S01]  /*23c30*/  IMAD.MOV.U32 R34, RZ, RZ, R27 ;  /* 0x000000ffff227224 */ /* 0x000fe200078e001b */
[----:B------:R-:W-:Y:S01]  /*23c40*/  MOV R2, RZ ;  /* 0x000000ff00027202 */ /* 0x000fe20000000f00 */
[----:B------:R-:W-:Y:S01]  /*23c50*/  IMAD.MOV.U32 R33, RZ, RZ, 0x1c1f ;  /* 0x00001c1fff217424 */ /* 0x000fe200078e00ff */
[----:B------:R-:W-:Y:S02]  /*23c60*/  MOV R3, 0x23c80 ;  /* 0x00023c8000037802 */ /* 0x000fe40000000f00 */
[----:B-12---:R-:W-:Y:S05]  /*23c70*/  CALL.REL.NOINC `($__internal_39_$__cuda_sm70_shflsync_idx_p) ;  /* 0x00002c8000007944 */ /* 0x006fea0003c00000 */
[----:B------:R-:W-:Y:S01]  /*23c80*/  IMAD.MOV.U32 R34, RZ, RZ, R13 ;  /* 0x000000ffff227224 */ /* 0x000fe200078e000d */
[----:B------:R-:W-:Y:S01]  /*23c90*/  MOV R33, 0x1c1f ;  /* 0x00001c1f00217802 */ /* 0x000fe20000000f00 */
[----:B------:R-:W-:Y:S01]  /*23ca0*/  IMAD.MOV.U32 R2, RZ, RZ, RZ ;  /* 0x000000ffff027224 */ /* 0x000fe200078e00ff */
[----:B------:R-:W-:-:S02]  /*23cb0*/  MOV R4, R35 ;  /* 0x0000002300047202 */ /* 0x000fc40000000f00 */
[----:B------:R-:W-:Y:S02]  /*23cc0*/  MOV R3, 0x23ce0 ;  /* 0x00023ce000037802 */ /* 0x000fe40000000f00 */
[----:B------:R-:W-:Y:S05]  /*23cd0*/  CALL.REL.NOINC `($__internal_39_$__cuda_sm70_shflsync_idx_p) ;  /* 0x00002c2000007944 */ /* 0x000fea0003c00000 */
[----:B------:R-:W-:Y:S01]  /*23ce0*/  IMAD.MOV.U32 R12, RZ, RZ, R35 ;  /* 0x000000ffff0c7224 */ /* 0x000fe200078e0023 */
[----:B------:R-:W-:Y:S01]  /*23cf0*/  MOV R2, RZ ;  /* 0x000000ff00027202 */ /* 0x000fe20000000f00 */
[----:B------:R-:W-:Y:S01]  /*23d00*/  IMAD.MOV.U32 R34, RZ, RZ, R32 ;  /* 0x000000ffff227224 */ /* 0x000fe200078e0020 */
[----:B------:R-:W-:Y:S02]  /*23d10*/  MOV R33, 0x1c1f ;  /* 0x00001c1f00217802 */ /* 0x000fe40000000f00 */
[----:B------:R-:W-:Y:S02]  /*23d20*/  MOV R3, 0x23d40 ;  /* 0x00023d4000037802 */ /* 0x000fe40000000f00 */
[----:B------:R-:W-:Y:S05]  /*23d30*/  CALL.REL.NOINC `($__internal_39_$__cuda_sm70_shflsync_idx_p) ;  /* 0x00002bc000007944 */ /* 0x000fea0003c00000 */
[----:B------:R-:W-:Y:S01]  /*23d40*/  MOV R0, R35 ;  /* 0x0000002300007202 */ /* 0x000fe20000000f00 */
[----:B------:R-:W-:Y:S05]  /*23d50*/  BRA `(.L_x_2503) ;  /* 0xfffe627000007947 */ /* 0x000fea000383ffff */
.L_x_2314:
[----:B------:R-:W-:Y:S01]  /*23d60*/  IMAD.MOV.U32 R34, RZ, RZ, R26 ;  /* 0x000000ffff227224 */ /* 0x000fe200078e001a */
[----:B------:R-:W-:Y:S01]  /*23d70*/  MOV R2, 0x1 ;  /* 0x0000000100027802 */ /* 0x000fe20000000f00 */
[----:B------:R-:W-:Y:S01]  /*23d80*/  IMAD.MOV.U32 R33, RZ, RZ, 0x1c1f ;  /* 0x00001c1fff217424 */ /* 0x000fe200078e00ff */
[----:B------:R-:W-:Y:S02]  /*23d90*/  MOV R3, 0x23db0 ;  /* 0x00023db000037802 */ /* 0x000fe40000000f00 */
[----:B---3--:R-:W-:Y:S05]  /*23da0*/  CALL.REL.NOINC `($__internal_39_$__cuda_sm70_shflsync_idx_p) ;  /* 0x00002b5000007944 */ /* 0x008fea0003c00000 */
[----:B------:R-:W-:Y:S01]  /*23db0*/  IMAD.MOV.U32 R5, RZ, RZ, R35 ;  /* 0x000000ffff057224 */ /* 0x000fe200078e0023 */
[----:B------:R-:W-:Y:S01]  /*23dc0*/  MOV R2, 0x1 ;  /* 0x0000000100027802 */ /* 0x000fe20000000f00 */
[----:B------:R-:W-:Y:S01]  /*23dd0*/  IMAD.MOV.U32 R34, RZ, RZ, R27 ;  /* 0x000000ffff227224 */ /* 0x000fe200078e001b */
[----:B------:R-:W-:-:S02]  /*23de0*/  MOV R33, 0x1c1f ;  /* 0x00001c1f00217802 */ /* 0x000fc40000000f00 */
[----:B------:R-:W-:Y:S02]  /*23df0*/  MOV R3, 0x23e10 ;  /* 0x00023e1000037802 */ /* 0x000fe40000000f00 */
[----:B------:R-:W-:Y:S05]  /*23e00*/  CALL.REL.NOINC `($__internal_39_$__cuda_sm70_shflsync_idx_p) ;  /* 0x00002af000007944 */ /* 0x000fea0003c00000 */
[----:B------:R-:W-:Y:S01]  /*23e10*/  IMAD.MOV.U32 R34, RZ, RZ, R13 ;  /* 0x000000ffff227224 */ /* 0x000fe200078e000d */
[----:B------:R-:W-:Y:S01]  /*23e20*/  MOV R33, 0x1c1f ;  /* 0x00001c1f00217802 */ /* 0x000fe20000000f00 */
[----:B------:R-:W-:Y:S01]  /*23e30*/  IMAD.MOV.U32 R2, RZ, RZ, 0x1 ;  /* 0x00000001ff027424 */ /* 0x000fe200078e00ff */
[----:B------:R-:W-:Y:S02]  /*23e40*/  MOV R4, R35 ;  /* 0x0000002300047202 */ /* 0x000fe40000000f00 */
[----:B------:R-:W-:Y:S02]  /*23e50*/  MOV R3, 0x23e70 ;  /* 0x00023e7000037802 */ /* 0x000fe40000000f00 */
[----:B------:R-:W-:Y:S05]  /*23e60*/  CALL.REL.NOINC `($__internal_39_$__cuda_sm70_shflsync_idx_p) ;  /* 0x00002a9000007944 */ /* 0x000fea0003c00000 */
[----:B------:R-:W-:Y:S01]  /*23e70*/  IMAD.MOV.U32 R12, RZ, RZ, R35 ;  /* 0x000000ffff0c7224 */ /* 0x000fe200078e0023 */
[----:B------:R-:W-:Y:S01]  /*23e80*/  MOV R2, 0x1 ;  /* 0x0000000100027802 */ /* 0x000fe20000000f00 */
[----:B------:R-:W-:Y:S01]  /*23e90*/  IMAD.MOV.U32 R34, RZ, RZ, R32 ;  /* 0x000000ffff227224 */ /* 0x000fe200078e0020 */
[----:B------:R-:W-:Y:S02]  /*23ea0*/  MOV R33, 0x1c1f ;  /* 0x00001c1f00217802 */ /* 0x000fe40000000f00 */
[----:B------:R-:W-:-:S02]  /*23eb0*/  MOV R3, 0x23ed0 ;  /* 0x00023ed000037802 */ /* 0x000fc40000000f00 */
[----:B------:R-:W-:Y:S05]  /*23ec0*/  CALL.REL.NOINC `($__internal_39_$__cuda_sm70_shflsync_idx_p) ;  /* 0x00002a3000007944 */ /* 0x000fea0003c00000 */
[----:B------:R-:W-:Y:S01]  /*23ed0*/  MOV R0, R35 ;  /* 0x0000002300007202 */ /* 0x000fe20000000f00 */
[----:B------:R-:W-:Y:S05]  /*23ee0*/  BRA `(.L_x_2504) ;  /* 0xfffe692000007947 */ /* 0x000fea000383ffff */
.L_x_2339:
[----:B------:R-:W-:Y:S01]  /*23ef0*/  IMAD.MOV.U32 R34, RZ, RZ, R22 ;  /* 0x000000ffff227224 */ /* 0x000fe200078e0016 */
[----:B------:R-:W-:Y:S01]  /*23f00*/  MOV R2, RZ ;  /* 0x000000ff00027202 */ /* 0x000fe20000000f00 */
[----:B------:R-:W-:Y:S01]  /*23f10*/  IMAD.MOV.U32 R33, RZ, RZ, 0x1c1f ;  /* 0x00001c1fff217424 */ /* 0x000fe200078e00ff */
[----:B------:R-:W-:-:S02]  /*23f20*/  MOV R3, 0x23f40 ;  /* 0x00023f4000037802 */ /* 0x000fc40000000f00 */
[----:B------:R-:W-:Y:S05]  /*23f30*/  CALL.REL.NOINC `($__internal_39_$__cuda_sm70_shflsync_idx_p) ;  /* 0x000029c000007944 */ /* 0x000fea0003c00000 */
[----:B------:R-:W-:Y:S01]  /*23f40*/  MOV R0, R35 ;  /* 0x0000002300007202 */ /* 0x000fe20000000f00 */
[----:B------:R-:W-:Y:S05]  /*23f50*/  BRA `(.L_x_2505) ;  /* 0xfffe957000007947 */ /* 0x000fea000383ffff */
.L_x_2340:
[----:B------:R-:W-:Y:S01]  /*23f60*/  IMAD.MOV.U32 R34, RZ, RZ, R23 ;  /* 0x000000ffff227224 */ /* 0x000fe200078e0017 */
[----:B------:R-:W-:Y:S01]  /*23f70*/  MOV R2, RZ ;  /* 0x000000ff00027202 */ /* 0x000fe20000000f00 */
[----:B------:R-:W-:Y:S01]  /*23f80*/  IMAD.MOV.U32 R33, RZ, RZ, 0x1c1f ;  /* 0x00001c1fff217424 */ /* 0x000fe200078e00ff */
[----:B------:R-:W-:-:S02]  /*23f90*/  MOV R3, 0x23fb0 ;  /* 0x00023fb000037802 */ /* 0x000fc40000000f00 */
[----:B-12---:R-:W-:Y:S05]  /*23fa0*/  CALL.REL.NOINC `($__internal_39_$__cuda_sm70_shflsync_idx_p) ;  /* 0x0000295000007944 */ /* 0x006fea0003c00000 */
[----:B------:R-:W-:Y:S01]  /*23fb0*/  IMAD.MOV.U32 R34, RZ, RZ, R21 ;  /* 0x000000ffff227224 */ /* 0x000fe200078e0015 */
[----:B------:R-:W-:Y:S01]  /*23fc0*/  MOV R2, RZ ;  /* 0x000000ff00027202 */ /* 0x000fe20000000f00 */
[----:B------:R-:W-:Y:S01]  /*23fd0*/  IMAD.MOV.U32 R33, RZ, RZ, 0x1c1f ;  /* 0x00001c1fff217424 */ /* 0x000fe200078e00ff */
[----:B------:R-:W-:Y:S01]  /*23fe0*/  MOV R8, R35 ;  /* 0x0000002300087202 */ /* 0x000fe20000000f00 */
[----:B------:R-:W-:Y:S01]  /*23ff0*/  IMAD.MOV.U32 R9, RZ, RZ, R0 ;  /* 0x000000ffff097224 */ /* 0x000fe200078e0000 */
[----:B------:R-:W-:-:S02]  /*24000*/  MOV R3, 0x24020 ;  /* 0x0002402000037802 */ /* 0x000fc40000000f00 */
[----:B------:R-:W-:Y:S05]  /*24010*/  CALL.REL.NOINC `($__internal_39_$__cuda_sm70_shflsync_idx_p) ;  /* 0x000028e000007944 */ /* 0x000fea0003c00000 */
[----:B------:R-:W-:Y:S01]  /*24020*/  IMAD.MOV.U32 R20, RZ, RZ, R35 ;  /* 0x000000ffff147224 */ /* 0x000fe200078e0023 */
[----:B------:R-:W-:Y:S01]  /*24030*/  MOV R2, RZ ;  /* 0x000000ff00027202 */ /* 0x000fe20000000f00 */
[----:B------:R-:W-:Y:S01]  /*24040*/  IMAD.MOV.U32 R34, RZ, RZ, R32 ;  /* 0x000000ffff227224 */ /* 0x000fe200078e0020 */
[----:B------:R-:W-:-:S02]  /*24050*/  MOV R33, 0x1c1f ;  /* 0x00001c1f00217802 */ /* 0x000fc40000000f00 */
[----:B------:R-:W-:Y:S02]  /*24060*/  MOV R3, 0x24080 ;  /* 0x0002408000037802 */ /* 0x000fe40000000f00 */
[----:B------:R-:W-:Y:S05]  /*24070*/  CALL.REL.NOINC `($__internal_39_$__cuda_sm70_shflsync_idx_p) ;  /* 0x0000288000007944 */ /* 0x000fea0003c00000 */
[----:B------:R-:W-:Y:S01]  /*24080*/  MOV R3, R35 ;  /* 0x0000002300037202 */ /* 0x000fe20000000f00 */
[----:B------:R-:W-:Y:S05]  /*24090*/  BRA `(.L_x_2506) ;  /* 0xfffe948000007947 */ /* 0x000fea000383ffff */
.L_x_2343:
[----:B------:R-:W-:Y:S01]  /*240a0*/  IMAD.MOV.U32 R34, RZ, RZ, R22 ;  /* 0x000000ffff227224 */ /* 0x000fe200078e0016 */
[----:B------:R-:W-:Y:S01]  /*240b0*/  MOV R2, 0x1 ;  /* 0x0000000100027802 */ /* 0x000fe20000000f00 */
[----:B------:R-:W-:Y:S01]  /*240c0*/  IMAD.MOV.U32 R33, RZ, RZ, 0x1c1f ;  /* 0x00001c1fff217424 */ /* 0x000fe200078e00ff */
[----:B------:R-:W-:Y:S02]  /*240d0*/  MOV R3, 0x240f0 ;  /* 0x000240f000037802 */ /* 0x000fe40000000f00 */
[----:B--23--:R-:W-:Y:S05]  /*240e0*/  CALL.REL.NOINC `($__internal_39_$__cuda_sm70_shflsync_idx_p) ;  /* 0x0000281000007944 */ /* 0x00cfea0003c00000 */
[----:B------:R-:W-:Y:S01]  /*240f0*/  IMAD.MOV.U32 R0, RZ, RZ, R35 ;  /* 0x000000ffff007224 */ /* 0x000fe200078e0023 */
[----:B------:R-:W-:Y:S01]  /*24100*/  MOV R2, 0x1 ;  /* 0x0000000100027802 */ /* 0x000fe20000000f00 */
[----:B------:R-:W-:Y:S01]  /*24110*/  IMAD.MOV.U32 R34, RZ, RZ, R23 ;  /* 0x000000ffff227224 */ /* 0x000fe200078e0017 */
[----:B------:R-:W-:Y:S02]  /*24120*/  MOV R33, 0x1c1f ;  /* 0x00001c1f00217802 */ /* 0x000fe40000000f00 */
[----:B------:R-:W-:Y:S02]  /*24130*/  MOV R3, 0x24150 ;  /* 0x0002415000037802 */ /* 0x000fe40000000f00 */
[----:B------:R-:W-:Y:S05]  /*24140*/  CALL.REL.NOINC `($__internal_39_$__cuda_sm70_shflsync_idx_p) ;  /* 0x000027b000007944 */ /* 0x000fea0003c00000 */
[----:B------:R-:W-:Y:S01]  /*24150*/  IMAD.MOV.U32 R34, RZ, RZ, R21 ;  /* 0x000000ffff227224 */ /* 0x000fe200078e0015 */
[----:B------:R-:W-:Y:S01]  /*24160*/  MOV R2, 0x1 ;  /* 0x0000000100027802 */ /* 0x000fe20000000f00 */
[----:B------:R-:W-:Y:S01]  /*24170*/  IMAD.MOV.U32 R33, RZ, RZ, 0x1c1f ;  /* 0x00001c1fff217424 */ /* 0x000fe200078e00ff */
[----:B------:R-:W-:Y:S01]  /*24180*/  MOV R8, R35 ;  /* 0x0000002300087202 */ /* 0x000fe20000000f00 */
[----:B------:R-:W-:Y:S01]  /*24190*/  IMAD.MOV.U32 R9, RZ, RZ, R0 ;  /* 0x000000ffff097224 */ /* 0x000fe200078e0000 */
[----:B------:R-:W-:-:S02]  /*241a0*/  MOV R3, 0x241c0 ;  /* 0x000241c000037802 */ /* 0x000fc40000000f00 */
[----:B------:R-:W-:Y:S05]  /*241b0*/  CALL.REL.NOINC `($__internal_39_$__cuda_sm70_shflsync_idx_p) ;  /* 0x0000274000007944 */ /* 0x000fea0003c00000 */
        /* <DEDUP_REMOVED lines=8> */
.L_x_2358:
[----:B------:R-:W-:Y:S01]  /*24240*/  IMAD.MOV.U32 R34, RZ, RZ, R20 ;  /* 0x000000ffff227224 */ /* 0x000fe200078e0014 */
[----:B------:R-:W-:Y:S01]  /*24250*/  MOV R2, RZ ;  /* 0x000000ff00027202 */ /* 0x000fe20000000f00 */
[----:B------:R-:W-:Y:S01]  /*24260*/  IMAD.MOV.U32 R33, RZ, RZ, 0x181f ;  /* 0x0000181fff217424 */ /* 0x000fe200078e00ff */
[----:B------:R-:W-:Y:S02]  /*24270*/  MOV R3, 0x24290 ;  /* 0x0002429000037802 */ /* 0x000fe40000000f00 */
[----:B-123--:R-:W-:Y:S05]  /*24280*/  CALL.REL.NOINC `($__internal_39_$__cuda_sm70_shflsync_idx_p) ;  /* 0x0000267000007944 */ /* 0x00efea0003c00000 */
[----:B------:R-:W-:Y:S01]  /*24290*/  MOV R9, R35 ;  /* 0x0000002300097202 */ /* 0x000fe20000000f00 */
[----:B------:R-:W-:Y:S05]  /*242a0*/  BRA `(.L_x_2508) ;  /* 0xfffec7a000007947 */ /* 0x000fea000383ffff */
.L_x_2359:
[----:B------:R-:W-:Y:S01]  /*242b0*/  IMAD.MOV.U32 R34, RZ, RZ, R22 ;  /* 0x000000ffff227224 */ /* 0x000fe200078e0016 */
[----:B------:R-:W-:Y:S01]  /*242c0*/  MOV R2, RZ ;  /* 0x000000ff00027202 */ /* 0x000fe20000000f00 */
[----:B------:R-:W-:Y:S01]  /*242d0*/  IMAD.MOV.U32 R33, RZ, RZ, 0x181f ;  /* 0x0000181fff217424 */ /* 0x000fe200078e00ff */
[----:B------:R-:W-:Y:S02]  /*242e0*/  MOV R3, 0x24300 ;  /* 0x0002430000037802 */ /* 0x000fe40000000f00 */
[----:B-1234-:R-:W-:Y:S05]  /*242f0*/  CALL.REL.NOINC `($__internal_39_$__cuda_sm70_shflsync_idx_p) ;  /* 0x0000260000007944 */ /* 0x01efea0003c00000 */
[----:B------:R-:W-:Y:S01]  /*24300*/  ISETP.GE.AND P0, PT, R198, c[0x0][0x1d4], PT ;  /* 0x00007500c6007a0c */ /* 0x000fe20003f06270 */
[----:B------:R-:W-:Y:S01]  /*24310*/  IMAD.MOV.U32 R34, RZ, RZ, R20 ;  /* 0x000000ffff227224 */ /* 0x000fe200078e0014 */
[----:B------:R-:W-:Y:S01]  /*24320*/  IADD3 R2, P1, R35, R23, RZ ;  /* 0x0000001723027210 */ /* 0x000fe20007f3e0ff */
[----:B------:R-:W-:Y:S01]  /*24330*/  IMAD.MOV.U32 R33, RZ, RZ, 0x181f ;  /* 0x0000181fff217424 */ /* 0x000fe200078e00ff */
[----:B------:R-:W-:-:S03]  /*24340*/  SEL R24, RZ, 0x10, P0 ;  /* 0x00000010ff187807 */ /* 0x000fc60000000000 */
[----:B------:R-:W-:Y:S01]  /*24350*/  IMAD.X R3, R9, 0x1, R25, P1 ;  /* 0x0000000109037824 */ /* 0x000fe200008e0619 */
[----:B------:R-:W-:-:S05]  /*24360*/  IADD3 R16, P1, R35, R26, RZ ;  /* 0x0000001a23107210 */ /* 0x000fca0007f3e0ff */
[----:B------:R-:W-:Y:S01]  /*24370*/  @!PT LDS RZ, [RZ] ;  /* 0x00000000fffff984 */ /* 0x000fe20000000800 */
[----:B------:R-:W-:Y:S01]  /*24380*/  @!PT LDS RZ, [RZ] ;  /* 0x00000000fffff984 */ /* 0x000fe20000000800 */
[----:B------:R-:W-:Y:S01]  /*24390*/  @!PT LDS RZ, [RZ] ;  /* 0x00000000fffff984 */ /* 0x000fe20000000800 */
[----:B------:R1:W-:Y:S01]  /*243a0*/  LDGSTS.E.BYPASS.LTC128B.128 [R144+0x6100], [R2.64], !P0 ;  /* 0x0610000002907fae */ /* 0x0003e2000c101d4c */
[----:B------:R-:W-:Y:S01]  /*243b0*/  IMAD.X R17, R9, 0x1, R27, P1 ;  /* 0x0000000109117824 */ /* 0x000fe200008e061b */
[----:B------:R-:W-:-:S04]  /*243c0*/  ISETP.GE.AND P0, PT, R194, c[0x0][0x1d4], PT ;  /* 0x00007500c2007a0c */ /* 0x000fc80003f06270 */
[----:B------:R-:W-:Y:S02]  /*243d0*/  SEL R20, RZ, 0x10, P0 ;  /* 0x00000010ff147807 */ /* 0x000fe40000000000 */
[----:B-1----:R-:W-:-:S05]  /*243e0*/  IADD3 R2, P1, R35, R28, RZ ;  /* 0x0000001c23027210 */ /* 0x002fca0007f3e0ff */
[----:B------:R-:W-:Y:S01]  /*243f0*/  IMAD.X R3, R9, 0x1, R29, P1 ;  /* 0x0000000109037824 */ /* 0x000fe200008e061d */
[----:B------:R-:W-:-:S04]  /*24400*/  ISETP.GE.AND P1, PT, R201, c[0x0][0x1d4], PT ;  /* 0x00007500c9007a0c */ /* 0x000fc80003f26270 */
        /* <DEDUP_REMOVED lines=14> */
.L_x_2370:
[----:B------:R-:W-:Y:S01]  /*244f0*/  IMAD.MOV.U32 R34, RZ, RZ, R6 ;  /* 0x000000ffff227224 */ /* 0x000fe200078e0006 */
[----:B------:R-:W-:Y:S01]  /*24500*/  MOV R2, RZ ;  /* 0x000000ff00027202 */ /* 0x000fe20000000f00 */
[----:B------:R-:W-:Y:S01]  /*24510*/  IMAD.MOV.U32 R33, RZ, RZ, 0x181f ;  /* 0x0000181fff217424 */ /* 0x000fe200078e00ff */
[----:B------:R-:W-:Y:S02]  /*24520*/  MOV R3, 0x24540 ;  /* 0x0002454000037802 */ /* 0x000fe40000000f00 */
[----:B------:R-:W-:Y:S05]  /*24530*/  CALL.REL.NOINC `($__internal_39_$__cuda_sm70_shflsync_idx_p) ;  /* 0x000023c000007944 */ /* 0x000fea0003c00000 */
[----:B------:R-:W-:Y:S01]  /*24540*/  MOV R4, R35 ;  /* 0x0000002300047202 */ /* 0x000fe20000000f00 */
[----:B------:R-:W-:Y:S05]  /*24550*/  BRA `(.L_x_2510) ;  /* 0xfffef12000007947 */ /* 0x000fea000383ffff */
.L_x_2371:
[----:B------:R-:W-:Y:S01]  /*24560*/  IMAD.MOV.U32 R34, RZ, RZ, R7 ;  /* 0x000000ffff227224 */ /* 0x000fe200078e0007 */
[----:B------:R-:W-:Y:S01]  /*24570*/  MOV R2, RZ ;  /* 0x000000ff00027202 */ /* 0x000fe20000000f00 */
[----:B------:R-:W-:Y:S01]  /*24580*/  IMAD.MOV.U32 R33, RZ, RZ, 0x181f ;  /* 0x0000181fff217424 */ /* 0x000fe200078e00ff */
[----:B------:R-:W-:Y:S02]  /*24590*/  MOV R3, 0x245b0 ;  /* 0x000245b000037802 */ /* 0x000fe40000000f00 */
[----:B-12---:R-:W-:Y:S05]  /*245a0*/  CALL.REL.NOINC `($__internal_39_$__cuda_sm70_shflsync_idx_p) ;  /* 0x0000235000007944 */ /* 0x006fea0003c00000 */
[----:B------:R-:W-:Y:S01]  /*245b0*/  ISETP.GE.AND P4, PT, R198, c[0x0][0x1d4], PT ;  /* 0x00007500c6007a0c */ /* 0x000fe20003f86270 */
[----:B------:R-:W-:Y:S01]  /*245c0*/  IMAD.MOV.U32 R34, RZ, RZ, R6 ;  /* 0x000000ffff227224 */ /* 0x000fe200078e0006 */
[----:B------:R-:W-:Y:S01]  /*245d0*/  IADD3 R2, P0, R35, R13, RZ ;  /* 0x0000000d23027210 */ /* 0x000fe20007f1e0ff */
[----:B------:R-:W-:Y:S01]  /*245e0*/  IMAD.MOV.U32 R33, RZ, RZ, 0x181f ;  /* 0x0000181fff217424 */ /* 0x000fe200078e00ff */
        /* <DEDUP_REMOVED lines=12> */
[----:B------:R-:W-:Y:S01]  /*246b0*/  IMAD.X R3, R4, 0x1, R19, P0 ;  /* 0x0000000104037824 */ /* 0x000fe200000e0613 */
[----:B------:R-:W-:-:S04]  /*246c0*/  ISETP.GE.AND P0, PT, R194, c[0x0][0x1d4], PT ;  /* 0x00007500c2007a0c */ /* 0x000fc80003f06270 */
[----:B------:R-:W-:-:S09]  /*246d0*/  SEL R14, RZ, 0x10, P0 ;  /* 0x00000010ff0e7807 */ /* 0x000fd20000000000 */
[----:B------:R1:W-:Y:S02]  /*246e0*/  LDGSTS.E.BYPASS.LTC128B.128 [R144+0x10100], [R2.64], !P0 ;  /* 0x1010000002907fae */ /* 0x0003e4000c101d4c */
[----:B-1----:R-:W-:Y:S01]  /*246f0*/  IMAD.MOV.U32 R2, RZ, RZ, 0x1 ;  /* 0x00000001ff027424 */ /* 0x002fe200078e00ff */
[----:B------:R-:W-:Y:S02]  /*24700*/  MOV R3, 0x24720 ;  /* 0x0002472000037802 */ /* 0x000fe40000000f00 */
[----:B------:R-:W-:Y:S05]  /*24710*/  CALL.REL.NOINC `($__internal_39_$__cuda_sm70_shflsync_idx_p) ;  /* 0x000021e000007944 */ /* 0x000fea0003c00000 */
[----:B------:R-:W-:Y:S01]  /*24720*/  IMAD.MOV.U32 R4, RZ, RZ, R35 ;  /* 0x000000ffff047224 */ /* 0x000fe200078e0023 */
[----:B------:R-:W-:Y:S01]  /*24730*/  MOV R2, 0x1 ;  /* 0x0000000100027802 */ /* 0x000fe20000000f00 */
[----:B------:R-:W-:Y:S01]  /*24740*/  IMAD.MOV.U32 R34, RZ, RZ, R7 ;  /* 0x000000ffff227224 */ /* 0x000fe200078e0007 */
[----:B------:R-:W-:Y:S02]  /*24750*/  MOV R33, 0x181f ;  /* 0x0000181f00217802 */ /* 0x000fe40000000f00 */
[----:B------:R-:W-:Y:S02]  /*24760*/  MOV R3, 0x24780 ;  /* 0x0002478000037802 */ /* 0x000fe40000000f00 */
[----:B------:R-:W-:Y:S05]  /*24770*/  CALL.REL.NOINC `($__internal_39_$__cuda_sm70_shflsync_idx_p) ;  /* 0x0000218000007944 */ /* 0x000fea0003c00000 */
[----:B------:R-:W-:Y:S01]  /*24780*/  MOV R0, R35 ;  /* 0x0000002300007202 */ /* 0x000fe20000000f00 */
[----:B------:R-:W-:Y:S05]  /*24790*/  BRA `(.L_x_2511) ;  /* 0xfffef03000007947 */ /* 0x000fea000383ffff */
.L_x_2379:
[----:B------:R-:W-:Y:S01]  /*247a0*/  MOV R2, RZ ;  /* 0x000000ff00027202 */ /* 0x000fe20000000f00 */
[----:B------:R-:W-:Y:S01]  /*247b0*/  IMAD.MOV.U32 R34, RZ, RZ, R16 ;  /* 0x000000ffff227224 */ /* 0x000fe200078e0010 */
[----:B------:R-:W-:Y:S01]  /*247c0*/  MOV R3, 0x247f0 ;  /* 0x000247f000037802 */ /* 0x000fe20000000f00 */
[----:B------:R-:W-:Y:S02]  /*247d0*/  IMAD.MOV.U32 R33, RZ, RZ, 0x181f ;  /* 0x0000181fff217424 */ /* 0x000fe400078e00ff */
[----:B-1234-:R-:W-:Y:S05]  /*247e0*/  CALL.REL.NOINC `($__internal_39_$__cuda_sm70_shflsync_idx_p) ;  /* 0x0000211000007944 */ /* 0x01efea0003c00000 */
[----:B------:R-:W-:Y:S01]  /*247f0*/  MOV R5, R35 ;  /* 0x0000002300057202 */ /* 0x000fe20000000f00 */
[----:B------:R-:W-:-:S05]  /*24800*/  BRA `(.L_x_2512) ;  /* 0xfffef6c000007947 */ /* 0x000fca000383ffff */
.L_x_2380:
[----:B------:R-:W-:Y:S01]  /*24810*/  MOV R2, RZ ;  /* 0x000000ff00027202 */ /* 0x000fe20000000f00 */
[----:B------:R-:W-:Y:S01]  /*24820*/  IMAD.MOV.U32 R34, RZ, RZ, R17 ;  /* 0x000000ffff227224 */ /* 0x000fe200078e0011 */
[----:B------:R-:W-:Y:S01]  /*24830*/  MOV R3, 0x24860 ;  /* 0x0002486000037802 */ /* 0x000fe20000000f00 */
[----:B------:R-:W-:Y:S02]  /*24840*/  IMAD.MOV.U32 R33, RZ, RZ, 0x181f ;  /* 0x0000181fff217424 */ /* 0x000fe400078e00ff */
[----:B-1234-:R-:W-:Y:S05]  /*24850*/  CALL.REL.NOINC `($__internal_39_$__cuda_sm70_shflsync_idx_p) ;  /* 0x000020a000007944 */ /* 0x01efea0003c00000 */
[C---:B------:R-:W-:Y:S01]  /*24860*/  LOP3.LUT P4, RZ, R204.reuse, 0x4, RZ, 0xc0, !PT ;  /* 0x00000004ccff7812 */ /* 0x040fe2000788c0ff */
[----:B------:R-:W-:Y:S01]  /*24870*/  IMAD R4, R193, 0x6000, R10 ;  /* 0x00006000c1047824 */ /* 0x000fe200078e020a */
[----:B------:R-:W-:Y:S01]  /*24880*/  IADD3 R2, P0, R35, R24, RZ ;  /* 0x0000001823027210 */ /* 0x000fe20007f1e0ff */
[----:B------:R-:W-:Y:S01]  /*24890*/  IMAD.MOV.U32 R34, RZ, RZ, R16 ;  /* 0x000000ffff227224 */ /* 0x000fe200078e0010 */
[----:B------:R-:W-:Y:S01]  /*248a0*/  LOP3.LUT P3, RZ, R204, 0x2, RZ, 0xc0, !PT ;  /* 0x00000002ccff7812 */ /* 0x000fe2000786c0ff */
[----:B------:R-:W-:Y:S01]  /*248b0*/  IMAD.MOV.U32 R33, RZ, RZ, 0x181f ;  /* 0x0000181fff217424 */ /* 0x000fe200078e00ff */
        /* <DEDUP_REMOVED lines=10> */
[----:B-1----:R-:W-:Y:S05]  /*24960*/  IADD3 R2, P0, R35, R27, RZ ;  /* 0x0000001b23027210 */ /* 0x002fea0007f1e0ff */
[----:B------:R-:W-:Y:S01]  /*24970*/  IMAD.X R3, R5, 0x1, R32, P0 ;  /* 0x0000000105037824 */ /* 0x000fe200000e0620 */
[----:B------:R-:W-:Y:S04]  /*24980*/  ISETP.GE.AND P0, PT, R194, c[0x0][0x1d4], PT ;  /* 0x00007500c2007a0c */ /* 0x000fe80003f06270 */
[----:B------:R-:W-:Y:S09]  /*24990*/  SEL R9, RZ, 0x10, P0 ;  /* 0x00000010ff097807 */ /* 0x000ff20000000000 */
[----:B------:R1:W-:Y:S02]  /*249a0*/  LDGSTS.E.BYPASS.LTC128B.128 [R4+0x4000], [R2.64], !P0 ;  /* 0x0400000002047fae */ /* 0x0003e4000c101d4c */
[----:B-1----:R-:W-:Y:S01]  /*249b0*/  MOV R3, 0x249e0 ;  /* 0x000249e000037802 */ /* 0x002fe20000000f00 */
[----:B------:R-:W-:Y:S02]  /*249c0*/  IMAD.MOV.U32 R2, RZ, RZ, 0x1 ;  /* 0x00000001ff027424 */ /* 0x000fe400078e00ff */
[----:B------:R-:W-:Y:S05]  /*249d0*/  CALL.REL.NOINC `($__internal_39_$__cuda_sm70_shflsync_idx_p) ;  /* 0x00001f2000007944 */ /* 0x000fea0003c00000 */
[----:B------:R-:W-:Y:S01]  /*249e0*/  MOV R2, 0x1 ;  /* 0x0000000100027802 */ /* 0x000fe20000000f00 */
[----:B------:R-:W-:Y:S01]  /*249f0*/  IMAD.MOV.U32 R5, RZ, RZ, R35 ;  /* 0x000000ffff057224 */ /* 0x000fe200078e0023 */
[----:B------:R-:W-:Y:S01]  /*24a00*/  MOV R33, 0x181f ;  /* 0x0000181f00217802 */ /* 0x000fe20000000f00 */
[----:B------:R-:W-:Y:S01]  /*24a10*/  IMAD.MOV.U32 R34, RZ, RZ, R17 ;  /* 0x000000ffff227224 */ /* 0x000fe200078e0011 */
[----:B------:R-:W-:Y:S02]  /*24a20*/  MOV R3, 0x24a40 ;  /* 0x00024a4000037802 */ /* 0x000fe40000000f00 */
[----:B------:R-:W-:Y:S05]  /*24a30*/  CALL.REL.NOINC `($__internal_39_$__cuda_sm70_shflsync_idx_p) ;  /* 0x00001ec000007944 */ /* 0x000fea0003c00000 */
[----:B------:R-:W-:Y:S01]  /*24a40*/  MOV R2, R35 ;  /* 0x0000002300027202 */ /* 0x000fe20000000f00 */
[----:B------:R-:W-:-:S05]  /*24a50*/  BRA `(.L_x_2513) ;  /* 0xfffef5d000007947 */ /* 0x000fca000383ffff */
.L_x_2391:
[----:B------:R-:W-:Y:S01]  /*24a60*/  MOV R2, RZ ;  /* 0x000000ff00027202 */ /* 0x000fe20000000f00 */
[----:B------:R-:W-:Y:S01]  /*24a70*/  IMAD.MOV.U32 R34, RZ, RZ, R5 ;  /* 0x000000ffff227224 */ /* 0x000fe200078e0005 */
[----:B------:R-:W-:Y:S01]  /*24a80*/  MOV R3, 0x24ab0 ;  /* 0x00024ab000037802 */ /* 0x000fe20000000f00 */
[----:B------:R-:W-:Y:S02]  /*24a90*/  IMAD.MOV.U32 R33, RZ, RZ, 0x181f ;  /* 0x0000181fff217424 */ /* 0x000fe400078e00ff */
[----:B------:R-:W-:Y:S05]  /*24aa0*/  CALL.REL.NOINC `($__internal_39_$__cuda_sm70_shflsync_idx_p) ;  /* 0x00001e5000007944 */ /* 0x000fea0003c00000 */
[----:B------:R-:W-:Y:S01]  /*24ab0*/  MOV R4, R35 ;  /* 0x0000002300047202 */ /* 0x000fe20000000f00 */
[----:B------:R-:W-:-:S05]  /*24ac0*/  BRA `(.L_x_2514) ;  /* 0xffff277000007947 */ /* 0x000fca000383ffff */
.L_x_2392:
[----:B------:R-:W-:Y:S01]  /*24ad0*/  MOV R2, RZ ;  /* 0x000000ff00027202 */ /* 0x000fe20000000f00 */
[----:B------:R-:W-:Y:S01]  /*24ae0*/  IMAD.MOV.U32 R34, RZ, RZ, R12 ;  /* 0x000000ffff227224 */ /* 0x000fe200078e000c */
[----:B------:R-:W-:Y:S01]  /*24af0*/  MOV R3, 0x24b20 ;  /* 0x00024b2000037802 */ /* 0x000fe20000000f00 */
[----:B------:R-:W-:Y:S02]  /*24b00*/  IMAD.MOV.U32 R33, RZ, RZ, 0x181f ;  /* 0x0000181fff217424 */ /* 0x000fe400078e00ff */
[----:B-12---:R-:W-:Y:S05]  /*24b10*/  CALL.REL.NOINC `($__internal_39_$__cuda_sm70_shflsync_idx_p) ;  /* 0x00001de000007944 */ /* 0x006fea0003c00000 */
[C---:B------:R-:W-:Y:S01]  /*24b20*/  LOP3.LUT P4, RZ, R204.reuse, 0x4, RZ, 0xc0, !PT ;  /* 0x00000004ccff7812 */ /* 0x040fe2000788c0ff */
[----:B------:R-:W-:Y:S01]  /*24b30*/  IMAD R0, R193, 0x6000, R11 ;  /* 0x00006000c1007824 */ /* 0x000fe200078e020b */
[C---:B------:R-:W-:Y:S01]  /*24b40*/  IADD3 R2, P0, R35.reuse, R16, RZ ;  /* 0x0000001023027210 */ /* 0x040fe20007f1e0ff */
[----:B------:R-:W-:Y:S01]  /*24b50*/  IMAD.MOV.U32 R34, RZ, RZ, R5 ;  /* 0x000000ffff227224 */ /* 0x000fe200078e0005 */
[----:B------:R-:W-:Y:S01]  /*24b60*/  LOP3.LUT P3, RZ, R204, 0x2, RZ, 0xc0, !PT ;  /* 0x00000002ccff7812 */ /* 0x000fe2000786c0ff */
[----:B------:R-:W-:Y:S01]  /*24b70*/  IMAD.MOV.U32 R33, RZ, RZ, 0x181f ;  /* 0x0000181fff217424 */ /* 0x000fe200078e00ff */
        /* <DEDUP_REMOVED lines=26> */
.L_x_2401:
[----:B------:R-:W-:Y:S01]  /*24d20*/  MOV R2, RZ ;  /* 0x000000ff00027202 */ /* 0x000fe20000000f00 */
[----:B------:R-:W-:Y:S01]  /*24d30*/  IMAD.MOV.U32 R34, RZ, RZ, R9 ;  /* 0x000000ffff227224 */ /* 0x000fe200078e0009 */
[----:B------:R-:W-:Y:S01]  /*24d40*/  MOV R3, 0x24d70 ;  /* 0x00024d7000037802 */ /* 0x000fe20000000f00 */
[----:B------:R-:W-:Y:S02]  /*24d50*/  IMAD.MOV.U32 R33, RZ, RZ, 0x181f ;  /* 0x0000181fff217424 */ /* 0x000fe400078e00ff */
[----:B-1234-:R-:W-:Y:S05]  /*24d60*/  CALL.REL.NOINC `($__internal_39_$__cuda_sm70_shflsync_idx_p) ;  /* 0x00001b9000007944 */ /* 0x01efea0003c00000 */
[----:B------:R-:W-:Y:S01]  /*24d70*/  MOV R5, R35 ;  /* 0x0000002300057202 */ /* 0x000fe20000000f00 */
[----:B------:R-:W-:-:S05]  /*24d80*/  BRA `(.L_x_2516) ;  /* 0xffff2d5000007947 */ /* 0x000fca000383ffff */
.L_x_2402:
[----:B------:R-:W-:Y:S01]  /*24d90*/  MOV R2, RZ ;  /* 0x000000ff00027202 */ /* 0x000fe20000000f00 */
[----:B------:R-:W-:Y:S01]  /*24da0*/  IMAD.MOV.U32 R34, RZ, RZ, R16 ;  /* 0x000000ffff227224 */ /* 0x000fe200078e0010 */
[----:B------:R-:W-:Y:S01]  /*24db0*/  MOV R3, 0x24de0 ;  /* 0x00024de000037802 */ /* 0x000fe20000000f00 */
[----:B------:R-:W-:Y:S02]  /*24dc0*/  IMAD.MOV.U32 R33, RZ, RZ, 0x181f ;  /* 0x0000181fff217424 */ /* 0x000fe400078e00ff */
[----:B-1234-:R-:W-:Y:S05]  /*24dd0*/  CALL.REL.NOINC `($__internal_39_$__cuda_sm70_shflsync_idx_p) ;  /* 0x00001b2000007944 */ /* 0x01efea0003c00000 */
[----:B------:R-:W-:Y:S01]  /*24de0*/  ISETP.GE.AND P3, PT, R198, c[0x0][0x1d4], PT ;  /* 0x00007500c6007a0c */ /* 0x000fe20003f66270 */
[----:B------:R-:W-:Y:S01]  /*24df0*/  IMAD R4, R193, 0x6000, R10 ;  /* 0x00006000c1047824 */ /* 0x000fe200078e020a */
[----:B------:R-:W-:Y:S01]  /*24e00*/  IADD3 R2, P0, R35, R17, RZ ;  /* 0x0000001123027210 */ /* 0x000fe20007f1e0ff */
[----:B------:R-:W-:Y:S01]  /*24e10*/  IMAD.MOV.U32 R34, RZ, RZ, R9 ;  /* 0x000000ffff227224 */ /* 0x000fe200078e0009 */
[----:B------:R-:W-:Y:S01]  /*24e20*/  ISETP.GE.AND P1, PT, R201, c[0x0][0x1d4], PT ;  /* 0x00007500c9007a0c */ /* 0x000fe20003f26270 */
        /* <DEDUP_REMOVED lines=27> */
.L_x_2403:
[----:B------:R-:W-:Y:S01]  /*24fe0*/  MOV R152, 0x2 ;  /* 0x0000000200987802 */ /* 0x000fe20000000f00 */
[----:B------:R-:W-:Y:S01]  /*24ff0*/  IMAD.MOV.U32 R2, RZ, RZ, R8 ;  /* 0x000000ffff027224 */ /* 0x000fe200078e0008 */
[----:B------:R-:W-:Y:S02]  /*25000*/  MOV R3, 0x25020 ;  /* 0x0002502000037802 */ /* 0x000fe40000000f00 */
[----:B------:R-:W-:Y:S05]  /*25010*/  CALL.REL.NOINC `($__internal_38_$__cuda_sm70_shflsync_bfly_p) ;  /* 0x0000189000007944 */ /* 0x000fea0003c00000 */
[----:B------:R-:W-:Y:S01]  /*25020*/  MOV R2, R152 ;  /* 0x0000009800027202 */ /* 0x000fe20000000f00 */
[----:B------:R-:W-:-:S05]  /*25030*/  BRA `(.L_x_2518) ;  /* 0xffff397000007947 */ /* 0x000fca000383ffff */
.L_x_2406:
[----:B------:R-:W-:Y:S01]  /*25040*/  MOV R2, RZ ;  /* 0x000000ff00027202 */ /* 0x000fe20000000f00 */
[----:B------:R-:W-:Y:S01]  /*25050*/  IMAD.MOV.U32 R34, RZ, RZ, R12 ;  /* 0x000000ffff227224 */ /* 0x000fe200078e000c */
[----:B------:R-:W-:Y:S01]  /*25060*/  MOV R3, 0x25090 ;  /* 0x0002509000037802 */ /* 0x000fe20000000f00 */
[----:B------:R-:W-:Y:S02]  /*25070*/  IMAD.MOV.U32 R33, RZ, RZ, 0x181f ;  /* 0x0000181fff217424 */ /* 0x000fe400078e00ff */
[----:B------:R-:W-:Y:S05]  /*25080*/  CALL.REL.NOINC `($__internal_39_$__cuda_sm70_shflsync_idx_p) ;  /* 0x0000187000007944 */ /* 0x000fea0003c00000 */
[----:B------:R-:W-:Y:S01]  /*25090*/  MOV R4, R35 ;  /* 0x0000002300047202 */ /* 0x000fe20000000f00 */
[----:B------:R-:W-:-:S05]  /*250a0*/  BRA `(.L_x_2519) ;  /* 0xffff52f000007947 */ /* 0x000fca000383ffff */
.L_x_2407:
[----:B------:R-:W-:Y:S01]  /*250b0*/  MOV R2, RZ ;  /* 0x000000ff00027202 */ /* 0x000fe20000000f00 */
[----:B------:R-:W-:Y:S01]  /*250c0*/  IMAD.MOV.U32 R34, RZ, RZ, R13 ;  /* 0x000000ffff227224 */ /* 0x000fe200078e000d */
[----:B------:R-:W-:Y:S01]  /*250d0*/  MOV R3, 0x25100 ;  /* 0x0002510000037802 */ /* 0x000fe20000000f00 */
[----:B------:R-:W-:Y:S02]  /*250e0*/  IMAD.MOV.U32 R33, RZ, RZ, 0x181f ;  /* 0x0000181fff217424 */ /* 0x000fe400078e00ff */
[----:B-12---:R-:W-:Y:S05]  /*250f0*/  CALL.REL.NOINC `($__internal_39_$__cuda_sm70_shflsync_idx_p) ;  /* 0x0000180000007944 */ /* 0x006fea0003c00000 */
[----:B------:R-:W-:Y:S01]  /*25100*/  ISETP.GE.AND P4, PT, R198, c[0x0][0x1d4], PT ;  /* 0x00007500c6007a0c */ /* 0x000fe20003f86270 */
[----:B------:R-:W-:Y:S01]  /*25110*/  IMAD R0, R193, 0x6000, R11 ;  /* 0x00006000c1007824 */ /* 0x000fe200078e020b */
[----:B------:R-:W-:Y:S01]  /*25120*/  IADD3 R2, P0, R35, R17, RZ ;  /* 0x0000001123027210 */ /* 0x000fe20007f1e0ff */
[----:B------:R-:W-:Y:S01]  /*25130*/  IMAD.MOV.U32 R34, RZ, RZ, R12 ;  /* 0x000000ffff227224 */ /* 0x000fe200078e000c */
[----:B------:R-:W-:Y:S01]  /*25140*/  ISETP.GE.AND P3, PT, R201, c[0x0][0x1d4], PT ;  /* 0x00007500c9007a0c */ /* 0x000fe20003f66270 */
        /* <DEDUP_REMOVED lines=27> */
.L_x_2412:
[----:B------:R-:W-:Y:S01]  /*25300*/  MOV R2, RZ ;  /* 0x000000ff00027202 */ /* 0x000fe20000000f00 */
[----:B------:R-:W-:Y:S01]  /*25310*/  IMAD.MOV.U32 R34, RZ, RZ, R8 ;  /* 0x000000ffff227224 */ /* 0x000fe200078e0008 */
[----:B------:R-:W-:Y:S01]  /*25320*/  MOV R3, 0x25350 ;  /* 0x0002535000037802 */ /* 0x000fe20000000f00 */
[----:B------:R-:W-:Y:S02]  /*25330*/  IMAD.MOV.U32 R33, RZ, RZ, 0x181f ;  /* 0x0000181fff217424 */ /* 0x000fe400078e00ff */
[----:B-1234-:R-:W-:Y:S05]  /*25340*/  CALL.REL.NOINC `($__internal_39_$__cuda_sm70_shflsync_idx_p) ;  /* 0x000015b000007944 */ /* 0x01efea0003c00000 */
[----:B------:R-:W-:Y:S01]  /*25350*/  MOV R5, R35 ;  /* 0x0000002300057202 */ /* 0x000fe20000000f00 */
[----:B------:R-:W-:-:S05]  /*25360*/  BRA `(.L_x_2521) ;  /* 0xffff568000007947 */ /* 0x000fca000383ffff */
.L_x_2413:
        /* <DEDUP_REMOVED lines=37> */
.L_x_2424:
[----:B------:R-:W-:Y:S01]  /*255c0*/  MOV R2, RZ ;  /* 0x000000ff00027202 */ /* 0x000fe20000000f00 */
[----:B------:R-:W-:Y:S01]  /*255d0*/  IMAD.MOV.U32 R34, RZ, RZ, R12 ;  /* 0x000000ffff227224 */ /* 0x000fe200078e000c */
[----:B------:R-:W-:Y:S01]  /*255e0*/  MOV R3, 0x25610 ;  /* 0x0002561000037802 */ /* 0x000fe20000000f00 */
[----:B------:R-:W-:Y:S02]  /*255f0*/  IMAD.MOV.U32 R33, RZ, RZ, 0x181f ;  /* 0x0000181fff217424 */ /* 0x000fe400078e00ff */
[----:B------:R-:W-:Y:S05]  /*25600*/  CALL.REL.NOINC `($__internal_39_$__cuda_sm70_shflsync_idx_p) ;  /* 0x000012f000007944 */ /* 0x000fea0003c00000 */
[----:B------:R-:W-:Y:S01]  /*25610*/  MOV R4, R35 ;  /* 0x0000002300047202 */ /* 0x000fe20000000f00 */
[----:B------:R-:W-:-:S05]  /*25620*/  BRA `(.L_x_2523) ;  /* 0xffff876000007947 */ /* 0x000fca000383ffff */
.L_x_2425:
        /* <DEDUP_REMOVED lines=37> */
.L_x_2427:
[----:B------:R-:W-:Y:S01]  /*25880*/  IMAD.MOV.U32 R2, RZ, RZ, R202 ;  /* 0x000000ffff027224 */ /* 0x000fe200078e00ca */
[----:B------:R-:W-:-:S02]  /*25890*/  MOV R152, 0x2 ;  /* 0x0000000200987802 */ /* 0x000fc40000000f00 */
[----:B------:R-:W-:Y:S02]  /*258a0*/  MOV R3, 0x258c0 ;  /* 0x000258c000037802 */ /* 0x000fe40000000f00 */
[----:B------:R-:W-:Y:S05]  /*258b0*/  CALL.REL.NOINC `($__internal_38_$__cuda_sm70_shflsync_bfly_p) ;  /* 0x00000ff000007944 */ /* 0x000fea0003c00000 */
[----:B------:R-:W-:Y:S01]  /*258c0*/  MOV R0, R152 ;  /* 0x0000009800007202 */ /* 0x000fe20000000f00 */
[----:B------:R-:W-:Y:S05]  /*258d0*/  BRA `(.L_x_2525) ;  /* 0xffff885000007947 */ /* 0x000fea000383ffff */
.L_x_2428:
[----:B------:R-:W-:Y:S01]  /*258e0*/  IMAD.MOV.U32 R2, RZ, RZ, R0 ;  /* 0x000000ffff027224 */ /* 0x000fe200078e0000 */
[----:B------:R-:W-:Y:S02]  /*258f0*/  MOV R152, 0x1 ;  /* 0x0000000100987802 */ /* 0x000fe40000000f00 */
[----:B------:R-:W-:Y:S02]  /*25900*/  MOV R3, 0x25920 ;  /* 0x0002592000037802 */ /* 0x000fe40000000f00 */
[----:B-1----:R-:W-:Y:S05]  /*25910*/  CALL.REL.NOINC `($__internal_38_$__cuda_sm70_shflsync_bfly_p) ;  /* 0x00000f9000007944 */ /* 0x002fea0003c00000 */
[----:B------:R-:W-:Y:S01]  /*25920*/  FADD.FTZ R0, R0, R152 ;  /* 0x0000009800007221 */ /* 0x000fe20000010000 */
[----:B------:R-:W-:Y:S02]  /*25930*/  MOV R2, R203 ;  /* 0x000000cb00027202 */ /* 0x000fe40000000f00 */
[----:B------:R-:W-:Y:S02]  /*25940*/  MOV R152, 0x2 ;  /* 0x0000000200987802 */ /* 0x000fe40000000f00 */
[----:B------:R-:W-:Y:S02]  /*25950*/  MOV R3, 0x25970 ;  /* 0x0002597000037802 */ /* 0x000fe40000000f00 */
[----:B------:R-:W-:Y:S05]  /*25960*/  CALL.REL.NOINC `($__internal_38_$__cuda_sm70_shflsync_bfly_p) ;  /* 0x00000f4000007944 */ /* 0x000fea0003c00000 */
[----:B------:R-:W-:Y:S01]  /*25970*/  FADD.FTZ R4, R203, R152 ;  /* 0x00000098cb047221 */ /* 0x000fe20000010000 */
[----:B------:R-:W-:-:S02]  /*25980*/  MOV R152, 0x1 ;  /* 0x0000000100987802 */ /* 0x000fc40000000f00 */
[----:B------:R-:W-:Y:S02]  /*25990*/  MOV R3, 0x259c0 ;  /* 0x000259c000037802 */ /* 0x000fe40000000f00 */
[----:B------:R-:W-:Y:S02]  /*259a0*/  MOV R2, R4 ;  /* 0x0000000400027202 */ /* 0x000fe40000000f00 */
[----:B------:R-:W-:Y:S05]  /*259b0*/  CALL.REL.NOINC `($__internal_38_$__cuda_sm70_shflsync_bfly_p) ;  /* 0x00000ef000007944 */ /* 0x000fea0003c00000 */
[----:B------:R-:W-:Y:S01]  /*259c0*/  MOV R3, R152 ;  /* 0x0000009800037202 */ /* 0x000fe20000000f00 */
[----:B------:R-:W-:Y:S05]  /*259d0*/  BRA `(.L_x_2526) ;  /* 0xffff87c000007947 */ /* 0x000fea000383ffff */
.L_x_2435:
[----:B--234-:R-:W-:Y:S01]  /*259e0*/  IMAD.MOV.U32 R34, RZ, RZ, R13 ;  /* 0x000000ffff227224 */ /* 0x01cfe200078e000d */
[----:B------:R-:W-:Y:S01]  /*259f0*/  MOV R2, RZ ;  /* 0x000000ff00027202 */ /* 0x000fe20000000f00 */
[----:B------:R-:W-:Y:S01]  /*25a00*/  IMAD.MOV.U32 R33, RZ, RZ, 0x181f ;  /* 0x0000181fff217424 */ /* 0x000fe200078e00ff */
[----:B------:R-:W-:Y:S02]  /*25a10*/  MOV R3, 0x25a30 ;  /* 0x00025a3000037802 */ /* 0x000fe40000000f00 */
[----:B-1----:R-:W-:Y:S05]  /*25a20*/  CALL.REL.NOINC `($__internal_39_$__cuda_sm70_shflsync_idx_p) ;  /* 0x00000ed000007944 */ /* 0x002fea0003c00000 */
[----:B------:R-:W-:Y:S01]  /*25a30*/  MOV R5, R35 ;  /* 0x0000002300057202 */ /* 0x000fe20000000f00 */
[----:B------:R-:W-:Y:S05]  /*25a40*/  BRA `(.L_x_2527) ;  /* 0xffffa03000007947 */ /* 0x000fea000383ffff */
.L_x_2436:
[----:B------:R-:W-:Y:S01]  /*25a50*/  IMAD.MOV.U32 R34, RZ, RZ, R14 ;  /* 0x000000ffff227224 */ /* 0x000fe200078e000e */
[----:B------:R-:W-:Y:S01]  /*25a60*/  MOV R2, RZ ;  /* 0x000000ff00027202 */ /* 0x000fe20000000f00 */
[----:B------:R-:W-:Y:S01]  /*25a70*/  IMAD.MOV.U32 R33, RZ, RZ, 0x181f ;  /* 0x0000181fff217424 */ /* 0x000fe200078e00ff */
[----:B------:R-:W-:-:S02]  /*25a80*/  MOV R3, 0x25aa0 ;  /* 0x00025aa000037802 */ /* 0x000fc40000000f00 */
[----:B-123--:R-:W-:Y:S05]  /*25a90*/  CALL.REL.NOINC `($__internal_39_$__cuda_sm70_shflsync_idx_p) ;  /* 0x00000e6000007944 */ /* 0x00efea0003c00000 */
[----:B------:R-:W-:Y:S01]  /*25aa0*/  MOV R0, R35 ;  /* 0x0000002300007202 */ /* 0x000fe20000000f00 */
[----:B------:R-:W-:Y:S05]  /*25ab0*/  BRA `(.L_x_2528) ;  /* 0xffff9fe000007947 */ /* 0x000fea000383ffff */
.L_x_2439:
[----:B------:R-:W-:Y:S01]  /*25ac0*/  IMAD.MOV.U32 R34, RZ, RZ, R13 ;  /* 0x000000ffff227224 */ /* 0x000fe200078e000d */
[----:B--2---:R-:W-:Y:S01]  /*25ad0*/  MOV R2, 0x1 ;  /* 0x0000000100027802 */ /* 0x004fe20000000f00 */
[----:B------:R-:W-:Y:S01]  /*25ae0*/  IMAD.MOV.U32 R33, RZ, RZ, 0x181f ;  /* 0x0000181fff217424 */ /* 0x000fe200078e00ff */
[----:B------:R-:W-:-:S02]  /*25af0*/  MOV R3, 0x25b10 ;  /* 0x00025b1000037802 */ /* 0x000fc40000000f00 */
[----:B-1-34-:R-:W-:Y:S05]  /*25b00*/  CALL.REL.NOINC `($__internal_39_$__cuda_sm70_shflsync_idx_p) ;  /* 0x00000df000007944 */ /* 0x01afea0003c00000 */
        /* <DEDUP_REMOVED lines=8> */
.L_x_2442:
[----:B------:R-:W-:Y:S01]  /*25b90*/  IMAD.MOV.U32 R34, RZ, RZ, R13 ;  /* 0x000000ffff227224 */ /* 0x000fe200078e000d */
[----:B--2---:R-:W-:Y:S01]  /*25ba0*/  MOV R2, 0x2 ;  /* 0x0000000200027802 */ /* 0x004fe20000000f00 */
[----:B------:R-:W-:Y:S01]  /*25bb0*/  IMAD.MOV.U32 R33, RZ, RZ, 0x181f ;  /* 0x0000181fff217424 */ /* 0x000fe200078e00ff */
[----:B------:R-:W-:Y:S02]  /*25bc0*/  MOV R3, 0x25be0 ;  /* 0x00025be000037802 */ /* 0x000fe40000000f00 */
[----:B-1-34-:R-:W-:Y:S05]  /*25bd0*/  CALL.REL.NOINC `($__internal_39_$__cuda_sm70_shflsync_idx_p) ;  /* 0x00000d2000007944 */ /* 0x01afea0003c00000 */
[----:B------:R-:W-:Y:S01]  /*25be0*/  MOV R5, R35 ;  /* 0x0000002300057202 */ /* 0x000fe20000000f00 */
[----:B------:R-:W-:Y:S05]  /*25bf0*/  BRA `(.L_x_2530) ;  /* 0xffffa10000007947 */ /* 0x000fea000383ffff */
.L_x_2443:
[----:B------:R-:W-:Y:S01]  /*25c00*/  IMAD.MOV.U32 R34, RZ, RZ, R14 ;  /* 0x000000ffff227224 */ /* 0x000fe200078e000e */
[----:B--2---:R-:W-:Y:S01]  /*25c10*/  MOV R2, 0x2 ;  /* 0x0000000200027802 */ /* 0x004fe20000000f00 */
[----:B------:R-:W-:Y:S01]  /*25c20*/  IMAD.MOV.U32 R33, RZ, RZ, 0x181f ;  /* 0x0000181fff217424 */ /* 0x000fe200078e00ff */
[----:B------:R-:W-:Y:S02]  /*25c30*/  MOV R3, 0x25c50 ;  /* 0x00025c5000037802 */ /* 0x000fe40000000f00 */
[----:B-1-34-:R-:W-:Y:S05]  /*25c40*/  CALL.REL.NOINC `($__internal_39_$__cuda_sm70_shflsync_idx_p) ;  /* 0x00000cb000007944 */ /* 0x01afea0003c00000 */
[----:B------:R-:W-:Y:S01]  /*25c50*/  MOV R0, R35 ;  /* 0x0000002300007202 */ /* 0x000fe20000000f00 */
[----:B------:R-:W-:Y:S05]  /*25c60*/  BRA `(.L_x_2531) ;  /* 0xffffa0b000007947 */ /* 0x000fea000383ffff */
.L_x_2446:
[----:B------:R-:W-:Y:S01]  /*25c70*/  IMAD.MOV.U32 R34, RZ, RZ, R13 ;  /* 0x000000ffff227224 */ /* 0x000fe200078e000d */
[----:B---3--:R-:W-:Y:S01]  /*25c80*/  MOV R2, 0x3 ;  /* 0x0000000300027802 */ /* 0x008fe20000000f00 */
        /* <DEDUP_REMOVED lines=11> */
.L_x_2448:
[----:B------:R-:W-:Y:S01]  /*25d40*/  IMAD.MOV.U32 R34, RZ, RZ, R5 ;  /* 0x000000ffff227224 */ /* 0x000fe200078e0005 */
[----:B------:R-:W-:Y:S01]  /*25d50*/  MOV R2, RZ ;  /* 0x000000ff00027202 */ /* 0x000fe20000000f00 */
[----:B------:R-:W-:Y:S01]  /*25d60*/  IMAD.MOV.U32 R33, RZ, RZ, 0x1c1f ;  /* 0x00001c1fff217424 */ /* 0x000fe200078e00ff */
[----:B------:R-:W-:Y:S02]  /*25d70*/  MOV R3, 0x25d90 ;  /* 0x00025d9000037802 */ /* 0x000fe40000000f00 */
[----:B--2---:R-:W-:Y:S05]  /*25d80*/  CALL.REL.NOINC `($__internal_39_$__cuda_sm70_shflsync_idx_p) ;  /* 0x00000b7000007944 */ /* 0x004fea0003c00000 */
[----:B------:R-:W-:Y:S01]  /*25d90*/  MOV R4, R35 ;  /* 0x0000002300047202 */ /* 0x000fe20000000f00 */
[----:B------:R-:W-:Y:S05]  /*25da0*/  BRA `(.L_x_2533) ;  /* 0xffffa3d000007947 */ /* 0x000fea000383ffff */
.L_x_2449:
[----:B------:R-:W-:Y:S01]  /*25db0*/  IMAD.MOV.U32 R34, RZ, RZ, R14 ;  /* 0x000000ffff227224 */ /* 0x000fe200078e000e */
[----:B------:R-:W-:Y:S01]  /*25dc0*/  MOV R2, RZ ;  /* 0x000000ff00027202 */ /* 0x000fe20000000f00 */
[----:B------:R-:W-:Y:S01]  /*25dd0*/  IMAD.MOV.U32 R33, RZ, RZ, 0x1c1f ;  /* 0x00001c1fff217424 */ /* 0x000fe200078e00ff */
[----:B------:R-:W-:Y:S02]  /*25de0*/  MOV R3, 0x25e00 ;  /* 0x00025e0000037802 */ /* 0x000fe40000000f00 */
[----:B-123--:R-:W-:Y:S05]  /*25df0*/  CALL.REL.NOINC `($__internal_39_$__cuda_sm70_shflsync_idx_p) ;  /* 0x00000b0000007944 */ /* 0x00efea0003c00000 */
[----:B------:R-:W-:Y:S01]  /*25e00*/  MOV R0, R35 ;  /* 0x0000002300007202 */ /* 0x000fe20000000f00 */
[----:B------:R-:W-:Y:S05]  /*25e10*/  BRA `(.L_x_2534) ;  /* 0xffffa38000007947 */ /* 0x000fea000383ffff */
.L_x_2452:
        /* <DEDUP_REMOVED lines=13> */
.L_x_2456:
[----:B------:R-:W-:Y:S01]  /*25ef0*/  IMAD.MOV.U32 R34, RZ, RZ, R5 ;  /* 0x000000ffff227224 */ /* 0x000fe200078e0005 */
[----:B------:R-:W-:Y:S01]  /*25f00*/  MOV R2, RZ ;  /* 0x000000ff00027202 */ /* 0x000fe20000000f00 */
[----:B------:R-:W-:Y:S01]  /*25f10*/  IMAD.MOV.U32 R33, RZ, RZ, 0x181f ;  /* 0x0000181fff217424 */ /* 0x000fe200078e00ff */
[----:B------:R-:W-:Y:S02]  /*25f20*/  MOV R3, 0x25f40 ;  /* 0x00025f4000037802 */ /* 0x000fe40000000f00 */
[----:B------:R-:W-:Y:S05]  /*25f30*/  CALL.REL.NOINC `($__internal_39_$__cuda_sm70_shflsync_idx_p) ;  /* 0x000009c000007944 */ /* 0x000fea0003c00000 */
[----:B------:R-:W-:Y:S01]  /*25f40*/  MOV R4, R35 ;  /* 0x0000002300047202 */ /* 0x000fe20000000f00 */
[----:B------:R-:W-:Y:S05]  /*25f50*/  BRA `(.L_x_2536) ;  /* 0xffffbd9000007947 */ /* 0x000fea000383ffff */
.L_x_2457:
[----:B------:R-:W-:Y:S01]  /*25f60*/  IMAD.MOV.U32 R34, RZ, RZ, R14 ;  /* 0x000000ffff227224 */ /* 0x000fe200078e000e */
[----:B------:R-:W-:Y:S01]  /*25f70*/  MOV R2, RZ ;  /* 0x000000ff00027202 */ /* 0x000fe20000000f00 */
[----:B------:R-:W-:Y:S01]  /*25f80*/  IMAD.MOV.U32 R33, RZ, RZ, 0x181f ;  /* 0x0000181fff217424 */ /* 0x000fe200078e00ff */
[----:B------:R-:W-:Y:S02]  /*25f90*/  MOV R3, 0x25fb0 ;  /* 0x00025fb000037802 */ /* 0x000fe40000000f00 */
[----:B-12---:R-:W-:Y:S05]  /*25fa0*/  CALL.REL.NOINC `($__internal_39_$__cuda_sm70_shflsync_idx_p) ;  /* 0x0000095000007944 */ /* 0x006fea0003c00000 */
[----:B------:R-:W-:Y:S01]  /*25fb0*/  MOV R0, R35 ;  /* 0x0000002300007202 */ /* 0x000fe20000000f00 */
[----:B------:R-:W-:Y:S05]  /*25fc0*/  BRA `(.L_x_2537) ;  /* 0xffffbd4000007947 */ /* 0x000fea000383ffff */
.L_x_2460:
        /* <DEDUP_REMOVED lines=13> */
.L_x_2463:
[----:B------:R-:W-:Y:S01]  /*260a0*/  IMAD.MOV.U32 R34, RZ, RZ, R5 ;  /* 0x000000ffff227224 */ /* 0x000fe200078e0005 */
[----:B-1----:R-:W-:Y:S01]  /*260b0*/  MOV R2, 0x2 ;  /* 0x0000000200027802 */ /* 0x002fe20000000f00 */
[----:B------:R-:W-:Y:S01]  /*260c0*/  IMAD.MOV.U32 R33, RZ, RZ, 0x181f ;  /* 0x0000181fff217424 */ /* 0x000fe200078e00ff */
[----:B------:R-:W-:Y:S02]  /*260d0*/  MOV R3, 0x260f0 ;  /* 0x000260f000037802 */ /* 0x000fe40000000f00 */
[----:B--234-:R-:W-:Y:S05]  /*260e0*/  CALL.REL.NOINC `($__internal_39_$__cuda_sm70_shflsync_idx_p) ;  /* 0x0000081000007944 */ /* 0x01cfea0003c00000 */
[----:B------:R-:W-:Y:S01]  /*260f0*/  MOV R4, R35 ;  /* 0x0000002300047202 */ /* 0x000fe20000000f00 */
[----:B------:R-:W-:Y:S05]  /*26100*/  BRA `(.L_x_2539) ;  /* 0xffffbe7000007947 */ /* 0x000fea000383ffff */
.L_x_2464:
[----:B------:R-:W-:Y:S01]  /*26110*/  IMAD.MOV.U32 R34, RZ, RZ, R14 ;  /* 0x000000ffff227224 */ /* 0x000fe200078e000e */
[----:B------:R-:W-:Y:S01]  /*26120*/  MOV R2, 0x2 ;  /* 0x0000000200027802 */ /* 0x000fe20000000f00 */
[----:B------:R-:W-:Y:S01]  /*26130*/  IMAD.MOV.U32 R33, RZ, RZ, 0x181f ;  /* 0x0000181fff217424 */ /* 0x000fe200078e00ff */
[----:B------:R-:W-:Y:S02]  /*26140*/  MOV R3, 0x26160 ;  /* 0x0002616000037802 */ /* 0x000fe40000000f00 */
[----:B-1234-:R-:W-:Y:S05]  /*26150*/  CALL.REL.NOINC `($__internal_39_$__cuda_sm70_shflsync_idx_p) ;  /* 0x000007a000007944 */ /* 0x01efea0003c00000 */
[----:B------:R-:W-:Y:S01]  /*26160*/  MOV R0, R35 ;  /* 0x0000002300007202 */ /* 0x000fe20000000f00 */
[----:B------:R-:W-:Y:S05]  /*26170*/  BRA `(.L_x_2540) ;  /* 0xffffbe2000007947 */ /* 0x000fea000383ffff */
.L_x_2467:
[----:B------:R-:W-:Y:S01]  /*26180*/  IMAD.MOV.U32 R34, RZ, RZ, R5 ;  /* 0x000000ffff227224 */ /* 0x000fe200078e0005 */
[----:B-1----:R-:W-:Y:S01]  /*26190*/  MOV R2, 0x3 ;  /* 0x0000000300027802 */ /* 0x002fe20000000f00 */
[----:B------:R-:W-:Y:S01]  /*261a0*/  IMAD.MOV.U32 R33, RZ, RZ, 0x181f ;  /* 0x0000181fff217424 */ /* 0x000fe200078e00ff */
[----:B------:R-:W-:-:S02]  /*261b0*/  MOV R3, 0x261d0 ;  /* 0x000261d000037802 */ /* 0x000fc40000000f00 */
[----:B--234-:R-:W-:Y:S05]  /*261c0*/  CALL.REL.NOINC `($__internal_39_$__cuda_sm70_shflsync_idx_p) ;  /* 0x0000073000007944 */ /* 0x01cfea0003c00000 */
        /* <DEDUP_REMOVED lines=8> */
.L_x_2469:
[----:B------:R-:W-:Y:S01]  /*26250*/  IMAD.MOV.U32 R34, RZ, RZ, R32 ;  /* 0x000000ffff227224 */ /* 0x000fe200078e0020 */
[----:B------:R-:W-:Y:S01]  /*26260*/  MOV R2, RZ ;  /* 0x000000ff00027202 */ /* 0x000fe20000000f00 */
[----:B------:R-:W-:Y:S01]  /*26270*/  IMAD.MOV.U32 R33, RZ, RZ, 0x1f ;  /* 0x0000001fff217424 */ /* 0x000fe200078e00ff */
[----:B------:R-:W-:Y:S02]  /*26280*/  MOV R3, 0x262a0 ;  /* 0x000262a000037802 */ /* 0x000fe40000000f00 */
[----:B---3--:R-:W-:Y:S05]  /*26290*/  CALL.REL.NOINC `($__internal_39_$__cuda_sm70_shflsync_idx_p) ;  /* 0x0000066000007944 */ /* 0x008fea0003c00000 */
[----:B------:R-:W-:Y:S01]  /*262a0*/  MOV R9, R35 ;  /* 0x0000002300097202 */ /* 0x000fe20000000f00 */
[----:B------:R-:W-:Y:S05]  /*262b0*/  BRA `(.L_x_2542) ;  /* 0xffffbfe000007947 */ /* 0x000fea000383ffff */
.L_x_2470:
[----:B------:R-:W-:Y:S01]  /*262c0*/  IMAD.MOV.U32 R34, RZ, RZ, R32 ;  /* 0x000000ffff227224 */ /* 0x000fe200078e0020 */
[----:B------:R-:W-:Y:S01]  /*262d0*/  MOV R2, 0x1 ;  /* 0x0000000100027802 */ /* 0x000fe20000000f00 */
[----:B------:R-:W-:Y:S01]  /*262e0*/  IMAD.MOV.U32 R33, RZ, RZ, 0x1f ;  /* 0x0000001fff217424 */ /* 0x000fe200078e00ff */
[----:B------:R-:W-:Y:S02]  /*262f0*/  MOV R3, 0x26310 ;  /* 0x0002631000037802 */ /* 0x000fe40000000f00 */
[----:B-123--:R-:W-:Y:S05]  /*26300*/  CALL.REL.NOINC `($__internal_39_$__cuda_sm70_shflsync_idx_p) ;  /* 0x000005f000007944 */ /* 0x00efea0003c00000 */
[----:B------:R-:W-:Y:S01]  /*26310*/  MOV R6, R35 ;  /* 0x0000002300067202 */ /* 0x000fe20000000f00 */
[----:B------:R-:W-:Y:S05]  /*26320*/  BRA `(.L_x_2543) ;  /* 0xffffbf9000007947 */ /* 0x000fea000383ffff */
.L_x_2471:
[----:B------:R-:W-:Y:S02]  /*26330*/  MOV R3, 0x1 ;  /* 0x0000000100037802 */ /* 0x000fe40000000f00 */
[----:B------:R-:W-:-:S02]  /*26340*/  MOV R2, 0x26360 ;  /* 0x0002636000027802 */ /* 0x000fc40000000f00 */
[----:B-12-4-:R-:W-:Y:S05]  /*26350*/  CALL.REL.NOINC `($__internal_40_$__cuda_sm70_shflsync_up_p) ;  /* 0x0000060000007944 */ /* 0x016fea0003c00000 */
[----:B------:R-:W-:Y:S05]  /*26360*/  BRA `(.L_x_2544) ;  /* 0xffffc07000007947 */ /* 0x000fea000383ffff */
.L_x_2472:
[----:B------:R-:W-:Y:S02]  /*26370*/  MOV R3, 0x2 ;  /* 0x0000000200037802 */ /* 0x000fe40000000f00 */
[----:B------:R-:W-:-:S02]  /*26380*/  MOV R2, 0x263a0 ;  /* 0x000263a000027802 */ /* 0x000fc40000000f00 */
[----:B-12---:R-:W-:Y:S05]  /*26390*/  CALL.REL.NOINC `($__internal_40_$__cuda_sm70_shflsync_up_p) ;  /* 0x000005c000007944 */ /* 0x006fea0003c00000 */
        /* <DEDUP_REMOVED lines=24> */
.L_x_2476:
[----:B------:R-:W-:Y:S02]  /*26520*/  MOV R3, 0x1 ;  /* 0x0000000100037802 */ /* 0x000fe40000000f00 */
[----:B------:R-:W-:Y:S02]  /*26530*/  MOV R2, 0x26550 ;  /* 0x0002655000027802 */ /* 0x000fe40000000f00 */
[----:B------:R-:W-:Y:S05]  /*26540*/  CALL.REL.NOINC `($__internal_40_$__cuda_sm70_shflsync_up_p) ;  /* 0x0000041000007944 */ /* 0x000fea0003c00000 */
[----:B------:R-:W-:Y:S01]  /*26550*/  MOV R2, R4 ;  /* 0x0000000400027202 */ /* 0x000fe20000000f00 */
[----:B------:R-:W-:Y:S05]  /*26560*/  BRA `(.L_x_2546) ;  /* 0xffffc0d000007947 */ /* 0x000fea000383ffff */
.L_x_2477:
[----:B------:R-:W-:Y:S02]  /*26570*/  MOV R3, 0x2 ;  /* 0x0000000200037802 */ /* 0x000fe40000000f00 */
[----:B------:R-:W-:Y:S02]  /*26580*/  MOV R2, 0x265a0 ;  /* 0x000265a000027802 */ /* 0x000fe40000000f00 */
        /* <DEDUP_REMOVED lines=25> */
.L_x_2479:
[----:B------:R-:W-:Y:S02]  /*26720*/  SEL R0, RZ, 0x1, P0 ;  /* 0x00000001ff007807 */ /* 0x000fe40000000000 */
[----:B------:R-:W-:Y:S02]  /*26730*/  MOV R2, 0x26750 ;  /* 0x0002675000027802 */ /* 0x000fe40000000f00 */
[----:B---3--:R-:W-:Y:S05]  /*26740*/  CALL.REL.NOINC `($__internal_41_$__cuda_sm70_votesync_ballot) ;  /* 0x0000027000007944 */ /* 0x008fea0003c00000 */
[----:B------:R-:W-:Y:S01]  /*26750*/  MOV R6, R0 ;  /* 0x0000000000067202 */ /* 0x000fe20000000f00 */
[----:B------:R-:W-:Y:S05]  /*26760*/  BRA `(.L_x_2548) ;  /* 0xffffc06000007947 */ /* 0x000fea000383ffff */
.L_x_2480:
[----:B------:R-:W-:Y:S01]  /*26770*/  IMAD.MOV.U32 R34, RZ, RZ, R7 ;  /* 0x000000ffff227224 */ /* 0x000fe200078e0007 */
[----:B------:R-:W-:Y:S01]  /*26780*/  MOV R2, R0 ;  /* 0x0000000000027202 */ /* 0x000fe20000000f00 */
[----:B------:R-:W-:Y:S01]  /*26790*/  IMAD.MOV.U32 R33, RZ, RZ, 0x1f ;  /* 0x0000001fff217424 */ /* 0x000fe200078e00ff */
[----:B------:R-:W-:Y:S02]  /*267a0*/  MOV R3, 0x267c0 ;  /* 0x000267c000037802 */ /* 0x000fe40000000f00 */
[----:B---3--:R-:W-:Y:S05]  /*267b0*/  CALL.REL.NOINC `($__internal_39_$__cuda_sm70_shflsync_idx_p) ;  /* 0x0000014000007944 */ /* 0x008fea0003c00000 */
[----:B------:R-:W-:Y:S01]  /*267c0*/  IMAD.MOV.U32 R12, RZ, RZ, R35 ;  /* 0x000000ffff0c7224 */ /* 0x000fe200078e0023 */
[----:B------:R-:W-:Y:S01]  /*267d0*/  MOV R2, R0 ;  /* 0x0000000000027202 */ /* 0x000fe20000000f00 */
[----:B------:R-:W-:Y:S01]  /*267e0*/  IMAD.MOV.U32 R34, RZ, RZ, R8 ;  /* 0x000000ffff227224 */ /* 0x000fe200078e0008 */
[----:B------:R-:W-:-:S02]  /*267f0*/  MOV R33, 0x1f ;  /* 0x0000001f00217802 */ /* 0x000fc40000000f00 */
[----:B------:R-:W-:Y:S02]  /*26800*/  MOV R3, 0x26820 ;  /* 0x0002682000037802 */ /* 0x000fe40000000f00 */
[----:B------:R-:W-:Y:S05]  /*26810*/  CALL.REL.NOINC `($__internal_39_$__cuda_sm70_shflsync_idx_p) ;  /* 0x000000e000007944 */ /* 0x000fea0003c00000 */
[----:B------:R-:W-:Y:S01]  /*26820*/  MOV R5, R35 ;  /* 0x0000002300057202 */ /* 0x000fe20000000f00 */
[----:B------:R-:W-:Y:S05]  /*26830*/  BRA `(.L_x_2549) ;  /* 0xffffbfe000007947 */ /* 0x000fea000383ffff */
.L_x_2483:
[----:B------:R-:W-:Y:S01]  /*26840*/  IMAD.MOV.U32 R34, RZ, RZ, R4 ;  /* 0x000000ffff227224 */ /* 0x000fe200078e0004 */
[----:B------:R-:W-:Y:S01]  /*26850*/  MOV R2, R0 ;  /* 0x0000000000027202 */ /* 0x000fe20000000f00 */
[----:B------:R-:W-:Y:S01]  /*26860*/  IMAD.MOV.U32 R33, RZ, RZ, 0x1f ;  /* 0x0000001fff217424 */ /* 0x000fe200078e00ff */
[----:B------:R-:W-:Y:S02]  /*26870*/  MOV R3, 0x26890 ;  /* 0x0002689000037802 */ /* 0x000fe40000000f00 */
[----:B--234-:R-:W-:Y:S05]  /*26880*/  CALL.REL.NOINC `($__internal_39_$__cuda_sm70_shflsync_idx_p) ;  /* 0x0000007000007944 */ /* 0x01cfea0003c00000 */
[----:B------:R-:W-:Y:S01]  /*26890*/  MOV R14, R35 ;  /* 0x00000023000e7202 */ /* 0x000fe20000000f00 */
[----:B------:R-:W-:Y:S05]  /*268a0*/  BRA `(.L_x_2482) ;  /* 0xffffbfd000007947 */ /* 0x000fea000383ffff */
        .weak           $__internal_38_$__cuda_sm70_shflsync_bfly_p
        .type           $__internal_38_$__cuda_sm70_shflsync_bfly_p,@function
        .size           $__internal_38_$__cuda_sm70_shflsync_bfly_p,($__internal_39_$__cuda_sm70_shflsync_idx_p - $__internal_38_$__cuda_sm70_shflsync_bfly_p)
$__internal_38_$__cuda_sm70_shflsync_bfly_p:
[----:B------:R-:W-:Y:S04]  /*268b0*/  WARPSYNC R200 ;  /* 0x000000c800007348 */ /* 0x000fe80003800000 */
[----:B------:R1:W2:Y:S02]  /*268c0*/  SHFL.BFLY PT, R152, R2, R152, R214 ;  /* 0x0c00009802987389 */ /* 0x0002a400000e00d6 */
[----:B-1----:R-:W-:-:S02]  /*268d0*/  MOV R2, R3 ;  /* 0x0000000300027202 */ /* 0x002fc40000000f00 */
[----:B------:R-:W-:-:S04]  /*268e0*/  MOV R3, 0x0 ;  /* 0x0000000000037802 */ /* 0x000fc80000000f00 */
[----:B--2---:R-:W-:Y:S05]  /*268f0*/  RET.REL.NODEC R2 `(_ZN7cutlass13device_kernelIN5flash19enable_sm80_to_sm89INS1_16FlashAttnFwdSm80INS1_25CollectiveMainloopFwdSm80ILi8ELi2ELb0EN4cute5tupleIJNS5_1CILi128EEENS7_ILi64EEENS7_ILi192EEEEEELi192ENS_6half_tEfNS_4arch4Sm80ELb0ELb1ELb0ELb1ELb1ELb1ELb1ELb1EEENS1_21CollectiveEpilogueFwdINS6_IJS8_SA_S9_EEENS6_IJNS7_ILi1EEESI_SI_EEESC_SE_Li256ELb1ELb1ELb1ELb0EEENS1_36VarlenDynamicPersistentTileSchedulerILi128ELi64ELi256ELi256ELb1ELb1ELb0ELb1ELb0ELb1EEEEEEEEEvNT_6ParamsE) ;  /* 0xfffd970002007950 */ /* 0x004fea0003c3ffff */
        .weak           $__internal_39_$__cuda_sm70_shflsync_idx_p
        .type           $__internal_39_$__cuda_sm70_shflsync_idx_p,@function
        .size           $__internal_39_$__cuda_sm70_shflsync_idx_p,($__internal_40_$__cuda_sm70_shflsync_up_p - $__internal_39_$__cuda_sm70_shflsync_idx_p)
$__internal_39_$__cuda_sm70_shflsync_idx_p:
[----:B------:R-:W-:-:S04]  /*26900*/  MOV R35, 0xffffffff ;  /* 0xffffffff00237802 */ /* 0x000fc80000000f00 */
[----:B------:R-:W-:Y:S04]  /*26910*/  WARPSYNC R35 ;  /* 0x0000002300007348 */ /* 0x000fe80003800000 */
[----:B------:R1:W2:Y:S02]  /*26920*/  SHFL.IDX PT, R35, R34, R2, R33 ;  /* 0x0000000222237389 */ /* 0x0002a400000e0021 */
[----:B-1----:R-:W-:Y:S02]  /*26930*/  MOV R2, R3 ;  /* 0x0000000300027202 */ /* 0x002fe40000000f00 */
[----:B------:R-:W-:-:S04]  /*26940*/  MOV R3, 0x0 ;  /* 0x0000000000037802 */ /* 0x000fc80000000f00 */
[----:B--2---:R-:W-:Y:S05]  /*26950*/  RET.REL.NODEC R2 `(_ZN7cutlass13device_kernelIN5flash19enable_sm80_to_sm89INS1_16FlashAttnFwdSm80INS1_25CollectiveMainloopFwdSm80ILi8ELi2ELb0EN4cute5tupleIJNS5_1CILi128EEENS7_ILi64EEENS7_ILi192EEEEEELi192ENS_6half_tEfNS_4arch4Sm80ELb0ELb1ELb0ELb1ELb1ELb1ELb1ELb1EEENS1_21CollectiveEpilogueFwdINS6_IJS8_SA_S9_EEENS6_IJNS7_ILi1EEESI_SI_EEESC_SE_Li256ELb1ELb1ELb1ELb0EEENS1_36VarlenDynamicPersistentTileSchedulerILi128ELi64ELi256ELi256ELb1ELb1ELb0ELb1ELb0ELb1EEEEEEEEEvNT_6ParamsE) ;  /* 0xfffd96a002007950 */ /* 0x004fea0003c3ffff */
        .weak           $__internal_40_$__cuda_sm70_shflsync_up_p
        .type           $__internal_40_$__cuda_sm70_shflsync_up_p,@function
        .size           $__internal_40_$__cuda_sm70_shflsync_up_p,($__internal_41_$__cuda_sm70_votesync_ballot - $__internal_40_$__cuda_sm70_shflsync_up_p)
$__internal_40_$__cuda_sm70_shflsync_up_p:
[----:B------:R-:W-:Y:S02]  /*26960*/  MOV R4, RZ ;  /* 0x000000ff00047202 */ /* 0x000fe40000000f00 */
[----:B------:R-:W-:-:S04]  /*26970*/  MOV R12, 0xffffffff ;  /* 0xffffffff000c7802 */ /* 0x000fc80000000f00 */
[----:B------:R-:W-:Y:S04]  /*26980*/  WARPSYNC R12 ;  /* 0x0000000c00007348 */ /* 0x000fe80003800000 */
[----:B------:R1:W2:Y:S02]  /*26990*/  SHFL.UP PT, R4, R0, R3, R4 ;  /* 0x0400000300047389 */ /* 0x0002a400000e0004 */
[----:B-1----:R-:W-:-:S04]  /*269a0*/  MOV R3, 0x0 ;  /* 0x0000000000037802 */ /* 0x002fc80000000f00 */
[----:B--2---:R-:W-:Y:S05]  /*269b0*/  RET.REL.NODEC R2 `(_ZN7cutlass13device_kernelIN5flash19enable_sm80_to_sm89INS1_16FlashAttnFwdSm80INS1_25CollectiveMainloopFwdSm80ILi8ELi2ELb0EN4cute5tupleIJNS5_1CILi128EEENS7_ILi64EEENS7_ILi192EEEEEELi192ENS_6half_tEfNS_4arch4Sm80ELb0ELb1ELb0ELb1ELb1ELb1ELb1ELb1EEENS1_21CollectiveEpilogueFwdINS6_IJS8_SA_S9_EEENS6_IJNS7_ILi1EEESI_SI_EEESC_SE_Li256ELb1ELb1ELb1ELb0EEENS1_36VarlenDynamicPersistentTileSchedulerILi128ELi64ELi256ELi256ELb1ELb1ELb0ELb1ELb0ELb1EEEEEEEEEvNT_6ParamsE) ;  /* 0xfffd964002007950 */ /* 0x004fea0003c3ffff */
        .weak           $__internal_41_$__cuda_sm70_votesync_ballot
        .type           $__internal_41_$__cuda_sm70_votesync_ballot,@function
        .size           $__internal_41_$__cuda_sm70_votesync_ballot,(.L_x_3137 - $__internal_41_$__cuda_sm70_votesync_ballot)
$__internal_41_$__cuda_sm70_votesync_ballot:
[----:B------:R-:W-:Y:S01]  /*269c0*/  ISETP.NE.U32.AND P0, PT, R0, 0x1, PT ;  /* 0x000000010000780c */ /* 0x000fe20003f05070 */
[----:B------:R-:W-:-:S04]  /*269d0*/  IMAD.MOV.U32 R3, RZ, RZ, -0x1 ;  /* 0xffffffffff037424 */ /* 0x000fc800078e00ff */
[----:B------:R-:W-:Y:S08]  /*269e0*/  WARPSYNC R3 ;  /* 0x0000000300007348 */ /* 0x000ff00003800000 */
[----:B------:R-:W-:-:S04]  /*269f0*/  VOTE.ANY R0, PT, !P0 ;  /* 0x0000000000007806 */ /* 0x000fc800040e0100 */
[----:B------:R-:W-:Y:S01]  /*26a00*/  LOP3.LUT R0, R0, R3, RZ, 0xc0, !PT ;  /* 0x0000000300007212 */ /* 0x000fe200078ec0ff */
[----:B------:R-:W-:-:S04]  /*26a10*/  IMAD.MOV.U32 R3, RZ, RZ, 0x0 ;  /* 0x00000000ff037424 */ /* 0x000fc800078e00ff */
[----:B------:R-:W-:Y:S05]  /*26a20*/  RET.REL.NODEC R2 `(_ZN7cutlass13device_kernelIN5flash19enable_sm80_to_sm89INS1_16FlashAttnFwdSm80INS1_25CollectiveMainloopFwdSm80ILi8ELi2ELb0EN4cute5tupleIJNS5_1CILi128EEENS7_ILi64EEENS7_ILi192EEEEEELi192ENS_6half_tEfNS_4arch4Sm80ELb0ELb1ELb0ELb1ELb1ELb1ELb1ELb1EEENS1_21CollectiveEpilogueFwdINS6_IJS8_SA_S9_EEENS6_IJNS7_ILi1EEESI_SI_EEESC_SE_Li256ELb1ELb1ELb1ELb0EEENS1_36VarlenDynamicPersistentTileSchedulerILi128ELi64ELi256ELi256ELb1ELb1ELb0ELb1ELb0ELb1EEEEEEEEEvNT_6ParamsE) ;  /* 0xfffd95d002007950 */ /* 0x000fea0003c3ffff */
.L_x_2550:
        /* <DEDUP_REMOVED lines=13> */
.L_x_3137:


//--------------------- .text._ZN7cutlass13device_kernelIN5flash19enable_sm80_to_sm89INS1_16FlashAttnFwdSm80INS1_25CollectiveMainloopFwdSm80ILi8ELi2ELb0EN4cute5tupleIJNS5_1CILi128EEENS7_ILi64EEENS7_ILi192EEEEEELi192ENS_6half_tEfNS_4arch4Sm80ELb1ELb0ELb0ELb0ELb1ELb0ELb1ELb1EEENS1_21CollectiveEpilogueFwdINS6_IJS8_SA_S9_EEENS6_IJNS7_ILi1EEESI_SI_EEESC_SE_Li256ELb0ELb1ELb1ELb0EEENS1_30DynamicPersistentTileSchedulerILi256ELi256ELb1ELb1ELb0EEEEEEEEEvNT_6ParamsE --------------------------
	.section	.text._ZN7cutlass13device_kernelIN5flash19enable_sm80_to_sm89INS1_16FlashAttnFwdSm80INS1_25CollectiveMainloopFwdSm80ILi8ELi2ELb0EN4cute5tupleIJNS5_1CILi128EEENS7_ILi64EEENS7_ILi192EEEEEELi192ENS_6half_tEfNS_4arch4Sm80ELb1ELb0ELb0ELb0ELb1ELb0ELb1ELb1EEENS1_21CollectiveEpilogueFwdINS6_IJS8_SA_S9_EEENS6_IJNS7_ILi1EEESI_SI_EEESC_SE_Li256ELb0ELb1ELb1ELb0EEENS1_30DynamicPersistentTileSchedulerILi256ELi256ELb1ELb1ELb0EEEEEEEEEvNT_6ParamsE,"ax",@progbits
	.sectioninfo	@"SHI_REGISTERS=255"
	.align	128
.text._ZN7cutlass13device_kernelIN5flash19enable_sm80_to_sm89INS1_16FlashAttnFwdSm80INS1_25CollectiveMainloopFwdSm80ILi8ELi2ELb0EN4cute5tupleIJNS5_1CILi128EEENS7_ILi64EEENS7_ILi192EEEEEELi192ENS_6half_tEfNS_4arch4Sm80ELb1ELb0ELb0ELb0ELb1ELb0ELb1ELb1EEENS1_21CollectiveEpilogueFwdINS6_IJS8_SA_S9_EEENS6_IJNS7_ILi1EEESI_SI_EEESC_SE_Li256ELb0ELb1ELb1ELb0EEENS1_30DynamicPersistentTileSchedulerILi256ELi256ELb1ELb1ELb0EEEEEEEEEvNT_6ParamsE:
        .type           _ZN7cutlass13device_kernelIN5flash19enable_sm80_to_sm89INS1_16FlashAttnFwdSm80INS1_25CollectiveMainloopFwdSm80ILi8ELi2ELb0EN4cute5tupleIJNS5_1CILi128EEENS7_ILi64EEENS7_ILi192EEEEEELi192ENS_6half_tEfNS_4arch4Sm80ELb1ELb0ELb0ELb0ELb1ELb0ELb1ELb1EEENS1_21CollectiveEpilogueFwdINS6_IJS8_SA_S9_EEENS6_IJNS7_ILi1EEESI_SI_EEESC_SE_Li256ELb0ELb1ELb1ELb0EEENS1_30DynamicPersistentTileSchedulerILi256ELi256ELb1ELb1ELb0EEEEEEEEEvNT_6ParamsE,@function
        .size           _ZN7cutlass13device_kernelIN5flash19enable_sm80_to_sm89INS1_16FlashAttnFwdSm80INS1_25CollectiveMainloopFwdSm80ILi8ELi2ELb0EN4cute5tupleIJNS5_1CILi128EEENS7_ILi64EEENS7_ILi192EEEEEELi192ENS_6half_tEfNS_4arch4Sm80ELb1ELb0ELb0ELb0ELb1ELb0ELb1ELb1EEENS1_21CollectiveEpilogueFwdINS6_IJS8_SA_S9_EEENS6_IJNS7_ILi1EEESI_SI_EEESC_SE_Li256ELb0ELb1ELb1ELb0EEENS1_30DynamicPersistentTileSchedulerILi256ELi256ELb1ELb1ELb0EEEEEEEEEvNT_6ParamsE,(.L_x_3142 - _ZN7cutlass13device_kernelIN5flash19enable_sm80_to_sm89INS1_16FlashAttnFwdSm80INS1_25CollectiveMainloopFwdSm80ILi8ELi2ELb0EN4cute5tupleIJNS5_1CILi128EEENS7_ILi64EEENS7_ILi192EEEEEELi192ENS_6half_tEfNS_4arch4Sm80ELb1ELb0ELb0ELb0ELb1ELb0ELb1ELb1EEENS1_21CollectiveEpilogueFwdINS6_IJS8_SA_S9_EEENS6_IJNS7_ILi1EEESI_SI_EEESC_SE_Li256ELb0ELb1ELb1ELb0EEENS1_30DynamicPersistentTileSchedulerILi256ELi256ELb1ELb1ELb0EEEEEEEEEvNT_6ParamsE)
        .other          _ZN7cutlass13device_kernelIN5flash19enable_sm80_to_sm89INS1_16FlashAttnFwdSm80INS1_25CollectiveMainloopFwdSm80ILi8ELi2ELb0EN4cute5tupleIJNS5_1CILi128EEENS7_ILi64EEENS7_ILi192EEEEEELi192ENS_6half_tEfNS_4arch4Sm80ELb1ELb0ELb0ELb0ELb1ELb0ELb1ELb1EEENS1_21CollectiveEpilogueFwdINS6_IJS8_SA_S9_EEENS6_IJNS7_ILi1EEESI_SI_EEESC_SE_Li256ELb0ELb1ELb1ELb0EEENS1_30DynamicPersistentTileSchedulerILi256ELi256ELb1ELb1ELb0EEEEEEEEEvNT_6ParamsE,@"STO_CUDA_ENTRY STV_DEFAULT"
_ZN7cutlass13device_kernelIN5flash19enable_sm80_to_sm89INS1_16FlashAttnFwdSm80INS1_25CollectiveMainloopFwdSm80ILi8ELi2ELb0EN4cute5tupleIJNS5_1CILi128EEENS7_ILi64EEENS7_ILi192EEEEEELi192ENS_6half_tEfNS_4arch4Sm80ELb1ELb0ELb0ELb0ELb1ELb0ELb1ELb1EEENS1_21CollectiveEpilogueFwdINS6_IJS8_SA_S9_EEENS6_IJNS7_ILi1EEESI_SI_EEESC_SE_Li256ELb0ELb1ELb1ELb0EEENS1_30DynamicPersistentTileSchedulerILi256ELi256ELb1ELb1ELb0EEEEEEEEEvNT_6ParamsE:
        /* <DEDUP_REMOVED lines=13> */
[----:B------:R-:W-:Y:S02]  /*00d0*/  ULDC.64 UR6, c[0x0][0x118] ;  /* 0x0000460000067ab9 */ /* 0x000fe40000000a00 */
[CC--:B------:R-:W-:Y:S02]  /*00e0*/  LEA.HI R3, R15.reuse, R18.reuse, RZ, 0x4 ;  /* 0x000000120f037211 */ /* 0x0c0fe400078f20ff */
[-C--:B------:R-:W-:Y:S02]  /*00f0*/  LEA.HI R10, R15, R18.reuse, RZ, 0x3 ;  /* 0x000000120f0a7211 */ /* 0x080fe400078f18ff */
[----:B------:R-:W-:Y:S02]  /*0100*/  LOP3.LUT R2, R3, 0xfffffff0, RZ, 0xc0, !PT ;  /* 0xfffffff003027812 */ /* 0x000fe400078ec0ff */
[----:B------:R-:W-:-:S02]  /*0110*/  LEA.HI R0, R15, R18, RZ, 0x2 ;  /* 0x000000120f007211 */ /* 0x000fc400078f10ff */
[----:B------:R-:W-:Y:S01]  /*0120*/  SHF.R.S32.HI R232, RZ, 0x3, R10 ;  /* 0x00000003ffe87819 */ /* 0x000fe2000001140a */
[----:B------:R-:W-:Y:S01]  /*0130*/  IMAD.IADD R4, R18, 0x1, -R2 ;  /* 0x0000000112047824 */ /* 0x000fe200078e0a02 */
[----:B------:R-:W-:Y:S02]  /*0140*/  LOP3.LUT R207, R10, 0xfffffff8, RZ, 0xc0, !PT ;  /* 0xfffffff80acf7812 */ /* 0x000fe400078ec0ff */
[----:B------:R-:W-:Y:S01]  /*0150*/  LOP3.LUT R0, R0, 0xfffffffc, RZ, 0xc0, !PT ;  /* 0xfffffffc00007812 */ /* 0x000fe200078ec0ff */
[----:B------:R-:W-:Y:S01]  /*0160*/  IMAD.SHL.U32 R2, R232, 0x40, RZ ;  /* 0x00000040e8027824 */ /* 0x000fe200078e00ff */
[----:B------:R-:W-:Y:S01]  /*0170*/  SHF.R.S32.HI R5, RZ, 0x4, R3 ;  /* 0x00000004ff057819 */ /* 0x000fe20000011403 */
[C---:B------:R-:W-:Y:S01]  /*0180*/  IMAD.IADD R207, R18.reuse, 0x1, -R207 ;  /* 0x0000000112cf7824 */ /* 0x040fe200078e0acf */
[----:B------:R-:W-:Y:S01]  /*0190*/  SHF.R.S32.HI R8, RZ, 0x1f, R4 ;  /* 0x0000001fff087819 */ /* 0x000fe20000011404 */
[----:B------:R-:W-:Y:S01]  /*01a0*/  IMAD.IADD R6, R18, 0x1, -R0 ;  /* 0x0000000112067824 */ /* 0x000fe200078e0a00 */
[----:B------:R-:W-:Y:S01]  /*01b0*/  LEA.HI R3, R3, R5, RZ, 0x1 ;  /* 0x0000000503037211 */ /* 0x000fe200078f08ff */
[C---:B------:R-:W-:Y:S01]  /*01c0*/  IMAD.SHL.U32 R192, R207.reuse, 0x8, RZ ;  /* 0x00000008cfc07824 */ /* 0x040fe200078e00ff */
[----:B------:R-:W-:Y:S01]  /*01d0*/  LOP3.LUT R0, R2, 0x1c0, RZ, 0xc0, !PT ;  /* 0x000001c002007812 */ /* 0x000fe200078ec0ff */
[----:B------:R-:W-:Y:S01]  /*01e0*/  IMAD R205, R207, 0x20, R232 ;  /* 0x00000020cfcd7824 */ /* 0x000fe200078e02e8 */
[----:B------:R-:W-:-:S02]  /*01f0*/  LOP3.LUT R3, R3, 0xfffffffe, RZ, 0xc0, !PT ;  /* 0xfffffffe03037812 */ /* 0x000fc400078ec0ff */
[----:B------:R-:W-:Y:S02]  /*0200*/  SHF.R.U32.HI R7, RZ, 0x3, R0 ;  /* 0x00000003ff077819 */ /* 0x000fe40000011600 */
[----:B------:R-:W-:Y:S01]  /*0210*/  LOP3.LUT R2, R0, 0x38, R192, 0xf8, !PT ;  /* 0x0000003800027812 */ /* 0x000fe200078ef8c0 */
[----:B------:R-:W-:Y:S01]  /*0220*/  IMAD.IADD R11, R5, 0x1, -R3 ;  /* 0x00000001050b7824 */ /* 0x000fe200078e0a03 */
[----:B------:R-:W-:Y:S02]  /*0230*/  LEA.HI R0, R6, R6, RZ, 0x1 ;  /* 0x0000000606007211 */ /* 0x000fe400078f08ff */
[----:B------:R-:W-:Y:S02]  /*0240*/  LEA.HI R5, R8, R4, RZ, 0x3 ;  /* 0x0000000408057211 */ /* 0x000fe400078f18ff */
[----:B------:R-:W-:Y:S01]  /*0250*/  LOP3.LUT R13, R2, R7, RZ, 0x3c, !PT ;  /* 0x00000007020d7212 */ /* 0x000fe200078e3cff */
[----:B------:R-:W-:Y:S01]  /*0260*/  IMAD.SHL.U32 R7, R207, 0x40, RZ ;  /* 0x00000040cf077824 */ /* 0x000fe200078e00ff */
[----:B------:R-:W-:-:S02]  /*0270*/  LOP3.LUT R2, R0, 0x1ffffffe, RZ, 0xc0, !PT ;  /* 0x1ffffffe00027812 */ /* 0x000fc400078ec0ff */
[----:B------:R-:W-:Y:S02]  /*0280*/  LOP3.LUT R3, R5, 0xfffffff8, RZ, 0xc0, !PT ;  /* 0xfffffff805037812 */ /* 0x000fe400078ec0ff */
[----:B------:R-:W-:Y:S01]  /*0290*/  LOP3.LUT R0, R7, 0x1c0, RZ, 0xc0, !PT ;  /* 0x000001c007007812 */ /* 0x000fe200078ec0ff */
[----:B------:R-:W-:Y:S01]  /*02a0*/  IMAD.IADD R14, R6, 0x1, -R2 ;  /* 0x00000001060e7824 */ /* 0x000fe200078e0a02 */
[----:B------:R-:W-:Y:S01]  /*02b0*/  LEA.HI R8, R15, R18, RZ, 0x5 ;  /* 0x000000120f087211 */ /* 0x000fe200078f28ff */
[----:B------:R-:W-:Y:S01]  /*02c0*/  IMAD.IADD R9, R4, 0x1, -R3 ;  /* 0x0000000104097824 */ /* 0x000fe200078e0a03 */
[----:B------:R-:W-:Y:S02]  /*02d0*/  LOP3.LUT R4, R0, 0x8, R10, 0xf8, !PT ;  /* 0x0000000800047812 */ /* 0x000fe400078ef80a */
        /* <DEDUP_REMOVED lines=8> */
[C---:B------:R-:W-:Y:S01]  /*0360*/  IMAD.SHL.U32 R3, R9.reuse, 0x40, RZ ;  /* 0x0000004009037824 */ /* 0x040fe200078e00ff */
[----:B------:R-:W-:Y:S01]  /*0370*/  R2P PR, R9, 0x6 ;  /* 0x0000000609007804 */ /* 0x000fe20000000000 */
[----:B------:R-:W-:Y:S01]  /*0380*/  IMAD.SHL.U32 R4, R11, 0x8, RZ ;  /* 0x000000080b047824 */ /* 0x000fe200078e00ff */
[----:B------:R-:W-:Y:S01]  /*0390*/  SHF.R.S32.HI R7, RZ, 0x1f, R17 ;  /* 0x0000001fff077819 */ /* 0x000fe20000011411 */
[----:B------:R-:W-:Y:S01]  /*03a0*/  IMAD.IADD R8, R6, 0x1, -R2 ;  /* 0x0000000106087824 */ /* 0x000fe200078e0a02 */
[----:B------:R-:W-:Y:S01]  /*03b0*/  LOP3.LUT R0, R3, 0x1c0, RZ, 0xc0, !PT ;  /* 0x000001c003007812 */ /* 0x000fe200078ec0ff */
[----:B------:R-:W-:Y:S01]  /*03c0*/  IMAD.SHL.U32 R2, R5, 0x40, RZ ;  /* 0x0000004005027824 */ /* 0x000fe200078e00ff */
[----:B------:R-:W-:-:S02]  /*03d0*/  LEA.HI R7, R7, R17, RZ, 0x2 ;  /* 0x0000001107077211 */ /* 0x000fc400078f10ff */
[----:B------:R-:W-:Y:S02]  /*03e0*/  LOP3.LUT R5, R0, 0x8, R4, 0xf8, !PT ;  /* 0x0000000800057812 */ /* 0x000fe400078ef804 */
[----:B------:R-:W-:Y:S02]  /*03f0*/  SHF.R.U32.HI R3, RZ, 0x3, R0 ;  /* 0x00000003ff037819 */ /* 0x000fe40000011600 */
[----:B------:R-:W-:Y:S02]  /*0400*/  LOP3.LUT R4, R2, 0xfffffe00, RZ, 0xc0, !PT ;  /* 0xfffffe0002047812 */ /* 0x000fe400078ec0ff */
[----:B------:R-:W-:Y:S01]  /*0410*/  LOP3.LUT R3, R5, R3, RZ, 0x3c, !PT ;  /* 0x0000000305037212 */ /* 0x000fe200078e3cff */
[----:B------:R-:W-:Y:S01]  /*0420*/  IMAD.MOV.U32 R5, RZ, RZ, 0x40 ;  /* 0x00000040ff057424 */ /* 0x000fe200078e00ff */
[----:B------:R-:W-:Y:S01]  /*0430*/  SHF.R.S32.HI R0, RZ, 0x2, R7 ;  /* 0x00000002ff007819 */ /* 0x000fe20000011407 */
[----:B------:R-:W-:Y:S01]  /*0440*/  IMAD R2, R6, 0x400, R4 ;  /* 0x0000040006027824 */ /* 0x000fe200078e0204 */
[----:B------:R-:W-:-:S02]  /*0450*/  SEL R168, R168, 0xffffffe0, !P1 ;  /* 0xffffffe0a8a87807 */ /* 0x000fc40004800000 */
[----:B------:R-:W-:Y:S01]  /*0460*/  LEA.HI R10, R15, R18, RZ, 0x6 ;  /* 0x000000120f0a7211 */ /* 0x000fe200078f30ff */
[----:B------:R-:W-:Y:S01]  /*0470*/  IMAD.IADD R2, R2, 0x1, R3 ;  /* 0x0000000102027824 */ /* 0x000fe200078e0203 */
[----:B------:R-:W-:Y:S01]  /*0480*/  LOP3.LUT R3, R3, R4, RZ, 0xfc, !PT ;  /* 0x0000000403037212 */ /* 0x000fe200078efcff */
[----:B------:R-:W-:Y:S01]  /*0490*/  IMAD R16, R8, 0x10, R0 ;  /* 0x0000001008107824 */ /* 0x000fe200078e0200 */
[----:B------:R-:W-:Y:S01]  /*04a0*/  LEA.HI R4, R15, R18, RZ, 0x7 ;  /* 0x000000120f047211 */ /* 0x000fe200078f38ff */
[----:B------:R-:W-:Y:S01]  /*04b0*/  IMAD R0, R11, 0x200, R12 ;  /* 0x000002000b007824 */ /* 0x000fe200078e020c */
[----:B------:R-:W-:Y:S01]  /*04c0*/  LEA R162, R2, 0x18100, 0x1 ;  /* 0x0001810002a27811 */ /* 0x000fe200078e08ff */
[----:B------:R-:W-:Y:S01]  /*04d0*/  IMAD.SHL.U32 R10, R10, 0x8, RZ ;  /* 0x000000080a0a7824 */ /* 0x000fe200078e00ff */
[----:B------:R-:W-:Y:S01]  /*04e0*/  SHF.R.S32.HI R6, RZ, 0x7, R4 ;  /* 0x00000007ff067819 */ /* 0x000fe20000011404 */
[----:B------:R-:W-:Y:S01]  /*04f0*/  STL [R1+0xc], R16 ;  /* 0x00000c1001007387 */ /* 0x000fe20000100800 */
[----:B------:R-:W-:Y:S01]  /*0500*/  LOP3.LUT R4, R7, 0x7ffffffc, RZ, 0xc0, !PT ;  /* 0x7ffffffc07047812 */ /* 0x000fe200078ec0ff */
[----:B------:R-:W-:Y:S01]  /*0510*/  IMAD.IADD R163, R162, 0x1, R168 ;  /* 0x00000001a2a37824 */ /* 0x000fe200078e02a8 */
[----:B------:R-:W-:-:S02]  /*0520*/  LEA R170, R3, 0x100, 0x1 ;  /* 0x0000010003aa7811 */ /* 0x000fc400078e08ff */
[----:B------:R-:W-:Y:S01]  /*0530*/  LEA R169, R0, 0xc100, 0x1 ;  /* 0x0000c10000a97811 */ /* 0x000fe200078e08ff */
[----:B------:R-:W-:Y:S01]  /*0540*/  IMAD.IADD R4, R17, 0x1, -R4 ;  /* 0x0000000111047824 */ /* 0x000fe200078e0a04 */
[----:B------:R-:W-:Y:S01]  /*0550*/  SEL R0, R5, 0xffffffc0, !P2 ;  /* 0xffffffc005007807 */ /* 0x000fe20005000000 */
[----:B------:R-:W-:Y:S01]  /*0560*/  IMAD.IADD R237, R168, 0x1, R170 ;  /* 0x00000001a8ed7824 */ /* 0x000fe200078e02aa */
[----:B------:R-:W-:Y:S01]  /*0570*/  IADD3 R200, R192, 0x80, RZ ;  /* 0x00000080c0c87810 */ /* 0x000fe20007ffe0ff */
[----:B------:R-:W-:Y:S01]  /*0580*/  IMAD.SHL.U32 R222, R4, 0x2, RZ ;  /* 0x0000000204de7824 */ /* 0x000fe200078e00ff */
[----:B------:R-:W-:Y:S01]  /*0590*/  LOP3.LUT R10, R13, 0x7ffffe00, R10, 0xf8, !PT ;  /* 0x7ffffe000d0a7812 */ /* 0x000fe200078ef80a */
[----:B------:R-:W-:Y:S01]  /*05a0*/  IMAD R4, R14, 0x8, R16 ;  /* 0x000000080e047824 */ /* 0x000fe200078e0210 */
[----:B------:R-:W-:Y:S01]  /*05b0*/  IADD3 R201, R192, 0x40, RZ ;  /* 0x00000040c0c97810 */ /* 0x000fe20007ffe0ff */
[----:B------:R-:W-:Y:S01]  /*05c0*/  IMAD.IADD R171, R0, 0x1, R170 ;  /* 0x0000000100ab7824 */ /* 0x000fe200078e02aa */
[----:B------:R-:W-:Y:S01]  /*05d0*/  IADD3 R15, R222, 0x10, RZ ;  /* 0x00000010de0f7810 */ /* 0x000fe20007ffe0ff */
[--C-:B------:R-:W-:Y:S01]  /*05e0*/  IMAD.IADD R165, R162, 0x1, R0.reuse ;  /* 0x00000001a2a57824 */ /* 0x100fe200078e0200 */
[----:B------:R1:W-:Y:S01]  /*05f0*/  STL [R1+0x4], R4 ;  /* 0x0000040401007387 */ /* 0x0003e20000100800 */
[----:B------:R-:W-:Y:S01]  /*0600*/  IMAD.IADD R164, R163, 0x1, R0 ;  /* 0x00000001a3a47824 */ /* 0x000fe200078e0200 */
[----:B------:R-:W-:Y:S01]  /*0610*/  IADD3 R11, R222, 0x28, RZ ;  /* 0x00000028de0b7810 */ /* 0x000fe20007ffe0ff */
[----:B------:R-:W-:Y:S01]  /*0620*/  IMAD.IADD R0, R0, 0x1, R237 ;  /* 0x0000000100007824 */ /* 0x000fe200078e02ed */
[----:B------:R-:W-:Y:S01]  /*0630*/  SHF.R.S32.HI R6, RZ, 0x1f, R192 ;  /* 0x0000001fff067819 */ /* 0x000fe200000114c0 */
[----:B------:R-:W-:Y:S01]  /*0640*/  IMAD.SHL.U32 R209, R10, 0x2, RZ ;  /* 0x000000020ad17824 */ /* 0x000fe200078e00ff */
[----:B------:R-:W-:Y:S01]  /*0650*/  IADD3 R8, R222, 0x40, RZ ;  /* 0x00000040de087810 */ /* 0x000fe20007ffe0ff */
[----:B------:R-:W-:Y:S01]  /*0660*/  IMAD.IADD R239, R168, 0x1, R171 ;  /* 0x00000001a8ef7824 */ /* 0x000fe200078e02ab */
[----:B------:R2:W-:Y:S01]  /*0670*/  STL [R1], R0 ;  /* 0x0000000001007387 */ /* 0x0005e20000100800 */
[----:B------:R-:W-:-:S02]  /*0680*/  SHF.R.S32.HI R6, RZ, 0x1f, R200 ;  /* 0x0000001fff067819 */ /* 0x000fc400000114c8 */
[C---:B------:R-:W-:Y:S02]  /*0690*/  IADD3 R6, R222.reuse, 0x50, RZ ;  /* 0x00000050de067810 */ /* 0x040fe40007ffe0ff */
[C---:B------:R-:W-:Y:S02]  /*06a0*/  IADD3 R252, R222.reuse, 0x60, RZ ;  /* 0x00000060defc7810 */ /* 0x040fe40007ffe0ff */
[----:B------:R-:W-:Y:S02]  /*06b0*/  SHF.R.S32.HI R5, RZ, 0x1f, R15 ;  /* 0x0000001fff057819 */ /* 0x000fe4000001140f */
[C---:B------:R-:W-:Y:S02]  /*06c0*/  IADD3 R251, R222.reuse, 0x68, RZ ;  /* 0x00000068defb7810 */ /* 0x040fe40007ffe0ff */
[C---:B------:R-:W-:Y:S02]  /*06d0*/  IADD3 R250, R222.reuse, 0x70, RZ ;  /* 0x00000070defa7810 */ /* 0x040fe40007ffe0ff */
[----:B------:R-:W-:-:S02]  /*06e0*/  IADD3 R249, R222, 0x78, RZ ;  /* 0x00000078def97810 */ /* 0x000fc40007ffe0ff */
[----:B------:R-:W-:Y:S02]  /*06f0*/  SHF.R.S32.HI R5, RZ, 0x1f, R11 ;  /* 0x0000001fff057819 */ /* 0x000fe4000001140b */
[C---:B-1----:R-:W-:Y:S02]  /*0700*/  IADD3 R4, R222.reuse, 0x58, RZ ;  /* 0x00000058de047810 */ /* 0x042fe40007ffe0ff */
[----:B------:R-:W-:Y:S02]  /*0710*/  SHF.R.S32.HI R7, RZ, 0x1f, R201 ;  /* 0x0000001fff077819 */ /* 0x000fe400000114c9 */
[C---:B------:R-:W-:Y:S02]  /*0720*/  IADD3 R248, R222.reuse, 0x80, RZ ;  /* 0x00000080def87810 */ /* 0x040fe40007ffe0ff */
[C---:B------:R-:W-:Y:S02]  /*0730*/  IADD3 R247, R222.reuse, 0x88, RZ ;  /* 0x00000088def77810 */ /* 0x040fe40007ffe0ff */
        /* <DEDUP_REMOVED lines=34> */
[----:B--2---:R-:W-:Y:S02]  /*0960*/  SHF.R.S32.HI R2, RZ, 0x1f, R241 ;  /* 0x0000001fff027819 */ /* 0x004fe400000114f1 */
.L_x_2615:
        /* <DEDUP_REMOVED lines=18> */
.L_x_2552:
[----:B------:R-:W-:-:S04]  /*0a90*/  MOV R0, c[0x0][0x554] ;  /* 0x0001550000007a02 */ /* 0x000fc80000000f00 */
[----:B------:R-:W-:Y:S02]  /*0aa0*/  ISETP.NE.AND P0, PT, R0, 0x1, PT ;  /* 0x000000010000780c */ /* 0x000fe40003f05270 */
[----:B------:R-:W-:-:S11]  /*0ab0*/  MOV R0, R2 ;  /* 0x0000000200007202 */ /* 0x000fd60000000f00 */
[----:B------:R-:W-:-:S05]  /*0ac0*/  @P0 IMAD.HI.U32 R4, R2, c[0x0][0x558], RZ ;  /* 0x0001560002040a27 */ /* 0x000fca00078e00ff */
[----:B------:R-:W-:-:S05]  /*0ad0*/  @P0 SHF.R.U32.HI R0, RZ, c[0x0][0x55c], R4 ;  /* 0x00015700ff000a19 */ /* 0x000fca0000011604 */
[----:B------:R-:W-:Y:S02]  /*0ae0*/  IMAD R4, R0, c[0x0][0x554], RZ ;  /* 0x0001550000047a24 */ /* 0x000fe400078e02ff */
.L_x_2553:
[----:B------:R-:W-:Y:S05]  /*0af0*/  BSYNC B0 ;  /* 0x0000000000007941 */ /* 0x000fea0003800000 */
.L_x_2551:
        /* <DEDUP_REMOVED lines=10> */
[----:B------:R-:W-:-:S05]  /*0ba0*/  @P1 SHF.R.U32.HI R233, RZ, c[0x0][0x550], R2 ;  /* 0x00015400ffe91a19 */ /* 0x000fca0000011602 */
[----:B------:R-:W-:-:S05]  /*0bb0*/  @P0 IMAD.WIDE R2, R233, R3, c[0x0][0x370] ;  /* 0x0000dc00e9020625 */ /* 0x000fca00078e0203 */
[----:B------:R1:W5:Y:S01]  /*0bc0*/  @P0 LDG.E R216, [R2.64] ;  /* 0x0000000602d80981 */ /* 0x000362000c1e1900 */
[----:B------:R-:W-:Y:S01]  /*0bd0*/  IMAD.MOV.U32 R236, RZ, RZ, R0 ;  /* 0x000000ffffec7224 */ /* 0x000fe200078e0000 */
[----:B------:R-:W-:Y:S01]  /*0be0*/  BSSY B0, `(.L_x_2554) ;  /* 0x0000040000007945 */ /* 0x000fe20003800000 */
[----:B------:R-:W-:-:S05]  /*0bf0*/  IMAD.MOV.U32 R5, RZ, RZ, 0x40 ;  /* 0x00000040ff057424 */ /* 0x000fca00078e00ff */
[----:B------:R-:W-:Y:S01]  /*0c00*/  IADD3 R5, R5, -c[0x0][0x168], RZ ;  /* 0x80005a0005057a10 */ /* 0x000fe20007ffe0ff */
[----:B-1----:R-:W-:-:S05]  /*0c10*/  IMAD.MOV.U32 R2, RZ, RZ, c[0x0][0x53c] ;  /* 0x00014f00ff027624 */ /* 0x002fca00078e00ff */
[----:B------:R-:W-:Y:S02]  /*0c20*/  ISETP.NE.AND P0, PT, R2, 0x1, PT ;  /* 0x000000010200780c */ /* 0x000fe40003f05270 */
[----:B------:R-:W-:-:S11]  /*0c30*/  LOP3.LUT R2, R0, 0x1ffffff, RZ, 0x3c, !PT ;  /* 0x01ffffff00027812 */ /* 0x000fd600078e3cff */
[----:B------:R-:W-:Y:S01]  /*0c40*/  @P0 IMAD.HI.U32 R3, R0, c[0x0][0x540], RZ ;  /* 0x0001500000030a27 */ /* 0x000fe200078e00ff */
[----:B------:R-:W-:Y:S02]  /*0c50*/  IADD3 R0, R2, c[0x0][0x53c], RZ ;  /* 0x00014f0002007a10 */ /* 0x000fe40007ffe0ff */
[----:B------:R-:W-:Y:S02]  /*0c60*/  MOV R2, c[0x0][0x2c4] ;  /* 0x0000b10000027a02 */ /* 0x000fe40000000f00 */
[----:B------:R-:W-:Y:S02]  /*0c70*/  @P0 SHF.R.U32.HI R236, RZ, c[0x0][0x544], R3 ;  /* 0x00015100ffec0a19 */ /* 0x000fe40000011603 */
[----:B------:R-:W-:Y:S01]  /*0c80*/  ISETP.NE.AND P4, PT, R2, 0x1, PT ;  /* 0x000000010200780c */ /* 0x000fe20003f85270 */
[----:B------:R-:W-:Y:S02]  /*0c90*/  IMAD.MOV.U32 R2, RZ, RZ, c[0x0][0x2ac] ;  /* 0x0000ab00ff027624 */ /* 0x000fe400078e00ff */
[----:B------:R-:W-:-:S02]  /*0ca0*/  IMAD R0, R236, c[0x0][0x53c], R0 ;  /* 0x00014f00ec007a24 */ /* 0x000fc400078e0200 */
[----:B------:R-:W-:Y:S02]  /*0cb0*/  IMAD R6, R2, c[0x0][0x1d0], RZ ;  /* 0x0000740002067a24 */ /* 0x000fe400078e02ff */
[----:B------:R-:W-:Y:S02]  /*0cc0*/  IMAD.SHL.U32 R238, R0, 0x80, RZ ;  /* 0x0000008000ee7824 */ /* 0x000fe400078e00ff */
[----:B------:R-:W-:Y:S01]  /*0cd0*/  IMAD R2, R2, c[0x0][0x1d0], R5 ;  /* 0x0000740002027a24 */ /* 0x000fe200078e0205 */
[----:B------:R-:W-:Y:S02]  /*0ce0*/  IADD3 R5, R6, 0x3f, RZ ;  /* 0x0000003f06057810 */ /* 0x000fe40007ffe0ff */
[----:B------:R-:W-:-:S05]  /*0cf0*/  IADD3 R0, R238, 0x7f, RZ ;  /* 0x0000007fee007810 */ /* 0x000fca0007ffe0ff */
        /* <DEDUP_REMOVED lines=8> */
[----:B------:R-:W-:-:S04]  /*0d80*/  SHF.R.S32.HI R2, RZ, 0x6, R3 ;  /* 0x00000006ff027819 */ /* 0x000fc80000011403 */
[----:B------:R-:W-:Y:S01]  /*0d90*/  IMNMX R8, R0, R2, PT ;  /* 0x0000000200087217 */ /* 0x000fe20003800200 */
[----:B------:R-:W-:Y:S02]  /*0da0*/  IMAD.MOV R0, RZ, RZ, -R233 ;  /* 0x000000ffff007224 */ /* 0x000fe400078e0ae9 */
[----:B------:R-:W-:Y:S01]  /*0db0*/  IMAD.MOV.U32 R2, RZ, RZ, RZ ;  /* 0x000000ffff027224 */ /* 0x000fe200078e00ff */
        /* <DEDUP_REMOVED lines=34> */
.L_x_2555:
[----:B------:R-:W-:Y:S05]  /*0fe0*/  BSYNC B0 ;  /* 0x0000000000007941 */ /* 0x000fea0003800000 */
.L_x_2554:
[----:B------:R-:W-:Y:S01]  /*0ff0*/  LOP3.LUT R0, R236, 0xffff, RZ, 0xc0, !PT ;  /* 0x0000ffffec007812 */ /* 0x000fe200078ec0ff */
[----:B------:R-:W-:Y:S01]  /*1000*/  CS2R R16, SRZ ;  /* 0x0000000000107805 */ /* 0x000fe2000001ff00 */
[----:B------:R-:W-:Y:S01]  /*1010*/  CS2R R96, SRZ ;  /* 0x0000000000607805 */ /* 0x000fe2000001ff00 */
[----:B------:R-:W-:Y:S01]  /*1020*/  CS2R R94, SRZ ;  /* 0x00000000005e7805 */ /* 0x000fe2000001ff00 */
        /* <DEDUP_REMOVED lines=57> */
[----:B------:R-:W-:Y:S02]  /*13c0*/  SHF.R.S32.HI R14, RZ, 0x1f, R234 ;  /* 0x0000001fff0e7819 */ /* 0x000fe400000114ea */
[----:B------:R-:W-:Y:S02]  /*13d0*/  IADD3 R4, R205, R238, RZ ;  /* 0x000000eecd047210 */ /* 0x000fe40007ffe0ff */
[----:B------:R-:W-:Y:S01]  /*13e0*/  SHF.R.S32.HI R6, RZ, 0x1f, R233 ;  /* 0x0000001fff067819 */ /* 0x000fe200000114e9 */
[----:B------:R-:W-:Y:S01]  /*13f0*/  IMAD R0, R14, c[0x0][0x1b8], RZ ;  /* 0x00006e000e007a24 */ /* 0x000fe200078e02ff */
[----:B------:R-:W-:Y:S01]  /*1400*/  ISETP.GE.AND P6, PT, R192, c[0x0][0x198], PT ;  /* 0x00006600c0007a0c */ /* 0x000fe20003fc6270 */
[----:B------:R-:W-:Y:S01]  /*1410*/  @P4 IMAD.HI.U32 R7, R4, c[0x0][0x2c8], RZ ;  /* 0x0000b20004074a27 */ /* 0x000fe200078e00ff */
[----:B------:R-:W-:Y:S02]  /*1420*/  ISETP.GE.AND P5, PT, R201, c[0x0][0x198], PT ;  /* 0x00006600c9007a0c */ /* 0x000fe40003fa6270 */
[----:B------:R-:W-:Y:S01]  /*1430*/  ISETP.GE.AND P3, PT, R200, c[0x0][0x198], PT ;  /* 0x00006600c8007a0c */ /* 0x000fe20003f66270 */
[----:B------:R-:W-:Y:S01]  /*1440*/  IMAD R5, R234, c[0x0][0x1bc], R0 ;  /* 0x00006f00ea057a24 */ /* 0x000fe200078e0200 */
[----:B------:R-:W-:Y:S01]  /*1450*/  IADD3 R224, R235, -0x1, RZ ;  /* 0xffffffffebe07810 */ /* 0x000fe20007ffe0ff */
        /* <DEDUP_REMOVED lines=25> */
.L_x_2616:
[----:B------:R-:W-:Y:S05]  /*15f0*/  BRA.DIV ~URZ, `(.L_x_2558) ;  /* 0x0000c5227f007947 */ /* 0x000fea000b800000 */
[----:B------:R3:W4:Y:S02]  /*1600*/  SHFL.IDX PT, R0, R11, RZ, 0x181f ;  /* 0x00181fff0b007589 */ /* 0x00072400000e0000 */
.L_x_2617:
        /* <DEDUP_REMOVED lines=21> */
.L_x_2560:
[----:B------:R-:W-:Y:S05]  /*1760*/  BSYNC B0 ;  /* 0x0000000000007941 */ /* 0x000fea0003800000 */
.L_x_2559:
[----:B------:R-:W-:Y:S05]  /*1770*/  BRA.DIV ~URZ, `(.L_x_2561) ;  /* 0x0000c4127f007947 */ /* 0x000fea000b800000 */
[----:B--2---:R2:W1:Y:S04]  /*1780*/  SHFL.IDX PT, R8, R9, 0x1, 0x181f ;  /* 0x00381f0009087f89 */ /* 0x00446800000e0000 */
[----:B----4-:R2:W4:Y:S02]  /*1790*/  SHFL.IDX PT, R0, R11, 0x1, 0x181f ;  /* 0x00381f000b007f89 */ /* 0x01052400000e0000 */
.L_x_2618:
        /* <DEDUP_REMOVED lines=19> */
.L_x_2563:
[----:B------:R-:W-:Y:S05]  /*18d0*/  BSYNC B0 ;  /* 0x0000000000007941 */ /* 0x000fea0003800000 */
.L_x_2562:
[----:B------:R-:W-:Y:S05]  /*18e0*/  BRA.DIV ~URZ, `(.L_x_2564) ;  /* 0x0000c3727f007947 */ /* 0x000fea000b800000 */
[----:B-1----:R1:W2:Y:S02]  /*18f0*/  SHFL.IDX PT, R8, R9, 0x2, 0x181f ;  /* 0x00581f0009087f89 */ /* 0x0022a400000e0000 */
.L_x_2619:
[----:B------:R-:W-:Y:S05]  /*1900*/  BRA.DIV ~URZ, `(.L_x_2565) ;  /* 0x0000c3c27f007947 */ /* 0x000fea000b800000 */
[----:B----4-:R4:W1:Y:S02]  /*1910*/  SHFL.IDX PT, R0, R11, 0x2, 0x181f ;  /* 0x00581f000b007f89 */ /* 0x01086400000e0000 */
.L_x_2620:
        /* <DEDUP_REMOVED lines=19> */
.L_x_2567:
[----:B------:R-:W-:Y:S05]  /*1a50*/  BSYNC B0 ;  /* 0x0000000000007941 */ /* 0x000fea0003800000 */
.L_x_2566:
[----:B------:R-:W-:Y:S05]  /*1a60*/  BRA.DIV ~URZ, `(.L_x_2568) ;  /* 0x0000c2d27f007947 */ /* 0x000fea000b800000 */
[----:B--2---:R2:W3:Y:S04]  /*1a70*/  SHFL.IDX PT, R8, R9, 0x3, 0x181f ;  /* 0x00781f0009087f89 */ /* 0x0044e800000e0000 */
[----:B-1----:R2:W1:Y:S02]  /*1a80*/  SHFL.IDX PT, R0, R11, 0x3, 0x181f ;  /* 0x00781f000b007f89 */ /* 0x00246400000e0000 */
.L_x_2621:
        /* <DEDUP_REMOVED lines=26> */
[----:B------:R-:W-:-:S02]  /*1c30*/  IMAD.MOV.U32 R15, RZ, RZ, c[0x0][0x2ac] ;  /* 0x0000ab00ff0f7624 */ /* 0x000fc400078e00ff */
        /* <DEDUP_REMOVED lines=16> */
[----:B------:R-:W-:Y:S01]  /*1d40*/  BSSY B0, `(.L_x_2569) ;  /* 0x00000b1000007945 */ /* 0x000fe20003800000 */
[----:B------:R-:W-:-:S04]  /*1d50*/  IMAD.WIDE.U32 R210, R234, c[0x0][0x1e8], RZ ;  /* 0x00007a00ead27a25 */ /* 0x000fc800078e00ff */
[----:B------:R-:W-:Y:S02]  /*1d60*/  IMAD R176, R0, c[0x0][0x2b8], R2 ;  /* 0x0000ae0000b07a24 */ /* 0x000fe400078e0202 */
[----:B------:R-:W-:Y:S02]  /*1d70*/  IMAD R100, R224, -0x40, R15 ;  /* 0xffffffc0e0647824 */ /* 0x000fe400078e020f */
[----:B------:R-:W-:-:S04]  /*1d80*/  IMAD.WIDE.U32 R2, R176, c[0x0][0x1e0], RZ ;  /* 0x00007800b0027a25 */ /* 0x000fc800078e00ff */
[----:B------:R-:W-:Y:S02]  /*1d90*/  IMAD.IADD R13, R100, 0x1, -R232 ;  /* 0x00000001640d7824 */ /* 0x000fe400078e0ae8 */
[----:B------:R-:W-:Y:S02]  /*1da0*/  IMAD R6, R14, c[0x0][0x210], RZ ;  /* 0x000084000e067a24 */ /* 0x000fe400078e02ff */
[----:B------:R-:W-:Y:S01]  /*1db0*/  IMAD.WIDE.U32 R214, R234, c[0x0][0x210], RZ ;  /* 0x00008400ead67a25 */ /* 0x000fe200078e00ff */
[----:B------:R-:W-:-:S03]  /*1dc0*/  ISETP.GE.AND P6, PT, R13, 0x1, PT ;  /* 0x000000010d00780c */ /* 0x000fc60003fc6270 */
[----:B------:R-:W-:Y:S01]  /*1dd0*/  IMAD R6, R234, c[0x0][0x214], R6 ;  /* 0x00008500ea067a24 */ /* 0x000fe200078e0206 */
[----:B-1----:R-:W-:Y:S01]  /*1de0*/  SHF.R.S32.HI R5, RZ, 0x1f, R176 ;  /* 0x0000001fff057819 */ /* 0x002fe200000114b0 */
[----:B------:R-:W-:Y:S02]  /*1df0*/  IMAD.SHL.U32 R17, R192, 0x2, RZ ;  /* 0x00000002c0117824 */ /* 0x000fe400078e00ff */
[----:B------:R-:W-:Y:S02]  /*1e00*/  IMAD.IADD R219, R215, 0x1, R6 ;  /* 0x00000001d7db7824 */ /* 0x000fe400078e0206 */
[----:B------:R-:W-:Y:S02]  /*1e10*/  IMAD R0, R5, c[0x0][0x1e0], RZ ;  /* 0x0000780005007a24 */ /* 0x000fe400078e02ff */
[----:B------:R-:W-:Y:S02]  /*1e20*/  IMAD.SHL.U32 R19, R200, 0x2, RZ ;  /* 0x00000002c8137824 */ /* 0x000fe400078e00ff */
[----:B------:R-:W-:Y:S01]  /*1e30*/  @P6 ISETP.GE.AND P1, PT, R192, c[0x0][0x1d4], PT ;  /* 0x00007500c0006a0c */ /* 0x000fe20003f26270 */
[----:B------:R-:W-:Y:S01]  /*1e40*/  IMAD R0, R176, c[0x0][0x1e4], R0 ;  /* 0x00007900b0007a24 */ /* 0x000fe200078e0200 */
[----:B------:R-:W-:-:S02]  /*1e50*/  @P6 ISETP.GE.AND P5, PT, R201, c[0x0][0x1d4], PT ;  /* 0x00007500c9006a0c */ /* 0x000fc40003fa6270 */
[----:B------:R-:W-:Y:S01]  /*1e60*/  @P6 ISETP.GE.AND P2, PT, R200, c[0x0][0x1d4], PT ;  /* 0x00007500c8006a0c */ /* 0x000fe20003f46270 */
[----:B------:R-:W-:Y:S02]  /*1e70*/  IMAD.IADD R3, R3, 0x1, R0 ;  /* 0x0000000103037824 */ /* 0x000fe400078e0200 */
[----:B------:R-:W-:Y:S01]  /*1e80*/  IMAD R0, R14, c[0x0][0x1e8], RZ ;  /* 0x00007a000e007a24 */ /* 0x000fe200078e02ff */
[----:B------:R-:W-:-:S03]  /*1e90*/  SHF.L.U64.HI R14, R192, 0x1, R18 ;  /* 0x00000001c00e7819 */ /* 0x000fc60000010212 */
[----:B------:R-:W-:-:S04]  /*1ea0*/  IMAD R0, R234, c[0x0][0x1ec], R0 ;  /* 0x00007b00ea007a24 */ /* 0x000fc800078e0200 */
[----:B------:R-:W-:Y:S01]  /*1eb0*/  IMAD.IADD R217, R211, 0x1, R0 ;  /* 0x00000001d3d97824 */ /* 0x000fe200078e0200 */
[----:B--234-:R-:W-:Y:S01]  /*1ec0*/  SHF.R.S32.HI R11, RZ, 0x1f, R173 ;  /* 0x0000001fff0b7819 */ /* 0x01cfe200000114ad */
[----:B------:R-:W-:-:S04]  /*1ed0*/  IMAD.WIDE.U32 R2, R173, c[0x0][0x1f0], R2 ;  /* 0x00007c00ad027a25 */ /* 0x000fc800078e0002 */
[C---:B------:R-:W-:Y:S01]  /*1ee0*/  IMAD R4, R11.reuse, c[0x0][0x1f0], RZ ;  /* 0x00007c000b047a24 */ /* 0x040fe200078e02ff */
[----:B------:R-:W-:Y:S01]  /*1ef0*/  IADD3 R0, P0, R2, R210, RZ ;  /* 0x000000d202007210 */ /* 0x000fe20007f1e0ff */
[----:B------:R-:W-:Y:S02]  /*1f00*/  IMAD R11, R11, c[0x0][0x218], RZ ;  /* 0x000086000b0b7a24 */ /* 0x000fe400078e02ff */
[C---:B------:R-:W-:Y:S02]  /*1f10*/  IMAD R4, R173.reuse, c[0x0][0x1f4], R4 ;  /* 0x00007d00ad047a24 */ /* 0x040fe400078e0204 */
[----:B------:R-:W-:-:S03]  /*1f20*/  IMAD R11, R173, c[0x0][0x21c], R11 ;  /* 0x00008700ad0b7a24 */ /* 0x000fc600078e020b */
[----:B------:R-:W-:Y:S01]  /*1f30*/  IADD3.X R2, R217, R3, R4, P0, !PT ;  /* 0x00000003d9027210 */ /* 0x000fe200007fe404 */
[----:B------:R-:W-:Y:S01]  /*1f40*/  IMAD R4, R5, c[0x0][0x208], RZ ;  /* 0x0000820005047a24 */ /* 0x000fe200078e02ff */
[----:B------:R-:W-:-:S03]  /*1f50*/  LEA R9, P0, R0, c[0x0][0x1c8], 0x1 ;  /* 0x0000720000097a11 */ /* 0x000fc600078008ff */
[----:B------:R-:W-:Y:S01]  /*1f60*/  IMAD R5, R176, c[0x0][0x20c], R4 ;  /* 0x00008300b0057a24 */ /* 0x000fe200078e0204 */
[----:B------:R-:W-:Y:S01]  /*1f70*/  LEA.HI.X R10, R0, c[0x0][0x1cc], R2, 0x1, P0 ;  /* 0x00007300000a7a11 */ /* 0x000fe200000f0c02 */
[----:B------:R-:W-:Y:S01]  /*1f80*/  IMAD.WIDE.U32 R2, R176, c[0x0][0x208], RZ ;  /* 0x00008200b0027a25 */ /* 0x000fe200078e00ff */
[----:B------:R-:W1:Y:S03]  /*1f90*/  SHFL.IDX PT, R0, R9, RZ, 0x181f ;  /* 0x00181fff09007589 */ /* 0x000e6600000e0000 */
[----:B------:R-:W-:Y:S01]  /*1fa0*/  IMAD.IADD R3, R3, 0x1, R5 ;  /* 0x0000000103037824 */ /* 0x000fe200078e0205 */
[----:B------:R-:W2:Y:S03]  /*1fb0*/  SHFL.IDX PT, R8, R10, RZ, 0x181f ;  /* 0x00181fff0a087589 */ /* 0x000ea600000e0000 */
[----:B------:R-:W-:Y:S01]  /*1fc0*/  IMAD.WIDE.U32 R2, R173, c[0x0][0x218], R2 ;  /* 0x00008600ad027a25 */ /* 0x000fe200078e0002 */
[----:B------:R-:W3:Y:S04]  /*1fd0*/  SHFL.IDX PT, R9, R9, 0x1, 0x181f ;  /* 0x00381f0009097f89 */ /* 0x000ee800000e0000 */
[----:B------:R-:W4:Y:S01]  /*1fe0*/  SHFL.IDX PT, R10, R10, 0x1, 0x181f ;  /* 0x00381f000a0a7f89 */ /* 0x000f2200000e0000 */
[----:B-1----:R-:W-:-:S04]  /*1ff0*/  @P6 LEA R4, P0, R192, R0, 0x1 ;  /* 0x00000000c0046211 */ /* 0x002fc800078008ff */
[----:B--2---:R-:W-:Y:S02]  /*2000*/  @P6 LEA.HI.X R5, R192, R8, R18, 0x1, P0 ;  /* 0x00000008c0056211 */ /* 0x004fe400000f0c12 */
[----:B------:R-:W-:-:S03]  /*2010*/  @P6 LEA R6, P0, R201, R0, 0x1 ;  /* 0x00000000c9066211 */ /* 0x000fc600078008ff */
[----:B------:R1:W-:Y:S01]  /*2020*/  @P6 LDGSTS.E.BYPASS.LTC128B.128 [R209+0xc100], [R4.64], !P1 ;  /* 0x0c10000004d16fae */ /* 0x0003e2000c901d46 */
[----:B------:R-:W-:-:S05]  /*2030*/  @P6 LEA.HI.X R7, R201, R8, R16, 0x1, P0 ;  /* 0x00000008c9076211 */ /* 0x000fca00000f0c10 */
[----:B------:R3:W-:Y:S01]  /*2040*/  @P6 LDGSTS.E.BYPASS.LTC128B.128 [R209+0xe100], [R6.64], !P5 ;  /* 0x0e10000006d16fae */ /* 0x0007e2000e901d46 */
[----:B-1----:R-:W-:Y:S02]  /*2050*/  @P6 LEA R4, P1, R200, R0, 0x1 ;  /* 0x00000000c8046211 */ /* 0x002fe400078208ff */
[----:B------:R-:W-:Y:S02]  /*2060*/  IADD3 R0, P0, R2, R214, RZ ;  /* 0x000000d602007210 */ /* 0x000fe40007f1e0ff */
[----:B------:R-:W-:Y:S02]  /*2070*/  @P6 LEA.HI.X R5, R200, R8, R20, 0x1, P1 ;  /* 0x00000008c8056211 */ /* 0x000fe400008f0c14 */
[----:B------:R-:W-:Y:S02]  /*2080*/  ISETP.GE.AND P1, PT, R13, 0x21, PT ;  /* 0x000000210d00780c */ /* 0x000fe40003f26270 */
[----:B------:R-:W-:Y:S01]  /*2090*/  IADD3.X R2, R219, R3, R11, P0, !PT ;  /* 0x00000003db027210 */ /* 0x000fe200007fe40b */
[----:B------:R1:W-:Y:S01]  /*20a0*/  @P6 LDGSTS.E.BYPASS.LTC128B.128 [R209+0x10100], [R4.64], !P2 ;  /* 0x1010000004d16fae */ /* 0x0003e2000d101d46 */
[----:B------:R-:W-:-:S04]  /*20b0*/  LEA R12, P0, R0, c[0x0][0x1f8], 0x1 ;  /* 0x00007e00000c7a11 */ /* 0x000fc800078008ff */
[----:B------:R-:W-:Y:S01]  /*20c0*/  LEA.HI.X R15, R0, c[0x0][0x1fc], R2, 0x1, P0 ;  /* 0x00007f00000f7a11 */ /* 0x000fe200000f0c02 */
[----:B------:R-:W2:Y:S04]  /*20d0*/  SHFL.IDX PT, R8, R12, RZ, 0x181f ;  /* 0x00181fff0c087589 */ /* 0x000ea800000e0000 */
[C---:B---3--:R-:W-:Y:S01]  /*20e0*/  @P1 LEA R6, P0, R192.reuse, R9, 0x1 ;  /* 0x00000009c0061211 */ /* 0x048fe200078008ff */
[----:B------:R-:W3:Y:S01]  /*20f0*/  SHFL.IDX PT, R11, R15, RZ, 0x181f ;  /* 0x00181fff0f0b7589 */ /* 0x000ee200000e0000 */
[C---:B------:R-:W-:Y:S02]  /*2100*/  @P1 ISETP.GE.AND P5, PT, R192.reuse, c[0x0][0x1d4], PT ;  /* 0x00007500c0001a0c */ /* 0x040fe40003fa6270 */
[C---:B------:R-:W-:Y:S01]  /*2110*/  @P1 ISETP.GE.AND P2, PT, R201.reuse, c[0x0][0x1d4], PT ;  /* 0x00007500c9001a0c */ /* 0x040fe20003f46270 */
[----:B------:R-:W5:Y:S01]  /*2120*/  SHFL.IDX PT, R0, R12, 0x1, 0x181f ;  /* 0x00381f000c007f89 */ /* 0x000f6200000e0000 */
[----:B----4-:R-:W-:Y:S01]  /*2130*/  @P1 LEA.HI.X R7, R192, R10, R18, 0x1, P0 ;  /* 0x0000000ac0071211 */ /* 0x010fe200000f0c12 */
[----:B------:R-:W-:Y:S01]  /*2140*/  IMAD.SHL.U32 R18, R201, 0x2, RZ ;  /* 0x00000002c9127824 */ /* 0x000fe200078e00ff */
[----:B------:R-:W-:-:S07]  /*2150*/  @P1 ISETP.GE.AND P0, PT, R200, c[0x0][0x1d4], PT ;  /* 0x00007500c8001a0c */ /* 0x000fce0003f06270 */
[----:B------:R5:W-:Y:S01]  /*2160*/  @P1 LDGSTS.E.BYPASS.LTC128B.128 [R209+0xd100], [R6.64], !P5 ;  /* 0x0d10000006d11fae */ /* 0x000be2000e901d46 */
[----:B------:R-:W-:Y:S02]  /*2170*/  ISETP.GE.AND P5, PT, R192, c[0x0][0x1d4], PT ;  /* 0x00007500c0007a0c */ /* 0x000fe40003fa6270 */
[----:B-1----:R-:W-:-:S04]  /*2180*/  @P1 LEA R4, P6, R201, R9, 0x1 ;  /* 0x00000009c9041211 */ /* 0x002fc800078c08ff */
[CCC-:B------:R-:W-:Y:S02]  /*2190*/  @P1 LEA.HI.X R5, R201.reuse, R10.reuse, R16.reuse, 0x1, P6 ;  /* 0x0000000ac9051211 */ /* 0x1c0fe400030f0c10 */
[C---:B------:R-:W-:Y:S02]  /*21a0*/  @P1 LEA R2, P6, R200.reuse, R9, 0x1 ;  /* 0x00000009c8021211 */ /* 0x040fe400078c08ff */
[C---:B------:R-:W-:Y:S01]  /*21b0*/  SHF.L.U64.HI R16, R201.reuse, 0x1, R16 ;  /* 0x00000001c9107819 */ /* 0x040fe20000010210 */
[----:B------:R2:W-:Y:S01]  /*21c0*/  @P1 LDGSTS.E.BYPASS.LTC128B.128 [R209+0xf100], [R4.64], !P2 ;  /* 0x0f10000004d11fae */ /* 0x0005e2000d101d46 */
[----:B------:R-:W-:Y:S02]  /*21d0*/  @P1 LEA.HI.X R3, R200, R10, R20, 0x1, P6 ;  /* 0x0000000ac8031211 */ /* 0x000fe400030f0c14 */
[----:B------:R-:W-:Y:S01]  /*21e0*/  ISETP.GE.AND P2, PT, R201, c[0x0][0x1d4], PT ;  /* 0x00007500c9007a0c */ /* 0x000fe20003f46270 */
[----:B------:R1:W4:Y:S01]  /*21f0*/  SHFL.IDX PT, R10, R15, 0x1, 0x181f ;  /* 0x00381f000f0a7f89 */ /* 0x00032200000e0000 */
[----:B------:R-:W-:-:S02]  /*2200*/  ISETP.LT.OR P6, PT, R13, 0x1, P5 ;  /* 0x000000010d00780c */ /* 0x000fc40002fc1670 */
[C---:B------:R-:W-:Y:S01]  /*2210*/  ISETP.LT.OR P5, PT, R13.reuse, 0x21, P5 ;  /* 0x000000210d00780c */ /* 0x040fe20002fa1670 */
[----:B------:R4:W-:Y:S01]  /*2220*/  @P1 LDGSTS.E.BYPASS.LTC128B.128 [R209+0x11100], [R2.64], !P0 ;  /* 0x1110000002d11fae */ /* 0x0009e2000c101d46 */
[C---:B------:R-:W-:Y:S02]  /*2230*/  ISETP.LT.OR P1, PT, R13.reuse, 0x1, P2 ;  /* 0x000000010d00780c */ /* 0x040fe40001721670 */
[----:B------:R-:W-:Y:S01]  /*2240*/  ISETP.LT.OR P2, PT, R13, 0x21, P2 ;  /* 0x000000210d00780c */ /* 0x000fe20001741670 */
[----:B------:R-:W0:Y:S01]  /*2250*/  LDGDEPBAR ;  /* 0x00000000000079af */ /* 0x000e220000000000 */
[----:B--2---:R-:W-:Y:S02]  /*2260*/  IADD3 R4, P0, R8, R17, RZ ;  /* 0x0000001108047210 */ /* 0x004fe40007f1e0ff */
[----:B-1----:R-:W-:-:S03]  /*2270*/  SHF.L.U64.HI R15, R200, 0x1, R20 ;  /* 0x00000001c80f7819 */ /* 0x002fc60000010214 */
[----:B---3--:R-:W-:Y:S01]  /*2280*/  IMAD.X R5, R11, 0x1, R14, P0 ;  /* 0x000000010b057824 */ /* 0x008fe200000e060e */
[----:B----4-:R-:W-:-:S04]  /*2290*/  IADD3 R2, P0, R8, R18, RZ ;  /* 0x0000001208027210 */ /* 0x010fc80007f1e0ff */
[----:B------:R1:W-:Y:S01]  /*22a0*/  LDGSTS.E.BYPASS.LTC128B.128 [R209+0x100], [R4.64], !P6 ;  /* 0x0010000004d17fae */ /* 0x0003e2000f101d46 */
[----:B------:R-:W-:Y:S01]  /*22b0*/  IADD3 R8, P6, R8, R19, RZ ;  /* 0x0000001308087210 */ /* 0x000fe20007fde0ff */
[----:B------:R-:W-:Y:S01]  /*22c0*/  IMAD.X R3, R11, 0x1, R16, P0 ;  /* 0x000000010b037824 */ /* 0x000fe200000e0610 */
[----:B-----5:R-:W-:-:S03]  /*22d0*/  IADD3 R6, P0, R0, R17, RZ ;  /* 0x0000001100067210 */ /* 0x020fc60007f1e0ff */
[----:B------:R-:W-:Y:S01]  /*22e0*/  IMAD.X R9, R11, 0x1, R15, P6 ;  /* 0x000000010b097824 */ /* 0x000fe200030e060f */
[----:B------:R2:W-:Y:S01]  /*22f0*/  LDGSTS.E.BYPASS.LTC128B.128 [R209+0x2100], [R2.64], !P1 ;  /* 0x0210000002d17fae */ /* 0x0005e2000c901d46 */
[----:B------:R-:W-:Y:S01]  /*2300*/  ISETP.GE.AND P1, PT, R200, c[0x0][0x1d4], PT ;  /* 0x00007500c8007a0c */ /* 0x000fe20003f26270 */
[----:B------:R-:W-:-:S03]  /*2310*/  IMAD.X R7, R10, 0x1, R14, P0 ;  /* 0x000000010a077824 */ /* 0x000fc600000e060e */
[C---:B------:R-:W-:Y:S02]  /*2320*/  ISETP.LT.OR P6, PT, R13.reuse, 0x1, P1 ;  /* 0x000000010d00780c */ /* 0x040fe40000fc1670 */
[----:B------:R-:W-:-:S11]  /*2330*/  ISETP.LT.OR P1, PT, R13, 0x21, P1 ;  /* 0x000000210d00780c */ /* 0x000fd60000f21670 */
[----:B------:R3:W-:Y:S01]  /*2340*/  LDGSTS.E.BYPASS.LTC128B.128 [R209+0x4100], [R8.64], !P6 ;  /* 0x0410000008d17fae */ /* 0x0007e2000f101d46 */
[----:B-1----:R-:W-:-:S03]  /*2350*/  IADD3 R4, P0, R0, R18, RZ ;  /* 0x0000001200047210 */ /* 0x002fc60007f1e0ff */
[----:B------:R3:W-:Y:S02]  /*2360*/  LDGSTS.E.BYPASS.LTC128B.128 [R209+0x1100], [R6.64], !P5 ;  /* 0x0110000006d17fae */ /* 0x0007e4000e901d46 */
[----:B------:R-:W-:Y:S01]  /*2370*/  IMAD.X R5, R10, 0x1, R16, P0 ;  /* 0x000000010a057824 */ /* 0x000fe200000e0610 */
[----:B--2---:R-:W-:-:S04]  /*2380*/  IADD3 R2, P0, R0, R19, RZ ;  /* 0x0000001300027210 */ /* 0x004fc80007f1e0ff */
[----:B------:R3:W-:Y:S01]  /*2390*/  LDGSTS.E.BYPASS.LTC128B.128 [R209+0x3100], [R4.64], !P2 ;  /* 0x0310000004d17fae */ /* 0x0007e2000d101d46 */
[----:B------:R-:W-:Y:S01]  /*23a0*/  ISETP.GT.AND P2, PT, R205, 0x3f, PT ;  /* 0x0000003fcd00780c */ /* 0x000fe20003f44270 */
[----:B------:R-:W-:-:S05]  /*23b0*/  IMAD.X R3, R10, 0x1, R15, P0 ;  /* 0x000000010a037824 */ /* 0x000fca00000e060f */
[----:B------:R3:W-:Y:S01]  /*23c0*/  LDGSTS.E.BYPASS.LTC128B.128 [R209+0x5100], [R2.64], !P1 ;  /* 0x0510000002d17fae */ /* 0x0007e2000c901d46 */
[----:B------:R-:W-:-:S03]  /*23d0*/  ISETP.GT.AND P1, PT, R224, R204, PT ;  /* 0x000000cce000720c */ /* 0x000fc60003f24270 */
[----:B------:R-:W0:Y:S10]  /*23e0*/  LDGDEPBAR ;  /* 0x00000000000079af */ /* 0x000e340000000000 */
[----:B------:R-:W-:Y:S05]  /*23f0*/  @!P1 BRA `(.L_x_2570) ;  /* 0x0000045000009947 */ /* 0x000fea0003800000 */
[----:B---3--:R-:W-:Y:S01]  /*2400*/  IMAD R2, R224, 0x40, R216 ;  /* 0x00000040e0027824 */ /* 0x008fe200078e02d8 */
        /* <DEDUP_REMOVED lines=27> */
.L_x_2622:
        /* <DEDUP_REMOVED lines=20> */
.L_x_2623:
[----:B--23--:R-:W-:Y:S02]  /*2700*/  IADD3 R6, -R11, 0x10, RZ ;  /* 0x000000100b067810 */ /* 0x00cfe40007ffe1ff */
[----:B------:R-:W-:-:S02]  /*2710*/  IADD3 R4, -R10, 0x10, RZ ;  /* 0x000000100a047810 */ /* 0x000fc40007ffe1ff */
[----:B------:R-:W-:Y:S02]  /*2720*/  LOP3.LUT R6, R6, 0xf, RZ, 0xc0, !PT ;  /* 0x0000000f06067812 */ /* 0x000fe400078ec0ff */
[----:B------:R-:W-:Y:S02]  /*2730*/  LOP3.LUT R4, R4, 0xf, RZ, 0xc0, !PT ;  /* 0x0000000f04047812 */ /* 0x000fe400078ec0ff */
[----:B------:R-:W-:Y:S02]  /*2740*/  IADD3 R6, P5, P0, R6, R0, R17 ;  /* 0x0000000006067210 */ /* 0x000fe400078be011 */
[----:B------:R-:W-:Y:S02]  /*2750*/  IADD3 R2, -R9, 0x10, RZ ;  /* 0x0000001009027810 */ /* 0x000fe40007ffe1ff */
[----:B------:R-:W-:Y:S02]  /*2760*/  IADD3.X R7, RZ, R8, R14, P5, P0 ;  /* 0x00000008ff077210 */ /* 0x000fe40002fe040e */
[----:B------:R-:W-:-:S02]  /*2770*/  IADD3 R4, P5, P0, R4, R0, R18 ;  /* 0x0000000004047210 */ /* 0x000fc400078be012 */
[----:B------:R-:W-:Y:S02]  /*2780*/  LOP3.LUT R2, R2, 0xf, RZ, 0xc0, !PT ;  /* 0x0000000f02027812 */ /* 0x000fe400078ec0ff */
[----:B------:R-:W-:Y:S02]  /*2790*/  IADD3.X R5, RZ, R8, R16, P5, P0 ;  /* 0x00000008ff057210 */ /* 0x000fe40002fe0410 */
[----:B------:R-:W-:Y:S02]  /*27a0*/  IADD3 R2, P5, P0, R2, R0, R19 ;  /* 0x0000000002027210 */ /* 0x000fe400078be013 */
[----:B------:R-:W-:Y:S02]  /*27b0*/  ISETP.NE.U32.AND P6, PT, R11, RZ, PT ;  /* 0x000000ff0b00720c */ /* 0x000fe40003fc5070 */
[----:B------:R-:W-:Y:S02]  /*27c0*/  IADD3.X R3, RZ, R8, R15, P5, P0 ;  /* 0x00000008ff037210 */ /* 0x000fe40002fe040f */
[----:B------:R-:W-:-:S02]  /*27d0*/  ISETP.NE.U32.AND P5, PT, R10, RZ, PT ;  /* 0x000000ff0a00720c */ /* 0x000fc40003fa5070 */
[----:B------:R-:W-:-:S07]  /*27e0*/  ISETP.NE.U32.AND P0, PT, R9, RZ, PT ;  /* 0x000000ff0900720c */ /* 0x000fce0003f05070 */
[----:B------:R-:W-:Y:S01]  /*27f0*/  @!PT LDS RZ, [RZ] ;  /* 0x00000000fffff984 */ /* 0x000fe20000000800 */
[----:B------:R-:W-:Y:S01]  /*2800*/  @!PT LDS RZ, [RZ] ;  /* 0x00000000fffff984 */ /* 0x000fe20000000800 */
[----:B------:R-:W-:Y:S01]  /*2810*/  @!PT LDS RZ, [RZ] ;  /* 0x00000000fffff984 */ /* 0x000fe20000000800 */
[----:B------:R1:W-:Y:S04]  /*2820*/  LDGSTS.E.BYPASS.LTC128B.128.ZFILL [R209+0x13100], [R6.64], P6 ;  /* 0x1310000006d17fae */ /* 0x0003e8000b141d46 */
[----:B------:R1:W-:Y:S04]  /*2830*/  LDGSTS.E.BYPASS.LTC128B.128.ZFILL [R209+0x15100], [R4.64], P5 ;  /* 0x1510000004d17fae */ /* 0x0003e8000a941d46 */
[----:B------:R1:W-:Y:S02]  /*2840*/  LDGSTS.E.BYPASS.LTC128B.128.ZFILL [R209+0x17100], [R2.64], P0 ;  /* 0x1710000002d17fae */ /* 0x0003e40008141d46 */
.L_x_2570:
[----:B------:R-:W-:Y:S05]  /*2850*/  BSYNC B0 ;  /* 0x0000000000007941 */ /* 0x000fea0003800000 */
.L_x_2569:
        /* <DEDUP_REMOVED lines=10> */
[----:B---3--:R2:W3:Y:S04]  /*2900*/  LDSM.16.M88.4 R8, [R162] ;  /* 0x00000000a208783b */ /* 0x0084e80000000200 */
[----:B------:R2:W4:Y:S04]  /*2910*/  LDSM.16.M88.4 R40, [R169] ;  /* 0x00000000a928783b */ /* 0x0005280000000200 */
[----:B------:R2:W1:Y:S04]  /*2920*/  LDSM.16.M88.4 R32, [R169+0x800] ;  /* 0x00080000a920783b */ /* 0x0004680000000200 */
[----:B------:R2:W1:Y:S04]  /*2930*/  LDSM.16.M88.4 R48, [R169+0x1000] ;  /* 0x00100000a930783b */ /* 0x0004680000000200 */
[----:B------:R2:W1:Y:S04]  /*2940*/  LDSM.16.M88.4 R52, [R169+0x1800] ;  /* 0x00180000a934783b */ /* 0x0004680000000200 */
[----:B-1----:R2:W1:Y:S04]  /*2950*/  LDSM.16.M88.4 R4, [R163] ;  /* 0x00000000a304783b */ /* 0x0024680000000200 */
        /* <DEDUP_REMOVED lines=28> */
[----:B------:R2:W4:Y:S02]  /*2b20*/  SHFL.IDX PT, R12, R13, RZ, 0x181f ;  /* 0x00181fff0d0c7589 */ /* 0x00052400000e0000 */
.L_x_2624:
[----:B------:R-:W-:Y:S05]  /*2b30*/  BRA.DIV ~URZ, `(.L_x_2576) ;  /* 0x0000b5f27f007947 */ /* 0x000fea000b800000 */
[----:B------:R-:W5:Y:S01]  /*2b40*/  SHFL.IDX PT, R0, R21, RZ, 0x181f ;  /* 0x00181fff15007589 */ /* 0x000f6200000e0000 */
[----:B------:R-:W-:Y:S02]  /*2b50*/  ISETP.GE.AND P5, PT, R192, c[0x0][0x1d4], PT ;  /* 0x00007500c0007a0c */ /* 0x000fe40003fa6270 */
[----:B------:R-:W-:Y:S02]  /*2b60*/  ISETP.GE.AND P1, PT, R201, c[0x0][0x1d4], PT ;  /* 0x00007500c9007a0c */ /* 0x000fe40003f26270 */
[----:B------:R-:W-:Y:S02]  /*2b70*/  SEL R19, RZ, 0x10, P5 ;  /* 0x00000010ff137807 */ /* 0x000fe40002800000 */
[----:B------:R-:W-:Y:S02]  /*2b80*/  SEL R18, RZ, 0x10, P1 ;  /* 0x00000010ff127807 */ /* 0x000fe40000800000 */
[----:B-----5:R-:W-:-:S02]  /*2b90*/  IADD3 R14, P0, R0, R25, RZ ;  /* 0x00000019000e7210 */ /* 0x020fc40007f1e0ff */
[----:B------:R-:W-:-:S03]  /*2ba0*/  IADD3 R2, P6, R0, R26, RZ ;  /* 0x0000001a00027210 */ /* 0x000fc60007fde0ff */
[----:B----4-:R-:W-:Y:S01]  /*2bb0*/  IMAD.X R15, R12, 0x1, R22, P0 ;  /* 0x000000010c0f7824 */ /* 0x010fe200000e0616 */
        /* <DEDUP_REMOVED lines=8> */
[----:B------:R-:W2:Y:S04]  /*2c40*/  SHFL.IDX PT, R0, R21, 0x1, 0x181f ;  /* 0x00381f0015007f89 */ /* 0x000ea800000e0000 */
[----:B------:R4:W-:Y:S04]  /*2c50*/  LDGSTS.E.BYPASS.LTC128B.128 [R209+0xa100], [R16.64], !P0 ;  /* 0x0a10000010d17fae */ /* 0x0009e8000c101d46 */
[----:B------:R5:W3:Y:S02]  /*2c60*/  SHFL.IDX PT, R12, R13, 0x1, 0x181f ;  /* 0x00381f000d0c7f89 */ /* 0x000ae400000e0000 */
[----:B--2--5:R-:W-:-:S02]  /*2c70*/  SEL R13, RZ, 0x10, P0 ;  /* 0x00000010ff0d7807 */ /* 0x024fc40000000000 */
.L_x_2625:
[----:B----4-:R-:W-:Y:S02]  /*2c80*/  IADD3 R2, -R19, 0x10, RZ ;  /* 0x0000001013027810 */ /* 0x010fe40007ffe1ff */
[----:B------:R-:W-:-:S02]  /*2c90*/  IADD3 R3, -R18, 0x10, RZ ;  /* 0x0000001012037810 */ /* 0x000fc40007ffe1ff */
[----:B------:R-:W-:Y:S02]  /*2ca0*/  LOP3.LUT R2, R2, 0xf, RZ, 0xc0, !PT ;  /* 0x0000000f02027812 */ /* 0x000fe400078ec0ff */
[----:B------:R-:W-:Y:S02]  /*2cb0*/  IADD3 R14, -R13, 0x10, RZ ;  /* 0x000000100d0e7810 */ /* 0x000fe40007ffe1ff */
[----:B------:R-:W-:Y:S02]  /*2cc0*/  LOP3.LUT R3, R3, 0xf, RZ, 0xc0, !PT ;  /* 0x0000000f03037812 */ /* 0x000fe400078ec0ff */
[-C--:B------:R-:W-:Y:S02]  /*2cd0*/  IADD3 R16, P1, P0, R2, R0.reuse, R25 ;  /* 0x0000000002107210 */ /* 0x080fe4000783e019 */
[----:B------:R-:W-:Y:S02]  /*2ce0*/  LOP3.LUT R2, R14, 0xf, RZ, 0xc0, !PT ;  /* 0x0000000f0e027812 */ /* 0x000fe400078ec0ff */
[----:B------:R-:W-:-:S02]  /*2cf0*/  IADD3 R14, P6, P5, R3, R0, R26 ;  /* 0x00000000030e7210 */ /* 0x000fc40007dde01a */
[----:B---3--:R-:W-:Y:S02]  /*2d00*/  IADD3.X R17, RZ, R12, R22, P1, P0 ;  /* 0x0000000cff117210 */ /* 0x008fe40000fe0416 */
        /* <DEDUP_REMOVED lines=12> */
.L_x_2574:
[----:B------:R-:W-:Y:S05]  /*2dd0*/  BSYNC B0 ;  /* 0x0000000000007941 */ /* 0x000fea0003800000 */
.L_x_2573:
[----:B--2---:R-:W2:Y:S01]  /*2de0*/  LDL R3, [R1+0x4] ;  /* 0x0000040001037983 */ /* 0x004ea20000100800 */
[----:B------:R-:W-:Y:S01]  /*2df0*/  IMAD.MOV.U32 R0, RZ, RZ, 0x40 ;  /* 0x00000040ff007424 */ /* 0x000fe200078e00ff */
[----:B------:R-:W-:-:S02]  /*2e00*/  LOP3.LUT P0, RZ, R207, 0x4, RZ, 0xc0, !PT ;  /* 0x00000004cfff7812 */ /* 0x000fc4000780c0ff */
[----:B------:R-:W0:Y:S01]  /*2e10*/  LDGDEPBAR ;  /* 0x00000000000079af */ /* 0x000e220000000000 */
[----:B------:R-:W-:Y:S01]  /*2e20*/  WARPSYNC 0xffffffff ;  /* 0xffffffff00007948 */ /* 0x000fe20003800000 */
[C---:B---34-:R-:W-:Y:S01]  /*2e30*/  HMMA.16816.F32 R44, R8.reuse, R40, RZ ;  /* 0x00000028082c723c */ /* 0x058fe200000018ff */
[----:B------:R-:W-:Y:S01]  /*2e40*/  SEL R166, R0, 0xffffffc0, !P0 ;  /* 0xffffffc000a67807 */ /* 0x000fe20004000000 */
[----:B------:R-:W-:Y:S03]  /*2e50*/  LDSM.16.M88.4 R16, [R165] ;  /* 0x00000000a510783b */ /* 0x000fe60000000200 */
[----:B------:R-:W-:Y:S01]  /*2e60*/  IADD3 R0, R166, R169, R167 ;  /* 0x000000a9a6007210 */ /* 0x000fe20007ffe0a7 */
[----:B------:R-:W-:Y:S01]  /*2e70*/  IMAD.IADD R2, R169, 0x1, R166 ;  /* 0x00000001a9027824 */ /* 0x000fe200078e02a6 */
[----:B------:R-:W-:Y:S01]  /*2e80*/  LDSM.16.M88.4 R88, [R169+0x2000] ;  /* 0x00200000a958783b */ /* 0x000fe20000000200 */
[C---:B------:R-:W-:Y:S03]  /*2e90*/  HMMA.16816.F32 R40, R8.reuse, R42, RZ ;  /* 0x0000002a0828723c */ /* 0x040fe600000018ff */
[----:B------:R-:W3:Y:S04]  /*2ea0*/  LDSM.16.M88.4 R68, [R2] ;  /* 0x000000000244783b */ /* 0x000ee80000000200 */
[----:B------:R-:W4:Y:S01]  /*2eb0*/  LDSM.16.M88.4 R76, [R2+0x800] ;  /* 0x00080000024c783b */ /* 0x000f220000000200 */
[C---:B------:R-:W-:Y:S03]  /*2ec0*/  HMMA.16816.F32 R36, R8.reuse, R32, RZ ;  /* 0x000000200824723c */ /* 0x040fe600000018ff */
[----:B------:R-:W5:Y:S04]  /*2ed0*/  LDSM.16.M88.4 R80, [R2+0x1000] ;  /* 0x001000000250783b */ /* 0x000f680000000200 */
[----:B------:R-:W-:Y:S01]  /*2ee0*/  LDSM.16.M88.4 R92, [R0+0x800] ;  /* 0x00080000005c783b */ /* 0x000fe20000000200 */
[C---:B------:R-:W-:Y:S03]  /*2ef0*/  HMMA.16816.F32 R32, R8.reuse, R34, RZ ;  /* 0x000000220820723c */ /* 0x040fe600000018ff */
[----:B------:R-:W-:Y:S04]  /*2f00*/  LDSM.16.M88.4 R84, [R169+0x2800] ;  /* 0x00280000a954783b */ /* 0x000fe80000000200 */
[----:B------:R-:W-:Y:S01]  /*2f10*/  LDSM.16.M88.4 R96, [R169+0x3800] ;  /* 0x00380000a960783b */ /* 0x000fe20000000200 */
[C---:B------:R-:W-:Y:S08]  /*2f20*/  HMMA.16816.F32 R28, R8.reuse, R48, RZ ;  /* 0x00000030081c723c */ /* 0x040ff000000018ff */
[C---:B------:R-:W-:Y:S08]  /*2f30*/  HMMA.16816.F32 R24, R8.reuse, R50, RZ ;  /* 0x000000320818723c */ /* 0x040ff000000018ff */
[C---:B------:R-:W-:Y:S08]  /*2f40*/  HMMA.16816.F32 R12, R8.reuse, R52, RZ ;  /* 0x00000034080c723c */ /* 0x040ff000000018ff */
[----:B------:R-:W-:Y:S08]  /*2f50*/  HMMA.16816.F32 R8, R8, R54, RZ ;  /* 0x000000360808723c */ /* 0x000ff000000018ff */
[C---:B-1----:R-:W-:Y:S08]  /*2f60*/  HMMA.16816.F32 R52, R4.reuse, R56, R44 ;  /* 0x000000380434723c */ /* 0x042ff0000000182c */
[C---:B------:R-:W-:Y:S08]  /*2f70*/  HMMA.16816.F32 R44, R4.reuse, R58, R40 ;  /* 0x0000003a042c723c */ /* 0x040ff00000001828 */
[C---:B------:R-:W-:Y:S08]  /*2f80*/  HMMA.16816.F32 R36, R4.reuse, R60, R36 ;  /* 0x0000003c0424723c */ /* 0x040ff00000001824 */
[C---:B------:R-:W-:Y:S08]  /*2f90*/  HMMA.16816.F32 R40, R4.reuse, R62, R32 ;  /* 0x0000003e0428723c */ /* 0x040ff00000001820 */
[C---:B------:R-:W-:Y:S08]  /*2fa0*/  HMMA.16816.F32 R48, R4.reuse, R64, R28 ;  /* 0x000000400430723c */ /* 0x040ff0000000181c */
[C---:B------:R-:W-:Y:S01]  /*2fb0*/  HMMA.16816.F32 R60, R4.reuse, R66, R24 ;  /* 0x00000042043c723c */ /* 0x040fe20000001818 */
[----:B------:R-:W1:Y:S07]  /*2fc0*/  LDSM.16.M88.4 R64, [R2+0x1800] ;  /* 0x001800000240783b */ /* 0x000e6e0000000200 */
[C---:B------:R-:W-:Y:S01]  /*2fd0*/  HMMA.16816.F32 R56, R4.reuse, R72, R12 ;  /* 0x000000480438723c */ /* 0x040fe2000000180c */
[----:B------:R-:W-:Y:S07]  /*2fe0*/  LDSM.16.M88.4 R12, [R164] ;  /* 0x00000000a40c783b */ /* 0x000fee0000000200 */
[----:B------:R-:W-:Y:S01]  /*2ff0*/  HMMA.16816.F32 R32, R4, R74, R8 ;  /* 0x0000004a0420723c */ /* 0x000fe20000001808 */
[----:B------:R-:W1:Y:S04]  /*3000*/  LDSM.16.M88.4 R72, [R0] ;  /* 0x000000000048783b */ /* 0x000e680000000200 */
[----:B------:R-:W-:Y:S03]  /*3010*/  LDSM.16.M88.4 R8, [R162+0x4000] ;  /* 0x00400000a208783b */ /* 0x000fe60000000200 */
[C---:B---3--:R-:W-:Y:S01]  /*3020*/  HMMA.16816.F32 R28, R16.reuse, R68, R52 ;  /* 0x00000044101c723c */ /* 0x048fe20000001834 */
[----:B------:R-:W3:Y:S07]  /*3030*/  LDSM.16.M88.4 R52, [R0+0x1000] ;  /* 0x001000000034783b */ /* 0x000eee0000000200 */
[C---:B------:R-:W-:Y:S08]  /*3040*/  HMMA.16816.F32 R24, R16.reuse, R70, R44 ;  /* 0x000000461018723c */ /* 0x040ff0000000182c */
[C---:B----4-:R-:W-:Y:S08]  /*3050*/  HMMA.16816.F32 R40, R16.reuse, R78, R40 ;  /* 0x0000004e1028723c */ /* 0x050ff00000001828 */
[C---:B-----5:R-:W-:Y:S08]  /*3060*/  HMMA.16816.F32 R48, R16.reuse, R80, R48 ;  /* 0x000000501030723c */ /* 0x060ff00000001830 */
[C---:B------:R-:W-:Y:S01]  /*3070*/  HMMA.16816.F32 R60, R16.reuse, R82, R60 ;  /* 0x00000052103c723c */ /* 0x040fe2000000183c */
[----:B------:R-:W4:Y:S07]  /*3080*/  LDSM.16.M88.4 R80, [R0+0x1800] ;  /* 0x001800000050783b */ /* 0x000f2e0000000200 */
[C---:B------:R-:W-:Y:S01]  /*3090*/  HMMA.16816.F32 R4, R16.reuse, R76, R36 ;  /* 0x0000004c1004723c */ /* 0x040fe20000001824 */
[----:B------:R-:W5:Y:S07]  /*30a0*/  LDSM.16.M88.4 R76, [R169+0x3000] ;  /* 0x00300000a94c783b */ /* 0x000f6e0000000200 */
[C---:B-1----:R-:W-:Y:S08]  /*30b0*/  HMMA.16816.F32 R68, R16.reuse, R64, R56 ;  /* 0x000000401044723c */ /* 0x042ff00000001838 */
[----:B------:R-:W-:Y:S08]  /*30c0*/  HMMA.16816.F32 R64, R16, R66, R32 ;  /* 0x000000421040723c */ /* 0x000ff00000001820 */
[C---:B------:R-:W-:Y:S08]  /*30d0*/  HMMA.16816.F32 R44, R12.reuse, R74, R24 ;  /* 0x0000004a0c2c723c */ /* 0x040ff00000001818 */
[C---:B------:R-:W-:Y:S08]  /*30e0*/  HMMA.16816.F32 R32, R12.reuse, R94, R40 ;  /* 0x0000005e0c20723c */ /* 0x040ff00000001828 */
[C---:B------:R-:W-:Y:S01]  /*30f0*/  HMMA.16816.F32 R56, R12.reuse, R72, R28 ;  /* 0x000000480c38723c */ /* 0x040fe2000000181c */
[----:B------:R-:W-:Y:S07]  /*3100*/  LDSM.16.M88.4 R72, [R20+0x3000] ;  /* 0x003000001448783b */ /* 0x000fee0000000200 */
[C---:B------:R-:W-:Y:S01]  /*3110*/  HMMA.16816.F32 R36, R12.reuse, R92, R4 ;  /* 0x0000005c0c24723c */ /* 0x040fe20000001804 */
[----:B------:R-:W-:Y:S04]  /*3120*/  LDSM.16.M88.4 R4, [R163+0x4000] ;  /* 0x00400000a304783b */ /* 0x000fe80000000200 */
[----:B------:R-:W1:Y:S03]  /*3130*/  LDSM.16.M88.4 R92, [R20+0x2000] ;  /* 0x00200000145c783b */ /* 0x000e660000000200 */
[C---:B---3--:R-:W-:Y:S08]  /*3140*/  HMMA.16816.F32 R28, R12.reuse, R52, R48 ;  /* 0x000000340c1c723c */ /* 0x048ff00000001830 */
[C---:B------:R-:W-:Y:S01]  /*3150*/  HMMA.16816.F32 R24, R12.reuse, R54, R60 ;  /* 0x000000360c18723c */ /* 0x040fe2000000183c */
[----:B------:R-:W3:Y:S07]  /*3160*/  LDSM.16.M88.4 R60, [R20+0x2800] ;  /* 0x00280000143c783b */ /* 0x000eee0000000200 */
[C---:B----4-:R-:W-:Y:S01]  /*3170*/  HMMA.16816.F32 R16, R12.reuse, R80, R68 ;  /* 0x000000500c10723c */ /* 0x050fe20000001844 */
[----:B------:R-:W-:Y:S07]  /*3180*/  LDSM.16.M88.4 R68, [R2+0x3000] ;  /* 0x003000000244783b */ /* 0x000fee0000000200 */
[----:B------:R-:W-:Y:S01]  /*3190*/  HMMA.16816.F32 R64, R12, R82, R64 ;  /* 0x000000520c40723c */ /* 0x000fe20000001840 */
[----:B------:R-:W-:Y:S07]  /*31a0*/  LDSM.16.M88.4 R80, [R2+0x3800] ;  /* 0x003800000250783b */ /* 0x000fee0000000200 */
[C---:B------:R-:W-:Y:S08]  /*31b0*/  HMMA.16816.F32 R52, R8.reuse, R90, R44 ;  /* 0x0000005a0834723c */ /* 0x040ff0000000182c */
[C---:B------:R-:W-:Y:S01]  /*31c0*/  HMMA.16816.F32 R44, R8.reuse, R86, R32 ;  /* 0x00000056082c723c */ /* 0x040fe20000001820 */
[----:B------:R-:W4:Y:S07]  /*31d0*/  LDSM.16.M88.4 R32, [R20+0x3800] ;  /* 0x003800001420783b */ /* 0x000f2e0000000200 */
[C---:B------:R-:W-:Y:S08]  /*31e0*/  HMMA.16816.F32 R12, R8.reuse, R88, R56 ;  /* 0x00000058080c723c */ /* 0x040ff00000001838 */
[C---:B------:R-:W-:Y:S01]  /*31f0*/  HMMA.16816.F32 R48, R8.reuse, R84, R36 ;  /* 0x000000540830723c */ /* 0x040fe20000001824 */
[----:B------:R-:W-:Y:S07]  /*3200*/  LDSM.16.M88.4 R84, [R2+0x2800] ;  /* 0x002800000254783b */ /* 0x000fee0000000200 */
[----:B-----5:R-:W-:Y:S01]  /*3210*/  HMMA.16816.F32 R40, R8, R76, R28 ;  /* 0x0000004c0828723c */ /* 0x020fe2000000181c */
[----:B--2---:R-:W-:-:S07]  /*3220*/  IMAD.IADD R206, R3, 0x1, R238 ;  /* 0x0000000103ce7824 */ /* 0x004fce00078e02ee */
[C---:B------:R-:W-:Y:S01]  /*3230*/  HMMA.16816.F32 R36, R8.reuse, R78, R24 ;  /* 0x0000004e0824723c */ /* 0x040fe20000001818 */
[----:B------:R-:W-:Y:S07]  /*3240*/  LDSM.16.M88.4 R76, [R2+0x2000] ;  /* 0x00200000024c783b */ /* 0x000fee0000000200 */
[C---:B------:R-:W-:Y:S01]  /*3250*/  HMMA.16816.F32 R28, R8.reuse, R96, R16 ;  /* 0x00000060081c723c */ /* 0x040fe20000001810 */
[----:B------:R-:W2:Y:S07]  /*3260*/  LDSM.16.M88.4 R16, [R165+0x4000] ;  /* 0x00400000a510783b */ /* 0x000eae0000000200 */
[----:B------:R-:W-:Y:S08]  /*3270*/  HMMA.16816.F32 R24, R8, R98, R64 ;  /* 0x000000620818723c */ /* 0x000ff00000001840 */
[C---:B-1----:R-:W-:Y:S08]  /*3280*/  HMMA.16816.F32 R12, R4.reuse, R92, R12 ;  /* 0x0000005c040c723c */ /* 0x042ff0000000180c */
[C---:B------:R-:W-:Y:S08]  /*3290*/  HMMA.16816.F32 R8, R4.reuse, R94, R52 ;  /* 0x0000005e0408723c */ /* 0x040ff00000001834 */
[C---:B---3--:R-:W-:Y:S08]  /*32a0*/  HMMA.16816.F32 R64, R4.reuse, R62, R44 ;  /* 0x0000003e0440723c */ /* 0x048ff0000000182c */
[C---:B------:R-:W-:Y:S08]  /*32b0*/  HMMA.16816.F32 R56, R4.reuse, R60, R48 ;  /* 0x0000003c0438723c */ /* 0x040ff00000001830 */
[C---:B------:R-:W-:Y:S08]  /*32c0*/  HMMA.16816.F32 R60, R4.reuse, R72, R40 ;  /* 0x00000048043c723c */ /* 0x040ff00000001828 */
[C---:B------:R-:W-:Y:S01]  /*32d0*/  HMMA.16816.F32 R52, R4.reuse, R74, R36 ;  /* 0x0000004a0434723c */ /* 0x040fe20000001824 */
[----:B------:R-:W-:Y:S07]  /*32e0*/  LDSM.16.M88.4 R72, [R0+0x3000] ;  /* 0x003000000048783b */ /* 0x000fee0000000200 */
[C---:B----4-:R-:W-:Y:S01]  /*32f0*/  HMMA.16816.F32 R48, R4.reuse, R32, R28 ;  /* 0x000000200430723c */ /* 0x050fe2000000181c */
[----:B------:R-:W-:Y:S07]  /*3300*/  LDSM.16.M88.4 R28, [R0+0x2000] ;  /* 0x00200000001c783b */ /* 0x000fee0000000200 */
[----:B------:R-:W-:Y:S01]  /*3310*/  HMMA.16816.F32 R44, R4, R34, R24 ;  /* 0x00000022042c723c */ /* 0x000fe20000001818 */
[----:B------:R-:W1:Y:S04]  /*3320*/  LDSM.16.M88.4 R4, [R164+0x4000] ;  /* 0x00400000a404783b */ /* 0x000e680000000200 */
[----:B------:R-:W3:Y:S03]  /*3330*/  LDSM.16.M88.4 R32, [R0+0x2800] ;  /* 0x002800000020783b */ /* 0x000ee60000000200 */
[C---:B--2---:R-:W-:Y:S01]  /*3340*/  HMMA.16816.F32 R36, R16.reuse, R76, R12 ;  /* 0x0000004c1024723c */ /* 0x044fe2000000180c */
[----:B------:R-:W-:Y:S07]  /*3350*/  LDSM.16.M88.4 R12, [R162+0x8000] ;  /* 0x00800000a20c783b */ /* 0x000fee0000000200 */
[C---:B------:R-:W-:Y:S01]  /*3360*/  HMMA.16816.F32 R24, R16.reuse, R78, R8 ;  /* 0x0000004e1018723c */ /* 0x040fe20000001808 */
[----:B------:R-:W-:Y:S07]  /*3370*/  LDSM.16.M88.4 R76, [R169+0x5000] ;  /* 0x00500000a94c783b */ /* 0x000fee0000000200 */
[C---:B------:R-:W-:Y:S01]  /*3380*/  HMMA.16816.F32 R40, R16.reuse, R86, R64 ;  /* 0x000000561028723c */ /* 0x040fe20000001840 */
[----:B------:R-:W2:Y:S07]  /*3390*/  LDSM.16.M88.4 R64, [R0+0x3800] ;  /* 0x003800000040783b */ /* 0x000eae0000000200 */
[C---:B------:R-:W-:Y:S01]  /*33a0*/  HMMA.16816.F32 R8, R16.reuse, R84, R56 ;  /* 0x000000541008723c */ /* 0x040fe20000001838 */
[----:B------:R-:W-:Y:S07]  /*33b0*/  LDSM.16.M88.4 R84, [R169+0x5800] ;  /* 0x00580000a954783b */ /* 0x000fee0000000200 */
[C---:B------:R-:W-:Y:S08]  /*33c0*/  HMMA.16816.F32 R60, R16.reuse, R68, R60 ;  /* 0x00000044103c723c */ /* 0x040ff0000000183c */
[C---:B------:R-:W-:Y:S01]  /*33d0*/  HMMA.16816.F32 R56, R16.reuse, R70, R52 ;  /* 0x000000461038723c */ /* 0x040fe20000001834 */
[----:B------:R-:W4:Y:S07]  /*33e0*/  LDSM.16.M88.4 R68, [R169+0x4000] ;  /* 0x00400000a944783b */ /* 0x000f2e0000000200 */
[C---:B------:R-:W-:Y:S08]  /*33f0*/  HMMA.16816.F32 R52, R16.reuse, R80, R48 ;  /* 0x000000501034723c */ /* 0x040ff00000001830 */
[----:B------:R-:W-:Y:S01]  /*3400*/  HMMA.16816.F32 R48, R16, R82, R44 ;  /* 0x000000521030723c */ /* 0x000fe2000000182c */
[----:B------:R-:W5:Y:S07]  /*3410*/  LDSM.16.M88.4 R80, [R169+0x4800] ;  /* 0x00480000a950783b */ /* 0x000f6e0000000200 */
[C---:B-1----:R-:W-:Y:S08]  /*3420*/  HMMA.16816.F32 R44, R4.reuse, R28, R36 ;  /* 0x0000001c042c723c */ /* 0x042ff00000001824 */
[C---:B------:R-:W-:Y:S08]  /*3430*/  HMMA.16816.F32 R36, R4.reuse, R30, R24 ;  /* 0x0000001e0424723c */ /* 0x040ff00000001818 */
[C---:B---3--:R-:W-:Y:S01]  /*3440*/  HMMA.16816.F32 R28, R4.reuse, R32, R8 ;  /* 0x00000020041c723c */ /* 0x048fe20000001808 */
[----:B------:R-:W-:Y:S07]  /*3450*/  LDSM.16.M88.4 R8, [R163+0x8000] ;  /* 0x00800000a308783b */ /* 0x000fee0000000200 */
[C---:B------:R-:W-:Y:S08]  /*3460*/  HMMA.16816.F32 R24, R4.reuse, R34, R40 ;  /* 0x000000220418723c */ /* 0x040ff00000001828 */
[C---:B------:R-:W-:Y:S01]  /*3470*/  HMMA.16816.F32 R16, R4.reuse, R72, R60 ;  /* 0x000000480410723c */ /* 0x040fe2000000183c */
[----:B------:R-:W-:Y:S07]  /*3480*/  LDSM.16.M88.4 R60, [R2+0x4800] ;  /* 0x00480000023c783b */ /* 0x000fee0000000200 */
[C---:B------:R-:W-:Y:S01]  /*3490*/  HMMA.16816.F32 R32, R4.reuse, R74, R56 ;  /* 0x0000004a0420723c */ /* 0x040fe20000001838 */
[----:B------:R-:W1:Y:S04]  /*34a0*/  LDSM.16.M88.4 R56, [R20+0x4000] ;  /* 0x004000001438783b */ /* 0x000e680000000200 */
[----:B------:R-:W-:Y:S03]  /*34b0*/  LDSM.16.M88.4 R72, [R20+0x5800] ;  /* 0x005800001448783b */ /* 0x000fe60000000200 */
[C---:B--2---:R-:W-:Y:S08]  /*34c0*/  HMMA.16816.F32 R52, R4.reuse, R64, R52 ;  /* 0x000000400434723c */ /* 0x044ff00000001834 */
[----:B------:R-:W-:Y:S01]  /*34d0*/  HMMA.16816.F32 R48, R4, R66, R48 ;  /* 0x000000420430723c */ /* 0x000fe20000001830 */
[----:B------:R-:W2:Y:S04]  /*34e0*/  LDSM.16.M88.4 R64, [R20+0x4800] ;  /* 0x004800001440783b */ /* 0x000ea80000000200 */
[----:B------:R-:W-:Y:S03]  /*34f0*/  LDSM.16.M88.4 R4, [R165+0x8000] ;  /* 0x00800000a504783b */ /* 0x000fe60000000200 */
[C---:B----4-:R-:W-:Y:S08]  /*3500*/  HMMA.16816.F32 R44, R12.reuse, R68, R44 ;  /* 0x000000440c2c723c */ /* 0x050ff0000000182c */
[C---:B------:R-:W-:Y:S01]  /*3510*/  HMMA.16816.F32 R40, R12.reuse, R70, R36 ;  /* 0x000000460c28723c */ /* 0x040fe20000001824 */
[----:B------:R3:W4:Y:S07]  /*3520*/  LDSM.16.M88.4 R68, [R20+0x5000] ;  /* 0x005000001444783b */ /* 0x00072e0000000200 */
[C---:B-----5:R-:W-:Y:S08]  /*3530*/  HMMA.16816.F32 R36, R12.reuse, R80, R28 ;  /* 0x000000500c24723c */ /* 0x060ff0000000181c */
[C---:B------:R-:W-:Y:S08]  /*3540*/  HMMA.16816.F32 R28, R12.reuse, R82, R24 ;  /* 0x000000520c1c723c */ /* 0x040ff00000001818 */
[C---:B------:R-:W-:Y:S08]  /*3550*/  HMMA.16816.F32 R24, R12.reuse, R76, R16 ;  /* 0x0000004c0c18723c */ /* 0x040ff00000001810 */
[C---:B---3--:R-:W-:Y:S01]  /*3560*/  HMMA.16816.F32 R20, R12.reuse, R78, R32 ;  /* 0x0000004e0c14723c */ /* 0x048fe20000001820 */
[----:B------:R-:W3:Y:S07]  /*3570*/  LDSM.16.M88.4 R76, [R2+0x4000] ;  /* 0x00400000024c783b */ /* 0x000eee0000000200 */
[C---:B------:R-:W-:Y:S08]  /*3580*/  HMMA.16816.F32 R16, R12.reuse, R84, R52 ;  /* 0x000000540c10723c */ /* 0x040ff00000001834 */
[----:B------:R-:W-:Y:S08]  /*3590*/  HMMA.16816.F32 R12, R12, R86, R48 ;  /* 0x000000560c0c723c */ /* 0x000ff00000001830 */
[C---:B-1----:R-:W-:Y:S08]  /*35a0*/  HMMA.16816.F32 R52, R8.reuse, R56, R44 ;  /* 0x000000380834723c */ /* 0x042ff0000000182c */
[C---:B------:R-:W-:Y:S01]  /*35b0*/  HMMA.16816.F32 R32, R8.reuse, R58, R40 ;  /* 0x0000003a0820723c */ /* 0x040fe20000001828 */
[----:B------:R-:W-:Y:S07]  /*35c0*/  LDSM.16.M88.4 R56, [R0+0x4000] ;  /* 0x004000000038783b */ /* 0x000fee0000000200 */
[C---:B--2---:R-:W-:Y:S08]  /*35d0*/  HMMA.16816.F32 R48, R8.reuse, R64, R36 ;  /* 0x000000400830723c */ /* 0x044ff00000001824 */
[C---:B----4-:R-:W-:Y:S08]  /*35e0*/  HMMA.16816.F32 R40, R8.reuse, R68, R24 ;  /* 0x000000440828723c */ /* 0x050ff00000001818 */
[C---:B------:R-:W-:Y:S08]  /*35f0*/  HMMA.16816.F32 R36, R8.reuse, R70, R20 ;  /* 0x000000460824723c */ /* 0x040ff00000001814 */
[C---:B------:R-:W-:Y:S01]  /*3600*/  HMMA.16816.F32 R24, R8.reuse, R72, R16 ;  /* 0x000000480818723c */ /* 0x040fe20000001810 */
[----:B------:R-:W1:Y:S07]  /*3610*/  LDSM.16.M88.4 R16, [R2+0x5800] ;  /* 0x005800000210783b */ /* 0x000e6e0000000200 */
[C---:B------:R-:W-:Y:S01]  /*3620*/  HMMA.16816.F32 R44, R8.reuse, R66, R28 ;  /* 0x00000042082c723c */ /* 0x040fe2000000181c */
[----:B------:R2:W-:Y:S04]  /*3630*/  LDSM.16.M88.4 R28, [R2+0x5000] ;  /* 0x00500000021c783b */ /* 0x0005e80000000200 */
[----:B------:R-:W-:Y:S03]  /*3640*/  LDSM.16.M88.4 R64, [R0+0x5000] ;  /* 0x005000000040783b */ /* 0x000fe60000000200 */
[----:B------:R-:W-:Y:S01]  /*3650*/  HMMA.16816.F32 R20, R8, R74, R12 ;  /* 0x0000004a0814723c */ /* 0x000fe2000000180c */
[----:B------:R-:W4:Y:S07]  /*3660*/  LDSM.16.M88.4 R8, [R164+0x8000] ;  /* 0x00800000a408783b */ /* 0x000f2e0000000200 */
[C---:B---3--:R-:W-:Y:S01]  /*3670*/  HMMA.16816.F32 R12, R4.reuse, R76, R52 ;  /* 0x0000004c040c723c */ /* 0x048fe20000001834 */
[----:B------:R-:W3:Y:S07]  /*3680*/  LDSM.16.M88.4 R52, [R0+0x4800] ;  /* 0x004800000034783b */ /* 0x000eee0000000200 */
[----:B------:R-:W-:Y:S01]  /*3690*/  HMMA.16816.F32 R48, R4, R60, R48 ;  /* 0x0000003c0430723c */ /* 0x000fe20000001830 */
[----:B------:R-:W5:Y:S01]  /*36a0*/  LDL R60, [R1] ;  /* 0x00000000013c7983 */ /* 0x000f620000100800 */
[----:B--2---:R-:W-:-:S06]  /*36b0*/  @P4 IMAD.HI.U32 R2, R206, c[0x0][0x2c8], RZ ;  /* 0x0000b200ce024a27 */ /* 0x004fcc00078e00ff */
[C---:B------:R-:W-:Y:S08]  /*36c0*/  HMMA.16816.F32 R32, R4.reuse, R78, R32 ;  /* 0x0000004e0420723c */ /* 0x040ff00000001820 */
[C---:B-1----:R-:W-:Y:S08]  /*36d0*/  HMMA.16816.F32 R24, R4.reuse, R16, R24 ;  /* 0x000000100418723c */ /* 0x042ff00000001818 */
[----:B------:R-:W-:Y:S08]  /*36e0*/  HMMA.16816.F32 R20, R4, R18, R20 ;  /* 0x000000120414723c */ /* 0x000ff00000001814 */
[----:B----4-:R-:W-:Y:S01]  /*36f0*/  HMMA.16816.F32 R16, R8, R56, R12 ;  /* 0x000000380810723c */ /* 0x010fe2000000180c */
[----:B------:R1:W-:Y:S01]  /*3700*/  LDSM.16.M88.4 R12, [R0+0x5800] ;  /* 0x00580000000c783b */ /* 0x0003e20000000200 */
[----:B------:R-:W-:Y:S01]  /*3710*/  IMAD.MOV.U32 R3, RZ, RZ, c[0x0][0x2ac] ;  /* 0x0000ab00ff037624 */ /* 0x000fe200078e00ff */
[----:B------:R-:W-:-:S04]  /*3720*/  DEPBAR.LE SB0, 0x2 ;  /* 0x000080800000791a */ /* 0x000fc80000000000 */
[----:B------:R-:W-:Y:S01]  /*3730*/  BAR.SYNC.DEFER_BLOCKING 0x0 ;  /* 0x0000000000007b1d */ /* 0x000fe20000010000 */
[C---:B------:R-:W-:Y:S08]  /*3740*/  HMMA.16816.F32 R44, R4.reuse, R62, R44 ;  /* 0x0000003e042c723c */ /* 0x040ff0000000182c */
[----:B------:R-:W-:Y:S01]  /*3750*/  HMMA.16816.F32 R40, R4, R28, R40 ;  /* 0x0000001c0428723c */ /* 0x000fe20000001828 */
[----:B-1----:R-:W-:Y:S01]  /*3760*/  IMAD.MOV.U32 R0, RZ, RZ, R206 ;  /* 0x000000ffff007224 */ /* 0x002fe200078e00ce */
[----:B------:R-:W-:-:S06]  /*3770*/  @P4 SHF.R.U32.HI R0, RZ, c[0x0][0x2cc], R2 ;  /* 0x0000b300ff004a19 */ /* 0x000fcc0000011602 */
[----:B------:R-:W-:Y:S01]  /*3780*/  HMMA.16816.F32 R36, R4, R30, R36 ;  /* 0x0000001e0424723c */ /* 0x000fe20000001824 */
[----:B------:R-:W1:Y:S04]  /*3790*/  SHFL.IDX PT, R4, R0, RZ, 0x1c1f ;  /* 0x001c1fff00047589 */ /* 0x000e6800000e0000 */
[----:B------:R2:W4:Y:S03]  /*37a0*/  SHFL.IDX PT, R2, R0, 0x1, 0x1c1f ;  /* 0x003c1f0000027f89 */ /* 0x00052600000e0000 */
[C---:B------:R-:W-:Y:S01]  /*37b0*/  HMMA.16816.F32 R32, R8.reuse, R58, R32 ;  /* 0x0000003a0820723c */ /* 0x040fe20000001820 */
[----:B------:R-:W-:Y:S04]  /*37c0*/  LDSM.16.MT88.4 R28, [R171+0x800] ;  /* 0x00080000ab1c783b */ /* 0x000fe80000004200 */
[----:B------:R-:W-:Y:S03]  /*37d0*/  LDSM.16.MT88.4 R56, [R170+0x4000] ;  /* 0x00400000aa38783b */ /* 0x000fe60000004200 */
[----:B---3--:R-:W-:Y:S01]  /*37e0*/  HMMA.16816.F32 R48, R8, R52, R48 ;  /* 0x000000340830723c */ /* 0x008fe20000001830 */
[----:B------:R-:W-:Y:S04]  /*37f0*/  LDSM.16.MT88.4 R72, [R171+0x2800] ;  /* 0x00280000ab48783b */ /* 0x000fe80000004200 */
[----:B------:R-:W-:Y:S01]  /*3800*/  LDSM.16.MT88.4 R68, [R239+0x2800] ;  /* 0x00280000ef44783b */ /* 0x000fe20000004200 */
[----:B--2---:R-:W-:-:S04]  /*3810*/  IMAD.MOV.U32 R0, RZ, RZ, 0x1 ;  /* 0x00000001ff007424 */ /* 0x004fc800078e00ff */
[----:B------:R-:W-:-:S04]  /*3820*/  IMAD R0, R224, -0x40, R0 ;  /* 0xffffffc0e0007824 */ /* 0x000fc800078e0200 */
[----:B------:R-:W-:-:S05]  /*3830*/  IMAD R0, R3, c[0x0][0x1d0], R0 ;  /* 0x0000740003007a24 */ /* 0x000fca00078e0200 */
[--C-:B------:R-:W-:Y:S01]  /*3840*/  IADD3 R0, R0, -c[0x0][0x168], -R222.reuse ;  /* 0x80005a0000007a10 */ /* 0x100fe20007ffe8de */
[----:B------:R-:W-:-:S04]  /*3850*/  IMAD.IADD R3, R100, 0x1, -R222 ;  /* 0x0000000164037824 */ /* 0x000fc800078e0ade */
[C---:B-1----:R-:W-:Y:S02]  /*3860*/  IMAD.IADD R4, R0.reuse, 0x1, R4 ;  /* 0x0000000100047824 */ /* 0x042fe400078e0204 */
[----:B----4-:R-:W-:-:S03]  /*3870*/  IMAD.IADD R0, R0, 0x1, R2 ;  /* 0x0000000100007824 */ /* 0x010fc600078e0202 */
[C---:B------:R-:W-:Y:S01]  /*3880*/  IMNMX R2, R3.reuse, R4, PT ;  /* 0x0000000403027217 */ /* 0x040fe20003800200 */
[C---:B------:R-:W-:Y:S01]  /*3890*/  HMMA.16816.F32 R44, R8.reuse, R54, R44 ;  /* 0x00000036082c723c */ /* 0x040fe2000000182c */
[----:B------:R-:W-:Y:S01]  /*38a0*/  IMNMX R0, R3, R0, PT ;  /* 0x0000000003007217 */ /* 0x000fe20003800200 */
[----:B------:R-:W-:Y:S01]  /*38b0*/  LDSM.16.MT88.4 R52, [R239+0x2000] ;  /* 0x00200000ef34783b */ /* 0x000fe20000004200 */
[C---:B------:R-:W-:Y:S02]  /*38c0*/  ISETP.GT.AND P0, PT, R2.reuse, RZ, PT ;  /* 0x000000ff0200720c */ /* 0x040fe40003f04270 */
[C---:B------:R-:W-:Y:S02]  /*38d0*/  ISETP.GT.AND P1, PT, R2.reuse, 0x1, PT ;  /* 0x000000010200780c */ /* 0x040fe40003f24270 */
[----:B------:R-:W-:Y:S01]  /*38e0*/  ISETP.GT.AND P6, PT, R2, 0x8, PT ;  /* 0x000000080200780c */ /* 0x000fe20003fc4270 */
[----:B------:R-:W-:Y:S01]  /*38f0*/  HMMA.16816.F32 R40, R8, R64, R40 ;  /* 0x000000400828723c */ /* 0x000fe20000001828 */
[----:B------:R-:W-:-:S02]  /*3900*/  FSEL R4, R16, -INF , P0 ;  /* 0xff80000010047808 */ /* 0x000fc40000000000 */
[----:B------:R-:W-:-:S05]  /*3910*/  ISETP.GT.AND P0, PT, R2, 0x9, PT ;  /* 0x000000090200780c */ /* 0x000fca0003f04270 */
[----:B------:R-:W-:Y:S01]  /*3920*/  HMMA.16816.F32 R36, R8, R66, R36 ;  /* 0x000000420824723c */ /* 0x000fe20000001824 */
[----:B------:R-:W-:-:S07]  /*3930*/  FSEL R7, R32, -INF , P6 ;  /* 0xff80000020077808 */ /* 0x000fce0003000000 */
[C---:B------:R-:W-:Y:S08]  /*3940*/  HMMA.16816.F32 R24, R8.reuse, R12, R24 ;  /* 0x0000000c0818723c */ /* 0x040ff00000001818 */
[----:B------:R-:W-:Y:S07]  /*3950*/  HMMA.16816.F32 R20, R8, R14, R20 ;  /* 0x0000000e0814723c */ /* 0x000fee0000001814 */
[----:B------:R-:W-:-:S02]  /*3960*/  FSEL R8, R17, -INF , P1 ;  /* 0xff80000011087808 */ /* 0x000fc40000800000 */
[----:B------:R-:W-:Y:S02]  /*3970*/  ISETP.GT.AND P1, PT, R0, 0x1, PT ;  /* 0x000000010000780c */ /* 0x000fe40003f24270 */
[----:B------:R-:W-:Y:S02]  /*3980*/  FMNMX.FTZ R3, R4, R8, !PT ;  /* 0x0000000804037209 */ /* 0x000fe40007810000 */
[----:B------:R-:W-:Y:S02]  /*3990*/  ISETP.GT.AND P5, PT, R0, RZ, PT ;  /* 0x000000ff0000720c */ /* 0x000fe40003fa4270 */
        /* <DEDUP_REMOVED lines=8> */
[----:B------:R-:W-:-:S02]  /*3a20*/  ISETP.GT.AND P0, PT, R2, 0x18, PT ;  /* 0x000000180200780c */ /* 0x000fc40003f04270 */
[----:B------:R-:W-:Y:S02]  /*3a30*/  FSEL R9, R49, -INF , P5 ;  /* 0xff80000031097808 */ /* 0x000fe40002800000 */
[----:B------:R-:W-:Y:S02]  /*3a40*/  FMNMX.FTZ R3, R5, R3, !PT ;  /* 0x0000000305037209 */ /* 0x000fe40007810000 */
        /* <DEDUP_REMOVED lines=18> */
[C---:B------:R-:W-:Y:S02]  /*3b70*/  ISETP.GT.AND P0, PT, R2.reuse, 0x30, PT ;  /* 0x000000300200780c */ /* 0x040fe40003f04270 */
[C---:B------:R-:W-:Y:S02]  /*3b80*/  ISETP.GT.AND P1, PT, R2.reuse, 0x31, PT ;  /* 0x000000310200780c */ /* 0x040fe40003f24270 */
[C---:B------:R-:W-:Y:S02]  /*3b90*/  ISETP.GT.AND P6, PT, R2.reuse, 0x38, PT ;  /* 0x000000380200780c */ /* 0x040fe40003fc4270 */
[----:B------:R-:W-:-:S02]  /*3ba0*/  ISETP.GT.AND P5, PT, R2, 0x39, PT ;  /* 0x000000390200780c */ /* 0x000fc40003fa4270 */
[----:B------:R-:W-:Y:S02]  /*3bb0*/  FMNMX.FTZ R2, R83, R3, !PT ;  /* 0x0000000353027209 */ /* 0x000fe40007810000 */
[----:B------:R-:W-:Y:S02]  /*3bc0*/  FSEL R177, R24, -INF , P0 ;  /* 0xff80000018b17808 */ /* 0x000fe40000000000 */
[----:B------:R-:W-:Y:S02]  /*3bd0*/  ISETP.GT.AND P0, PT, R0, 0x9, PT ;  /* 0x000000090000780c */ /* 0x000fe40003f04270 */
[----:B------:R-:W-:Y:S02]  /*3be0*/  FMNMX.FTZ R3, R18, R19, !PT ;  /* 0x0000001312037209 */ /* 0x000fe40007810000 */
[----:B------:R-:W-:Y:S02]  /*3bf0*/  FMNMX.FTZ R2, R82, R2, !PT ;  /* 0x0000000252027209 */ /* 0x000fe40007810000 */
[----:B------:R-:W-:-:S02]  /*3c00*/  FSEL R175, R25, -INF , P1 ;  /* 0xff80000019af7808 */ /* 0x000fc40000800000 */
[----:B------:R-:W-:Y:S02]  /*3c10*/  FSEL R14, R35, -INF , P0 ;  /* 0xff800000230e7808 */ /* 0x000fe40000000000 */
[C---:B------:R-:W-:Y:S01]  /*3c20*/  ISETP.GT.AND P1, PT, R0.reuse, 0x10, PT ;  /* 0x000000100000780c */ /* 0x040fe20003f24270 */
[----:B------:R-:W-:Y:S01]  /*3c30*/  LDSM.16.MT88.4 R32, [R237] ;  /* 0x00000000ed20783b */ /* 0x000fe20000004200 */
[----:B------:R-:W-:Y:S02]  /*3c40*/  FMNMX.FTZ R3, R15, R3, !PT ;  /* 0x000000030f037209 */ /* 0x000fe40007810000 */
[----:B------:R-:W-:Y:S02]  /*3c50*/  FMNMX.FTZ R2, R177, R2, !PT ;  /* 0x00000002b1027209 */ /* 0x000fe40007810000 */
[----:B------:R-:W-:Y:S02]  /*3c60*/  ISETP.GT.AND P0, PT, R0, 0x11, PT ;  /* 0x000000110000780c */ /* 0x000fe40003f04270 */
[----:B------:R-:W-:-:S02]  /*3c70*/  FSEL R13, R50, -INF , P1 ;  /* 0xff800000320d7808 */ /* 0x000fc40000800000 */
[----:B------:R-:W-:Y:S02]  /*3c80*/  FSEL R174, R20, -INF , P6 ;  /* 0xff80000014ae7808 */ /* 0x000fe40003000000 */
        /* <DEDUP_REMOVED lines=8> */
[----:B------:R-:W-:Y:S02]  /*3d10*/  ISETP.GT.AND P1, PT, R0, 0x19, PT ;  /* 0x000000190000780c */ /* 0x000fe40003f24270 */
[----:B------:R-:W-:Y:S02]  /*3d20*/  FSEL R16, R46, -INF , P0 ;  /* 0xff8000002e107808 */ /* 0x000fe40000000000 */
[----:B------:R-:W-:Y:S02]  /*3d30*/  FMNMX.FTZ R2, R11, R2, !PT ;  /* 0x000000020b027209 */ /* 0x000fe40007810000 */
[----:B------:R-:W-:-:S02]  /*3d40*/  FMNMX.FTZ R125, R172, R125, !PT ;  /* 0x0000007dac7d7209 */ /* 0x000fc40007810000 */
[----:B------:R-:W-:Y:S02]  /*3d50*/  FSEL R17, R47, -INF , P1 ;  /* 0xff8000002f117808 */ /* 0x000fe40000800000 */
[----:B------:R-:W-:Y:S01]  /*3d60*/  ISETP.GT.AND P1, PT, R0, 0x20, PT ;  /* 0x000000200000780c */ /* 0x000fe20003f24270 */
[----:B------:R-:W1:Y:S01]  /*3d70*/  SHFL.BFLY PT, R3, R125, 0x2, 0x1f ;  /* 0x0c401f007d037f89 */ /* 0x000e6200000e0000 */
[----:B------:R-:W-:Y:S02]  /*3d80*/  FMNMX.FTZ R2, R16, R2, !PT ;  /* 0x0000000210027209 */ /* 0x000fe40007810000 */
[----:B------:R-:W-:Y:S01]  /*3d90*/  ISETP.GT.AND P0, PT, R0, 0x21, PT ;  /* 0x000000210000780c */ /* 0x000fe20003f04270 */
[----:B------:R-:W-:Y:S01]  /*3da0*/  LDSM.16.MT88.4 R44, [R237+0x2000] ;  /* 0x00200000ed2c783b */ /* 0x000fe20000004200 */
[----:B------:R-:W-:Y:S02]  /*3db0*/  FSEL R78, R42, -INF , P1 ;  /* 0xff8000002a4e7808 */ /* 0x000fe40000800000 */
[----:B------:R-:W-:-:S02]  /*3dc0*/  FMNMX.FTZ R2, R17, R2, !PT ;  /* 0x0000000211027209 */ /* 0x000fc40007810000 */
[----:B------:R-:W-:Y:S02]  /*3dd0*/  FSEL R77, R43, -INF , P0 ;  /* 0xff8000002b4d7808 */ /* 0x000fe40000000000 */
[----:B------:R-:W-:Y:S01]  /*3de0*/  ISETP.GT.AND P1, PT, R0, 0x28, PT ;  /* 0x000000280000780c */ /* 0x000fe20003f24270 */
[----:B------:R-:W-:Y:S01]  /*3df0*/  LDSM.16.MT88.4 R40, [R237+0x800] ;  /* 0x00080000ed28783b */ /* 0x000fe20000004200 */
[----:B------:R-:W-:Y:S02]  /*3e00*/  FMNMX.FTZ R2, R78, R2, !PT ;  /* 0x000000024e027209 */ /* 0x000fe40007810000 */
[----:B------:R-:W-:Y:S02]  /*3e10*/  ISETP.GT.AND P0, PT, R0, 0x29, PT ;  /* 0x000000290000780c */ /* 0x000fe40003f04270 */
[----:B------:R-:W-:Y:S02]  /*3e20*/  FSEL R76, R38, -INF , P1 ;  /* 0xff800000264c7808 */ /* 0x000fe40000800000 */
[----:B------:R-:W-:-:S02]  /*3e30*/  FMNMX.FTZ R2, R77, R2, !PT ;  /* 0x000000024d027209 */ /* 0x000fc40007810000 */
[----:B------:R-:W-:Y:S02]  /*3e40*/  FSEL R79, R39, -INF , P0 ;  /* 0xff800000274f7808 */ /* 0x000fe40000000000 */
[----:B------:R-:W-:Y:S01]  /*3e50*/  ISETP.GT.AND P1, PT, R0, 0x30, PT ;  /* 0x000000300000780c */ /* 0x000fe20003f24270 */
[----:B------:R-:W-:Y:S01]  /*3e60*/  LDSM.16.MT88.4 R36, [R171] ;  /* 0x00000000ab24783b */ /* 0x000fe20000004200 */
[----:B------:R-:W-:Y:S02]  /*3e70*/  FMNMX.FTZ R2, R76, R2, !PT ;  /* 0x000000024c027209 */ /* 0x000fe40007810000 */
[----:B------:R-:W-:Y:S01]  /*3e80*/  ISETP.GT.AND P0, PT, R0, 0x31, PT ;  /* 0x000000310000780c */ /* 0x000fe20003f04270 */
[----:B-----5:R-:W-:Y:S01]  /*3e90*/  LDSM.16.MT88.4 R64, [R60+0x4000] ;  /* 0x004000003c40783b */ /* 0x020fe20000004200 */
[----:B------:R-:W-:Y:S02]  /*3ea0*/  FSEL R161, R26, -INF , P1 ;  /* 0xff8000001aa17808 */ /* 0x000fe40000800000 */
[----:B------:R-:W-:-:S02]  /*3eb0*/  FMNMX.FTZ R2, R79, R2, !PT ;  /* 0x000000024f027209 */ /* 0x000fc40007810000 */
[----:B------:R-:W-:Y:S02]  /*3ec0*/  FSEL R160, R27, -INF , P0 ;  /* 0xff8000001ba07808 */ /* 0x000fe40000000000 */
[C---:B------:R-:W-:Y:S01]  /*3ed0*/  ISETP.GT.AND P1, PT, R0.reuse, 0x38, PT ;  /* 0x000000380000780c */ /* 0x040fe20003f24270 */
[----:B------:R-:W-:Y:S01]  /*3ee0*/  LDSM.16.MT88.4 R24, [R170+0x800] ;  /* 0x00080000aa18783b */ /* 0x000fe20000004200 */
[----:B------:R-:W-:Y:S02]  /*3ef0*/  FMNMX.FTZ R2, R161, R2, !PT ;  /* 0x00000002a1027209 */ /* 0x000fe40007810000 */
[----:B-1----:R-:W-:Y:S02]  /*3f00*/  FMNMX.FTZ R125, R125, R3, !PT ;  /* 0x000000037d7d7209 */ /* 0x002fe40007810000 */
[----:B------:R-:W-:Y:S02]  /*3f10*/  ISETP.GT.AND P0, PT, R0, 0x39, PT ;  /* 0x000000390000780c */ /* 0x000fe40003f04270 */
[----:B------:R-:W-:-:S02]  /*3f20*/  FSEL R95, R22, -INF , P1 ;  /* 0xff800000165f7808 */ /* 0x000fc40000800000 */
[----:B------:R-:W-:Y:S01]  /*3f30*/  FMNMX.FTZ R124, R160, R2, !PT ;  /* 0x00000002a07c7209 */ /* 0x000fe20007810000 */
[----:B------:R-:W1:Y:S01]  /*3f40*/  SHFL.BFLY PT, R0, R125, 0x1, 0x1f ;  /* 0x0c201f007d007f89 */ /* 0x000e6200000e0000 */
[----:B------:R-:W-:Y:S02]  /*3f50*/  FSEL R94, R23, -INF , P0 ;  /* 0xff800000175e7808 */ /* 0x000fe40000000000 */
[----:B------:R-:W-:-:S04]  /*3f60*/  FMNMX.FTZ R124, R95, R124, !PT ;  /* 0x0000007c5f7c7209 */ /* 0x000fc80007810000 */
[----:B------:R-:W-:-:S05]  /*3f70*/  FMNMX.FTZ R124, R94, R124, !PT ;  /* 0x0000007c5e7c7209 */ /* 0x000fca0007810000 */
[----:B------:R-:W2:Y:S01]  /*3f80*/  SHFL.BFLY PT, R3, R124, 0x2, 0x1f ;  /* 0x0c401f007c037f89 */ /* 0x000ea200000e0000 */
[----:B-1----:R-:W-:-:S04]  /*3f90*/  FMNMX.FTZ R125, R125, R0, !PT ;  /* 0x000000007d7d7209 */ /* 0x002fc80007810000 */
[C---:B------:R-:W-:Y:S01]  /*3fa0*/  FSETP.NEU.FTZ.AND P0, PT, R125.reuse, -INF , PT ;  /* 0xff8000007d00780b */ /* 0x040fe20003f1d000 */
[----:B------:R-:W-:-:S05]  /*3fb0*/  FMUL.FTZ R2, R125, c[0x0][0x2d0] ;  /* 0x0000b4007d027a20 */ /* 0x000fca0000410000 */
[----:B------:R-:W-:Y:S02]  /*3fc0*/  FSEL R2, R2, RZ, P0 ;  /* 0x000000ff02027208 */ /* 0x000fe40000000000 */
[----:B--2---:R-:W-:-:S03]  /*3fd0*/  FMNMX.FTZ R124, R124, R3, !PT ;  /* 0x000000037c7c7209 */ /* 0x004fc60007810000 */
[--C-:B------:R-:W-:Y:S02]  /*3fe0*/  FFMA.FTZ R0, R4, c[0x0][0x2d0], -R2.reuse ;  /* 0x0000b40004007a23 */ /* 0x100fe40000010802 */
[----:B------:R-:W1:Y:S02]  /*3ff0*/  SHFL.BFLY PT, R3, R124, 0x1, 0x1f ;  /* 0x0c201f007c037f89 */ /* 0x000e6400000e0000 */
[----:B------:R2:W-:Y:S02]  /*4000*/  MUFU.EX2 R225, R0 ;  /* 0x0000000000e17308 */ /* 0x0005e40000000800 */
[----:B--2---:R-:W-:-:S06]  /*4010*/  FFMA.FTZ R0, R8, c[0x0][0x2d0], -R2 ;  /* 0x0000b40008007a23 */ /* 0x004fcc0000010802 */
[----:B------:R2:W3:Y:S02]  /*4020*/  MUFU.EX2 R223, R0 ;  /* 0x0000000000df7308 */ /* 0x0004e40000000800 */
[----:B--2---:R-:W-:-:S06]  /*4030*/  FFMA.FTZ R0, R7, c[0x0][0x2d0], -R2 ;  /* 0x0000b40007007a23 */ /* 0x004fcc0000010802 */
[----:B------:R2:W-:Y:S01]  /*4040*/  MUFU.EX2 R226, R0 ;  /* 0x0000000000e27308 */ /* 0x0005e20000000800 */
[----:B-1----:R-:W-:Y:S01]  /*4050*/  FMNMX.FTZ R124, R124, R3, !PT ;  /* 0x000000037c7c7209 */ /* 0x002fe20007810000 */
[----:B--2---:R-:W-:-:S06]  /*4060*/  FFMA.FTZ R0, R6, c[0x0][0x2d0], -R2 ;  /* 0x0000b40006007a23 */ /* 0x004fcc0000010802 */
[----:B------:R1:W2:Y:S01]  /*4070*/  MUFU.EX2 R228, R0 ;  /* 0x0000000000e47308 */ /* 0x0002a20000000800 */
[--C-:B------:R-:W-:Y:S01]  /*4080*/  FFMA.FTZ R3, R10, c[0x0][0x2d0], -R2.reuse ;  /* 0x0000b4000a037a23 */ /* 0x100fe20000010802 */
[----:B------:R-:W-:Y:S01]  /*4090*/  FSETP.NEU.FTZ.AND P0, PT, R124, -INF , PT ;  /* 0xff8000007c00780b */ /* 0x000fe20003f1d000 */
[----:B-1----:R-:W-:-:S05]  /*40a0*/  FFMA.FTZ R0, R5, c[0x0][0x2d0], -R2 ;  /* 0x0000b40005007a23 */ /* 0x002fca0000010802 */
[----:B------:R-:W-:Y:S01]  /*40b0*/  MUFU.EX2 R229, R3 ;  /* 0x0000000300e57308 */ /* 0x000fe20000000800 */
[----:B------:R-:W1:Y:S07]  /*40c0*/  LDSM.16.MT88.4 R4, [R170] ;  /* 0x00000000aa04783b */ /* 0x000e6e0000004200 */
[----:B------:R4:W-:Y:S02]  /*40d0*/  MUFU.EX2 R227, R0 ;  /* 0x0000000000e37308 */ /* 0x0009e40000000800 */
[----:B----4-:R-:W-:-:S06]  /*40e0*/  FFMA.FTZ R0, R9, c[0x0][0x2d0], -R2 ;  /* 0x0000b40009007a23 */ /* 0x010fcc0000010802 */
[----:B------:R4:W-:Y:S01]  /*40f0*/  MUFU.EX2 R230, R0 ;  /* 0x0000000000e67308 */ /* 0x0009e20000000800 */
[----:B------:R-:W-:Y:S02]  /*4100*/  FFMA.FTZ R3, R12, c[0x0][0x2d0], -R2 ;  /* 0x0000b4000c037a23 */ /* 0x000fe40000010802 */
[----:B----4-:R-:W-:-:S05]  /*4110*/  FMUL.FTZ R0, R124, c[0x0][0x2d0] ;  /* 0x0000b4007c007a20 */ /* 0x010fca0000410000 */
[----:B------:R4:W-:Y:S01]  /*4120*/  MUFU.EX2 R231, R3 ;  /* 0x0000000300e77308 */ /* 0x0009e20000000800 */
[----:B------:R-:W-:-:S05]  /*4130*/  FSEL R0, R0, RZ, P0 ;  /* 0x000000ff00007208 */ /* 0x000fca0000000000 */
[----:B----4-:R-:W-:-:S04]  /*4140*/  FFMA.FTZ R3, R18, c[0x0][0x2d0], -R0 ;  /* 0x0000b40012037a23 */ /* 0x010fc80000010800 */
[----:B------:R4:W-:Y:S02]  /*4150*/  MUFU.EX2 R179, R3 ;  /* 0x0000000300b37308 */ /* 0x0009e40000000800 */
[----:B----4-:R-:W-:-:S06]  /*4160*/  FFMA.FTZ R3, R19, c[0x0][0x2d0], -R0 ;  /* 0x0000b40013037a23 */ /* 0x010fcc0000010800 */
[----:B------:R4:W5:Y:S02]  /*4170*/  MUFU.EX2 R178, R3 ;  /* 0x0000000300b27308 */ /* 0x0009640000000800 */
[----:B----4-:R-:W-:-:S06]  /*4180*/  FFMA.FTZ R3, R15, c[0x0][0x2d0], -R0 ;  /* 0x0000b4000f037a23 */ /* 0x010fcc0000010800 */
[----:B------:R4:W-:Y:S02]  /*4190*/  MUFU.EX2 R193, R3 ;  /* 0x0000000300c17308 */ /* 0x0009e40000000800 */
[----:B----4-:R-:W-:-:S06]  /*41a0*/  FFMA.FTZ R3, R14, c[0x0][0x2d0], -R0 ;  /* 0x0000b4000e037a23 */ /* 0x010fcc0000010800 */
[----:B------:R4:W1:Y:S01]  /*41b0*/  MUFU.EX2 R195, R3 ;  /* 0x0000000300c37308 */ /* 0x0008620000000800 */
[----:B---3--:R-:W-:Y:S02]  /*41c0*/  F2FP.PACK_AB R8, R223, R225 ;  /* 0x000000e1df08723e */ /* 0x008fe400000000ff */
[----:B--2---:R-:W-:Y:S02]  /*41d0*/  F2FP.PACK_AB R10, R228, R226 ;  /* 0x000000e2e40a723e */ /* 0x004fe400000000ff */
[----:B-----5:R-:W-:Y:S01]  /*41e0*/  F2FP.PACK_AB R9, R178, R179 ;  /* 0x000000b3b209723e */ /* 0x020fe200000000ff */
[----:B----4-:R-:W-:-:S04]  /*41f0*/  FFMA.FTZ R3, R13, c[0x0][0x2d0], -R0 ;  /* 0x0000b4000d037a23 */ /* 0x010fc80000010800 */
[----:B------:R2:W-:Y:S02]  /*4200*/  MUFU.EX2 R194, R3 ;  /* 0x0000000300c27308 */ /* 0x0005e40000000800 */
[----:B--2---:R-:W-:Y:S01]  /*4210*/  FFMA.FTZ R3, R11, c[0x0][0x2d0], -R0 ;  /* 0x0000b4000b037a23 */ /* 0x004fe20000010800 */
[----:B-1----:R-:W-:-:S05]  /*4220*/  F2FP.PACK_AB R11, R195, R193 ;  /* 0x000000c1c30b723e */ /* 0x002fca00000000ff */
[----:B------:R1:W2:Y:S02]  /*4230*/  MUFU.EX2 R203, R3 ;  /* 0x0000000300cb7308 */ /* 0x0002a40000000800 */
[----:B------:R-:W-:Y:S01]  /*4240*/  HMMA.16816.F32 R20, R8, R4, RZ ;  /* 0x000000040814723c */ /* 0x000fe200000018ff */
[----:B-1----:R-:W-:-:S05]  /*4250*/  FFMA.FTZ R3, R16, c[0x0][0x2d0], -R0 ;  /* 0x0000b40010037a23 */ /* 0x002fca0000010800 */
[----:B------:R1:W-:Y:S02]  /*4260*/  MUFU.EX2 R202, R3 ;  /* 0x0000000300ca7308 */ /* 0x0003e40000000800 */
[----:B-1----:R-:W-:Y:S02]  /*4270*/  FFMA.FTZ R3, R17, c[0x0][0x2d0], -R0 ;  /* 0x0000b40011037a23 */ /* 0x002fe40000010800 */
[----:B------:R-:W-:Y:S04]  /*4280*/  HMMA.16816.F32 R16, R8, R6, RZ ;  /* 0x000000060810723c */ /* 0x000fe800000018ff */
[----:B------:R-:W1:Y:S01]  /*4290*/  MUFU.EX2 R208, R3 ;  /* 0x0000000300d07308 */ /* 0x000e620000000800 */
[----:B------:R-:W-:Y:S02]  /*42a0*/  F2FP.PACK_AB R4, R230, R227 ;  /* 0x000000e3e604723e */ /* 0x000fe400000000ff */
[----:B--2---:R-:W-:-:S02]  /*42b0*/  F2FP.PACK_AB R5, R203, R194 ;  /* 0x000000c2cb05723e */ /* 0x004fc400000000ff */
[----:B------:R-:W-:Y:S01]  /*42c0*/  F2FP.PACK_AB R6, R231, R229 ;  /* 0x000000e5e706723e */ /* 0x000fe200000000ff */
[----:B------:R-:W-:Y:S01]  /*42d0*/  HMMA.16816.F32 R12, R8, R32, RZ ;  /* 0x00000020080c723c */ /* 0x000fe200000018ff */
[----:B-1----:R-:W-:-:S07]  /*42e0*/  F2FP.PACK_AB R7, R208, R202 ;  /* 0x000000cad007723e */ /* 0x002fce00000000ff */
[C---:B------:R-:W-:Y:S08]  /*42f0*/  HMMA.16816.F32 R128, R4.reuse, R24, R20 ;  /* 0x000000180480723c */ /* 0x040ff00000001814 */
[----:B------:R-:W-:Y:S01]  /*4300*/  HMMA.16816.F32 R148, R4, R26, R16 ;  /* 0x0000001a0494723c */ /* 0x000fe20000001810 */
[----:B------:R-:W1:Y:S04]  /*4310*/  LDSM.16.MT88.4 R24, [R60] ;  /* 0x000000003c18783b */ /* 0x000e680000004200 */
[----:B------:R-:W-:Y:S03]  /*4320*/  LDSM.16.MT88.4 R60, [R170+0x4800] ;  /* 0x00480000aa3c783b */ /* 0x000fe60000004200 */
[----:B------:R-:W-:Y:S01]  /*4330*/  HMMA.16816.F32 R20, R8, R34, RZ ;  /* 0x000000220814723c */ /* 0x000fe200000018ff */
[----:B------:R-:W-:Y:S07]  /*4340*/  LDSM.16.MT88.4 R32, [R170+0x2000] ;  /* 0x00200000aa20783b */ /* 0x000fee0000004200 */
[----:B------:R-:W-:Y:S08]  /*4350*/  HMMA.16816.F32 R100, R4, R40, R12 ;  /* 0x000000280464723c */ /* 0x000ff0000000180c */
[C---:B------:R-:W-:Y:S08]  /*4360*/  HMMA.16816.F32 R16, R8.reuse, R36, RZ ;  /* 0x000000240810723c */ /* 0x040ff000000018ff */
[----:B------:R-:W-:Y:S01]  /*4370*/  HMMA.16816.F32 R12, R8, R38, RZ ;  /* 0x00000026080c723c */ /* 0x000fe200000018ff */
[----:B------:R-:W-:Y:S07]  /*4380*/  LDSM.16.MT88.4 R36, [R171+0x2000] ;  /* 0x00200000ab24783b */ /* 0x000fee0000004200 */
[C---:B------:R-:W-:Y:S01]  /*4390*/  HMMA.16816.F32 R144, R4.reuse, R42, R20 ;  /* 0x0000002a0490723c */ /* 0x040fe20000001814 */
[----:B------:R-:W2:Y:S07]  /*43a0*/  LDSM.16.MT88.4 R40, [R239+0x800] ;  /* 0x00080000ef28783b */ /* 0x000eae0000004200 */
[C---:B------:R-:W-:Y:S08]  /*43b0*/  HMMA.16816.F32 R108, R4.reuse, R28, R16 ;  /* 0x0000001c046c723c */ /* 0x040ff00000001810 */
[----:B------:R-:W-:Y:S01]  /*43c0*/  HMMA.16816.F32 R116, R4, R30, R12 ;  /* 0x0000001e0474723c */ /* 0x000fe2000000180c */
[----:B------:R-:W3:Y:S07]  /*43d0*/  LDSM.16.MT88.4 R28, [R237+0x2800] ;  /* 0x00280000ed1c783b */ /* 0x000eee0000004200 */
[C---:B-1----:R-:W-:Y:S08]  /*43e0*/  HMMA.16816.F32 R16, R8.reuse, R24, RZ ;  /* 0x000000180810723c */ /* 0x042ff000000018ff */
[----:B------:R-:W-:Y:S11]  /*43f0*/  HMMA.16816.F32 R12, R8, R26, RZ ;  /* 0x0000001a080c723c */ /* 0x000ff600000018ff */
[----:B------:R-:W-:Y:S05]  /*4400*/  @!UPT UIADD3 URZ, URZ, URZ, URZ ;  /* 0x0000003f3f3ff290 */ /* 0x000fea000fffe03f */
[C---:B--2---:R-:W-:Y:S08]  /*4410*/  HMMA.16816.F32 R140, R4.reuse, R40, R16 ;  /* 0x00000028048c723c */ /* 0x044ff00000001810 */
[----:B------:R-:W-:Y:S01]  /*4420*/  HMMA.16816.F32 R132, R4, R42, R12 ;  /* 0x0000002a0484723c */ /* 0x000fe2000000180c */
[----:B------:R-:W1:Y:S07]  /*4430*/  LDSM.16.MT88.4 R40, [R237+0x4000] ;  /* 0x00400000ed28783b */ /* 0x000e6e0000004200 */
[C---:B------:R-:W-:Y:S08]  /*4440*/  HMMA.16816.F32 R16, R8.reuse, R44, RZ ;  /* 0x0000002c0810723c */ /* 0x040ff000000018ff */
[C---:B------:R-:W-:Y:S01]  /*4450*/  HMMA.16816.F32 R12, R8.reuse, R46, RZ ;  /* 0x0000002e080c723c */ /* 0x040fe200000018ff */
[----:B------:R-:W2:Y:S07]  /*4460*/  LDSM.16.MT88.4 R44, [R171+0x4000] ;  /* 0x00400000ab2c783b */ /* 0x000eae0000004200 */
[----:B------:R-:W-:Y:S08]  /*4470*/  HMMA.16816.F32 R24, R8, R32, RZ ;  /* 0x000000200818723c */ /* 0x000ff000000018ff */
[C---:B---3--:R-:W-:Y:S08]  /*4480*/  HMMA.16816.F32 R84, R4.reuse, R28, R16 ;  /* 0x0000001c0454723c */ /* 0x048ff00000001810 */
[----:B------:R-:W-:Y:S08]  /*4490*/  HMMA.16816.F32 R88, R4, R30, R12 ;  /* 0x0000001e0458723c */ /* 0x000ff0000000180c */
[C---:B------:R-:W-:Y:S08]  /*44a0*/  HMMA.16816.F32 R20, R8.reuse, R34, RZ ;  /* 0x000000220814723c */ /* 0x040ff000000018ff */
[C---:B------:R-:W-:Y:S08]  /*44b0*/  HMMA.16816.F32 R28, R8.reuse, R38, RZ ;  /* 0x00000026081c723c */ /* 0x040ff000000018ff */
[C---:B------:R-:W-:Y:S08]  /*44c0*/  HMMA.16816.F32 R16, R8.reuse, R56, RZ ;  /* 0x000000380810723c */ /* 0x040ff000000018ff */
[----:B------:R-:W-:Y:S08]  /*44d0*/  HMMA.16816.F32 R12, R8, R58, RZ ;  /* 0x0000003a080c723c */ /* 0x000ff000000018ff */
[C---:B------:R-:W-:Y:S08]  /*44e0*/  HMMA.16816.F32 R120, R4.reuse, R48, R24 ;  /* 0x000000300478723c */ /* 0x040ff00000001818 */
[C---:B------:R-:W-:Y:S08]  /*44f0*/  HMMA.16816.F32 R112, R4.reuse, R50, R20 ;  /* 0x000000320470723c */ /* 0x040ff00000001814 */
[----:B------:R-:W-:Y:S08]  /*4500*/  HMMA.16816.F32 R96, R4, R74, R28 ;  /* 0x0000004a0460723c */ /* 0x000ff0000000181c */
[C---:B------:R-:W-:Y:S08]  /*4510*/  HMMA.16816.F32 R24, R8.reuse, R52, RZ ;  /* 0x000000340818723c */ /* 0x040ff000000018ff */
[----:B------:R-:W-:Y:S08]  /*4520*/  HMMA.16816.F32 R20, R8, R54, RZ ;  /* 0x000000360814723c */ /* 0x000ff000000018ff */
[----:B------:R-:W-:Y:S01]  /*4530*/  HMMA.16816.F32 R28, R4, R60, R16 ;  /* 0x0000003c041c723c */ /* 0x000fe20000001810 */
[----:B------:R-:W-:Y:S07]  /*4540*/  LDSM.16.MT88.4 R16, [R237+0x4800] ;  /* 0x00480000ed10783b */ /* 0x000fee0000004200 */
[C---:B------:R-:W-:Y:S08]  /*4550*/  HMMA.16816.F32 R32, R8.reuse, R36, RZ ;  /* 0x000000240820723c */ /* 0x040ff000000018ff */
[C---:B-1----:R-:W-:Y:S08]  /*4560*/  HMMA.16816.F32 R56, R8.reuse, R40, RZ ;  /* 0x000000280838723c */ /* 0x042ff000000018ff */
[C---:B------:R-:W-:Y:S08]  /*4570*/  HMMA.16816.F32 R52, R8.reuse, R42, RZ ;  /* 0x0000002a0834723c */ /* 0x040ff000000018ff */
[----:B--2---:R-:W-:Y:S08]  /*4580*/  HMMA.16816.F32 R48, R8, R44, RZ ;  /* 0x0000002c0830723c */ /* 0x004ff000000018ff */
[----:B------:R-:W-:Y:S01]  /*4590*/  HMMA.16816.F32 R60, R4, R62, R12 ;  /* 0x0000003e043c723c */ /* 0x000fe2000000180c */
[----:B------:R-:W1:Y:S07]  /*45a0*/  LDSM.16.MT88.4 R12, [R171+0x4800] ;  /* 0x00480000ab0c783b */ /* 0x000e6e0000004200 */
[C---:B------:R-:W-:Y:S08]  /*45b0*/  HMMA.16816.F32 R44, R8.reuse, R46, RZ ;  /* 0x0000002e082c723c */ /* 0x040ff000000018ff */
[C---:B------:R-:W-:Y:S08]  /*45c0*/  HMMA.16816.F32 R40, R8.reuse, R64, RZ ;  /* 0x000000400828723c */ /* 0x040ff000000018ff */
[----:B------:R-:W-:Y:S01]  /*45d0*/  HMMA.16816.F32 R36, R8, R66, RZ ;  /* 0x000000420824723c */ /* 0x000fe200000018ff */
[----:B------:R-:W2:Y:S01]  /*45e0*/  LDSM.16.MT88.4 R8, [R239+0x4800] ;  /* 0x00480000ef08783b */ /* 0x000ea20000004200 */
[----:B------:R-:W-:-:S04]  /*45f0*/  FFMA.FTZ R3, R81, c[0x0][0x2d0], -R2 ;  /* 0x0000b40051037a23 */ /* 0x000fc80000010802 */
[----:B------:R3:W-:Y:S02]  /*4600*/  MUFU.EX2 R93, R3 ;  /* 0x00000003005d7308 */ /* 0x0007e40000000800 */
[----:B---3--:R-:W-:-:S06]  /*4610*/  FFMA.FTZ R3, R80, c[0x0][0x2d0], -R2 ;  /* 0x0000b40050037a23 */ /* 0x008fcc0000010802 */
[----:B------:R3:W4:Y:S01]  /*4620*/  MUFU.EX2 R137, R3 ;  /* 0x0000000300897308 */ /* 0x0007220000000800 */
[----:B-1----:R-:W-:Y:S01]  /*4630*/  HMMA.16816.F32 R48, R4, R12, R48 ;  /* 0x0000000c0430723c */ /* 0x002fe20000001830 */
[----:B---3--:R-:W-:-:S06]  /*4640*/  FFMA.FTZ R3, R83, c[0x0][0x2d0], -R2 ;  /* 0x0000b40053037a23 */ /* 0x008fcc0000010802 */
[----:B------:R1:W-:Y:S01]  /*4650*/  MUFU.EX2 R138, R3 ;  /* 0x00000003008a7308 */ /* 0x0003e20000000800 */
[C---:B------:R-:W-:Y:S01]  /*4660*/  HMMA.16816.F32 R44, R4.reuse, R14, R44 ;  /* 0x0000000e042c723c */ /* 0x040fe2000000182c */
[----:B------:R-:W3:Y:S07]  /*4670*/  LDSM.16.MT88.4 R12, [R237+0x1000] ;  /* 0x00100000ed0c783b */ /* 0x000eee0000004200 */
[----:B------:R-:W-:Y:S01]  /*4680*/  HMMA.16816.F32 R56, R4, R16, R56 ;  /* 0x000000100438723c */ /* 0x000fe20000001838 */
[----:B-1----:R-:W-:-:S07]  /*4690*/  FFMA.FTZ R3, R82, c[0x0][0x2d0], -R2 ;  /* 0x0000b40052037a23 */ /* 0x002fce0000010802 */
[C---:B------:R-:W-:Y:S01]  /*46a0*/  HMMA.16816.F32 R52, R4.reuse, R18, R52 ;  /* 0x000000120434723c */ /* 0x040fe20000001834 */
[----:B------:R-:W1:Y:S01]  /*46b0*/  LDSM.16.MT88.4 R16, [R170+0x1000] ;  /* 0x00100000aa10783b */ /* 0x000e620000004200 */
[----:B------:R5:W-:Y:S06]  /*46c0*/  MUFU.EX2 R139, R3 ;  /* 0x00000003008b7308 */ /* 0x000bec0000000800 */
[C---:B--2---:R-:W-:Y:S08]  /*46d0*/  HMMA.16816.F32 R40, R4.reuse, R8, R40 ;  /* 0x000000080428723c */ /* 0x044ff00000001828 */
[----:B------:R-:W-:Y:S01]  /*46e0*/  HMMA.16816.F32 R36, R4, R10, R36 ;  /* 0x0000000a0424723c */ /* 0x000fe20000001824 */
[----:B------:R-:W2:Y:S01]  /*46f0*/  LDSM.16.MT88.4 R8, [R171+0x1000] ;  /* 0x00100000ab08783b */ /* 0x000ea20000004200 */
[----:B-----5:R-:W-:-:S04]  /*4700*/  FFMA.FTZ R3, R78, c[0x0][0x2d0], -R0 ;  /* 0x0000b4004e037a23 */ /* 0x020fc80000010800 */
[----:B------:R5:W-:Y:S02]  /*4710*/  MUFU.EX2 R92, R3 ;  /* 0x00000003005c7308 */ /* 0x000be40000000800 */
[----:B-----5:R-:W-:-:S06]  /*4720*/  FFMA.FTZ R3, R77, c[0x0][0x2d0], -R0 ;  /* 0x0000b4004d037a23 */ /* 0x020fcc0000010800 */
[----:B------:R5:W1:Y:S02]  /*4730*/  MUFU.EX2 R127, R3 ;  /* 0x00000003007f7308 */ /* 0x000a640000000800 */
[----:B-----5:R-:W-:-:S06]  /*4740*/  FFMA.FTZ R3, R76, c[0x0][0x2d0], -R0 ;  /* 0x0000b4004c037a23 */ /* 0x020fcc0000010800 */
[----:B------:R5:W-:Y:S02]  /*4750*/  MUFU.EX2 R126, R3 ;  /* 0x00000003007e7308 */ /* 0x000be40000000800 */
[----:B-----5:R-:W-:-:S06]  /*4760*/  FFMA.FTZ R3, R79, c[0x0][0x2d0], -R0 ;  /* 0x0000b4004f037a23 */ /* 0x020fcc0000010800 */
[----:B------:R-:W5:Y:S01]  /*4770*/  MUFU.EX2 R136, R3 ;  /* 0x0000000300887308 */ /* 0x000f620000000800 */
[C---:B------:R-:W-:Y:S08]  /*4780*/  HMMA.16816.F32 R64, R4.reuse, R68, R24 ;  /* 0x000000440440723c */ /* 0x040ff00000001818 */
[C---:B------:R-:W-:Y:S08]  /*4790*/  HMMA.16816.F32 R104, R4.reuse, R72, R32 ;  /* 0x000000480468723c */ /* 0x040ff00000001820 */
[----:B------:R-:W-:Y:S07]  /*47a0*/  HMMA.16816.F32 R68, R4, R70, R20 ;  /* 0x000000460444723c */ /* 0x000fee0000001814 */
[----:B----4-:R-:W-:-:S02]  /*47b0*/  F2FP.PACK_AB R4, R137, R93 ;  /* 0x0000005d8904723e */ /* 0x010fc400000000ff */
[----:B-1----:R-:W-:Y:S02]  /*47c0*/  F2FP.PACK_AB R5, R127, R92 ;  /* 0x0000005c7f05723e */ /* 0x002fe400000000ff */
[----:B------:R-:W-:Y:S02]  /*47d0*/  F2FP.PACK_AB R6, R139, R138 ;  /* 0x0000008a8b06723e */ /* 0x000fe400000000ff */
[----:B-----5:R-:W-:-:S07]  /*47e0*/  F2FP.PACK_AB R7, R136, R126 ;  /* 0x0000007e8807723e */ /* 0x020fce00000000ff */
[C---:B---3--:R-:W-:Y:S08]  /*47f0*/  HMMA.16816.F32 R100, R4.reuse, R12, R100 ;  /* 0x0000000c0464723c */ /* 0x048ff00000001864 */
        /* <DEDUP_REMOVED lines=8> */
[C---:B-1----:R-:W-:Y:S01]  /*4880*/  HMMA.16816.F32 R76, R4.reuse, R12, R120 ;  /* 0x0000000c044c723c */ /* 0x042fe20000001878 */
[--C-:B------:R-:W-:Y:S01]  /*4890*/  FFMA.FTZ R3, R177, c[0x0][0x2d0], -R2.reuse ;  /* 0x0000b400b1037a23 */ /* 0x100fe20000010802 */
[----:B------:R-:W-:Y:S06]  /*48a0*/  LDSM.16.MT88.4 R120, [R239+0x1800] ;  /* 0x00180000ef78783b */ /* 0x000fec0000004200 */
[C---:B------:R-:W-:Y:S01]  /*48b0*/  HMMA.16816.F32 R80, R4.reuse, R14, R112 ;  /* 0x0000000e0450723c */ /* 0x040fe20000001870 */
[----:B------:R-:W1:Y:S04]  /*48c0*/  LDSM.16.MT88.4 R12, [R239+0x3000] ;  /* 0x00300000ef0c783b */ /* 0x000e680000004200 */
[----:B------:R-:W-:Y:S03]  /*48d0*/  LDSM.16.MT88.4 R112, [R171+0x1800] ;  /* 0x00180000ab70783b */ /* 0x000fe60000004200 */
[C---:B---3--:R-:W-:Y:S08]  /*48e0*/  HMMA.16816.F32 R116, R4.reuse, R16, R140 ;  /* 0x000000100474723c */ /* 0x048ff0000000188c */
[C---:B------:R-:W-:Y:S01]  /*48f0*/  HMMA.16816.F32 R72, R4.reuse, R18, R132 ;  /* 0x000000120448723c */ /* 0x040fe20000001884 */
[----:B------:R-:W3:Y:S04]  /*4900*/  LDSM.16.MT88.4 R16, [R171+0x3000] ;  /* 0x00300000ab10783b */ /* 0x000ee80000004200 */
[----:B------:R-:W-:Y:S03]  /*4910*/  LDSM.16.MT88.4 R132, [R170+0x1800] ;  /* 0x00180000aa84783b */ /* 0x000fe60000004200 */
[C---:B--2---:R-:W-:Y:S08]  /*4920*/  HMMA.16816.F32 R84, R4.reuse, R8, R84 ;  /* 0x000000080454723c */ /* 0x044ff00000001854 */
[C---:B------:R-:W-:Y:S01]  /*4930*/  HMMA.16816.F32 R88, R4.reuse, R10, R88 ;  /* 0x0000000a0458723c */ /* 0x040fe20000001858 */
[----:B------:R-:W2:Y:S07]  /*4940*/  LDSM.16.MT88.4 R8, [R170+0x5000] ;  /* 0x00500000aa08783b */ /* 0x000eae0000004200 */
[C---:B-1----:R-:W-:Y:S08]  /*4950*/  HMMA.16816.F32 R144, R4.reuse, R14, R68 ;  /* 0x0000000e0490723c */ /* 0x042ff00000001844 */
[C---:B------:R-:W-:Y:S01]  /*4960*/  HMMA.16816.F32 R148, R4.reuse, R12, R64 ;  /* 0x0000000c0494723c */ /* 0x040fe20000001840 */
[----:B------:R-:W1:Y:S04]  /*4970*/  LDSM.16.MT88.4 R12, [R171+0x5000] ;  /* 0x00500000ab0c783b */ /* 0x000e680000004200 */
[----:B------:R-:W-:Y:S03]  /*4980*/  LDSM.16.MT88.4 R64, [R239+0x3800] ;  /* 0x00380000ef40783b */ /* 0x000fe60000004200 */
[C---:B---3--:R-:W-:Y:S01]  /*4990*/  HMMA.16816.F32 R152, R4.reuse, R16, R104 ;  /* 0x000000100498723c */ /* 0x048fe20000001868 */
[----:B------:R-:W-:Y:S07]  /*49a0*/  LDSM.16.MT88.4 R104, [R237+0x1800] ;  /* 0x00180000ed68783b */ /* 0x000fee0000004200 */
[C---:B------:R-:W-:Y:S01]  /*49b0*/  HMMA.16816.F32 R156, R4.reuse, R18, R96 ;  /* 0x00000012049c723c */ /* 0x040fe20000001860 */
[----:B------:R-:W3:Y:S07]  /*49c0*/  LDSM.16.MT88.4 R16, [R237+0x5000] ;  /* 0x00500000ed10783b */ /* 0x000eee0000004200 */
[C---:B--2---:R-:W-:Y:S08]  /*49d0*/  HMMA.16816.F32 R68, R4.reuse, R8, R28 ;  /* 0x000000080444723c */ /* 0x044ff0000000181c */
[C---:B------:R-:W-:Y:S01]  /*49e0*/  HMMA.16816.F32 R28, R4.reuse, R10, R60 ;  /* 0x0000000a041c723c */ /* 0x040fe2000000183c */
[----:B------:R-:W2:Y:S07]  /*49f0*/  LDSM.16.MT88.4 R8, [R239+0x5000] ;  /* 0x00500000ef08783b */ /* 0x000eae0000004200 */
[C---:B-1----:R-:W-:Y:S01]  /*4a00*/  HMMA.16816.F32 R180, R4.reuse, R12, R48 ;  /* 0x0000000c04b4723c */ /* 0x042fe20000001830 */
[----:B------:R-:W-:Y:S07]  /*4a10*/  LDSM.16.MT88.4 R48, [R237+0x3800] ;  /* 0x00380000ed30783b */ /* 0x000fee0000004200 */
[C---:B------:R-:W-:Y:S01]  /*4a20*/  HMMA.16816.F32 R188, R4.reuse, R14, R44 ;  /* 0x0000000e04bc723c */ /* 0x040fe2000000182c */
[----:B------:R-:W-:Y:S07]  /*4a30*/  LDSM.16.MT88.4 R12, [R239+0x5800] ;  /* 0x00580000ef0c783b */ /* 0x000fee0000004200 */
[C---:B---3--:R-:W-:Y:S01]  /*4a40*/  HMMA.16816.F32 R140, R4.reuse, R16, R56 ;  /* 0x00000010048c723c */ /* 0x048fe20000001838 */
[----:B------:R-:W-:Y:S07]  /*4a50*/  LDSM.16.MT88.4 R56, [R171+0x3800] ;  /* 0x00380000ab38783b */ /* 0x000fee0000004200 */
[C---:B------:R-:W-:Y:S08]  /*4a60*/  HMMA.16816.F32 R16, R4.reuse, R18, R52 ;  /* 0x000000120410723c */ /* 0x040ff00000001834 */
[C---:B--2---:R-:W-:Y:S01]  /*4a70*/  HMMA.16816.F32 R196, R4.reuse, R8, R40 ;  /* 0x0000000804c4723c */ /* 0x044fe20000001828 */
[----:B------:R-:W1:Y:S07]  /*4a80*/  LDSM.16.MT88.4 R40, [R170+0x3800] ;  /* 0x00380000aa28783b */ /* 0x000e6e0000004200 */
[----:B------:R-:W-:Y:S01]  /*4a90*/  HMMA.16816.F32 R184, R4, R10, R36 ;  /* 0x0000000a04b8723c */ /* 0x000fe20000001824 */
[----:B------:R2:W-:Y:S02]  /*4aa0*/  MUFU.EX2 R7, R3 ;  /* 0x0000000300077308 */ /* 0x0005e40000000800 */
[----:B--2---:R-:W-:-:S06]  /*4ab0*/  FFMA.FTZ R3, R175, c[0x0][0x2d0], -R2 ;  /* 0x0000b400af037a23 */ /* 0x004fcc0000010802 */
[----:B------:R2:W3:Y:S02]  /*4ac0*/  MUFU.EX2 R8, R3 ;  /* 0x0000000300087308 */ /* 0x0004e40000000800 */
[--C-:B--2---:R-:W-:Y:S02]  /*4ad0*/  FFMA.FTZ R3, R174, c[0x0][0x2d0], -R2.reuse ;  /* 0x0000b400ae037a23 */ /* 0x104fe40000010802 */
[----:B------:R-:W-:-:S04]  /*4ae0*/  FFMA.FTZ R2, R172, c[0x0][0x2d0], -R2 ;  /* 0x0000b400ac027a23 */ /* 0x000fc80000010802 */
[----:B------:R2:W-:Y:S08]  /*4af0*/  MUFU.EX2 R9, R2 ;  /* 0x0000000200097308 */ /* 0x0005f00000000800 */
[----:B------:R-:W-:Y:S01]  /*4b00*/  MUFU.EX2 R10, R3 ;  /* 0x00000003000a7308 */ /* 0x000fe20000000800 */
[----:B--2---:R-:W-:-:S07]  /*4b10*/  FFMA.FTZ R2, R161, c[0x0][0x2d0], -R0 ;  /* 0x0000b400a1027a23 */ /* 0x004fce0000010800 */
[----:B------:R2:W-:Y:S02]  /*4b20*/  MUFU.EX2 R3, R2 ;  /* 0x0000000200037308 */ /* 0x0005e40000000800 */
[----:B--2---:R-:W-:-:S06]  /*4b30*/  FFMA.FTZ R2, R160, c[0x0][0x2d0], -R0 ;  /* 0x0000b400a0027a23 */ /* 0x004fcc0000010800 */
[----:B------:R2:W4:Y:S02]  /*4b40*/  MUFU.EX2 R5, R2 ;  /* 0x0000000200057308 */ /* 0x0005240000000800 */
[--C-:B--2---:R-:W-:Y:S02]  /*4b50*/  FFMA.FTZ R2, R95, c[0x0][0x2d0], -R0.reuse ;  /* 0x0000b4005f027a23 */ /* 0x104fe40000010800 */
[----:B------:R-:W-:-:S04]  /*4b60*/  FFMA.FTZ R0, R94, c[0x0][0x2d0], -R0 ;  /* 0x0000b4005e007a23 */ /* 0x000fc80000010800 */
[----:B------:R2:W-:Y:S08]  /*4b70*/  MUFU.EX2 R4, R2 ;  /* 0x0000000200047308 */ /* 0x0005f00000000800 */
[----:B------:R5:W1:Y:S01]  /*4b80*/  MUFU.EX2 R6, R0 ;  /* 0x0000000000067308 */ /* 0x000a620000000800 */
[----:B---3--:R-:W-:Y:S02]  /*4b90*/  F2FP.PACK_AB R96, R8, R7 ;  /* 0x000000070860723e */ /* 0x008fe400000000ff */
[----:B----4-:R-:W-:-:S02]  /*4ba0*/  F2FP.PACK_AB R97, R5, R3 ;  /* 0x000000030561723e */ /* 0x010fc400000000ff */
[----:B------:R-:W-:Y:S01]  /*4bb0*/  F2FP.PACK_AB R98, R9, R10 ;  /* 0x0000000a0962723e */ /* 0x000fe200000000ff */
[----:B--2---:R-:W-:Y:S02]  /*4bc0*/  FADD.FTZ R2, R225, R223 ;  /* 0x000000dfe1027221 */ /* 0x004fe40000010000 */
[----:B-----5:R-:W-:Y:S01]  /*4bd0*/  FADD.FTZ R0, R179, R178 ;  /* 0x000000b2b3007221 */ /* 0x020fe20000010000 */
[----:B-1----:R-:W-:-:S03]  /*4be0*/  F2FP.PACK_AB R99, R6, R4 ;  /* 0x000000040663723e */ /* 0x002fc600000000ff */
[----:B------:R-:W-:Y:S02]  /*4bf0*/  FADD.FTZ R0, R193, R0 ;  /* 0x00000000c1007221 */ /* 0x000fe40000010000 */
[----:B------:R-:W-:Y:S02]  /*4c00*/  FADD.FTZ R2, R226, R2 ;  /* 0x00000002e2027221 */ /* 0x000fe40000010000 */
[----:B------:R-:W-:Y:S01]  /*4c10*/  FADD.FTZ R0, R195, R0 ;  /* 0x00000000c3007221 */ /* 0x000fe20000010000 */
[----:B------:R-:W-:Y:S01]  /*4c20*/  HMMA.16816.F32 R116, R96, R120, R116 ;  /* 0x000000786074723c */ /* 0x000fe20000001874 */
[----:B------:R-:W-:Y:S02]  /*4c30*/  FADD.FTZ R2, R228, R2 ;  /* 0x00000002e4027221 */ /* 0x000fe40000010000 */
[----:B------:R-:W-:Y:S02]  /*4c40*/  FADD.FTZ R0, R194, R0 ;  /* 0x00000000c2007221 */ /* 0x000fe40000010000 */
[----:B------:R-:W-:-:S03]  /*4c50*/  FADD.FTZ R2, R227, R2 ;  /* 0x00000002e3027221 */ /* 0x000fc60000010000 */
[----:B------:R-:W-:Y:S01]  /*4c60*/  HMMA.16816.F32 R36, R96, R40, R76 ;  /* 0x000000286024723c */ /* 0x000fe2000000184c */
[----:B------:R-:W-:-:S07]  /*4c70*/  FADD.FTZ R0, R203, R0 ;  /* 0x00000000cb007221 */ /* 0x000fce0000010000 */
[----:B------:R-:W-:Y:S01]  /*4c80*/  HMMA.16816.F32 R44, R96, R48, R84 ;  /* 0x00000030602c723c */ /* 0x000fe20000001854 */
[----:B------:R-:W-:-:S07]  /*4c90*/  FADD.FTZ R2, R230, R2 ;  /* 0x00000002e6027221 */ /* 0x000fce0000010000 */
[----:B------:R-:W-:Y:S01]  /*4ca0*/  HMMA.16816.F32 R120, R96, R122, R72 ;  /* 0x0000007a6078723c */ /* 0x000fe20000001848 */
[----:B------:R-:W1:Y:S01]  /*4cb0*/  LDSM.16.MT88.4 R72, [R170+0x5800] ;  /* 0x00580000aa48783b */ /* 0x000e620000004200 */
[----:B------:R-:W-:-:S06]  /*4cc0*/  FADD.FTZ R0, R202, R0 ;  /* 0x00000000ca007221 */ /* 0x000fcc0000010000 */
[C---:B------:R-:W-:Y:S01]  /*4cd0*/  HMMA.16816.F32 R40, R96.reuse, R42, R80 ;  /* 0x0000002a6028723c */ /* 0x040fe20000001850 */
[----:B------:R-:W2:Y:S07]  /*4ce0*/  LDSM.16.MT88.4 R80, [R237+0x5800] ;  /* 0x00580000ed50783b */ /* 0x000eae0000004200 */
[----:B------:R-:W-:Y:S01]  /*4cf0*/  HMMA.16816.F32 R48, R96, R50, R88 ;  /* 0x000000326030723c */ /* 0x000fe20000001858 */
[----:B------:R-:W3:Y:S01]  /*4d00*/  LDSM.16.MT88.4 R88, [R171+0x5800] ;  /* 0x00580000ab58783b */ /* 0x000ee20000004200 */
[----:B------:R-:W-:-:S02]  /*4d10*/  FADD.FTZ R2, R229, R2 ;  /* 0x00000002e5027221 */ /* 0x000fc40000010000 */
[----:B------:R-:W-:Y:S02]  /*4d20*/  FADD.FTZ R0, R208, R0 ;  /* 0x00000000d0007221 */ /* 0x000fe40000010000 */
[----:B------:R-:W-:Y:S02]  /*4d30*/  FADD.FTZ R2, R231, R2 ;  /* 0x00000002e7027221 */ /* 0x000fe40000010000 */
[----:B------:R-:W-:Y:S02]  /*4d40*/  FADD.FTZ R0, R92, R0 ;  /* 0x000000005c007221 */ /* 0x000fe40000010000 */
[----:B------:R-:W-:Y:S02]  /*4d50*/  FADD.FTZ R2, R93, R2 ;  /* 0x000000025d027221 */ /* 0x000fe40000010000 */
[----:B------:R-:W-:Y:S02]  /*4d60*/  FADD.FTZ R0, R127, R0 ;  /* 0x000000007f007221 */ /* 0x000fe40000010000 */
[----:B------:R-:W-:-:S02]  /*4d70*/  FADD.FTZ R2, R137, R2 ;  /* 0x0000000289027221 */ /* 0x000fc40000010000 */
[----:B------:R-:W-:Y:S02]  /*4d80*/  FADD.FTZ R0, R126, R0 ;  /* 0x000000007e007221 */ /* 0x000fe40000010000 */
[----:B------:R-:W-:Y:S02]  /*4d90*/  FADD.FTZ R2, R138, R2 ;  /* 0x000000028a027221 */ /* 0x000fe40000010000 */
[----:B------:R-:W-:Y:S01]  /*4da0*/  FADD.FTZ R203, R136, R0 ;  /* 0x0000000088cb7221 */ /* 0x000fe20000010000 */
[----:B------:R-:W-:Y:S01]  /*4db0*/  IADD3 R0, R235, -0x3, RZ ;  /* 0xfffffffdeb007810 */ /* 0x000fe20007ffe0ff */
[----:B------:R-:W-:-:S03]  /*4dc0*/  FADD.FTZ R202, R139, R2 ;  /* 0x000000028bca7221 */ /* 0x000fc60000010000 */
[----:B------:R-:W-:Y:S01]  /*4dd0*/  ISETP.GE.AND P0, PT, R0, R204, PT ;  /* 0x000000cc0000720c */ /* 0x000fe20003f06270 */
[----:B------:R-:W-:Y:S02]  /*4de0*/  FADD.FTZ R202, R7, R202 ;  /* 0x000000ca07ca7221 */ /* 0x000fe40000010000 */
[----:B------:R-:W-:Y:S02]  /*4df0*/  FADD.FTZ R203, R3, R203 ;  /* 0x000000cb03cb7221 */ /* 0x000fe40000010000 */
[----:B------:R-:W-:Y:S02]  /*4e00*/  FADD.FTZ R202, R8, R202 ;  /* 0x000000ca08ca7221 */ /* 0x000fe40000010000 */
[----:B------:R-:W-:Y:S01]  /*4e10*/  FADD.FTZ R203, R5, R203 ;  /* 0x000000cb05cb7221 */ /* 0x000fe20000010000 */
[----:B------:R-:W-:Y:S01]  /*4e20*/  HMMA.16816.F32 R128, R96, R132, R128 ;  /* 0x000000846080723c */ /* 0x000fe20000001880 */
[----:B------:R-:W-:Y:S01]  /*4e30*/  FADD.FTZ R202, R10, R202 ;  /* 0x000000ca0aca7221 */ /* 0x000fe20000010000 */
[----:B------:R-:W-:Y:S01]  /*4e40*/  BSSY B0, `(.L_x_2577) ;  /* 0x0000066000007945 */ /* 0x000fe20003800000 */
[----:B------:R-:W-:-:S05]  /*4e50*/  FADD.FTZ R203, R4, R203 ;  /* 0x000000cb04cb7221 */ /* 0x000fca0000010000 */
[----:B------:R-:W-:Y:S01]  /*4e60*/  HMMA.16816.F32 R100, R96, R104, R100 ;  /* 0x000000686064723c */ /* 0x000fe20000001864 */
[----:B------:R-:W-:Y:S02]  /*4e70*/  FADD.FTZ R202, R9, R202 ;  /* 0x000000ca09ca7221 */ /* 0x000fe40000010000 */
[----:B------:R-:W-:-:S05]  /*4e80*/  FADD.FTZ R203, R6, R203 ;  /* 0x000000cb06cb7221 */ /* 0x000fca0000010000 */
[C---:B------:R-:W-:Y:S08]  /*4e90*/  HMMA.16816.F32 R108, R96.reuse, R112, R108 ;  /* 0x00000070606c723c */ /* 0x040ff0000000186c */
[C---:B------:R-:W-:Y:S08]  /*4ea0*/  HMMA.16816.F32 R52, R96.reuse, R56, R152 ;  /* 0x000000386034723c */ /* 0x040ff00000001898 */
[C---:B------:R-:W-:Y:S08]  /*4eb0*/  HMMA.16816.F32 R60, R96.reuse, R64, R148 ;  /* 0x00000040603c723c */ /* 0x040ff00000001894 */
[C---:B-1----:R-:W-:Y:S08]  /*4ec0*/  HMMA.16816.F32 R68, R96.reuse, R72, R68 ;  /* 0x000000486044723c */ /* 0x042ff00000001844 */
[C---:B--2---:R-:W-:Y:S08]  /*4ed0*/  HMMA.16816.F32 R76, R96.reuse, R80, R140 ;  /* 0x00000050604c723c */ /* 0x044ff0000000188c */
        /* <DEDUP_REMOVED lines=23> */
[----:B------:R1:W2:Y:S01]  /*5050*/  @!P2 LDG.E R173, [R2.64] ;  /* 0x0000000602ada981 */ /* 0x0002a2000c1e1900 */
[----:B------:R-:W-:Y:S01]  /*5060*/  IMAD.MOV R0, RZ, RZ, -R0 ;  /* 0x000000ffff007224 */ /* 0x000fe200078e0a00 */
[----:B------:R-:W-:Y:S01]  /*5070*/  SHF.R.S32.HI R11, RZ, 0x1f, R200 ;  /* 0x0000001fff0b7819 */ /* 0x000fe200000114c8 */
[----:B------:R-:W-:Y:S01]  /*5080*/  IMAD.SHL.U32 R18, R200, 0x2, RZ ;  /* 0x00000002c8127824 */ /* 0x000fe200078e00ff */
[----:B------:R-:W-:Y:S01]  /*5090*/  SHF.R.S32.HI R177, RZ, 0x1f, R201 ;  /* 0x0000001fffb17819 */ /* 0x000fe200000114c9 */
[----:B------:R-:W-:Y:S01]  /*50a0*/  IMAD R176, R0, c[0x0][0x2b8], R176 ;  /* 0x0000ae0000b07a24 */ /* 0x000fe200078e02b0 */
[----:B------:R-:W-:Y:S01]  /*50b0*/  SHF.L.U64.HI R15, R200, 0x1, R11 ;  /* 0x00000001c80f7819 */ /* 0x000fe2000001020b */
[----:B------:R-:W-:Y:S01]  /*50c0*/  IMAD.SHL.U32 R17, R201, 0x2, RZ ;  /* 0x00000002c9117824 */ /* 0x000fe200078e00ff */
[----:B------:R-:W-:Y:S01]  /*50d0*/  SHF.R.S32.HI R11, RZ, 0x1f, R192 ;  /* 0x0000001fff0b7819 */ /* 0x000fe200000114c0 */
[----:B------:R-:W-:Y:S01]  /*50e0*/  IMAD.SHL.U32 R16, R192, 0x2, RZ ;  /* 0x00000002c0107824 */ /* 0x000fe200078e00ff */
[----:B------:R-:W-:-:S02]  /*50f0*/  SHF.R.S32.HI R0, RZ, 0x1f, R176 ;  /* 0x0000001fff007819 */ /* 0x000fc400000114b0 */
[----:B------:R-:W-:Y:S02]  /*5100*/  SHF.L.U64.HI R14, R201, 0x1, R177 ;  /* 0x00000001c90e7819 */ /* 0x000fe400000102b1 */
[----:B------:R-:W-:Y:S01]  /*5110*/  SHF.L.U64.HI R13, R192, 0x1, R11 ;  /* 0x00000001c00d7819 */ /* 0x000fe2000001020b */
[----:B------:R-:W-:-:S04]  /*5120*/  IMAD R0, R0, c[0x0][0x1e0], RZ ;  /* 0x0000780000007a24 */ /* 0x000fc800078e02ff */
[C---:B------:R-:W-:Y:S02]  /*5130*/  IMAD R0, R176.reuse, c[0x0][0x1e4], R0 ;  /* 0x00007900b0007a24 */ /* 0x040fe400078e0200 */
[----:B-1----:R-:W-:-:S04]  /*5140*/  IMAD.WIDE.U32 R2, R176, c[0x0][0x1e0], RZ ;  /* 0x00007800b0027a25 */ /* 0x002fc800078e00ff */
[----:B------:R-:W-:Y:S01]  /*5150*/  IMAD.IADD R3, R3, 0x1, R0 ;  /* 0x0000000103037824 */ /* 0x000fe200078e0200 */
[----:B--2---:R-:W-:-:S03]  /*5160*/  SHF.R.S32.HI R5, RZ, 0x1f, R173 ;  /* 0x0000001fff057819 */ /* 0x004fc600000114ad */
[----:B------:R-:W-:-:S04]  /*5170*/  IMAD.WIDE.U32 R2, R173, c[0x0][0x1f0], R2 ;  /* 0x00007c00ad027a25 */ /* 0x000fc800078e0002 */
[----:B------:R-:W-:Y:S01]  /*5180*/  IMAD R5, R5, c[0x0][0x1f0], RZ ;  /* 0x00007c0005057a24 */ /* 0x000fe200078e02ff */
[----:B------:R-:W-:-:S03]  /*5190*/  IADD3 R0, P0, R210, R2, RZ ;  /* 0x00000002d2007210 */ /* 0x000fc60007f1e0ff */
[----:B------:R-:W-:-:S05]  /*51a0*/  IMAD R5, R173, c[0x0][0x1f4], R5 ;  /* 0x00007d00ad057a24 */ /* 0x000fca00078e0205 */
[----:B------:R-:W-:Y:S02]  /*51b0*/  IADD3.X R5, R217, R3, R5, P0, !PT ;  /* 0x00000003d9057210 */ /* 0x000fe400007fe405 */
[----:B------:R-:W-:-:S04]  /*51c0*/  LEA R12, P0, R0, c[0x0][0x1c8], 0x1 ;  /* 0x00007200000c7a11 */ /* 0x000fc800078008ff */
[----:B------:R-:W-:Y:S01]  /*51d0*/  LEA.HI.X R5, R0, c[0x0][0x1cc], R5, 0x1, P0 ;  /* 0x0000730000057a11 */ /* 0x000fe200000f0c05 */
[----:B------:R-:W-:Y:S06]  /*51e0*/  BRA.DIV ~URZ, `(.L_x_2579) ;  /* 0x000091827f007947 */ /* 0x000fec000b800000 */
[----:B------:R1:W2:Y:S02]  /*51f0*/  SHFL.IDX PT, R4, R5, RZ, 0x181f ;  /* 0x00181fff05047589 */ /* 0x0002a400000e0000 */
.L_x_2626:
        /* <DEDUP_REMOVED lines=21> */
.L_x_2627:
        /* <DEDUP_REMOVED lines=21> */
.L_x_2578:
[----:B------:R-:W-:Y:S05]  /*54a0*/  BSYNC B0 ;  /* 0x0000000000007941 */ /* 0x000fea0003800000 */
.L_x_2577:
[----:B-1----:R-:W-:Y:S01]  /*54b0*/  IMAD.MOV.U32 R3, RZ, RZ, c[0x0][0x2ac] ;  /* 0x0000ab00ff037624 */ /* 0x002fe200078e00ff */
[----:B------:R-:W-:Y:S01]  /*54c0*/  IADD3 R172, R235, -0x2, RZ ;  /* 0xfffffffeebac7810 */ /* 0x000fe20007ffe0ff */
[----:B------:R-:W-:Y:S01]  /*54d0*/  @P4 IMAD.HI.U32 R2, R238, c[0x0][0x2c8], RZ ;  /* 0x0000b200ee024a27 */ /* 0x000fe200078e00ff */
[----:B------:R-:W0:Y:S03]  /*54e0*/  LDGDEPBAR ;  /* 0x00000000000079af */ /* 0x000e260000000000 */
[----:B------:R-:W-:-:S02]  /*54f0*/  IMAD R3, R3, c[0x0][0x1d0], RZ ;  /* 0x0000740003037a24 */ /* 0x000fc400078e02ff */
[----:B------:R-:W-:Y:S01]  /*5500*/  IMAD.MOV.U32 R0, RZ, RZ, R238 ;  /* 0x000000ffff007224 */ /* 0x000fe200078e00ee */
[----:B------:R-:W-:Y:S01]  /*5510*/  @P4 SHF.R.U32.HI R0, RZ, c[0x0][0x2cc], R2 ;  /* 0x0000b300ff004a19 */ /* 0x000fe20000011602 */
[----:B------:R-:W-:Y:S02]  /*5520*/  IMAD.MOV.U32 R161, RZ, RZ, 0x1 ;  /* 0x00000001ffa17424 */ /* 0x000fe400078e00ff */
[----:B------:R-:W-:Y:S01]  /*5530*/  IMAD.MOV.U32 R198, RZ, RZ, RZ ;  /* 0x000000ffffc67224 */ /* 0x000fe200078e00ff */
[----:B------:R-:W-:-:S04]  /*5540*/  IADD3 R0, R0, -c[0x0][0x168], R3 ;  /* 0x80005a0000007a10 */ /* 0x000fc80007ffe003 */
[----:B------:R-:W-:-:S04]  /*5550*/  SHF.R.S32.HI R2, RZ, 0x1f, R0 ;  /* 0x0000001fff027819 */ /* 0x000fc80000011400 */
[----:B------:R-:W-:-:S04]  /*5560*/  LEA.HI R0, R2, R0, RZ, 0x6 ;  /* 0x0000000002007211 */ /* 0x000fc800078f30ff */
[----:B------:R-:W-:-:S04]  /*5570*/  SHF.R.S32.HI R0, RZ, 0x6, R0 ;  /* 0x00000006ff007819 */ /* 0x000fc80000011400 */
[----:B------:R-:W-:-:S04]  /*5580*/  IMNMX R208, R204, R0, !PT ;  /* 0x00000000ccd07217 */ /* 0x000fc80007800200 */
[----:B------:R-:W-:-:S13]  /*5590*/  ISETP.GE.AND P0, PT, R172, R208, PT ;  /* 0x000000d0ac00720c */ /* 0x000fda0003f06270 */
[----:B------:R-:W-:Y:S05]  /*55a0*/  @!P0 BRA `(.L_x_2581) ;  /* 0x000033d000008947 */ /* 0x000fea0003800000 */
[----:B------:R-:W-:Y:S01]  /*55b0*/  IMAD.MOV.U32 R127, RZ, RZ, R124 ;  /* 0x000000ffff7f7224 */ /* 0x000fe200078e007c */
[----:B------:R-:W-:Y:S01]  /*55c0*/  MOV R198, RZ ;  /* 0x000000ff00c67202 */ /* 0x000fe20000000f00 */
[----:B------:R-:W-:Y:S01]  /*55d0*/  IMAD.MOV.U32 R126, RZ, RZ, R125 ;  /* 0x000000ffff7e7224 */ /* 0x000fe200078e007d */
[----:B------:R-:W-:Y:S02]  /*55e0*/  MOV R161, 0x1 ;  /* 0x0000000100a17802 */ /* 0x000fe40000000f00 */
.L_x_2590:
        /* <DEDUP_REMOVED lines=21> */
[C---:B------:R-:W-:Y:S01]  /*5740*/  IMAD.SHL.U32 R23, R201.reuse, 0x2, RZ ;  /* 0x00000002c9177824 */ /* 0x040fe200078e00ff */
        /* <DEDUP_REMOVED lines=9> */
[----:B------:R-:W-:Y:S01]  /*57e0*/  SHF.L.U64.HI R20, R201, 0x1, R6 ;  /* 0x00000001c9147819 */ /* 0x000fe20000010206 */
[----:B------:R-:W-:Y:S01]  /*57f0*/  IMAD R12, R12, c[0x0][0x218], RZ ;  /* 0x000086000c0c7a24 */ /* 0x000fe200078e02ff */
[----:B------:R-:W-:Y:S01]  /*5800*/  SHF.L.U64.HI R15, R192, 0x1, R5 ;  /* 0x00000001c00f7819 */ /* 0x000fe20000010205 */
[----:B------:R-:W-:Y:S02]  /*5810*/  IMAD.IADD R3, R3, 0x1, R4 ;  /* 0x0000000103037824 */ /* 0x000fe400078e0204 */
[C---:B------:R-:W-:Y:S02]  /*5820*/  IMAD R12, R173.reuse, c[0x0][0x21c], R12 ;  /* 0x00008700ad0c7a24 */ /* 0x040fe400078e020c */
[----:B------:R-:W-:Y:S05]  /*5830*/  IMAD.WIDE.U32 R2, R173, c[0x0][0x218], R2 ;  /* 0x00008600ad027a25 */ /* 0x000fea00078e0002 */
[----:B------:R-:W-:Y:S04]  /*5840*/  IADD3 R2, P0, R214, R2, RZ ;  /* 0x00000002d6027210 */ /* 0x000fe80007f1e0ff */
[----:B------:R-:W-:Y:S02]  /*5850*/  IADD3.X R12, R219, R3, R12, P0, !PT ;  /* 0x00000003db0c7210 */ /* 0x000fe400007fe40c */
[C---:B------:R-:W-:Y:S04]  /*5860*/  LEA R14, P0, R2.reuse, c[0x0][0x1f8], 0x1 ;  /* 0x00007e00020e7a11 */ /* 0x040fe800078008ff */
[----:B------:R-:W-:Y:S01]  /*5870*/  LEA.HI.X R12, R2, c[0x0][0x1fc], R12, 0x1, P0 ;  /* 0x00007f00020c7a11 */ /* 0x000fe200000f0c0c */
[----:B------:R-:W-:-:S06]  /*5880*/  BRA.DIV ~URZ, `(.L_x_2584) ;  /* 0x00008d927f007947 */ /* 0x000fcc000b800000 */
[----:B------:R4:W3:Y:S02]  /*5890*/  SHFL.IDX PT, R5, R12, RZ, 0x181f ;  /* 0x00181fff0c057589 */ /* 0x0008e400000e0000 */
.L_x_2628:
[----:B------:R-:W-:-:S05]  /*58a0*/  BRA.DIV ~URZ, `(.L_x_2585) ;  /* 0x00008de27f007947 */ /* 0x000fca000b800000 */
[----:B------:R-:W5:Y:S01]  /*58b0*/  SHFL.IDX PT, R2, R14, RZ, 0x181f ;  /* 0x00181fff0e027589 */ /* 0x000f6200000e0000 */
[----:B------:R-:W-:Y:S01]  /*58c0*/  ISETP.GE.AND P5, PT, R192, c[0x0][0x1d4], PT ;  /* 0x00007500c0007a0c */ /* 0x000fe20003fa6270 */
[----:B------:R-:W-:Y:S01]  /*58d0*/  IMAD R4, R198, 0x6000, R220 ;  /* 0x00006000c6047824 */ /* 0x000fe200078e02dc */
[----:B------:R-:W-:Y:S04]  /*58e0*/  ISETP.GE.AND P1, PT, R201, c[0x0][0x1d4], PT ;  /* 0x00007500c9007a0c */ /* 0x000fe80003f26270 */
[----:B------:R-:W-:Y:S02]  /*58f0*/  SEL R13, RZ, 0x10, P1 ;  /* 0x00000010ff0d7807 */ /* 0x000fe40000800000 */
[----:B-----5:R-:W-:Y:S05]  /*5900*/  IADD3 R6, P0, R2, R22, RZ ;  /* 0x0000001602067210 */ /* 0x020fea0007f1e0ff */
[C---:B---3--:R-:W-:Y:S01]  /*5910*/  IMAD.X R7, R5.reuse, 0x1, R15, P0 ;  /* 0x0000000105077824 */ /* 0x048fe200000e060f */
[----:B------:R-:W-:Y:S04]  /*5920*/  ISETP.GE.AND P0, PT, R200, c[0x0][0x1d4], PT ;  /* 0x00007500c8007a0c */ /* 0x000fe80003f06270 */
[----:B------:R-:W-:Y:S01]  /*5930*/  @!PT LDS RZ, [RZ] ;  /* 0x00000000fffff984 */ /* 0x000fe20000000800 */
[----:B------:R-:W-:Y:S01]  /*5940*/  @!PT LDS RZ, [RZ] ;  /* 0x00000000fffff984 */ /* 0x000fe20000000800 */
[----:B------:R3:W-:Y:S02]  /*5950*/  LDGSTS.E.BYPASS.LTC128B.128 [R4], [R6.64], !P5 ;  /* 0x0000000006047fae */ /* 0x0007e4000e901d46 */
[C---:B---3--:R-:W-:Y:S05]  /*5960*/  IADD3 R6, P6, R2.reuse, R23, RZ ;  /* 0x0000001702067210 */ /* 0x048fea0007fde0ff */
[C---:B------:R-:W-:Y:S01]  /*5970*/  IMAD.X R7, R5.reuse, 0x1, R20, P6 ;  /* 0x0000000105077824 */ /* 0x040fe200030e0614 */
[----:B------:R-:W-:Y:S04]  /*5980*/  IADD3 R2, P6, R2, R28, RZ ;  /* 0x0000001c02027210 */ /* 0x000fe80007fde0ff */
[----:B------:R3:W-:Y:S01]  /*5990*/  LDGSTS.E.BYPASS.LTC128B.128 [R4+0x2000], [R6.64], !P1 ;  /* 0x0200000006047fae */ /* 0x0007e2000c901d46 */
[----:B------:R-:W-:Y:S03]  /*59a0*/  IMAD.X R3, R5, 0x1, R21, P6 ;  /* 0x0000000105037824 */ /* 0x000fe600030e0615 */
[----:B------:R5:W4:Y:S04]  /*59b0*/  SHFL.IDX PT, R5, R12, 0x1, 0x181f ;  /* 0x00381f000c057f89 */ /* 0x000b2800000e0000 */
[----:B------:R2:W-:Y:S01]  /*59c0*/  LDGSTS.E.BYPASS.LTC128B.128 [R4+0x4000], [R2.64], !P0 ;  /* 0x0400000002047fae */ /* 0x0005e2000c101d46 */
[----:B---3--:R-:W-:Y:S02]  /*59d0*/  SEL R6, RZ, 0x10, P5 ;  /* 0x00000010ff067807 */ /* 0x008fe40002800000 */
[----:B----45:R-:W-:Y:S01]  /*59e0*/  SEL R12, RZ, 0x10, P0 ;  /* 0x00000010ff0c7807 */ /* 0x030fe20000000000 */
[----:B--2---:R2:W3:Y:S04]  /*59f0*/  SHFL.IDX PT, R2, R14, 0x1, 0x181f ;  /* 0x00381f000e027f89 */ /* 0x0044e800000e0000 */
.L_x_2629:
[C---:B------:R-:W-:Y:S02]  /*5a00*/  ISETP.NE.U32.AND P5, PT, R6.reuse, RZ, PT ;  /* 0x000000ff0600720c */ /* 0x040fe40003fa5070 */
[----:B------:R-:W-:Y:S02]  /*5a10*/  IADD3 R6, -R6, 0x10, RZ ;  /* 0x0000001006067810 */ /* 0x000fe40007ffe1ff */
[C---:B------:R-:W-:Y:S02]  /*5a20*/  ISETP.NE.U32.AND P6, PT, R13.reuse, RZ, PT ;  /* 0x000000ff0d00720c */ /* 0x040fe40003fc5070 */
[----:B------:R-:W-:Y:S02]  /*5a30*/  LOP3.LUT R6, R6, 0xf, RZ, 0xc0, !PT ;  /* 0x0000000f06067812 */ /* 0x000fe400078ec0ff */
[----:B------:R-:W-:Y:S02]  /*5a40*/  IADD3 R13, -R13, 0x10, RZ ;  /* 0x000000100d0d7810 */ /* 0x000fe40007ffe1ff */
[-C--:B---3--:R-:W-:Y:S02]  /*5a50*/  IADD3 R6, P1, P0, R6, R2.reuse, R22 ;  /* 0x0000000206067210 */ /* 0x088fe4000783e016 */
[----:B------:R-:W-:Y:S02]  /*5a60*/  LOP3.LUT R13, R13, 0xf, RZ, 0xc0, !PT ;  /* 0x0000000f0d0d7812 */ /* 0x000fe400078ec0ff */
[-C--:B------:R-:W-:Y:S02]  /*5a70*/  IADD3.X R7, RZ, R5.reuse, R15, P1, P0 ;  /* 0x00000005ff077210 */ /* 0x080fe40000fe040f */
[C---:B------:R-:W-:Y:S03]  /*5a80*/  IADD3 R3, -R12.reuse, 0x10, RZ ;  /* 0x000000100c037810 */ /* 0x040fe60007ffe1ff */
[----:B------:R-:W-:Y:S01]  /*5a90*/  @!PT LDS RZ, [RZ] ;  /* 0x00000000fffff984 */ /* 0x000fe20000000800 */
[----:B------:R-:W-:Y:S01]  /*5aa0*/  @!PT LDS RZ, [RZ] ;  /* 0x00000000fffff984 */ /* 0x000fe20000000800 */
[----:B------:R-:W-:Y:S01]  /*5ab0*/  @!PT LDS RZ, [RZ] ;  /* 0x00000000fffff984 */ /* 0x000fe20000000800 */
[----:B------:R3:W-:Y:S01]  /*5ac0*/  LDGSTS.E.BYPASS.LTC128B.128.ZFILL [R4+0x1000], [R6.64], P5 ;  /* 0x0100000006047fae */ /* 0x0007e2000a941d46 */
[----:B------:R-:W-:Y:S02]  /*5ad0*/  LOP3.LUT R3, R3, 0xf, RZ, 0xc0, !PT ;  /* 0x0000000f03037812 */ /* 0x000fe400078ec0ff */
[----:B------:R-:W-:Y:S02]  /*5ae0*/  ISETP.NE.U32.AND P5, PT, R12, RZ, PT ;  /* 0x000000ff0c00720c */ /* 0x000fe40003fa5070 */
[-C--:B---3--:R-:W-:Y:S04]  /*5af0*/  IADD3 R6, P1, P0, R13, R2.reuse, R23 ;  /* 0x000000020d067210 */ /* 0x088fe8000783e017 */
[-C--:B------:R-:W-:Y:S02]  /*5b00*/  IADD3.X R7, RZ, R5.reuse, R20, P1, P0 ;  /* 0x00000005ff077210 */ /* 0x080fe40000fe0414 */
[----:B------:R-:W-:Y:S03]  /*5b10*/  IADD3 R2, P1, P0, R3, R2, R28 ;  /* 0x0000000203027210 */ /* 0x000fe6000783e01c */
[----:B------:R3:W-:Y:S01]  /*5b20*/  LDGSTS.E.BYPASS.LTC128B.128.ZFILL [R4+0x3000], [R6.64], P6 ;  /* 0x0300000006047fae */ /* 0x0007e2000b141d46 */
[----:B------:R-:W-:Y:S05]  /*5b30*/  IADD3.X R3, RZ, R5, R21, P1, P0 ;  /* 0x00000005ff037210 */ /* 0x000fea0000fe0415 */
[----:B------:R3:W-:Y:S04]  /*5b40*/  LDGSTS.E.BYPASS.LTC128B.128.ZFILL [R4+0x5000], [R2.64], P5 ;  /* 0x0500000002047fae */ /* 0x0007e8000a941d46 */
.L_x_2583:
[----:B------:R-:W-:Y:S05]  /*5b50*/  BSYNC B0 ;  /* 0x0000000000007941 */ /* 0x000fea0003800000 */
.L_x_2582:
[----:B------:R-:W0:Y:S01]  /*5b60*/  LDGDEPBAR ;  /* 0x00000000000079af */ /* 0x000e220000000000 */
[----:B------:R-:W-:Y:S01]  /*5b70*/  WARPSYNC 0xffffffff ;  /* 0xffffffff00007948 */ /* 0x000fe20003800000 */
[C---:B--23--:R-:W-:Y:S01]  /*5b80*/  HMMA.16816.F32 R4, R32.reuse, R8, RZ ;  /* 0x000000082004723c */ /* 0x04cfe200000018ff */
[----:B------:R-:W-:Y:S03]  /*5b90*/  BSSY B0, `(.L_x_2586) ;  /* 0x00002d5000007945 */ /* 0x000fe60003800000 */
[C---:B------:R-:W-:Y:S02]  /*5ba0*/  IADD3 R3, R166.reuse, R0, RZ ;  /* 0x00000000a6037210 */ /* 0x040fe40007ffe0ff */
[----:B------:R-:W-:Y:S02]  /*5bb0*/  IADD3 R125, R166, R124, RZ ;  /* 0x0000007ca67d7210 */ /* 0x000fe40007ffe0ff */
[C---:B------:R-:W-:Y:S01]  /*5bc0*/  HMMA.16816.F32 R8, R32.reuse, R10, RZ ;  /* 0x0000000a2008723c */ /* 0x040fe200000018ff */
[CC--:B------:R-:W-:Y:S03]  /*5bd0*/  IADD3 R2, R167.reuse, R0.reuse, R166 ;  /* 0x00000000a7027210 */ /* 0x0c0fe60007ffe0a6 */
[----:B------:R-:W-:Y:S04]  /*5be0*/  SHF.L.U32 R199, R172, 0x6, RZ ;  /* 0x00000006acc77819 */ /* 0x000fe800000006ff */
        /* <DEDUP_REMOVED lines=28> */
[C---:B------:R-:W-:Y:S07]  /*5db0*/  HMMA.16816.F32 R28, R136.reuse, R152, R28 ;  /* 0x00000098881c723c */ /* 0x040fee000000181c */
[----:B------:R-:W-:Y:S01]  /*5dc0*/  IADD3 R152, R167, R0, RZ ;  /* 0x00000000a7987210 */ /* 0x000fe20007ffe0ff */
[----:B------:R-:W-:Y:S01]  /*5dd0*/  HMMA.16816.F32 R32, R136, R154, R32 ;  /* 0x0000009a8820723c */ /* 0x000fe20000001820 */
[----:B------:R-:W2:Y:S07]  /*5de0*/  LDSM.16.M88.4 R136, [R125+0x800] ;  /* 0x000800007d88783b */ /* 0x000eae0000000200 */
        /* <DEDUP_REMOVED lines=24> */
[----:B------:R-:W2:Y:S08]  /*5f70*/  LDSM.16.M88.4 R144, [R152+0x2800] ;  /* 0x002800009890783b */ /* 0x000eb00000000200 */
        /* <DEDUP_REMOVED lines=12> */
[----:B------:R-:W1:Y:S08]  /*6040*/  LDSM.16.M88.4 R136, [R3+0x2800] ;  /* 0x002800000388783b */ /* 0x000e700000000200 */
        /* <DEDUP_REMOVED lines=12> */
[----:B------:R-:W2:Y:S08]  /*6110*/  LDSM.16.M88.4 R144, [R2+0x2800] ;  /* 0x002800000290783b */ /* 0x000eb00000000200 */
        /* <DEDUP_REMOVED lines=12> */
[----:B------:R-:W2:Y:S08]  /*61e0*/  LDSM.16.M88.4 R136, [R0+0x4800] ;  /* 0x004800000088783b */ /* 0x000eb00000000200 */
[----:B------:R-:W3:Y:S01]  /*61f0*/  LDSM.16.M88.4 R148, [R0+0x5000] ;  /* 0x005000000094783b */ /* 0x000ee20000000200 */
[C---:B-1----:R-:W-:Y:S08]  /*6200*/  HMMA.16816.F32 R4, R140.reuse, R144, R4 ;  /* 0x000000908c04723c */ /* 0x042ff00000001804 */
[C---:B------:R-:W-:Y:S01]  /*6210*/  HMMA.16816.F32 R8, R140.reuse, R146, R8 ;  /* 0x000000928c08723c */ /* 0x040fe20000001808 */
[----:B------:R1:W4:Y:S07]  /*6220*/  LDSM.16.M88.4 R144, [R0+0x5800] ;  /* 0x005800000090783b */ /* 0x00032e0000000200 */
[C---:B--2---:R-:W-:Y:S08]  /*6230*/  HMMA.16816.F32 R12, R140.reuse, R136, R12 ;  /* 0x000000888c0c723c */ /* 0x044ff0000000180c */
[C---:B------:R-:W-:Y:S01]  /*6240*/  HMMA.16816.F32 R16, R140.reuse, R138, R16 ;  /* 0x0000008a8c10723c */ /* 0x040fe20000001810 */
[----:B------:R-:W-:Y:S07]  /*6250*/  LDSM.16.M88.4 R136, [R163+0x8000] ;  /* 0x00800000a388783b */ /* 0x000fee0000000200 */
[C---:B---3--:R-:W-:Y:S04]  /*6260*/  HMMA.16816.F32 R20, R140.reuse, R148, R20 ;  /* 0x000000948c14723c */ /* 0x048fe80000001814 */
[----:B-1----:R-:W-:Y:S04]  /*6270*/  MOV R0, R206 ;  /* 0x000000ce00007202 */ /* 0x002fe80000000f00 */
[C---:B------:R-:W-:Y:S01]  /*6280*/  HMMA.16816.F32 R24, R140.reuse, R150, R24 ;  /* 0x000000968c18723c */ /* 0x040fe20000001818 */
[----:B------:R-:W1:Y:S07]  /*6290*/  LDSM.16.M88.4 R148, [R124+0x4000] ;  /* 0x004000007c94783b */ /* 0x000e6e0000000200 */
[C---:B----4-:R-:W-:Y:S08]  /*62a0*/  HMMA.16816.F32 R28, R140.reuse, R144, R28 ;  /* 0x000000908c1c723c */ /* 0x050ff0000000181c */
[----:B------:R-:W-:Y:S01]  /*62b0*/  HMMA.16816.F32 R32, R140, R146, R32 ;  /* 0x000000928c20723c */ /* 0x000fe20000001820 */
[----:B------:R-:W2:Y:S08]  /*62c0*/  LDSM.16.M88.4 R140, [R152+0x4800] ;  /* 0x00480000988c783b */ /* 0x000eb00000000200 */
[----:B------:R-:W3:Y:S08]  /*62d0*/  LDSM.16.M88.4 R144, [R152+0x5000] ;  /* 0x005000009890783b */ /* 0x000ef00000000200 */
[----:B------:R-:W4:Y:S01]  /*62e0*/  LDSM.16.M88.4 R152, [R152+0x5800] ;  /* 0x005800009898783b */ /* 0x000f220000000200 */
[C---:B-1----:R-:W-:Y:S08]  /*62f0*/  HMMA.16816.F32 R4, R136.reuse, R148, R4 ;  /* 0x000000948804723c */ /* 0x042ff00000001804 */
[C---:B------:R-:W-:Y:S01]  /*6300*/  HMMA.16816.F32 R8, R136.reuse, R150, R8 ;  /* 0x000000968808723c */ /* 0x040fe20000001808 */
[----:B------:R-:W-:Y:S07]  /*6310*/  LDSM.16.M88.4 R148, [R3+0x4800] ;  /* 0x004800000394783b */ /* 0x000fee0000000200 */
[C---:B--2---:R-:W-:Y:S08]  /*6320*/  HMMA.16816.F32 R12, R136.reuse, R140, R12 ;  /* 0x0000008c880c723c */ /* 0x044ff0000000180c */
[C---:B------:R-:W-:Y:S01]  /*6330*/  HMMA.16816.F32 R16, R136.reuse, R142, R16 ;  /* 0x0000008e8810723c */ /* 0x040fe20000001810 */
[----:B------:R-:W-:Y:S07]  /*6340*/  LDSM.16.M88.4 R140, [R165+0x8000] ;  /* 0x00800000a58c783b */ /* 0x000fee0000000200 */
[C---:B---3--:R-:W-:Y:S08]  /*6350*/  HMMA.16816.F32 R20, R136.reuse, R144, R20 ;  /* 0x000000908814723c */ /* 0x048ff00000001814 */
[C---:B------:R-:W-:Y:S01]  /*6360*/  HMMA.16816.F32 R24, R136.reuse, R146, R24 ;  /* 0x000000928818723c */ /* 0x040fe20000001818 */
[----:B------:R-:W1:Y:S07]  /*6370*/  LDSM.16.M88.4 R144, [R3+0x4000] ;  /* 0x004000000390783b */ /* 0x000e6e0000000200 */
[C---:B----4-:R-:W-:Y:S08]  /*6380*/  HMMA.16816.F32 R28, R136.reuse, R152, R28 ;  /* 0x00000098881c723c */ /* 0x050ff0000000181c */
[----:B------:R-:W-:Y:S01]  /*6390*/  HMMA.16816.F32 R32, R136, R154, R32 ;  /* 0x0000009a8820723c */ /* 0x000fe20000001820 */
[----:B------:R-:W2:Y:S08]  /*63a0*/  LDSM.16.M88.4 R136, [R3+0x5000] ;  /* 0x005000000388783b */ /* 0x000eb00000000200 */
[----:B------:R3:W4:Y:S01]  /*63b0*/  LDSM.16.M88.4 R152, [R3+0x5800] ;  /* 0x005800000398783b */ /* 0x0007220000000200 */
[C---:B-1----:R-:W-:Y:S05]  /*63c0*/  HMMA.16816.F32 R4, R140.reuse, R144, R4 ;  /* 0x000000908c04723c */ /* 0x042fea0000001804 */
[----:B---3--:R-:W-:Y:S03]  /*63d0*/  @P4 IMAD.HI.U32 R3, R206, c[0x0][0x2c8], RZ ;  /* 0x0000b200ce034a27 */ /* 0x008fe600078e00ff */
[C---:B------:R-:W-:Y:S01]  /*63e0*/  HMMA.16816.F32 R8, R140.reuse, R146, R8 ;  /* 0x000000928c08723c */ /* 0x040fe20000001808 */
[----:B------:R-:W-:Y:S03]  /*63f0*/  LDSM.16.M88.4 R144, [R164+0x8000] ;  /* 0x00800000a490783b */ /* 0x000fe60000000200 */
[----:B------:R-:W-:Y:S04]  /*6400*/  @P4 SHF.R.U32.HI R0, RZ, c[0x0][0x2cc], R3 ;  /* 0x0000b300ff004a19 */ /* 0x000fe80000011603 */
[C---:B------:R-:W-:Y:S01]  /*6410*/  HMMA.16816.F32 R12, R140.reuse, R148, R12 ;  /* 0x000000948c0c723c */ /* 0x040fe2000000180c */
[----:B------:R-:W-:Y:S07]  /*6420*/  SHFL.IDX PT, R3, R0, 0x1, 0x1c1f ;  /* 0x003c1f0000037f89 */ /* 0x000fee00000e0000 */
[C---:B------:R-:W-:Y:S01]  /*6430*/  HMMA.16816.F32 R16, R140.reuse, R150, R16 ;  /* 0x000000968c10723c */ /* 0x040fe20000001810 */
[----:B------:R1:W3:Y:S07]  /*6440*/  LDSM.16.M88.4 R148, [R125+0x4000] ;  /* 0x004000007d94783b */ /* 0x0002ee0000000200 */
[C---:B--2---:R-:W-:Y:S01]  /*6450*/  HMMA.16816.F32 R20, R140.reuse, R136, R20 ;  /* 0x000000888c14723c */ /* 0x044fe20000001814 */
[----:B------:R2:W-:Y:S07]  /*6460*/  SHFL.IDX PT, R124, R0, RZ, 0x1c1f ;  /* 0x001c1fff007c7589 */ /* 0x0005ee00000e0000 */
[C---:B------:R-:W-:Y:S01]  /*6470*/  HMMA.16816.F32 R24, R140.reuse, R138, R24 ;  /* 0x0000008a8c18723c */ /* 0x040fe20000001818 */
[----:B------:R-:W5:Y:S07]  /*6480*/  LDSM.16.M88.4 R136, [R2+0x4800] ;  /* 0x004800000288783b */ /* 0x000f6e0000000200 */
[C---:B----4-:R-:W-:Y:S01]  /*6490*/  HMMA.16816.F32 R28, R140.reuse, R152, R28 ;  /* 0x000000988c1c723c */ /* 0x050fe2000000181c */
[----:B-1----:R-:W-:Y:S07]  /*64a0*/  MOV R125, c[0x0][0x2ac] ;  /* 0x0000ab00007d7a02 */ /* 0x002fee0000000f00 */
[----:B------:R-:W-:Y:S01]  /*64b0*/  HMMA.16816.F32 R32, R140, R154, R32 ;  /* 0x0000009a8c20723c */ /* 0x000fe20000001820 */
[----:B------:R-:W1:Y:S03]  /*64c0*/  LDSM.16.M88.4 R140, [R2+0x5000] ;  /* 0x00500000028c783b */ /* 0x000e660000000200 */
[----:B--2---:R-:W-:Y:S04]  /*64d0*/  IADD3 R0, -R222, 0x1, -R199 ;  /* 0x00000001de007810 */ /* 0x004fe80007ffe9c7 */
[C---:B---3--:R-:W-:Y:S05]  /*64e0*/  HMMA.16816.F32 R4, R144.reuse, R148, R4 ;  /* 0x000000949004723c */ /* 0x048fea0000001804 */
[----:B------:R-:W-:Y:S03]  /*64f0*/  IMAD R0, R125, c[0x0][0x1d0], R0 ;  /* 0x000074007d007a24 */ /* 0x000fe600078e0200 */
[C---:B------:R-:W-:Y:S01]  /*6500*/  HMMA.16816.F32 R8, R144.reuse, R150, R8 ;  /* 0x000000969008723c */ /* 0x040fe20000001808 */
[----:B------:R2:W3:Y:S01]  /*6510*/  LDSM.16.M88.4 R148, [R2+0x5800] ;  /* 0x005800000294783b */ /* 0x0004e20000000200 */
[----:B------:R-:W-:Y:S04]  /*6520*/  DEPBAR.LE SB0, 0x2 ;  /* 0x000080800000791a */ /* 0x000fe80000000000 */
[----:B------:R-:W-:Y:S02]  /*6530*/  IADD3 R0, R0, -c[0x0][0x168], RZ ;  /* 0x80005a0000007a10 */ /* 0x000fe40007ffe0ff */
[C---:B-----5:R-:W-:Y:S01]  /*6540*/  HMMA.16816.F32 R12, R144.reuse, R136, R12 ;  /* 0x00000088900c723c */ /* 0x060fe2000000180c */
[----:B------:R-:W-:Y:S07]  /*6550*/  BAR.SYNC.DEFER_BLOCKING 0x0 ;  /* 0x0000000000007b1d */ /* 0x000fee0000010000 */
[C---:B------:R-:W-:Y:S08]  /*6560*/  HMMA.16816.F32 R16, R144.reuse, R138, R16 ;  /* 0x0000008a9010723c */ /* 0x040ff00000001810 */
[C---:B-1----:R-:W-:Y:S04]  /*6570*/  HMMA.16816.F32 R20, R144.reuse, R140, R20 ;  /* 0x0000008c9014723c */ /* 0x042fe80000001814 */
[C---:B--2---:R-:W-:Y:S02]  /*6580*/  IADD3 R2, R0.reuse, R124, RZ ;  /* 0x0000007c00027210 */ /* 0x044fe40007ffe0ff */
[----:B------:R-:W-:Y:S02]  /*6590*/  IADD3 R0, R0, R3, RZ ;  /* 0x0000000300007210 */ /* 0x000fe40007ffe0ff */
[C---:B------:R-:W-:Y:S03]  /*65a0*/  HMMA.16816.F32 R24, R144.reuse, R142, R24 ;  /* 0x0000008e9018723c */ /* 0x040fe60000001818 */
[C---:B------:R-:W-:Y:S02]  /*65b0*/  ISETP.GT.AND P6, PT, R2.reuse, RZ, PT ;  /* 0x000000ff0200720c */ /* 0x040fe40003fc4270 */
[----:B------:R-:W-:Y:S02]  /*65c0*/  ISETP.GT.AND P5, PT, R2, 0x1, PT ;  /* 0x000000010200780c */ /* 0x000fe40003fa4270 */
[----:B------:R-:W-:Y:S01]  /*65d0*/  FSEL R4, R4, -INF , P6 ;  /* 0xff80000004047808 */ /* 0x000fe20003000000 */
[C---:B---3--:R-:W-:Y:S04]  /*65e0*/  HMMA.16816.F32 R28, R144.reuse, R148, R28 ;  /* 0x00000094901c723c */ /* 0x048fe8000000181c */
[----:B------:R-:W-:Y:S02]  /*65f0*/  FMNMX.FTZ R3, R4, R126, !PT ;  /* 0x0000007e04037209 */ /* 0x000fe40007810000 */
[----:B------:R-:W-:Y:S02]  /*6600*/  FSEL R5, R5, -INF , P5 ;  /* 0xff80000005057808 */ /* 0x000fe40002800000 */
[C---:B------:R-:W-:Y:S01]  /*6610*/  ISETP.GT.AND P6, PT, R2.reuse, 0x8, PT ;  /* 0x000000080200780c */ /* 0x040fe20003fc4270 */
[----:B------:R-:W-:Y:S03]  /*6620*/  HMMA.16816.F32 R32, R144, R150, R32 ;  /* 0x000000969020723c */ /* 0x000fe60000001820 */
[----:B------:R-:W-:Y:S02]  /*6630*/  ISETP.GT.AND P5, PT, R2, 0x9, PT ;  /* 0x000000090200780c */ /* 0x000fe40003fa4270 */
[----:B------:R-:W-:Y:S02]  /*6640*/  FSEL R8, R8, -INF , P6 ;  /* 0xff80000008087808 */ /* 0x000fe40003000000 */
[----:B------:R-:W-:Y:S02]  /*6650*/  FMNMX.FTZ R3, R5, R3, !PT ;  /* 0x0000000305037209 */ /* 0x000fe40007810000 */
[----:B------:R-:W-:Y:S02]  /*6660*/  FSEL R9, R9, -INF , P5 ;  /* 0xff80000009097808 */ /* 0x000fe40002800000 */
[----:B------:R-:W-:Y:S02]  /*6670*/  ISETP.GT.AND P6, PT, R2, 0x10, PT ;  /* 0x000000100200780c */ /* 0x000fe40003fc4270 */
[----:B------:R-:W-:Y:S02]  /*6680*/  FMNMX.FTZ R3, R8, R3, !PT ;  /* 0x0000000308037209 */ /* 0x000fe40007810000 */
[----:B------:R-:W-:Y:S02]  /*6690*/  ISETP.GT.AND P1, PT, R0, RZ, PT ;  /* 0x000000ff0000720c */ /* 0x000fe40003f24270 */
[----:B------:R-:W-:Y:S02]  /*66a0*/  FSEL R143, R12, -INF , P6 ;  /* 0xff8000000c8f7808 */ /* 0x000fe40003000000 */
[----:B------:R-:W-:Y:S02]  /*66b0*/  FMNMX.FTZ R3, R9, R3, !PT ;  /* 0x0000000309037209 */ /* 0x000fe40007810000 */
[----:B------:R-:W-:Y:S02]  /*66c0*/  FSEL R6, R6, -INF , P1 ;  /* 0xff80000006067808 */ /* 0x000fe40000800000 */
[----:B------:R-:W-:Y:S02]  /*66d0*/  ISETP.GT.AND P0, PT, R0, 0x1, PT ;  /* 0x000000010000780c */ /* 0x000fe40003f04270 */
[----:B------:R-:W-:Y:S02]  /*66e0*/  ISETP.GT.AND P5, PT, R2, 0x11, PT ;  /* 0x000000110200780c */ /* 0x000fe40003fa4270 */
[----:B------:R-:W-:Y:S02]  /*66f0*/  ISETP.GT.AND P1, PT, R0, 0x8, PT ;  /* 0x000000080000780c */ /* 0x000fe40003f24270 */
[----:B------:R-:W-:Y:S02]  /*6700*/  FSEL R7, R7, -INF , P0 ;  /* 0xff80000007077808 */ /* 0x000fe40000000000 */
[----:B------:R-:W-:Y:S02]  /*6710*/  FMNMX.FTZ R125, R143, R3, !PT ;  /* 0x000000038f7d7209 */ /* 0x000fe40007810000 */
[----:B------:R-:W-:Y:S02]  /*6720*/  FMNMX.FTZ R3, R6, R127, !PT ;  /* 0x0000007f06037209 */ /* 0x000fe40007810000 */
[----:B------:R-:W-:Y:S02]  /*6730*/  FSEL R152, R13, -INF , P5 ;  /* 0xff8000000d987808 */ /* 0x000fe40002800000 */
[----:B------:R-:W-:Y:S02]  /*6740*/  FSEL R10, R10, -INF , P1 ;  /* 0xff8000000a0a7808 */ /* 0x000fe40000800000 */
[C---:B------:R-:W-:Y:S02]  /*6750*/  ISETP.GT.AND P1, PT, R0.reuse, 0x10, PT ;  /* 0x000000100000780c */ /* 0x040fe40003f24270 */
[----:B------:R-:W-:Y:S02]  /*6760*/  ISETP.GT.AND P0, PT, R0, 0x9, PT ;  /* 0x000000090000780c */ /* 0x000fe40003f04270 */
[----:B------:R-:W-:Y:S02]  /*6770*/  ISETP.GT.AND P6, PT, R2, 0x18, PT ;  /* 0x000000180200780c */ /* 0x000fe40003fc4270 */
[----:B------:R-:W-:Y:S02]  /*6780*/  FMNMX.FTZ R3, R7, R3, !PT ;  /* 0x0000000307037209 */ /* 0x000fe40007810000 */
[----:B------:R-:W-:Y:S02]  /*6790*/  FSEL R153, R14, -INF , P1 ;  /* 0xff8000000e997808 */ /* 0x000fe40000800000 */
[----:B------:R-:W-:Y:S02]  /*67a0*/  FSEL R11, R11, -INF , P0 ;  /* 0xff8000000b0b7808 */ /* 0x000fe40000000000 */
[----:B------:R-:W-:Y:S02]  /*67b0*/  ISETP.GT.AND P0, PT, R0, 0x11, PT ;  /* 0x000000110000780c */ /* 0x000fe40003f04270 */
[----:B------:R-:W-:Y:S02]  /*67c0*/  FSEL R148, R16, -INF , P6 ;  /* 0xff80000010947808 */ /* 0x000fe40003000000 */
[----:B------:R-:W-:Y:S02]  /*67d0*/  ISETP.GT.AND P5, PT, R2, 0x19, PT ;  /* 0x000000190200780c */ /* 0x000fe40003fa4270 */
[----:B------:R-:W-:Y:S02]  /*67e0*/  ISETP.GT.AND P1, PT, R0, 0x18, PT ;  /* 0x000000180000780c */ /* 0x000fe40003f24270 */
[----:B------:R-:W-:Y:S02]  /*67f0*/  FMNMX.FTZ R125, R152, R125, !PT ;  /* 0x0000007d987d7209 */ /* 0x000fe40007810000 */
[----:B------:R-:W-:Y:S02]  /*6800*/  FMNMX.FTZ R3, R10, R3, !PT ;  /* 0x000000030a037209 */ /* 0x000fe40007810000 */
[----:B------:R-:W-:Y:S02]  /*6810*/  FSEL R154, R15, -INF , P0 ;  /* 0xff8000000f9a7808 */ /* 0x000fe40000000000 */
[----:B------:R-:W-:Y:S02]  /*6820*/  FSEL R149, R17, -INF , P5 ;  /* 0xff80000011957808 */ /* 0x000fe40002800000 */
[----:B------:R-:W-:Y:S02]  /*6830*/  FSEL R155, R18, -INF , P1 ;  /* 0xff800000129b7808 */ /* 0x000fe40000800000 */
[----:B------:R-:W-:Y:S02]  /*6840*/  ISETP.GT.AND P1, PT, R2, 0x20, PT ;  /* 0x000000200200780c */ /* 0x000fe40003f24270 */
[----:B------:R-:W-:Y:S02]  /*6850*/  ISETP.GT.AND P0, PT, R0, 0x19, PT ;  /* 0x000000190000780c */ /* 0x000fe40003f04270 */
[----:B------:R-:W-:Y:S02]  /*6860*/  FMNMX.FTZ R125, R148, R125, !PT ;  /* 0x0000007d947d7209 */ /* 0x000fe40007810000 */
[----:B------:R-:W-:Y:S02]  /*6870*/  FMNMX.FTZ R3, R11, R3, !PT ;  /* 0x000000030b037209 */ /* 0x000fe40007810000 */
[----:B------:R-:W-:Y:S02]  /*6880*/  FSEL R146, R20, -INF , P1 ;  /* 0xff80000014927808 */ /* 0x000fe40000800000 */
[----:B------:R-:W-:Y:S02]  /*6890*/  FSEL R156, R19, -INF , P0 ;  /* 0xff800000139c7808 */ /* 0x000fe40000000000 */
[----:B------:R-:W-:Y:S02]  /*68a0*/  ISETP.GT.AND P0, PT, R2, 0x21, PT ;  /* 0x000000210200780c */ /* 0x000fe40003f04270 */
[----:B------:R-:W-:Y:S02]  /*68b0*/  FMNMX.FTZ R125, R149, R125, !PT ;  /* 0x0000007d957d7209 */ /* 0x000fe40007810000 */
[----:B------:R-:W-:Y:S02]  /*68c0*/  ISETP.GT.AND P6, PT, R0, 0x20, PT ;  /* 0x000000200000780c */ /* 0x000fe40003fc4270 */
[C---:B------:R-:W-:Y:S02]  /*68d0*/  ISETP.GT.AND P1, PT, R2.reuse, 0x29, PT ;  /* 0x000000290200780c */ /* 0x040fe40003f24270 */
[----:B------:R-:W-:Y:S02]  /*68e0*/  ISETP.GT.AND P5, PT, R2, 0x28, PT ;  /* 0x000000280200780c */ /* 0x000fe40003fa4270 */
[----:B------:R-:W-:Y:S02]  /*68f0*/  FMNMX.FTZ R3, R153, R3, !PT ;  /* 0x0000000399037209 */ /* 0x000fe40007810000 */
[----:B------:R-:W-:Y:S02]  /*6900*/  FSEL R151, R21, -INF , P0 ;  /* 0xff80000015977808 */ /* 0x000fe40000000000 */
[----:B------:R-:W-:Y:S02]  /*6910*/  FMNMX.FTZ R125, R146, R125, !PT ;  /* 0x0000007d927d7209 */ /* 0x000fe40007810000 */
[----:B------:R-:W-:Y:S02]  /*6920*/  FSEL R147, R22, -INF , P6 ;  /* 0xff80000016937808 */ /* 0x000fe40003000000 */
[C---:B------:R-:W-:Y:S02]  /*6930*/  ISETP.GT.AND P0, PT, R2.reuse, 0x30, PT ;  /* 0x000000300200780c */ /* 0x040fe40003f04270 */
[C---:B------:R-:W-:Y:S02]  /*6940*/  ISETP.GT.AND P6, PT, R2.reuse, 0x31, PT ;  /* 0x000000310200780c */ /* 0x040fe40003fc4270 */
[----:B------:R-:W-:Y:S02]  /*6950*/  FSEL R150, R25, -INF , P1 ;  /* 0xff80000019967808 */ /* 0x000fe40000800000 */
[----:B------:R-:W-:Y:S02]  /*6960*/  ISETP.GT.AND P1, PT, R2, 0x39, PT ;  /* 0x000000390200780c */ /* 0x000fe40003f24270 */
[----:B------:R-:W-:Y:S02]  /*6970*/  FSEL R158, R24, -INF , P5 ;  /* 0xff800000189e7808 */ /* 0x000fe40002800000 */
[----:B------:R-:W-:Y:S02]  /*6980*/  ISETP.GT.AND P5, PT, R2, 0x38, PT ;  /* 0x000000380200780c */ /* 0x000fe40003fa4270 */
[----:B------:R-:W-:Y:S02]  /*6990*/  FMNMX.FTZ R2, R154, R3, !PT ;  /* 0x000000039a027209 */ /* 0x000fe40007810000 */
[----:B------:R-:W-:Y:S02]  /*69a0*/  FMNMX.FTZ R125, R151, R125, !PT ;  /* 0x0000007d977d7209 */ /* 0x000fe40007810000 */
[----:B------:R-:W-:Y:S02]  /*69b0*/  FMNMX.FTZ R2, R155, R2, !PT ;  /* 0x000000029b027209 */ /* 0x000fe40007810000 */
[----:B------:R-:W-:Y:S02]  /*69c0*/  FMNMX.FTZ R125, R158, R125, !PT ;  /* 0x0000007d9e7d7209 */ /* 0x000fe40007810000 */
[----:B------:R-:W-:Y:S02]  /*69d0*/  FSEL R186, R28, -INF , P0 ;  /* 0xff8000001cba7808 */ /* 0x000fe40000000000 */
[----:B------:R-:W-:Y:S02]  /*69e0*/  ISETP.GT.AND P0, PT, R0, 0x21, PT ;  /* 0x000000210000780c */ /* 0x000fe40003f04270 */
[----:B------:R-:W-:Y:S02]  /*69f0*/  FMNMX.FTZ R2, R156, R2, !PT ;  /* 0x000000029c027209 */ /* 0x000fe40007810000 */
[----:B------:R-:W-:Y:S02]  /*6a00*/  FMNMX.FTZ R125, R150, R125, !PT ;  /* 0x0000007d967d7209 */ /* 0x000fe40007810000 */
[----:B------:R-:W-:Y:S02]  /*6a10*/  FSEL R144, R23, -INF , P0 ;  /* 0xff80000017907808 */ /* 0x000fe40000000000 */
[----:B------:R-:W-:Y:S02]  /*6a20*/  ISETP.GT.AND P0, PT, R0, 0x28, PT ;  /* 0x000000280000780c */ /* 0x000fe40003f04270 */
[----:B------:R-:W-:Y:S02]  /*6a30*/  FMNMX.FTZ R2, R147, R2, !PT ;  /* 0x0000000293027209 */ /* 0x000fe40007810000 */
[----:B------:R-:W-:Y:S02]  /*6a40*/  FSEL R185, R29, -INF , P6 ;  /* 0xff8000001db97808 */ /* 0x000fe40003000000 */
[----:B------:R-:W-:Y:S02]  /*6a50*/  FMNMX.FTZ R125, R186, R125, !PT ;  /* 0x0000007dba7d7209 */ /* 0x000fe40007810000 */
[----:B------:R-:W-:Y:S02]  /*6a60*/  FSEL R181, R33, -INF , P1 ;  /* 0xff80000021b57808 */ /* 0x000fe40000800000 */
        /* <DEDUP_REMOVED lines=9> */
[----:B------:R-:W-:Y:S02]  /*6b00*/  FSEL R184, R30, -INF , P1 ;  /* 0xff8000001eb87808 */ /* 0x000fe40000800000 */
[C---:B------:R-:W-:Y:S02]  /*6b10*/  ISETP.GT.AND P0, PT, R0.reuse, 0x31, PT ;  /* 0x000000310000780c */ /* 0x040fe40003f04270 */
[----:B------:R-:W-:Y:S02]  /*6b20*/  FMNMX.FTZ R2, R157, R2, !PT ;  /* 0x000000029d027209 */ /* 0x000fe40007810000 */
[----:B------:R-:W-:Y:S02]  /*6b30*/  FMNMX.FTZ R125, R181, R125, !PT ;  /* 0x0000007db57d7209 */ /* 0x000fe40007810000 */
[----:B------:R-:W-:Y:S02]  /*6b40*/  FSEL R183, R31, -INF , P0 ;  /* 0xff8000001fb77808 */ /* 0x000fe40000000000 */
[----:B------:R-:W-:Y:S01]  /*6b50*/  ISETP.GT.AND P1, PT, R0, 0x38, PT ;  /* 0x000000380000780c */ /* 0x000fe20003f24270 */
[----:B------:R-:W1:Y:S01]  /*6b60*/  SHFL.BFLY PT, R3, R125, 0x2, 0x1f ;  /* 0x0c401f007d037f89 */ /* 0x000e6200000e0000 */
[----:B------:R-:W-:Y:S02]  /*6b70*/  FMNMX.FTZ R2, R184, R2, !PT ;  /* 0x00000002b8027209 */ /* 0x000fe40007810000 */
[----:B------:R-:W-:Y:S02]  /*6b80*/  FSEL R187, R34, -INF , P1 ;  /* 0xff80000022bb7808 */ /* 0x000fe40000800000 */
[----:B------:R-:W-:Y:S02]  /*6b90*/  ISETP.GT.AND P0, PT, R0, 0x39, PT ;  /* 0x000000390000780c */ /* 0x000fe40003f04270 */
[----:B------:R-:W-:Y:S02]  /*6ba0*/  FMNMX.FTZ R0, R183, R2, !PT ;  /* 0x00000002b7007209 */ /* 0x000fe40007810000 */
[----:B------:R-:W-:Y:S02]  /*6bb0*/  FSEL R191, R35, -INF , P0 ;  /* 0xff80000023bf7808 */ /* 0x000fe40000000000 */
[----:B------:R-:W-:Y:S04]  /*6bc0*/  FMNMX.FTZ R0, R187, R0, !PT ;  /* 0x00000000bb007209 */ /* 0x000fe80007810000 */
        /* <DEDUP_REMOVED lines=8> */
[----:B------:R-:W-:Y:S05]  /*6c50*/  FMUL.FTZ R141, R125, c[0x0][0x2d0] ;  /* 0x0000b4007d8d7a20 */ /* 0x000fea0000410000 */
[----:B------:R-:W-:Y:S05]  /*6c60*/  FSEL R141, R141, RZ, P1 ;  /* 0x000000ff8d8d7208 */ /* 0x000fea0000800000 */
[--C-:B------:R-:W-:Y:S04]  /*6c70*/  FFMA.FTZ R2, R4, c[0x0][0x2d0], -R141.reuse ;  /* 0x0000b40004027a23 */ /* 0x100fe8000001088d */
[----:B------:R1:W-:Y:S01]  /*6c80*/  MUFU.EX2 R190, R2 ;  /* 0x0000000200be7308 */ /* 0x0003e20000000800 */
[----:B--2---:R-:W-:Y:S01]  /*6c90*/  FMNMX.FTZ R124, R0, R124, !PT ;  /* 0x0000007c007c7209 */ /* 0x004fe20007810000 */
[--C-:B------:R-:W-:Y:S03]  /*6ca0*/  FFMA.FTZ R0, R8, c[0x0][0x2d0], -R141.reuse ;  /* 0x0000b40008007a23 */ /* 0x100fe6000001088d */
[C---:B------:R-:W-:Y:S01]  /*6cb0*/  FSETP.NEU.FTZ.AND P0, PT, R124.reuse, -INF , PT ;  /* 0xff8000007c00780b */ /* 0x040fe20003f1d000 */
[----:B------:R-:W-:Y:S04]  /*6cc0*/  FMUL.FTZ R142, R124, c[0x0][0x2d0] ;  /* 0x0000b4007c8e7a20 */ /* 0x000fe80000410000 */
[----:B------:R2:W-:Y:S01]  /*6cd0*/  MUFU.EX2 R197, R0 ;  /* 0x0000000000c57308 */ /* 0x0005e20000000800 */
[----:B------:R-:W-:Y:S05]  /*6ce0*/  FSEL R142, R142, RZ, P0 ;  /* 0x000000ff8e8e7208 */ /* 0x000fea0000000000 */
[----:B------:R-:W-:Y:S04]  /*6cf0*/  FFMA.FTZ R3, R11, c[0x0][0x2d0], -R142 ;  /* 0x0000b4000b037a23 */ /* 0x000fe8000001088e */
[----:B------:R3:W-:Y:S01]  /*6d00*/  MUFU.EX2 R193, R3 ;  /* 0x0000000300c17308 */ /* 0x0007e20000000800 */
[--C-:B-1----:R-:W-:Y:S09]  /*6d10*/  FFMA.FTZ R2, R5, c[0x0][0x2d0], -R141.reuse ;  /* 0x0000b40005027a23 */ /* 0x102ff2000001088d */
[----:B------:R1:W4:Y:S01]  /*6d20*/  MUFU.EX2 R189, R2 ;  /* 0x0000000200bd7308 */ /* 0x0003220000000800 */
[----:B--2---:R-:W-:Y:S09]  /*6d30*/  FFMA.FTZ R0, R9, c[0x0][0x2d0], -R141 ;  /* 0x0000b40009007a23 */ /* 0x004ff2000001088d */
[----:B------:R2:W5:Y:S01]  /*6d40*/  MUFU.EX2 R196, R0 ;  /* 0x0000000000c47308 */ /* 0x0005620000000800 */
[----:B---3--:R-:W-:Y:S05]  /*6d50*/  IADD3 R3, R171, R160, RZ ;  /* 0x000000a0ab037210 */ /* 0x008fea0007ffe0ff */
[----:B------:R-:W-:Y:S01]  /*6d60*/  LDSM.16.MT88.4 R28, [R3] ;  /* 0x00000000031c783b */ /* 0x000fe20000004200 */
[----:B-1----:R-:W-:Y:S02]  /*6d70*/  FSEL R2, R125, RZ, P1 ;  /* 0x000000ff7d027208 */ /* 0x002fe40000800000 */
[----:B----4-:R-:W-:Y:S02]  /*6d80*/  F2FP.PACK_AB R136, R189, R190 ;  /* 0x000000bebd88723e */ /* 0x010fe400000000ff */
[----:B------:R-:W-:Y:S01]  /*6d90*/  ISETP.GE.AND P1, PT, R198, 0x1, PT ;  /* 0x00000001c600780c */ /* 0x000fe20003f26270 */
[----:B------:R-:W-:Y:S01]  /*6da0*/  FADD.FTZ R2, -R2, R126 ;  /* 0x0000007e02027221 */ /* 0x000fe20000010100 */
[----:B------:R-:W-:Y:S03]  /*6db0*/  IADD3 R126, R170, R160, RZ ;  /* 0x000000a0aa7e7210 */ /* 0x000fe60007ffe0ff */
[----:B------:R-:W-:Y:S01]  /*6dc0*/  FMUL.FTZ R2, R2, c[0x0][0x2d0] ;  /* 0x0000b40002027a20 */ /* 0x000fe20000410000 */
[----:B------:R-:W-:Y:S01]  /*6dd0*/  IADD3 R140, R168, R126, RZ ;  /* 0x0000007ea88c7210 */ /* 0x000fe20007ffe0ff */
[--C-:B--2---:R-:W-:Y:S01]  /*6de0*/  FFMA.FTZ R0, R6, c[0x0][0x2d0], -R142.reuse ;  /* 0x0000b40006007a23 */ /* 0x104fe2000001088e */
[----:B------:R-:W1:Y:S01]  /*6df0*/  LDSM.16.MT88.4 R12, [R126] ;  /* 0x000000007e0c783b */ /* 0x000e620000004200 */
[----:B-----5:R-:W-:Y:S02]  /*6e00*/  F2FP.PACK_AB R138, R196, R197 ;  /* 0x000000c5c48a723e */ /* 0x020fe400000000ff */
[----:B------:R2:W-:Y:S05]  /*6e10*/  MUFU.EX2 R188, R0 ;  /* 0x0000000000bc7308 */ /* 0x0005ea0000000800 */
[----:B------:R-:W3:Y:S05]  /*6e20*/  LDSM.16.MT88.4 R20, [R140] ;  /* 0x000000008c14783b */ /* 0x000eea0000004200 */
[----:B------:R-:W4:Y:S01]  /*6e30*/  MUFU.EX2 R2, R2 ;  /* 0x0000000200027308 */ /* 0x000f220000000800 */
[--C-:B--2---:R-:W-:Y:S09]  /*6e40*/  FFMA.FTZ R0, R7, c[0x0][0x2d0], -R142.reuse ;  /* 0x0000b40007007a23 */ /* 0x104ff2000001088e */
[----:B------:R2:W5:Y:S01]  /*6e50*/  MUFU.EX2 R195, R0 ;  /* 0x0000000000c37308 */ /* 0x0005620000000800 */
        /* <DEDUP_REMOVED lines=9> */
[--C-:B--2---:R-:W-:Y:S01]  /*6ef0*/  FFMA.FTZ R0, R10, c[0x0][0x2d0], -R142.reuse ;  /* 0x0000b4000a007a23 */ /* 0x104fe2000001088e */
[----:B-----5:R-:W-:Y:S01]  /*6f00*/  F2FP.PACK_AB R137, R195, R188 ;  /* 0x000000bcc389723e */ /* 0x020fe200000000ff */
[C---:B------:R-:W-:Y:S02]  /*6f10*/  FMUL.FTZ R33, R2.reuse, R121 ;  /* 0x0000007902217220 */ /* 0x040fe40000410000 */
[----:B------:R2:W4:Y:S01]  /*6f20*/  MUFU.EX2 R194, R0 ;  /* 0x0000000000c27308 */ /* 0x0005220000000800 */
        /* <DEDUP_REMOVED lines=12> */
[----:B--2---:R-:W-:Y:S01]  /*6ff0*/  FSEL R0, R124, RZ, P0 ;  /* 0x000000ff7c007208 */ /* 0x004fe20000000000 */
[C---:B------:R-:W-:Y:S01]  /*7000*/  FMUL.FTZ R60, R2.reuse, R60 ;  /* 0x0000003c023c7220 */ /* 0x040fe20000410000 */
[----:B----4-:R-:W-:Y:S01]  /*7010*/  F2FP.PACK_AB R139, R193, R194 ;  /* 0x000000c2c18b723e */ /* 0x010fe200000000ff */
[----:B------:R-:W-:Y:S02]  /*7020*/  FMUL.FTZ R61, R2, R61 ;  /* 0x0000003d023d7220 */ /* 0x000fe40000410000 */
[----:B------:R-:W-:Y:S01]  /*7030*/  FADD.FTZ R0, -R0, R127 ;  /* 0x0000007f00007221 */ /* 0x000fe20000010100 */
[----:B------:R-:W-:Y:S01]  /*7040*/  IADD3 R127, R168, R3, RZ ;  /* 0x00000003a87f7210 */ /* 0x000fe20007ffe0ff */
[----:B------:R-:W-:Y:S02]  /*7050*/  FMUL.FTZ R64, R2, R64 ;  /* 0x0000004002407220 */ /* 0x000fe40000410000 */
[----:B------:R-:W-:Y:S02]  /*7060*/  FMUL.FTZ R0, R0, c[0x0][0x2d0] ;  /* 0x0000b40000007a20 */ /* 0x000fe40000410000 */
[C---:B------:R-:W-:Y:S02]  /*7070*/  FMUL.FTZ R65, R2.reuse, R65 ;  /* 0x0000004102417220 */ /* 0x040fe40000410000 */
        /* <DEDUP_REMOVED lines=14> */
[C---:B--2---:R-:W-:Y:S02]  /*7160*/  FMUL.FTZ R6, R0.reuse, R130 ;  /* 0x0000008200067220 */ /* 0x044fe40000410000 */
[C---:B------:R-:W-:Y:S02]  /*7170*/  FMUL.FTZ R7, R0.reuse, R131 ;  /* 0x0000008300077220 */ /* 0x040fe40000410000 */
[C---:B------:R-:W-:Y:S02]  /*7180*/  FMUL.FTZ R10, R0.reuse, R134 ;  /* 0x00000086000a7220 */ /* 0x040fe40000410000 */
[C---:B------:R-:W-:Y:S02]  /*7190*/  FMUL.FTZ R11, R0.reuse, R135 ;  /* 0x00000087000b7220 */ /* 0x040fe40000410000 */
[----:B------:R-:W-:Y:S01]  /*71a0*/  LDSM.16.MT88.4 R132, [R126+0x1800] ;  /* 0x001800007e84783b */ /* 0x000fe20000004200 */
[C---:B-1----:R-:W-:Y:S05]  /*71b0*/  HMMA.16816.F32 R4, R136.reuse, R12, R4 ;  /* 0x0000000c8804723c */ /* 0x042fea0000001804 */
[----:B------:R-:W-:Y:S02]  /*71c0*/  FMUL.FTZ R18, R0, R106 ;  /* 0x0000006a00127220 */ /* 0x000fe40000410000 */
[C---:B------:R-:W-:Y:S01]  /*71d0*/  FMUL.FTZ R12, R2.reuse, R100 ;  /* 0x00000064020c7220 */ /* 0x040fe20000410000 */
[C---:B------:R-:W-:Y:S04]  /*71e0*/  HMMA.16816.F32 R8, R136.reuse, R14, R8 ;  /* 0x0000000e8808723c */ /* 0x040fe80000001808 */
[----:B------:R-:W-:Y:S02]  /*71f0*/  FMUL.FTZ R13, R2, R101 ;  /* 0x00000065020d7220 */ /* 0x000fe40000410000 */
[C---:B------:R-:W-:Y:S02]  /*7200*/  FMUL.FTZ R19, R0.reuse, R107 ;  /* 0x0000006b00137220 */ /* 0x040fe40000410000 */
[C---:B------:R-:W-:Y:S01]  /*7210*/  FMUL.FTZ R14, R0.reuse, R102 ;  /* 0x00000066000e7220 */ /* 0x040fe20000410000 */
[----:B------:R-:W-:Y:S03]  /*7220*/  LDSM.16.MT88.4 R104, [R126+0x2000] ;  /* 0x002000007e68783b */ /* 0x000fe60000004200 */
[C---:B------:R-:W-:Y:S02]  /*7230*/  FMUL.FTZ R15, R0.reuse, R103 ;  /* 0x00000067000f7220 */ /* 0x040fe40000410000 */
[C---:B------:R-:W-:Y:S02]  /*7240*/  FMUL.FTZ R26, R0.reuse, R114 ;  /* 0x00000072001a7220 */ /* 0x040fe40000410000 */
[C---:B------:R-:W-:Y:S01]  /*7250*/  FMUL.FTZ R27, R0.reuse, R115 ;  /* 0x00000073001b7220 */ /* 0x040fe20000410000 */
[----:B------:R-:W1:Y:S01]  /*7260*/  LDSM.16.MT88.4 R100, [R127] ;  /* 0x000000007f64783b */ /* 0x000e620000004200 */
[C---:B------:R-:W-:Y:S01]  /*7270*/  FMUL.FTZ R34, R0.reuse, R122 ;  /* 0x0000007a00227220 */ /* 0x040fe20000410000 */
[C---:B---3--:R-:W-:Y:S03]  /*7280*/  HMMA.16816.F32 R12, R136.reuse, R20, R12 ;  /* 0x00000014880c723c */ /* 0x048fe6000000180c */
[C---:B------:R-:W-:Y:S02]  /*7290*/  FMUL.FTZ R35, R0.reuse, R123 ;  /* 0x0000007b00237220 */ /* 0x040fe40000410000 */
[----:B------:R-:W-:Y:S01]  /*72a0*/  FMUL.FTZ R38, R0, R38 ;  /* 0x0000002600267220 */ /* 0x000fe20000410000 */
[----:B------:R-:W-:Y:S01]  /*72b0*/  LDSM.16.MT88.4 R120, [R127+0x1800] ;  /* 0x001800007f78783b */ /* 0x000fe20000004200 */
[C---:B------:R-:W-:Y:S01]  /*72c0*/  FMUL.FTZ R21, R2.reuse, R109 ;  /* 0x0000006d02157220 */ /* 0x040fe20000410000 */
[C---:B------:R-:W-:Y:S04]  /*72d0*/  HMMA.16816.F32 R16, R136.reuse, R22, R16 ;  /* 0x000000168810723c */ /* 0x040fe80000001810 */
[----:B------:R-:W-:Y:S02]  /*72e0*/  FMUL.FTZ R20, R2, R108 ;  /* 0x0000006c02147220 */ /* 0x000fe40000410000 */
[C---:B------:R-:W-:Y:S02]  /*72f0*/  FMUL.FTZ R39, R0.reuse, R39 ;  /* 0x0000002700277220 */ /* 0x040fe40000410000 */
[C---:B------:R-:W-:Y:S04]  /*7300*/  FMUL.FTZ R22, R0.reuse, R110 ;  /* 0x0000006e00167220 */ /* 0x040fe80000410000 */
[C---:B------:R-:W-:Y:S02]  /*7310*/  FMUL.FTZ R23, R0.reuse, R111 ;  /* 0x0000006f00177220 */ /* 0x040fe40000410000 */
[C---:B------:R-:W-:Y:S02]  /*7320*/  FMUL.FTZ R42, R0.reuse, R42 ;  /* 0x0000002a002a7220 */ /* 0x040fe40000410000 */
[C---:B------:R-:W-:Y:S02]  /*7330*/  FMUL.FTZ R43, R0.reuse, R43 ;  /* 0x0000002b002b7220 */ /* 0x040fe40000410000 */
[C---:B------:R-:W-:Y:S01]  /*7340*/  FMUL.FTZ R46, R0.reuse, R46 ;  /* 0x0000002e002e7220 */ /* 0x040fe20000410000 */
[C---:B------:R-:W-:Y:S03]  /*7350*/  HMMA.16816.F32 R20, R136.reuse, R28, R20 ;  /* 0x0000001c8814723c */ /* 0x040fe60000001814 */
[C---:B------:R-:W-:Y:S02]  /*7360*/  FMUL.FTZ R47, R0.reuse, R47 ;  /* 0x0000002f002f7220 */ /* 0x040fe40000410000 */
[----:B------:R-:W-:Y:S02]  /*7370*/  FMUL.FTZ R50, R0, R50 ;  /* 0x0000003200327220 */ /* 0x000fe40000410000 */
        /* <DEDUP_REMOVED lines=17> */
[C---:B------:R-:W-:Y:S04]  /*7490*/  HMMA.16816.F32 R36, R136.reuse, R104, R36 ;  /* 0x000000688824723c */ /* 0x040fe80000001824 */
[C---:B------:R-:W-:Y:S02]  /*74a0*/  FMUL.FTZ R70, R0.reuse, R70 ;  /* 0x0000004600467220 */ /* 0x040fe40000410000 */
[C---:B------:R-:W-:Y:S02]  /*74b0*/  FMUL.FTZ R71, R0.reuse, R71 ;  /* 0x0000004700477220 */ /* 0x040fe40000410000 */
[C---:B------:R-:W-:Y:S01]  /*74c0*/  HMMA.16816.F32 R40, R136.reuse, R106, R40 ;  /* 0x0000006a8828723c */ /* 0x040fe20000001828 */
[----:B------:R-:W2:Y:S03]  /*74d0*/  LDSM.16.MT88.4 R104, [R3+0x2000] ;  /* 0x002000000368783b */ /* 0x000ea60000004200 */
        /* <DEDUP_REMOVED lines=9> */
[----:B------:R-:W-:Y:S01]  /*7570*/  FMUL.FTZ R91, R0, R91 ;  /* 0x0000005b005b7220 */ /* 0x000fe20000410000 */
[C---:B-1----:R-:W-:Y:S03]  /*7580*/  HMMA.16816.F32 R44, R136.reuse, R100, R44 ;  /* 0x00000064882c723c */ /* 0x042fe6000000182c */
[--C-:B------:R-:W-:Y:S02]  /*7590*/  FFMA.FTZ R108, R143, c[0x0][0x2d0], -R141.reuse ;  /* 0x0000b4008f6c7a23 */ /* 0x100fe4000001088d */
[----:B------:R-:W-:Y:S02]  /*75a0*/  FMUL.FTZ R93, R2, R93 ;  /* 0x0000005d025d7220 */ /* 0x000fe40000410000 */
[----:B------:R1:W3:Y:S01]  /*75b0*/  MUFU.EX2 R180, R108 ;  /* 0x0000006c00b47308 */ /* 0x0002e20000000800 */
[C---:B------:R-:W-:Y:S01]  /*75c0*/  HMMA.16816.F32 R48, R136.reuse, R102, R48 ;  /* 0x000000668830723c */ /* 0x040fe20000001830 */
[----:B------:R-:W4:Y:S03]  /*75d0*/  LDSM.16.MT88.4 R100, [R127+0x2000] ;  /* 0x002000007f64783b */ /* 0x000f260000004200 */
[C---:B------:R-:W-:Y:S02]  /*75e0*/  FMUL.FTZ R94, R0.reuse, R94 ;  /* 0x0000005e005e7220 */ /* 0x040fe40000410000 */
[----:B------:R-:W-:Y:S02]  /*75f0*/  FMUL.FTZ R95, R0, R95 ;  /* 0x0000005f005f7220 */ /* 0x000fe40000410000 */
[C---:B--2---:R-:W-:Y:S04]  /*7600*/  HMMA.16816.F32 R52, R136.reuse, R104, R52 ;  /* 0x000000688834723c */ /* 0x044fe80000001834 */
[C---:B------:R-:W-:Y:S02]  /*7610*/  FMUL.FTZ R96, R2.reuse, R96 ;  /* 0x0000006002607220 */ /* 0x040fe40000410000 */
[----:B------:R-:W-:Y:S02]  /*7620*/  FMUL.FTZ R97, R2, R97 ;  /* 0x0000006102617220 */ /* 0x000fe40000410000 */
[C---:B------:R-:W-:Y:S01]  /*7630*/  HMMA.16816.F32 R56, R136.reuse, R106, R56 ;  /* 0x0000006a8838723c */ /* 0x040fe20000001838 */
[----:B------:R-:W2:Y:S03]  /*7640*/  LDSM.16.MT88.4 R104, [R126+0x4000] ;  /* 0x004000007e68783b */ /* 0x000ea60000004200 */
[C---:B------:R-:W-:Y:S02]  /*7650*/  FMUL.FTZ R98, R0.reuse, R98 ;  /* 0x0000006200627220 */ /* 0x040fe40000410000 */
[----:B------:R-:W-:Y:S02]  /*7660*/  FMUL.FTZ R99, R0, R99 ;  /* 0x0000006300637220 */ /* 0x000fe40000410000 */
[----:B-1----:R-:W-:Y:S04]  /*7670*/  FFMA.FTZ R108, R153, c[0x0][0x2d0], -R142 ;  /* 0x0000b400996c7a23 */ /* 0x002fe8000001088e */
[----:B------:R1:W5:Y:S01]  /*7680*/  MUFU.EX2 R178, R108 ;  /* 0x0000006c00b27308 */ /* 0x0003620000000800 */
[--C-:B------:R-:W-:Y:S02]  /*7690*/  FFMA.FTZ R112, R151, c[0x0][0x2d0], -R141.reuse ;  /* 0x0000b40097707a23 */ /* 0x100fe4000001088d */
[--C-:B------:R-:W-:Y:S02]  /*76a0*/  FFMA.FTZ R116, R185, c[0x0][0x2d0], -R141.reuse ;  /* 0x0000b400b9747a23 */ /* 0x100fe4000001088d */
[--C-:B------:R-:W-:Y:S02]  /*76b0*/  FFMA.FTZ R117, R182, c[0x0][0x2d0], -R141.reuse ;  /* 0x0000b400b6757a23 */ /* 0x100fe4000001088d */
[----:B------:R-:W-:Y:S02]  /*76c0*/  FFMA.FTZ R2, R2, R202, R190 ;  /* 0x000000ca02027223 */ /* 0x000fe400000100be */
[----:B------:R-:W-:Y:S01]  /*76d0*/  FFMA.FTZ R0, R0, R203, R188 ;  /* 0x000000cb00007223 */ /* 0x000fe200000100bc */
[----:B------:R3:W-:Y:S01]  /*76e0*/  MUFU.EX2 R153, R112 ;  /* 0x0000007000997308 */ /* 0x0007e20000000800 */
[----:B------:R-:W-:Y:S01]  /*76f0*/  FADD.FTZ R2, R189, R2 ;  /* 0x00000002bd027221 */ /* 0x000fe20000010000 */
[C---:B----4-:R-:W-:Y:S03]  /*7700*/  HMMA.16816.F32 R60, R136.reuse, R100, R60 ;  /* 0x00000064883c723c */ /* 0x050fe6000000183c */
[----:B------:R-:W-:Y:S02]  /*7710*/  FADD.FTZ R0, R195, R0 ;  /* 0x00000000c3007221 */ /* 0x000fe40000010000 */
[----:B------:R-:W-:Y:S02]  /*7720*/  FADD.FTZ R2, R197, R2 ;  /* 0x00000002c5027221 */ /* 0x000fe40000010000 */
[----:B------:R-:W-:Y:S01]  /*7730*/  FADD.FTZ R0, R194, R0 ;  /* 0x00000000c2007221 */ /* 0x000fe20000010000 */
[C---:B------:R-:W-:Y:S01]  /*7740*/  HMMA.16816.F32 R64, R136.reuse, R102, R64 ;  /* 0x000000668840723c */ /* 0x040fe20000001840 */
[----:B------:R-:W4:Y:S03]  /*7750*/  LDSM.16.MT88.4 R100, [R140+0x4000] ;  /* 0x004000008c64783b */ /* 0x000f260000004200 */
[----:B-1----:R-:W-:Y:S02]  /*7760*/  FFMA.FTZ R108, R154, c[0x0][0x2d0], -R142 ;  /* 0x0000b4009a6c7a23 */ /* 0x002fe4000001088e */
[----:B------:R-:W-:Y:S02]  /*7770*/  FADD.FTZ R2, R196, R2 ;  /* 0x00000002c4027221 */ /* 0x000fe40000010000 */
[C---:B--2---:R-:W-:Y:S01]  /*7780*/  HMMA.16816.F32 R68, R136.reuse, R104, R68 ;  /* 0x000000688844723c */ /* 0x044fe20000001844 */
[----:B------:R1:W2:Y:S03]  /*7790*/  MUFU.EX2 R177, R108 ;  /* 0x0000006c00b17308 */ /* 0x0002a60000000800 */
[----:B------:R-:W-:Y:S02]  /*77a0*/  FADD.FTZ R0, R193, R0 ;  /* 0x00000000c1007221 */ /* 0x000fe40000010000 */
[----:B---3--:R-:W-:Y:S02]  /*77b0*/  FFMA.FTZ R112, R147, c[0x0][0x2d0], -R142 ;  /* 0x0000b40093707a23 */ /* 0x008fe4000001088e */
[C---:B------:R-:W-:Y:S01]  /*77c0*/  HMMA.16816.F32 R72, R136.reuse, R106, R72 ;  /* 0x0000006a8848723c */ /* 0x040fe20000001848 */
[----:B------:R-:W3:Y:S02]  /*77d0*/  LDSM.16.MT88.4 R104, [R3+0x4000] ;  /* 0x004000000368783b */ /* 0x000ee40000004200 */
[----:B------:R4:W-:Y:S01]  /*77e0*/  MUFU.EX2 R151, R112 ;  /* 0x0000007000977308 */ /* 0x0009e20000000800 */
[----:B------:R-:W-:Y:S02]  /*77f0*/  FADD.FTZ R2, R180, R2 ;  /* 0x00000002b4027221 */ /* 0x000fe40000010000 */
[----:B-----5:R-:W-:Y:S07]  /*7800*/  FADD.FTZ R0, R178, R0 ;  /* 0x00000000b2007221 */ /* 0x020fee0000010000 */
[----:B------:R-:W-:Y:S01]  /*7810*/  MUFU.EX2 R147, R116 ;  /* 0x0000007400937308 */ /* 0x000fe20000000800 */
[----:B-1----:R-:W-:Y:S01]  /*7820*/  LDSM.16.MT88.4 R108, [R140+0x800] ;  /* 0x000800008c6c783b */ /* 0x002fe20000004200 */
[----:B--2---:R-:W-:Y:S01]  /*7830*/  FADD.FTZ R0, R177, R0 ;  /* 0x00000000b1007221 */ /* 0x004fe20000010000 */
[C---:B----4-:R-:W-:Y:S03]  /*7840*/  HMMA.16816.F32 R76, R136.reuse, R100, R76 ;  /* 0x00000064884c723c */ /* 0x050fe6000000184c */
[----:B------:R-:W-:Y:S04]  /*7850*/  FFMA.FTZ R112, R144, c[0x0][0x2d0], -R142 ;  /* 0x0000b40090707a23 */ /* 0x000fe8000001088e */
[--C-:B------:R-:W-:Y:S01]  /*7860*/  FFMA.FTZ R100, R152, c[0x0][0x2d0], -R141.reuse ;  /* 0x0000b40098647a23 */ /* 0x100fe2000001088d */
[C---:B------:R-:W-:Y:S01]  /*7870*/  HMMA.16816.F32 R80, R136.reuse, R102, R80 ;  /* 0x000000668850723c */ /* 0x040fe20000001850 */
[----:B------:R1:W-:Y:S07]  /*7880*/  MUFU.EX2 R152, R112 ;  /* 0x0000007000987308 */ /* 0x0003ee0000000800 */
[C---:B---3--:R-:W-:Y:S03]  /*7890*/  HMMA.16816.F32 R84, R136.reuse, R104, R84 ;  /* 0x000000688854723c */ /* 0x048fe60000001854 */
[----:B------:R2:W3:Y:S04]  /*78a0*/  MUFU.EX2 R179, R100 ;  /* 0x0000006400b37308 */ /* 0x0004e80000000800 */
[--C-:B------:R-:W-:Y:S01]  /*78b0*/  FFMA.FTZ R104, R148, c[0x0][0x2d0], -R141.reuse ;  /* 0x0000b40094687a23 */ /* 0x100fe2000001088d */
[C---:B------:R-:W-:Y:S05]  /*78c0*/  HMMA.16816.F32 R88, R136.reuse, R106, R88 ;  /* 0x0000006a8858723c */ /* 0x040fea0000001858 */
[----:B------:R4:W5:Y:S01]  /*78d0*/  MUFU.EX2 R175, R104 ;  /* 0x0000006800af7308 */ /* 0x0009620000000800 */
[--C-:B-1----:R-:W-:Y:S09]  /*78e0*/  FFMA.FTZ R112, R158, c[0x0][0x2d0], -R141.reuse ;  /* 0x0000b4009e707a23 */ /* 0x102ff2000001088d */
[----:B------:R1:W-:Y:S01]  /*78f0*/  MUFU.EX2 R154, R112 ;  /* 0x00000070009a7308 */ /* 0x0003e20000000800 */
[----:B--2---:R-:W2:Y:S01]  /*7900*/  LDSM.16.MT88.4 R100, [R127+0x4000] ;  /* 0x004000007f64783b */ /* 0x004ea20000004200 */
[----:B---3--:R-:W-:Y:S02]  /*7910*/  FADD.FTZ R2, R179, R2 ;  /* 0x00000002b3027221 */ /* 0x008fe40000010000 */
[--C-:B----4-:R-:W-:Y:S02]  /*7920*/  FFMA.FTZ R104, R149, c[0x0][0x2d0], -R141.reuse ;  /* 0x0000b40095687a23 */ /* 0x110fe4000001088d */
[----:B-----5:R-:W-:Y:S04]  /*7930*/  FADD.FTZ R2, R175, R2 ;  /* 0x00000002af027221 */ /* 0x020fe80000010000 */
[----:B------:R3:W4:Y:S01]  /*7940*/  MUFU.EX2 R174, R104 ;  /* 0x0000006800ae7308 */ /* 0x0007220000000800 */
[--C-:B-1----:R-:W-:Y:S01]  /*7950*/  FFMA.FTZ R112, R150, c[0x0][0x2d0], -R141.reuse ;  /* 0x0000b40096707a23 */ /* 0x102fe2000001088d */
[----:B---3--:R-:W1:Y:S01]  /*7960*/  LDSM.16.MT88.4 R104, [R126+0x800] ;  /* 0x000800007e68783b */ /* 0x008e620000004200 */
[C---:B----4-:R-:W-:Y:S01]  /*7970*/  FADD.FTZ R2, R174.reuse, R2 ;  /* 0x00000002ae027221 */ /* 0x050fe20000010000 */
[C---:B--2---:R-:W-:Y:S07]  /*7980*/  HMMA.16816.F32 R92, R136.reuse, R100, R92 ;  /* 0x00000064885c723c */ /* 0x044fee000000185c */
[--C-:B------:R-:W-:Y:S01]  /*7990*/  FFMA.FTZ R100, R155, c[0x0][0x2d0], -R142.reuse ;  /* 0x0000b4009b647a23 */ /* 0x100fe2000001088e */
[----:B------:R-:W-:Y:S01]  /*79a0*/  HMMA.16816.F32 R96, R136, R102, R96 ;  /* 0x000000668860723c */ /* 0x000fe20000001860 */
[----:B------:R2:W-:Y:S03]  /*79b0*/  MUFU.EX2 R155, R112 ;  /* 0x00000070009b7308 */ /* 0x0005e60000000800 */
[----:B------:R-:W-:Y:S03]  /*79c0*/  F2FP.PACK_AB R101, R177, R178 ;  /* 0x000000b2b165723e */ /* 0x000fe600000000ff */
[----:B------:R-:W-:Y:S04]  /*79d0*/  F2FP.PACK_AB R102, R174, R175 ;  /* 0x000000afae66723e */ /* 0x000fe800000000ff */
[----:B------:R3:W4:Y:S01]  /*79e0*/  MUFU.EX2 R160, R100 ;  /* 0x0000006400a07308 */ /* 0x0007220000000800 */
[--C-:B--2---:R-:W-:Y:S09]  /*79f0*/  FFMA.FTZ R112, R186, c[0x0][0x2d0], -R141.reuse ;  /* 0x0000b400ba707a23 */ /* 0x104ff2000001088d */
[----:B------:R2:W5:Y:S01]  /*7a00*/  MUFU.EX2 R144, R112 ;  /* 0x0000007000907308 */ /* 0x0005620000000800 */
[----:B---3--:R-:W-:Y:S02]  /*7a10*/  FFMA.FTZ R100, R156, c[0x0][0x2d0], -R142 ;  /* 0x0000b4009c647a23 */ /* 0x008fe4000001088e */
[----:B----4-:R-:W-:Y:S07]  /*7a20*/  FADD.FTZ R0, R160, R0 ;  /* 0x00000000a0007221 */ /* 0x010fee0000010000 */
[----:B------:R3:W4:Y:S01]  /*7a30*/  MUFU.EX2 R159, R100 ;  /* 0x00000064009f7308 */ /* 0x0007220000000800 */
[----:B--2---:R-:W-:Y:S01]  /*7a40*/  LDSM.16.MT88.4 R112, [R127+0x5000] ;  /* 0x005000007f70783b */ /* 0x004fe20000004200 */
[----:B-----5:R-:W-:Y:S02]  /*7a50*/  F2FP.PACK_AB R136, R147, R144 ;  /* 0x000000909388723e */ /* 0x020fe400000000ff */
[----:B---3--:R-:W-:Y:S01]  /*7a60*/  F2FP.PACK_AB R100, R179, R180 ;  /* 0x000000b4b364723e */ /* 0x008fe200000000ff */
[C---:B----4-:R-:W-:Y:S01]  /*7a70*/  FADD.FTZ R0, R159.reuse, R0 ;  /* 0x000000009f007221 */ /* 0x050fe20000010000 */
[----:B------:R-:W-:Y:S03]  /*7a80*/  F2FP.PACK_AB R103, R159, R160 ;  /* 0x000000a09f67723e */ /* 0x000fe600000000ff */
[----:B------:R-:W-:Y:S04]  /*7a90*/  FADD.FTZ R0, R151, R0 ;  /* 0x0000000097007221 */ /* 0x000fe80000010000 */
[C---:B-1----:R-:W-:Y:S05]  /*7aa0*/  HMMA.16816.F32 R4, R100.reuse, R104, R4 ;  /* 0x000000686404723c */ /* 0x042fea0000001804 */
[----:B------:R-:W-:Y:S03]  /*7ab0*/  FADD.FTZ R0, R152, R0 ;  /* 0x0000000098007221 */ /* 0x000fe60000010000 */
        /* <DEDUP_REMOVED lines=26> */
[C---:B--2---:R-:W-:Y:S07]  /*7c60*/  HMMA.16816.F32 R76, R100.reuse, R108, R76 ;  /* 0x0000006c644c723c */ /* 0x044fee000000184c */
[--C-:B------:R-:W-:Y:S01]  /*7c70*/  FFMA.FTZ R108, R146, c[0x0][0x2d0], -R141.reuse ;  /* 0x0000b400926c7a23 */ /* 0x100fe2000001088d */
[C---:B------:R-:W-:Y:S01]  /*7c80*/  HMMA.16816.F32 R80, R100.reuse, R110, R80 ;  /* 0x0000006e6450723c */ /* 0x040fe20000001850 */
[----:B------:R-:W-:Y:S03]  /*7c90*/  MUFU.EX2 R146, R117 ;  /* 0x0000007500927308 */ /* 0x000fe60000000800 */
[----:B------:R-:W-:Y:S07]  /*7ca0*/  FFMA.FTZ R141, R181, c[0x0][0x2d0], -R141 ;  /* 0x0000b400b58d7a23 */ /* 0x000fee000001088d */
[----:B------:R2:W3:Y:S10]  /*7cb0*/  MUFU.EX2 R156, R108 ;  /* 0x0000006c009c7308 */ /* 0x0004f40000000800 */
[----:B------:R-:W4:Y:S01]  /*7cc0*/  MUFU.EX2 R148, R141 ;  /* 0x0000008d00947308 */ /* 0x000f220000000800 */
[C---:B-1----:R-:W-:Y:S07]  /*7cd0*/  HMMA.16816.F32 R84, R100.reuse, R104, R84 ;  /* 0x000000686454723c */ /* 0x042fee0000001854 */
[----:B------:R-:W-:Y:S01]  /*7ce0*/  FFMA.FTZ R104, R145, c[0x0][0x2d0], -R142 ;  /* 0x0000b40091687a23 */ /* 0x000fe2000001088e */
[C---:B------:R-:W-:Y:S01]  /*7cf0*/  HMMA.16816.F32 R88, R100.reuse, R106, R88 ;  /* 0x0000006a6458723c */ /* 0x040fe20000001858 */
[----:B--2---:R-:W1:Y:S02]  /*7d00*/  LDSM.16.MT88.4 R108, [R127+0x4800] ;  /* 0x004800007f6c783b */ /* 0x004e640000004200 */
[----:B------:R2:W5:Y:S01]  /*7d10*/  MUFU.EX2 R150, R104 ;  /* 0x0000006800967308 */ /* 0x0005620000000800 */
[----:B---3--:R-:W-:Y:S04]  /*7d20*/  FADD.FTZ R2, R156, R2 ;  /* 0x000000029c027221 */ /* 0x008fe80000010000 */
[----:B------:R-:W-:Y:S01]  /*7d30*/  FADD.FTZ R2, R153, R2 ;  /* 0x0000000299027221 */ /* 0x000fe20000010000 */
[----:B----4-:R-:W-:Y:S03]  /*7d40*/  F2FP.PACK_AB R138, R148, R146 ;  /* 0x00000092948a723e */ /* 0x010fe600000000ff */
[----:B------:R-:W-:Y:S04]  /*7d50*/  FADD.FTZ R2, R154, R2 ;  /* 0x000000029a027221 */ /* 0x000fe80000010000 */
[----:B------:R-:W-:Y:S01]  /*7d60*/  FADD.FTZ R2, R155, R2 ;  /* 0x000000029b027221 */ /* 0x000fe20000010000 */
[----:B--2---:R-:W2:Y:S01]  /*7d70*/  LDSM.16.MT88.4 R104, [R126+0x1000] ;  /* 0x001000007e68783b */ /* 0x004ea20000004200 */
[----:B-----5:R-:W-:Y:S01]  /*7d80*/  FADD.FTZ R0, R150, R0 ;  /* 0x0000000096007221 */ /* 0x020fe20000010000 */
[C---:B-1----:R-:W-:Y:S07]  /*7d90*/  HMMA.16816.F32 R92, R100.reuse, R108, R92 ;  /* 0x0000006c645c723c */ /* 0x042fee000000185c */
[--C-:B------:R-:W-:Y:S01]  /*7da0*/  FFMA.FTZ R108, R157, c[0x0][0x2d0], -R142.reuse ;  /* 0x0000b4009d6c7a23 */ /* 0x100fe2000001088e */
[----:B------:R-:W-:Y:S03]  /*7db0*/  HMMA.16816.F32 R96, R100, R110, R96 ;  /* 0x0000006e6460723c */ /* 0x000fe60000001860 */
[----:B------:R1:W3:Y:S04]  /*7dc0*/  MUFU.EX2 R149, R108 ;  /* 0x0000006c00957308 */ /* 0x0002e80000000800 */
[----:B------:R-:W-:Y:S02]  /*7dd0*/  F2FP.PACK_AB R100, R153, R156 ;  /* 0x0000009c9964723e */ /* 0x000fe400000000ff */
[----:B------:R-:W-:Y:S03]  /*7de0*/  F2FP.PACK_AB R101, R152, R151 ;  /* 0x000000979865723e */ /* 0x000fe600000000ff */
[----:B------:R-:W-:Y:S01]  /*7df0*/  F2FP.PACK_AB R102, R155, R154 ;  /* 0x0000009a9b66723e */ /* 0x000fe200000000ff */
[----:B-1----:R-:W1:Y:S01]  /*7e00*/  LDSM.16.MT88.4 R108, [R140+0x1000] ;  /* 0x001000008c6c783b */ /* 0x002e620000004200 */
[----:B---3--:R-:W-:Y:S07]  /*7e10*/  F2FP.PACK_AB R103, R149, R150 ;  /* 0x000000969567723e */ /* 0x008fee00000000ff */
        /* <DEDUP_REMOVED lines=28> */
[--C-:B------:R-:W-:Y:S01]  /*7fe0*/  FFMA.FTZ R108, R184, c[0x0][0x2d0], -R142.reuse ;  /* 0x0000b400b86c7a23 */ /* 0x100fe2000001088e */
[C---:B------:R-:W-:Y:S03]  /*7ff0*/  HMMA.16816.F32 R80, R100.reuse, R110, R80 ;  /* 0x0000006e6450723c */ /* 0x040fe60000001850 */
[----:B------:R1:W-:Y:S05]  /*8000*/  MUFU.EX2 R143, R108 ;  /* 0x0000006c008f7308 */ /* 0x0003ea0000000800 */
[C---:B--2---:R-:W-:Y:S08]  /*8010*/  HMMA.16816.F32 R84, R100.reuse, R104, R84 ;  /* 0x000000686454723c */ /* 0x044ff00000001854 */
[C---:B------:R-:W-:Y:S01]  /*8020*/  HMMA.16816.F32 R88, R100.reuse, R106, R88 ;  /* 0x0000006a6458723c */ /* 0x040fe20000001858 */
[----:B------:R-:W2:Y:S07]  /*8030*/  LDSM.16.MT88.4 R104, [R140+0x1800] ;  /* 0x001800008c68783b */ /* 0x000eae0000004200 */
[C---:B------:R-:W-:Y:S04]  /*8040*/  HMMA.16816.F32 R92, R100.reuse, R112, R92 ;  /* 0x00000070645c723c */ /* 0x040fe8000000185c */
[--C-:B-1----:R-:W-:Y:S04]  /*8050*/  FFMA.FTZ R108, R183, c[0x0][0x2d0], -R142.reuse ;  /* 0x0000b400b76c7a23 */ /* 0x102fe8000001088e */
[----:B------:R-:W-:Y:S01]  /*8060*/  HMMA.16816.F32 R96, R100, R114, R96 ;  /* 0x000000726460723c */ /* 0x000fe20000001860 */
[----:B------:R1:W3:Y:S01]  /*8070*/  MUFU.EX2 R145, R108 ;  /* 0x0000006c00917308 */ /* 0x0002e20000000800 */
[----:B------:R-:W4:Y:S02]  /*8080*/  LDSM.16.MT88.4 R112, [R3+0x1800] ;  /* 0x001800000370783b */ /* 0x000f240000004200 */
[--C-:B-1----:R-:W-:Y:S01]  /*8090*/  FFMA.FTZ R108, R187, c[0x0][0x2d0], -R142.reuse ;  /* 0x0000b400bb6c7a23 */ /* 0x102fe2000001088e */
[----:B---3--:R-:W-:Y:S01]  /*80a0*/  F2FP.PACK_AB R137, R145, R143 ;  /* 0x0000008f9189723e */ /* 0x008fe200000000ff */
[----:B------:R-:W-:Y:S05]  /*80b0*/  FFMA.FTZ R142, R191, c[0x0][0x2d0], -R142 ;  /* 0x0000b400bf8e7a23 */ /* 0x000fea000001088e */
[----:B------:R-:W-:Y:S10]  /*80c0*/  MUFU.EX2 R141, R108 ;  /* 0x0000006c008d7308 */ /* 0x000ff40000000800 */
[----:B------:R-:W1:Y:S02]  /*80d0*/  MUFU.EX2 R142, R142 ;  /* 0x0000008e008e7308 */ /* 0x000e640000000800 */
[----:B-1----:R-:W-:Y:S07]  /*80e0*/  F2FP.PACK_AB R139, R142, R141 ;  /* 0x0000008d8e8b723e */ /* 0x002fee00000000ff */
[C---:B------:R-:W-:Y:S01]  /*80f0*/  HMMA.16816.F32 R128, R136.reuse, R132, R4 ;  /* 0x000000848880723c */ /* 0x040fe20000001804 */
[----:B------:R-:W1:Y:S07]  /*8100*/  LDSM.16.MT88.4 R4, [R126+0x3800] ;  /* 0x003800007e04783b */ /* 0x000e6e0000004200 */
[C---:B------:R-:W-:Y:S01]  /*8110*/  HMMA.16816.F32 R132, R136.reuse, R134, R8 ;  /* 0x000000868884723c */ /* 0x040fe20000001808 */
[----:B------:R-:W3:Y:S07]  /*8120*/  LDSM.16.MT88.4 R8, [R140+0x3800] ;  /* 0x003800008c08783b */ /* 0x000eee0000004200 */
[C---:B--2---:R-:W-:Y:S01]  /*8130*/  HMMA.16816.F32 R100, R136.reuse, R104, R12 ;  /* 0x000000688864723c */ /* 0x044fe2000000180c */
[----:B------:R-:W2:Y:S07]  /*8140*/  LDSM.16.MT88.4 R12, [R3+0x3800] ;  /* 0x00380000030c783b */ /* 0x000eae0000004200 */
[C---:B------:R-:W-:Y:S01]  /*8150*/  HMMA.16816.F32 R104, R136.reuse, R106, R16 ;  /* 0x0000006a8868723c */ /* 0x040fe20000001810 */
[----:B------:R-:W5:Y:S07]  /*8160*/  LDSM.16.MT88.4 R16, [R127+0x3800] ;  /* 0x003800007f10783b */ /* 0x000f6e0000004200 */
[C---:B----4-:R-:W-:Y:S01]  /*8170*/  HMMA.16816.F32 R108, R136.reuse, R112, R20 ;  /* 0x00000070886c723c */ /* 0x050fe20000001814 */
[----:B------:R-:W-:Y:S07]  /*8180*/  LDSM.16.MT88.4 R20, [R140+0x5800] ;  /* 0x005800008c14783b */ /* 0x000fee0000004200 */
[C---:B------:R-:W-:Y:S08]  /*8190*/  HMMA.16816.F32 R112, R136.reuse, R114, R24 ;  /* 0x000000728870723c */ /* 0x040ff00000001818 */
[C---:B------:R-:W-:Y:S08]  /*81a0*/  HMMA.16816.F32 R116, R136.reuse, R120, R28 ;  /* 0x000000788874723c */ /* 0x040ff0000000181c */
[C---:B------:R-:W-:Y:S08]  /*81b0*/  HMMA.16816.F32 R120, R136.reuse, R122, R32 ;  /* 0x0000007a8878723c */ /* 0x040ff00000001820 */
[C---:B-1----:R-:W-:Y:S08]  /*81c0*/  HMMA.16816.F32 R36, R136.reuse, R4, R36 ;  /* 0x000000048824723c */ /* 0x042ff00000001824 */
[C---:B------:R-:W-:Y:S01]  /*81d0*/  HMMA.16816.F32 R40, R136.reuse, R6, R40 ;  /* 0x000000068828723c */ /* 0x040fe20000001828 */
[----:B------:R-:W1:Y:S07]  /*81e0*/  LDSM.16.MT88.4 R4, [R126+0x5800] ;  /* 0x005800007e04783b */ /* 0x000e6e0000004200 */
[C---:B---3--:R-:W-:Y:S08]  /*81f0*/  HMMA.16816.F32 R44, R136.reuse, R8, R44 ;  /* 0x00000008882c723c */ /* 0x048ff0000000182c */
[C---:B------:R-:W-:Y:S01]  /*8200*/  HMMA.16816.F32 R48, R136.reuse, R10, R48 ;  /* 0x0000000a8830723c */ /* 0x040fe20000001830 */
[----:B------:R3:W4:Y:S07]  /*8210*/  LDSM.16.MT88.4 R8, [R3+0x5800] ;  /* 0x005800000308783b */ /* 0x00072e0000004200 */
[C---:B--2---:R-:W-:Y:S08]  /*8220*/  HMMA.16816.F32 R52, R136.reuse, R12, R52 ;  /* 0x0000000c8834723c */ /* 0x044ff00000001834 */
[C---:B------:R-:W-:Y:S08]  /*8230*/  HMMA.16816.F32 R56, R136.reuse, R14, R56 ;  /* 0x0000000e8838723c */ /* 0x040ff00000001838 */
[C---:B-----5:R-:W-:Y:S04]  /*8240*/  HMMA.16816.F32 R60, R136.reuse, R16, R60 ;  /* 0x00000010883c723c */ /* 0x060fe8000000183c */
[----:B---3--:R-:W-:Y:S02]  /*8250*/  FADD.FTZ R3, R149, R0 ;  /* 0x0000000095037221 */ /* 0x008fe40000010000 */
[----:B------:R-:W-:Y:S02]  /*8260*/  FADD.FTZ R0, R144, R2 ;  /* 0x0000000290007221 */ /* 0x000fe40000010000 */
[C---:B------:R-:W-:Y:S04]  /*8270*/  HMMA.16816.F32 R64, R136.reuse, R18, R64 ;  /* 0x000000128840723c */ /* 0x040fe80000001840 */
[----:B------:R-:W-:Y:S02]  /*8280*/  FADD.FTZ R3, R143, R3 ;  /* 0x000000038f037221 */ /* 0x000fe40000010000 */
[----:B------:R-:W-:Y:S02]  /*8290*/  FADD.FTZ R2, R147, R0 ;  /* 0x0000000093027221 */ /* 0x000fe40000010000 */
[C---:B-1----:R-:W-:Y:S04]  /*82a0*/  HMMA.16816.F32 R68, R136.reuse, R4, R68 ;  /* 0x000000048844723c */ /* 0x042fe80000001844 */
[----:B------:R-:W-:Y:S02]  /*82b0*/  FADD.FTZ R0, R145, R3 ;  /* 0x0000000391007221 */ /* 0x000fe40000010000 */
[----:B------:R-:W-:Y:S01]  /*82c0*/  FADD.FTZ R3, R146, R2 ;  /* 0x0000000292037221 */ /* 0x000fe20000010000 */
[----:B------:R-:W-:Y:S01]  /*82d0*/  IADD3 R2, R198, 0x1, RZ ;  /* 0x00000001c6027810 */ /* 0x000fe20007ffe0ff */
[C---:B------:R-:W-:Y:S01]  /*82e0*/  HMMA.16816.F32 R72, R136.reuse, R6, R72 ;  /* 0x000000068848723c */ /* 0x040fe20000001848 */
[----:B------:R-:W1:Y:S03]  /*82f0*/  LDSM.16.MT88.4 R4, [R127+0x5800] ;  /* 0x005800007f04783b */ /* 0x000e660000004200 */
[----:B------:R-:W-:Y:S01]  /*8300*/  FADD.FTZ R0, R141, R0 ;  /* 0x000000008d007221 */ /* 0x000fe20000010000 */
[----:B------:R-:W-:Y:S01]  /*8310*/  SEL R198, R2, RZ, !P1 ;  /* 0x000000ff02c67207 */ /* 0x000fe20004800000 */
[----:B------:R-:W-:Y:S02]  /*8320*/  FADD.FTZ R202, R148, R3 ;  /* 0x0000000394ca7221 */ /* 0x000fe40000010000 */
[C---:B------:R-:W-:Y:S04]  /*8330*/  HMMA.16816.F32 R76, R136.reuse, R20, R76 ;  /* 0x00000014884c723c */ /* 0x040fe8000000184c */
[----:B------:R-:W-:Y:S04]  /*8340*/  FADD.FTZ R203, R142, R0 ;  /* 0x000000008ecb7221 */ /* 0x000fe80000010000 */
[C---:B------:R-:W-:Y:S08]  /*8350*/  HMMA.16816.F32 R80, R136.reuse, R22, R80 ;  /* 0x000000168850723c */ /* 0x040ff00000001850 */
[C---:B----4-:R-:W-:Y:S08]  /*8360*/  HMMA.16816.F32 R84, R136.reuse, R8, R84 ;  /* 0x000000088854723c */ /* 0x050ff00000001854 */
[C---:B------:R-:W-:Y:S08]  /*8370*/  HMMA.16816.F32 R88, R136.reuse, R10, R88 ;  /* 0x0000000a8858723c */ /* 0x040ff00000001858 */
[C---:B-1----:R-:W-:Y:S07]  /*8380*/  HMMA.16816.F32 R92, R136.reuse, R4, R92 ;  /* 0x00000004885c723c */ /* 0x042fee000000185c */
[----:B------:R-:W-:Y:S01]  /*8390*/  IADD3 R4, R172, -0x2, RZ ;  /* 0xfffffffeac047810 */ /* 0x000fe20007ffe0ff */
[----:B------:R-:W-:Y:S03]  /*83a0*/  HMMA.16816.F32 R96, R136, R6, R96 ;  /* 0x000000068860723c */ /* 0x000fe60000001860 */
[----:B------:R-:W-:Y:S11]  /*83b0*/  ISETP.GE.AND P0, PT, R4, R204, PT ;  /* 0x000000cc0400720c */ /* 0x000ff60003f06270 */
[----:B------:R-:W-:Y:S02]  /*83c0*/  @!UPT UIADD3 URZ, URZ, URZ, URZ ;  /* 0x0000003f3f3ff290 */ /* 0x000fe4000fffe03f */
[----:B------:R-:W-:-:S05]  /*83d0*/  @!P0 BRA `(.L_x_2587) ;  /* 0x0000050000008947 */ /* 0x000fca0003800000 */
[----:B------:R-:W-:Y:S01]  /*83e0*/  IADD3 R2, R205, R199, R216 ;  /* 0x000000c7cd027210 */ /* 0x000fe20007ffe0d8 */
[----:B------:R-:W-:Y:S01]  /*83f0*/  IMAD.MOV.U32 R173, RZ, RZ, RZ ;  /* 0x000000ffffad7224 */ /* 0x000fe200078e00ff */
[----:B------:R-:W-:Y:S01]  /*8400*/  SHF.R.S32.HI R223, RZ, 0x1f, R200 ;  /* 0x0000001fffdf7819 */ /* 0x000fe200000114c8 */
[----:B------:R-:W-:Y:S01]  /*8410*/  IMAD.SHL.U32 R18, R200, 0x2, RZ ;  /* 0x00000002c8127824 */ /* 0x000fe200078e00ff */
[----:B------:R-:W-:Y:S01]  /*8420*/  IADD3 R2, R2, -0x80, RZ ;  /* 0xffffff8002027810 */ /* 0x000fe20007ffe0ff */
[C---:B------:R-:W-:Y:S01]  /*8430*/  IMAD.SHL.U32 R17, R201.reuse, 0x2, RZ ;  /* 0x00000002c9117824 */ /* 0x040fe200078e00ff */
[----:B------:R-:W-:Y:S01]  /*8440*/  SHF.L.U64.HI R15, R200, 0x1, R223 ;  /* 0x00000001c80f7819 */ /* 0x000fe200000102df */
[----:B------:R-:W-:Y:S01]  /*8450*/  IMAD.SHL.U32 R16, R192, 0x2, RZ ;  /* 0x00000002c0107824 */ /* 0x000fe200078e00ff */
[----:B------:R-:W-:Y:S01]  /*8460*/  SHF.R.S32.HI R224, RZ, 0x1f, R201 ;  /* 0x0000001fffe07819 */ /* 0x000fe200000114c9 */
[----:B------:R-:W-:Y:S01]  /*8470*/  @P3 IMAD.HI.U32 R3, R2, c[0x0][0x2bc], RZ ;  /* 0x0000af0002033a27 */ /* 0x000fe200078e00ff */
[----:B------:R-:W-:Y:S02]  /*8480*/  SHF.R.S32.HI R223, RZ, 0x1f, R192 ;  /* 0x0000001fffdf7819 */ /* 0x000fe400000114c0 */
[----:B------:R-:W-:Y:S01]  /*8490*/  SHF.L.U64.HI R14, R201, 0x1, R224 ;  /* 0x00000001c90e7819 */ /* 0x000fe200000102e0 */
[----:B------:R-:W-:Y:S01]  /*84a0*/  IMAD.MOV.U32 R0, RZ, RZ, R2 ;  /* 0x000000ffff007224 */ /* 0x000fe200078e0002 */
[----:B------:R-:W-:Y:S02]  /*84b0*/  @P3 SHF.R.U32.HI R0, RZ, c[0x0][0x2c0], R3 ;  /* 0x0000b000ff003a19 */ /* 0x000fe40000011603 */
[----:B------:R-:W-:Y:S02]  /*84c0*/  SHF.L.U64.HI R13, R192, 0x1, R223 ;  /* 0x00000001c00d7819 */ /* 0x000fe400000102df */
        /* <DEDUP_REMOVED lines=22> */
.L_x_2630:
[----:B------:R-:W-:-:S05]  /*8630*/  BRA.DIV ~URZ, `(.L_x_2589) ;  /* 0x000063127f007947 */ /* 0x000fca000b800000 */
[----:B------:R-:W3:Y:S01]  /*8640*/  SHFL.IDX PT, R2, R12, RZ, 0x181f ;  /* 0x00181fff0c027589 */ /* 0x000ee200000e0000 */
[----:B------:R-:W-:Y:S01]  /*8650*/  ISETP.GE.AND P5, PT, R192, c[0x0][0x1d4], PT ;  /* 0x00007500c0007a0c */ /* 0x000fe20003fa6270 */
[----:B------:R-:W-:Y:S01]  /*8660*/  IMAD R0, R198, 0x6000, R221 ;  /* 0x00006000c6007824 */ /* 0x000fe200078e02dd */
[----:B------:R-:W-:Y:S02]  /*8670*/  ISETP.GE.AND P1, PT, R201, c[0x0][0x1d4], PT ;  /* 0x00007500c9007a0c */ /* 0x000fe40003f26270 */
[C---:B---3--:R-:W-:Y:S02]  /*8680*/  IADD3 R8, P0, R2.reuse, R16, RZ ;  /* 0x0000001002087210 */ /* 0x048fe40007f1e0ff */
[----:B------:R-:W-:Y:S03]  /*8690*/  IADD3 R6, P6, R2, R17, RZ ;  /* 0x0000001102067210 */ /* 0x000fe60007fde0ff */
[----:B--2---:R-:W-:Y:S01]  /*86a0*/  IMAD.X R9, R4, 0x1, R13, P0 ;  /* 0x0000000104097824 */ /* 0x004fe200000e060d */
[----:B------:R-:W-:Y:S01]  /*86b0*/  ISETP.GE.AND P0, PT, R200, c[0x0][0x1d4], PT ;  /* 0x00007500c8007a0c */ /* 0x000fe20003f06270 */
[----:B------:R-:W-:Y:S01]  /*86c0*/  IMAD.X R7, R4, 0x1, R14, P6 ;  /* 0x0000000104077824 */ /* 0x000fe200030e060e */
[----:B------:R-:W-:Y:S02]  /*86d0*/  IADD3 R10, P6, R2, R18, RZ ;  /* 0x00000012020a7210 */ /* 0x000fe40007fde0ff */
[----:B------:R-:W-:Y:S01]  /*86e0*/  @!PT LDS RZ, [RZ] ;  /* 0x00000000fffff984 */ /* 0x000fe20000000800 */
[----:B------:R-:W-:Y:S01]  /*86f0*/  @!PT LDS RZ, [RZ] ;  /* 0x00000000fffff984 */ /* 0x000fe20000000800 */
[----:B------:R2:W-:Y:S03]  /*8700*/  LDGSTS.E.BYPASS.LTC128B.128 [R0], [R8.64], !P5 ;  /* 0x0000000008007fae */ /* 0x0005e6000e901d46 */
[----:B------:R-:W-:Y:S01]  /*8710*/  IMAD.X R11, R4, 0x1, R15, P6 ;  /* 0x00000001040b7824 */ /* 0x000fe200030e060f */
[----:B------:R2:W-:Y:S04]  /*8720*/  LDGSTS.E.BYPASS.LTC128B.128 [R0+0x2000], [R6.64], !P1 ;  /* 0x0200000006007fae */ /* 0x0005e8000c901d46 */
[----:B------:R3:W4:Y:S04]  /*8730*/  SHFL.IDX PT, R4, R5, 0x1, 0x181f ;  /* 0x00381f0005047f89 */ /* 0x00072800000e0000 */
[----:B------:R5:W-:Y:S04]  /*8740*/  LDGSTS.E.BYPASS.LTC128B.128 [R0+0x4000], [R10.64], !P0 ;  /* 0x040000000a007fae */ /* 0x000be8000c101d46 */
[----:B------:R2:W1:Y:S02]  /*8750*/  SHFL.IDX PT, R2, R12, 0x1, 0x181f ;  /* 0x00381f000c027f89 */ /* 0x00046400000e0000 */
[----:B-1-3--:R-:W-:Y:S02]  /*8760*/  SEL R5, RZ, 0x10, P0 ;  /* 0x00000010ff057807 */ /* 0x00afe40000000000 */
[----:B-----5:R-:W-:Y:S02]  /*8770*/  SEL R11, RZ, 0x10, P5 ;  /* 0x00000010ff0b7807 */ /* 0x020fe40002800000 */
[----:B------:R-:W-:Y:S04]  /*8780*/  SEL R10, RZ, 0x10, P1 ;  /* 0x00000010ff0a7807 */ /* 0x000fe80000800000 */
.L_x_2631:
[----:B--2-4-:R-:W-:Y:S02]  /*8790*/  IADD3 R3, -R10, 0x10, RZ ;  /* 0x000000100a037810 */ /* 0x014fe40007ffe1ff */
[----:B------:R-:W-:Y:S02]  /*87a0*/  IADD3 R8, -R11, 0x10, RZ ;  /* 0x000000100b087810 */ /* 0x000fe40007ffe1ff */
[----:B------:R-:W-:Y:S02]  /*87b0*/  IADD3 R6, -R5, 0x10, RZ ;  /* 0x0000001005067810 */ /* 0x000fe40007ffe1ff */
[----:B------:R-:W-:Y:S02]  /*87c0*/  LOP3.LUT R7, R3, 0xf, RZ, 0xc0, !PT ;  /* 0x0000000f03077812 */ /* 0x000fe400078ec0ff */
[----:B------:R-:W-:Y:S02]  /*87d0*/  LOP3.LUT R8, R8, 0xf, RZ, 0xc0, !PT ;  /* 0x0000000f08087812 */ /* 0x000fe400078ec0ff */
[----:B------:R-:W-:Y:S02]  /*87e0*/  LOP3.LUT R3, R6, 0xf, RZ, 0xc0, !PT ;  /* 0x0000000f06037812 */ /* 0x000fe400078ec0ff */
[-C--:B------:R-:W-:Y:S02]  /*87f0*/  IADD3 R6, P6, P5, R7, R2.reuse, R17 ;  /* 0x0000000207067210 */ /* 0x080fe40007dde011 */
[----:B------:R-:W-:Y:S02]  /*8800*/  IADD3 R8, P1, P0, R8, R2, R16 ;  /* 0x0000000208087210 */ /* 0x000fe4000783e010 */
[-C--:B------:R-:W-:Y:S02]  /*8810*/  IADD3.X R7, RZ, R4.reuse, R14, P6, P5 ;  /* 0x00000004ff077210 */ /* 0x080fe400037ea40e */
[----:B------:R-:W-:Y:S02]  /*8820*/  ISETP.NE.U32.AND P6, PT, R11, RZ, PT ;  /* 0x000000ff0b00720c */ /* 0x000fe40003fc5070 */
[----:B------:R-:W-:Y:S02]  /*8830*/  IADD3.X R9, RZ, R4, R13, P1, P0 ;  /* 0x00000004ff097210 */ /* 0x000fe40000fe040d */
[----:B------:R-:W-:Y:S02]  /*8840*/  IADD3 R2, P1, P0, R3, R2, R18 ;  /* 0x0000000203027210 */ /* 0x000fe4000783e012 */
[----:B------:R-:W-:Y:S02]  /*8850*/  ISETP.NE.U32.AND P5, PT, R10, RZ, PT ;  /* 0x000000ff0a00720c */ /* 0x000fe40003fa5070 */
[----:B------:R-:W-:Y:S02]  /*8860*/  IADD3.X R3, RZ, R4, R15, P1, P0 ;  /* 0x00000004ff037210 */ /* 0x000fe40000fe040f */
[----:B------:R-:W-:Y:S03]  /*8870*/  ISETP.NE.U32.AND P0, PT, R5, RZ, PT ;  /* 0x000000ff0500720c */ /* 0x000fe60003f05070 */
[----:B------:R-:W-:Y:S01]  /*8880*/  @!PT LDS RZ, [RZ] ;  /* 0x00000000fffff984 */ /* 0x000fe20000000800 */
[----:B------:R-:W-:Y:S01]  /*8890*/  @!PT LDS RZ, [RZ] ;  /* 0x00000000fffff984 */ /* 0x000fe20000000800 */
[----:B------:R-:W-:Y:S01]  /*88a0*/  @!PT LDS RZ, [RZ] ;  /* 0x00000000fffff984 */ /* 0x000fe20000000800 */
[----:B------:R1:W-:Y:S06]  /*88b0*/  LDGSTS.E.BYPASS.LTC128B.128.ZFILL [R0+0x1000], [R8.64], P6 ;  /* 0x0100000008007fae */ /* 0x0003ec000b141d46 */
[----:B------:R1:W-:Y:S04]  /*88c0*/  LDGSTS.E.BYPASS.LTC128B.128.ZFILL [R0+0x3000], [R6.64], P5 ;  /* 0x0300000006007fae */ /* 0x0003e8000a941d46 */
[----:B------:R1:W-:Y:S02]  /*88d0*/  LDGSTS.E.BYPASS.LTC128B.128.ZFILL [R0+0x5000], [R2.64], P0 ;  /* 0x0500000002007fae */ /* 0x0003e40008141d46 */
.L_x_2587:
[----:B------:R-:W-:Y:S05]  /*88e0*/  BSYNC B0 ;  /* 0x0000000000007941 */ /* 0x000fea0003800000 */
.L_x_2586:
[C---:B------:R-:W-:Y:S01]  /*88f0*/  ISETP.GT.AND P0, PT, R172.reuse, R208, PT ;  /* 0x000000d0ac00720c */ /* 0x040fe20003f04270 */
[----:B------:R-:W0:Y:S01]  /*8900*/  LDGDEPBAR ;  /* 0x00000000000079af */ /* 0x000e220000000000 */
[C---:B------:R-:W-:Y:S01]  /*8910*/  ISETP.GE.AND P1, PT, R161.reuse, 0x1, PT ;  /* 0x00000001a100780c */ /* 0x040fe20003f26270 */
[----:B------:R-:W-:Y:S01]  /*8920*/  IMAD.MOV.U32 R127, RZ, RZ, R124 ;  /* 0x000000ffff7f7224 */ /* 0x000fe200078e007c */
[----:B------:R-:W-:Y:S01]  /*8930*/  IADD3 R161, R161, 0x1, RZ ;  /* 0x00000001a1a17810 */ /* 0x000fe20007ffe0ff */
[----:B------:R-:W-:Y:S01]  /*8940*/  IMAD.MOV.U32 R126, RZ, RZ, R125 ;  /* 0x000000ffff7e7224 */ /* 0x000fe200078e007d */
[----:B------:R-:W-:Y:S02]  /*8950*/  IADD3 R172, R172, -0x1, RZ ;  /* 0xffffffffacac7810 */ /* 0x000fe40007ffe0ff */
[----:B------:R-:W-:Y:S05]  /*8960*/  SEL R161, R161, RZ, !P1 ;  /* 0x000000ffa1a17207 */ /* 0x000fea0004800000 */
[----:B-1----:R-:W-:-:S05]  /*8970*/  @P0 BRA `(.L_x_2590) ;  /* 0xffffcc7000000947 */ /* 0x002fca000383ffff */
.L_x_2581:
[----:B------:R-:W-:Y:S01]  /*8980*/  ISETP.GE.AND P0, PT, R172, R204, PT ;  /* 0x000000ccac00720c */ /* 0x000fe20003f06270 */
[----:B------:R-:W-:Y:S01]  /*8990*/  IMAD.MOV.U32 R179, RZ, RZ, 0x1f ;  /* 0x0000001fffb37424 */ /* 0x000fe200078e00ff */
[----:B------:R-:W-:-:S11]  /*89a0*/  MOV R178, 0xffffffff ;  /* 0xffffffff00b27802 */ /* 0x000fd60000000f00 */
[----:B------:R-:W-:Y:S05]  /*89b0*/  @!P0 BRA `(.L_x_2591) ;  /* 0x00002ea000008947 */ /* 0x000fea0003800000 */
[----:B------:R-:W-:Y:S02]  /*89c0*/  MOV R126, R124 ;  /* 0x0000007c007e7202 */ /* 0x000fe40000000f00 */
[----:B------:R-:W-:Y:S02]  /*89d0*/  MOV R0, R125 ;  /* 0x0000007d00007202 */ /* 0x000fe40000000f00 */
.L_x_2601:
        /* <DEDUP_REMOVED lines=43> */
.L_x_2632:
        /* <DEDUP_REMOVED lines=22> */
.L_x_2633:
        /* <DEDUP_REMOVED lines=21> */
.L_x_2593:
[----:B------:R-:W-:Y:S05]  /*8f40*/  BSYNC B0 ;  /* 0x0000000000007941 */ /* 0x000fea0003800000 */
.L_x_2592:
[----:B------:R-:W0:Y:S01]  /*8f50*/  LDGDEPBAR ;  /* 0x00000000000079af */ /* 0x000e220000000000 */
[----:B------:R-:W-:Y:S01]  /*8f60*/  WARPSYNC 0xffffffff ;  /* 0xffffffff00007948 */ /* 0x000fe20003800000 */
[C---:B--23--:R-:W-:Y:S03]  /*8f70*/  HMMA.16816.F32 R4, R32.reuse, R8, RZ ;  /* 0x000000082004723c */ /* 0x04cfe600000018ff */
[----:B------:R-:W-:Y:S01]  /*8f80*/  ISETP.GE.AND P0, PT, R198, 0x1, PT ;  /* 0x00000001c600780c */ /* 0x000fe20003f06270 */
[C---:B------:R-:W-:Y:S01]  /*8f90*/  IMAD.IADD R3, R166.reuse, 0x1, R124 ;  /* 0x00000001a6037824 */ /* 0x040fe200078e027c */
[C---:B------:R-:W-:Y:S01]  /*8fa0*/  IADD3 R2, R167.reuse, R124, R166 ;  /* 0x0000007ca7027210 */ /* 0x040fe20007ffe0a6 */
[----:B------:R-:W-:Y:S02]  /*8fb0*/  IMAD.IADD R127, R166, 0x1, R125 ;  /* 0x00000001a67f7824 */ /* 0x000fe400078e027d */
        /* <DEDUP_REMOVED lines=30> */
[----:B------:R-:W-:Y:S01]  /*91a0*/  IMAD.IADD R152, R167, 0x1, R124 ;  /* 0x00000001a7987824 */ /* 0x000fe200078e027c */
        /* <DEDUP_REMOVED lines=79> */
[----:B------:R-:W3:Y:S07]  /*96a0*/  LDSM.16.M88.4 R144, [R152+0x5000] ;  /* 0x005000009890783b */ /* 0x000eee0000000200 */
        /* <DEDUP_REMOVED lines=71> */
.L_x_2634:
[----:B-12---:R-:W-:Y:S01]  /*9b20*/  FMNMX.FTZ R125, R125, R2, !PT ;  /* 0x000000027d7d7209 */ /* 0x006fe20007810000 */
[----:B------:R-:W-:Y:S01]  /*9b30*/  SHFL.BFLY PT, R3, R124, 0x2, 0x1f ;  /* 0x0c401f007c037f89 */ /* 0x000fe200000e0000 */
[----:B------:R-:W-:Y:S04]  /*9b40*/  DEPBAR.LE SB0, 0x2 ;  /* 0x000080800000791a */ /* 0x000fe80000000000 */
[----:B------:R-:W-:Y:S03]  /*9b50*/  BSSY B0, `(.L_x_2597) ;  /* 0x00001c6000007945 */ /* 0x000fe60003800000 */
[----:B------:R-:W1:Y:S08]  /*9b60*/  SHFL.BFLY PT, R2, R125, 0x1, 0x1f ;  /* 0x0c201f007d027f89 */ /* 0x000e7000000e0000 */
[----:B------:R-:W-:Y:S01]  /*9b70*/  BAR.SYNC.DEFER_BLOCKING 0x0 ;  /* 0x0000000000007b1d */ /* 0x000fe20000010000 */
[----:B-1----:R-:W-:Y:S02]  /*9b80*/  FMNMX.FTZ R125, R125, R2, !PT ;  /* 0x000000027d7d7209 */ /* 0x002fe40007810000 */
[----:B------:R-:W-:Y:S03]  /*9b90*/  FMNMX.FTZ R124, R124, R3, !PT ;  /* 0x000000037c7c7209 */ /* 0x000fe60007810000 */
[C---:B------:R-:W-:Y:S02]  /*9ba0*/  FADD.FTZ R0, -R125.reuse, R0 ;  /* 0x000000007d007221 */ /* 0x040fe40000010100 */
[----:B------:R-:W-:Y:S01]  /*9bb0*/  FMUL.FTZ R144, R125, c[0x0][0x2d0] ;  /* 0x0000b4007d907a20 */ /* 0x000fe20000410000 */
[----:B------:R-:W1:Y:S01]  /*9bc0*/  SHFL.BFLY PT, R3, R124, 0x1, 0x1f ;  /* 0x0c201f007c037f89 */ /* 0x000e6200000e0000 */
[----:B------:R-:W-:Y:S02]  /*9bd0*/  FMUL.FTZ R0, R0, c[0x0][0x2d0] ;  /* 0x0000b40000007a20 */ /* 0x000fe40000410000 */
[--C-:B------:R-:W-:Y:S02]  /*9be0*/  FFMA.FTZ R4, R4, c[0x0][0x2d0], -R144.reuse ;  /* 0x0000b40004047a23 */ /* 0x100fe40000010890 */
[----:B------:R2:W3:Y:S01]  /*9bf0*/  MUFU.EX2 R2, R0 ;  /* 0x0000000000027308 */ /* 0x0004e20000000800 */
        /* <DEDUP_REMOVED lines=9> */
[--C-:B------:R-:W-:Y:S01]  /*9c90*/  FFMA.FTZ R21, R21, c[0x0][0x2d0], -R144.reuse ;  /* 0x0000b40015157a23 */ /* 0x100fe20000010890 */
[----:B-1----:R-:W-:Y:S02]  /*9ca0*/  FMNMX.FTZ R124, R124, R3, !PT ;  /* 0x000000037c7c7209 */ /* 0x002fe40007810000 */
[----:B------:R-:W1:Y:S01]  /*9cb0*/  MUFU.EX2 R158, R5 ;  /* 0x00000005009e7308 */ /* 0x000e620000000800 */
[-C--:B------:R-:W-:Y:S01]  /*9cc0*/  IADD3 R3, R171, R160.reuse, RZ ;  /* 0x000000a0ab037210 */ /* 0x080fe20007ffe0ff */
[----:B------:R-:W-:Y:S02]  /*9cd0*/  FFMA.FTZ R25, R25, c[0x0][0x2d0], -R144 ;  /* 0x0000b40019197a23 */ /* 0x000fe40000010890 */
[----:B--2---:R-:W-:Y:S01]  /*9ce0*/  FADD.FTZ R0, -R124, R126 ;  /* 0x0000007e7c007221 */ /* 0x004fe20000010100 */
[----:B------:R-:W-:Y:S01]  /*9cf0*/  IADD3 R126, R170, R160, RZ ;  /* 0x000000a0aa7e7210 */ /* 0x000fe20007ffe0ff */
[----:B------:R-:W-:Y:S01]  /*9d00*/  FMUL.FTZ R145, R124, c[0x0][0x2d0] ;  /* 0x0000b4007c917a20 */ /* 0x000fe20000410000 */
[----:B------:R-:W-:Y:S01]  /*9d10*/  IADD3 R127, R168, R3, RZ ;  /* 0x00000003a87f7210 */ /* 0x000fe20007ffe0ff */
[----:B------:R-:W-:Y:S02]  /*9d20*/  FMUL.FTZ R0, R0, c[0x0][0x2d0] ;  /* 0x0000b40000007a20 */ /* 0x000fe40000410000 */
[----:B------:R-:W2:Y:S01]  /*9d30*/  LDSM.16.MT88.4 R140, [R126] ;  /* 0x000000007e8c783b */ /* 0x000ea20000004200 */
[--C-:B------:R-:W-:Y:S01]  /*9d40*/  FFMA.FTZ R6, R6, c[0x0][0x2d0], -R145.reuse ;  /* 0x0000b40006067a23 */ /* 0x100fe20000010891 */
[----:B------:R4:W-:Y:S01]  /*9d50*/  MUFU.EX2 R159, R8 ;  /* 0x00000008009f7308 */ /* 0x0009e20000000800 */
[--C-:B------:R-:W-:Y:S02]  /*9d60*/  FFMA.FTZ R7, R7, c[0x0][0x2d0], -R145.reuse ;  /* 0x0000b40007077a23 */ /* 0x100fe40000010891 */
[--C-:B------:R-:W-:Y:S02]  /*9d70*/  FFMA.FTZ R10, R10, c[0x0][0x2d0], -R145.reuse ;  /* 0x0000b4000a0a7a23 */ /* 0x100fe40000010891 */
[--C-:B------:R-:W-:Y:S02]  /*9d80*/  FFMA.FTZ R11, R11, c[0x0][0x2d0], -R145.reuse ;  /* 0x0000b4000b0b7a23 */ /* 0x100fe40000010891 */
[C---:B---3--:R-:W-:Y:S02]  /*9d90*/  FMUL.FTZ R4, R2.reuse, R128 ;  /* 0x0000008002047220 */ /* 0x048fe40000410000 */
[C---:B------:R-:W-:Y:S01]  /*9da0*/  FMUL.FTZ R100, R2.reuse, R100 ;  /* 0x0000006402647220 */ /* 0x040fe20000410000 */
[----:B------:R-:W3:Y:S01]  /*9db0*/  MUFU.EX2 R177, R9 ;  /* 0x0000000900b17308 */ /* 0x000ee20000000800 */
[----:B------:R-:W-:Y:S01]  /*9dc0*/  FMUL.FTZ R101, R2, R101 ;  /* 0x0000006502657220 */ /* 0x000fe20000410000 */
[----:B-1----:R-:W-:Y:S01]  /*9dd0*/  F2FP.PACK_AB R136, R158, R149 ;  /* 0x000000959e88723e */ /* 0x002fe200000000ff */
[C---:B------:R-:W-:Y:S02]  /*9de0*/  FMUL.FTZ R5, R2.reuse, R129 ;  /* 0x0000008102057220 */ /* 0x040fe40000410000 */
[C---:B------:R-:W-:Y:S02]  /*9df0*/  FMUL.FTZ R104, R2.reuse, R104 ;  /* 0x0000006802687220 */ /* 0x040fe40000410000 */
[C---:B------:R-:W-:Y:S02]  /*9e00*/  FMUL.FTZ R105, R2.reuse, R105 ;  /* 0x0000006902697220 */ /* 0x040fe40000410000 */
[C---:B------:R-:W-:Y:S01]  /*9e10*/  FMUL.FTZ R108, R2.reuse, R108 ;  /* 0x0000006c026c7220 */ /* 0x040fe20000410000 */
[----:B------:R-:W1:Y:S01]  /*9e20*/  MUFU.EX2 R0, R0 ;  /* 0x0000000000007308 */ /* 0x000e620000000800 */
[C---:B------:R-:W-:Y:S02]  /*9e30*/  FMUL.FTZ R109, R2.reuse, R109 ;  /* 0x0000006d026d7220 */ /* 0x040fe40000410000 */
[C---:B------:R-:W-:Y:S02]  /*9e40*/  FMUL.FTZ R112, R2.reuse, R112 ;  /* 0x0000007002707220 */ /* 0x040fe40000410000 */
[C---:B----4-:R-:W-:Y:S02]  /*9e50*/  FMUL.FTZ R8, R2.reuse, R132 ;  /* 0x0000008402087220 */ /* 0x050fe40000410000 */
[C---:B------:R-:W-:Y:S02]  /*9e60*/  FMUL.FTZ R113, R2.reuse, R113 ;  /* 0x0000007102717220 */ /* 0x040fe40000410000 */
[C---:B------:R-:W-:Y:S01]  /*9e70*/  FMUL.FTZ R116, R2.reuse, R116 ;  /* 0x0000007402747220 */ /* 0x040fe20000410000 */
[----:B------:R4:W-:Y:S01]  /*9e80*/  MUFU.EX2 R148, R6 ;  /* 0x0000000600947308 */ /* 0x0009e20000000800 */
[C---:B------:R-:W-:Y:S02]  /*9e90*/  FMUL.FTZ R117, R2.reuse, R117 ;  /* 0x0000007502757220 */ /* 0x040fe40000410000 */
[C---:B------:R-:W-:Y:S01]  /*9ea0*/  FMUL.FTZ R120, R2.reuse, R120 ;  /* 0x0000007802787220 */ /* 0x040fe20000410000 */
[----:B---3--:R-:W-:Y:S01]  /*9eb0*/  F2FP.PACK_AB R138, R177, R159 ;  /* 0x0000009fb18a723e */ /* 0x008fe200000000ff */
[C---:B------:R-:W-:Y:S02]  /*9ec0*/  FMUL.FTZ R9, R2.reuse, R133 ;  /* 0x0000008502097220 */ /* 0x040fe40000410000 */
[C---:B------:R-:W-:Y:S02]  /*9ed0*/  FMUL.FTZ R121, R2.reuse, R121 ;  /* 0x0000007902797220 */ /* 0x040fe40000410000 */
[C---:B------:R-:W-:Y:S01]  /*9ee0*/  FMUL.FTZ R36, R2.reuse, R36 ;  /* 0x0000002402247220 */ /* 0x040fe20000410000 */
[----:B------:R-:W3:Y:S01]  /*9ef0*/  MUFU.EX2 R157, R7 ;  /* 0x00000007009d7308 */ /* 0x000ee20000000800 */
[C---:B------:R-:W-:Y:S02]  /*9f00*/  FMUL.FTZ R37, R2.reuse, R37 ;  /* 0x0000002502257220 */ /* 0x040fe40000410000 */
[----:B------:R-:W-:Y:S02]  /*9f10*/  FMUL.FTZ R40, R2, R40 ;  /* 0x0000002802287220 */ /* 0x000fe40000410000 */
[C---:B-1----:R-:W-:Y:S02]  /*9f20*/  FMUL.FTZ R102, R0.reuse, R102 ;  /* 0x0000006600667220 */ /* 0x042fe40000410000 */
[C---:B------:R-:W-:Y:S02]  /*9f30*/  FMUL.FTZ R103, R0.reuse, R103 ;  /* 0x0000006700677220 */ /* 0x040fe40000410000 */
[C---:B------:R-:W-:Y:S01]  /*9f40*/  FMUL.FTZ R106, R0.reuse, R106 ;  /* 0x0000006a006a7220 */ /* 0x040fe20000410000 */
[----:B------:R1:W-:Y:S01]  /*9f50*/  MUFU.EX2 R174, R10 ;  /* 0x0000000a00ae7308 */ /* 0x0003e20000000800 */
[C---:B------:R-:W-:Y:S02]  /*9f60*/  FMUL.FTZ R107, R0.reuse, R107 ;  /* 0x0000006b006b7220 */ /* 0x040fe40000410000 */
[C---:B------:R-:W-:Y:S02]  /*9f70*/  FMUL.FTZ R110, R0.reuse, R110 ;  /* 0x0000006e006e7220 */ /* 0x040fe40000410000 */
[C---:B----4-:R-:W-:Y:S02]  /*9f80*/  FMUL.FTZ R6, R0.reuse, R130 ;  /* 0x0000008200067220 */ /* 0x050fe40000410000 */
[C---:B------:R-:W-:Y:S02]  /*9f90*/  FMUL.FTZ R111, R0.reuse, R111 ;  /* 0x0000006f006f7220 */ /* 0x040fe40000410000 */
[C---:B------:R-:W-:Y:S01]  /*9fa0*/  FMUL.FTZ R114, R0.reuse, R114 ;  /* 0x0000007200727220 */ /* 0x040fe20000410000 */
[----:B------:R-:W4:Y:S01]  /*9fb0*/  MUFU.EX2 R175, R11 ;  /* 0x0000000b00af7308 */ /* 0x000f220000000800 */
        /* <DEDUP_REMOVED lines=9> */
[C---:B-1----:R-:W-:Y:S02]  /*a050*/  FMUL.FTZ R10, R0.reuse, R134 ;  /* 0x00000086000a7220 */ /* 0x042fe40000410000 */
[----:B------:R-:W-:Y:S02]  /*a060*/  FMUL.FTZ R39, R0, R39 ;  /* 0x0000002700277220 */ /* 0x000fe40000410000 */
[----:B------:R-:W-:Y:S01]  /*a070*/  FMUL.FTZ R41, R2, R41 ;  /* 0x0000002902297220 */ /* 0x000fe20000410000 */
[----:B------:R-:W-:Y:S01]  /*a080*/  MUFU.EX2 R155, R17 ;  /* 0x00000011009b7308 */ /* 0x000fe20000000800 */
[C---:B------:R-:W-:Y:S02]  /*a090*/  FMUL.FTZ R42, R0.reuse, R42 ;  /* 0x0000002a002a7220 */ /* 0x040fe40000410000 */
[C---:B------:R-:W-:Y:S01]  /*a0a0*/  FMUL.FTZ R43, R0.reuse, R43 ;  /* 0x0000002b002b7220 */ /* 0x040fe20000410000 */
[----:B----4-:R-:W-:Y:S01]  /*a0b0*/  F2FP.PACK_AB R139, R175, R174 ;  /* 0x000000aeaf8b723e */ /* 0x010fe200000000ff */
[----:B------:R-:W-:Y:S02]  /*a0c0*/  FMUL.FTZ R11, R0, R135 ;  /* 0x00000087000b7220 */ /* 0x000fe40000410000 */
[----:B------:R-:W-:Y:S01]  /*a0d0*/  LDSM.16.MT88.4 R132, [R126+0x1800] ;  /* 0x001800007e84783b */ /* 0x000fe20000004200 */
[--C-:B------:R-:W-:Y:S02]  /*a0e0*/  FFMA.FTZ R18, R18, c[0x0][0x2d0], -R145.reuse ;  /* 0x0000b40012127a23 */ /* 0x100fe40000010891 */
[--C-:B------:R-:W-:Y:S01]  /*a0f0*/  FFMA.FTZ R19, R19, c[0x0][0x2d0], -R145.reuse ;  /* 0x0000b40013137a23 */ /* 0x100fe20000010891 */
[C---:B--2---:R-:W-:Y:S01]  /*a100*/  HMMA.16816.F32 R4, R136.reuse, R140, R4 ;  /* 0x0000008c8804723c */ /* 0x044fe20000001804 */
[----:B------:R-:W-:Y:S04]  /*a110*/  MUFU.EX2 R150, R18 ;  /* 0x0000001200967308 */ /* 0x000fe80000000800 */
[--C-:B------:R-:W-:Y:S02]  /*a120*/  FFMA.FTZ R22, R22, c[0x0][0x2d0], -R145.reuse ;  /* 0x0000b40016167a23 */ /* 0x100fe40000010891 */
[----:B------:R-:W-:Y:S01]  /*a130*/  IADD3 R140, R168, R126, RZ ;  /* 0x0000007ea88c7210 */ /* 0x000fe20007ffe0ff */
[C---:B------:R-:W-:Y:S03]  /*a140*/  HMMA.16816.F32 R8, R136.reuse, R142, R8 ;  /* 0x0000008e8808723c */ /* 0x040fe60000001808 */
[----:B------:R1:W-:Y:S01]  /*a150*/  MUFU.EX2 R151, R19 ;  /* 0x0000001300977308 */ /* 0x0003e20000000800 */
[----:B------:R-:W2:Y:S01]  /*a160*/  LDSM.16.MT88.4 R128, [R140] ;  /* 0x000000008c80783b */ /* 0x000ea20000004200 */
[--C-:B------:R-:W-:Y:S02]  /*a170*/  FFMA.FTZ R23, R23, c[0x0][0x2d0], -R145.reuse ;  /* 0x0000b40017177a23 */ /* 0x100fe40000010891 */
[--C-:B------:R-:W-:Y:S02]  /*a180*/  FFMA.FTZ R26, R26, c[0x0][0x2d0], -R145.reuse ;  /* 0x0000b4001a1a7a23 */ /* 0x100fe40000010891 */
[----:B------:R-:W-:Y:S03]  /*a190*/  FFMA.FTZ R27, R27, c[0x0][0x2d0], -R145 ;  /* 0x0000b4001b1b7a23 */ /* 0x000fe60000010891 */
        /* <DEDUP_REMOVED lines=10> */
[----:B-1----:R-:W-:Y:S01]  /*a240*/  LDSM.16.MT88.4 R16, [R140+0x800] ;  /* 0x000800008c10783b */ /* 0x002fe20000004200 */
        /* <DEDUP_REMOVED lines=10> */
[C---:B--2---:R-:W-:Y:S03]  /*a2f0*/  HMMA.16816.F32 R100, R136.reuse, R128, R100 ;  /* 0x000000808864723c */ /* 0x044fe60000001864 */
[C---:B------:R-:W-:Y:S02]  /*a300*/  FMUL.FTZ R60, R2.reuse, R60 ;  /* 0x0000003c023c7220 */ /* 0x040fe40000410000 */
[----:B------:R-:W-:Y:S02]  /*a310*/  FMUL.FTZ R61, R2, R61 ;  /* 0x0000003d023d7220 */ /* 0x000fe40000410000 */
[C---:B------:R-:W-:Y:S01]  /*a320*/  FMUL.FTZ R62, R0.reuse, R62 ;  /* 0x0000003e003e7220 */ /* 0x040fe20000410000 */
[C---:B------:R-:W-:Y:S01]  /*a330*/  HMMA.16816.F32 R104, R136.reuse, R130, R104 ;  /* 0x000000828868723c */ /* 0x040fe20000001868 */
[----:B------:R-:W1:Y:S01]  /*a340*/  LDSM.16.MT88.4 R128, [R3] ;  /* 0x000000000380783b */ /* 0x000e620000004200 */
[----:B------:R-:W2:Y:S02]  /*a350*/  MUFU.EX2 R154, R13 ;  /* 0x0000000d009a7308 */ /* 0x000ea40000000800 */
        /* <DEDUP_REMOVED lines=11> */
[----:B--2---:R-:W-:Y:S01]  /*a410*/  F2FP.PACK_AB R12, R154, R147 ;  /* 0x000000939a0c723e */ /* 0x004fe200000000ff */
        /* <DEDUP_REMOVED lines=29> */
[--C-:B------:R-:W-:Y:S02]  /*a5f0*/  FFMA.FTZ R24, R24, c[0x0][0x2d0], -R144.reuse ;  /* 0x0000b40018187a23 */ /* 0x100fe40000010890 */
[----:B------:R-:W-:Y:S01]  /*a600*/  FFMA.FTZ R2, R2, R202, R149 ;  /* 0x000000ca02027223 */ /* 0x000fe20000010095 */
[C---:B-1----:R-:W-:Y:S01]  /*a610*/  HMMA.16816.F32 R116, R136.reuse, R128, R116 ;  /* 0x000000808874723c */ /* 0x042fe20000001874 */
[----:B------:R1:W-:Y:S02]  /*a620*/  MUFU.EX2 R146, R24 ;  /* 0x0000001800927308 */ /* 0x0003e40000000800 */
[--C-:B------:R-:W-:Y:S02]  /*a630*/  FFMA.FTZ R14, R14, c[0x0][0x2d0], -R145.reuse ;  /* 0x0000b4000e0e7a23 */ /* 0x100fe40000010891 */
[--C-:B------:R-:W-:Y:S02]  /*a640*/  FFMA.FTZ R15, R15, c[0x0][0x2d0], -R145.reuse ;  /* 0x0000b4000f0f7a23 */ /* 0x100fe40000010891 */
[--C-:B------:R-:W-:Y:S01]  /*a650*/  FFMA.FTZ R28, R28, c[0x0][0x2d0], -R144.reuse ;  /* 0x0000b4001c1c7a23 */ /* 0x100fe20000010890 */
[C---:B------:R-:W-:Y:S01]  /*a660*/  HMMA.16816.F32 R120, R136.reuse, R130, R120 ;  /* 0x000000828878723c */ /* 0x040fe20000001878 */
[----:B------:R-:W2:Y:S02]  /*a670*/  LDSM.16.MT88.4 R128, [R126+0x2000] ;  /* 0x002000007e80783b */ /* 0x000ea40000004200 */
[----:B------:R3:W4:Y:S01]  /*a680*/  MUFU.EX2 R153, R14 ;  /* 0x0000000e00997308 */ /* 0x0007220000000800 */
[--C-:B------:R-:W-:Y:S02]  /*a690*/  FFMA.FTZ R29, R29, c[0x0][0x2d0], -R144.reuse ;  /* 0x0000b4001d1d7a23 */ /* 0x100fe40000010890 */
[--C-:B------:R-:W-:Y:S02]  /*a6a0*/  FFMA.FTZ R32, R32, c[0x0][0x2d0], -R144.reuse ;  /* 0x0000b40020207a23 */ /* 0x100fe40000010890 */
[----:B------:R-:W-:Y:S04]  /*a6b0*/  FFMA.FTZ R33, R33, c[0x0][0x2d0], -R144 ;  /* 0x0000b40021217a23 */ /* 0x000fe80000010890 */
[--C-:B------:R-:W-:Y:S01]  /*a6c0*/  FFMA.FTZ R30, R30, c[0x0][0x2d0], -R145.reuse ;  /* 0x0000b4001e1e7a23 */ /* 0x100fe20000010891 */
[----:B------:R-:W5:Y:S01]  /*a6d0*/  MUFU.EX2 R152, R15 ;  /* 0x0000000f00987308 */ /* 0x000f620000000800 */
[--C-:B------:R-:W-:Y:S02]  /*a6e0*/  FFMA.FTZ R31, R31, c[0x0][0x2d0], -R145.reuse ;  /* 0x0000b4001f1f7a23 */ /* 0x100fe40000010891 */
[--C-:B------:R-:W-:Y:S02]  /*a6f0*/  FFMA.FTZ R34, R34, c[0x0][0x2d0], -R145.reuse ;  /* 0x0000b40022227a23 */ /* 0x100fe40000010891 */
[----:B-1----:R-:W-:Y:S02]  /*a700*/  FFMA.FTZ R24, R0, R203, R148 ;  /* 0x000000cb00187223 */ /* 0x002fe40000010094 */
[----:B------:R-:W-:Y:S02]  /*a710*/  FADD.FTZ R0, R158, R2 ;  /* 0x000000029e007221 */ /* 0x000fe40000010000 */
[----:B------:R-:W-:Y:S01]  /*a720*/  FADD.FTZ R2, R157, R24 ;  /* 0x000000189d027221 */ /* 0x000fe20000010000 */
[----:B------:R-:W-:Y:S01]  /*a730*/  MUFU.EX2 R28, R28 ;  /* 0x0000001c001c7308 */ /* 0x000fe20000000800 */
[----:B------:R-:W-:Y:S02]  /*a740*/  FFMA.FTZ R35, R35, c[0x0][0x2d0], -R145 ;  /* 0x0000b40023237a23 */ /* 0x000fe40000010891 */
[----:B------:R-:W-:Y:S01]  /*a750*/  FADD.FTZ R0, R159, R0 ;  /* 0x000000009f007221 */ /* 0x000fe20000010000 */
[----:B---3--:R-:W-:Y:S01]  /*a760*/  F2FP.PACK_AB R14, R155, R156 ;  /* 0x0000009c9b0e723e */ /* 0x008fe200000000ff */
[----:B------:R-:W-:Y:S02]  /*a770*/  FADD.FTZ R2, R174, R2 ;  /* 0x00000002ae027221 */ /* 0x000fe40000010000 */
[----:B------:R-:W-:Y:S02]  /*a780*/  FADD.FTZ R0, R177, R0 ;  /* 0x00000000b1007221 */ /* 0x000fe40000010000 */
[----:B------:R-:W-:Y:S01]  /*a790*/  FADD.FTZ R2, R175, R2 ;  /* 0x00000002af027221 */ /* 0x000fe20000010000 */
[----:B------:R-:W-:Y:S01]  /*a7a0*/  MUFU.EX2 R29, R29 ;  /* 0x0000001d001d7308 */ /* 0x000fe20000000800 */
[----:B------:R-:W-:Y:S02]  /*a7b0*/  FADD.FTZ R0, R147, R0 ;  /* 0x0000000093007221 */ /* 0x000fe40000010000 */
[----:B----4-:R-:W-:Y:S01]  /*a7c0*/  FADD.FTZ R2, R153, R2 ;  /* 0x0000000299027221 */ /* 0x010fe20000010000 */
[----:B-----5:R-:W-:Y:S01]  /*a7d0*/  F2FP.PACK_AB R13, R152, R153 ;  /* 0x00000099980d723e */ /* 0x020fe200000000ff */
[----:B------:R-:W-:Y:S01]  /*a7e0*/  FADD.FTZ R0, R154, R0 ;  /* 0x000000009a007221 */ /* 0x000fe20000010000 */
[----:B------:R-:W-:Y:S01]  /*a7f0*/  F2FP.PACK_AB R15, R151, R150 ;  /* 0x00000096970f723e */ /* 0x000fe200000000ff */
[----:B------:R-:W-:Y:S01]  /*a800*/  FADD.FTZ R2, R152, R2 ;  /* 0x0000000298027221 */ /* 0x000fe20000010000 */
[C---:B--2---:R-:W-:Y:S02]  /*a810*/  HMMA.16816.F32 R36, R136.reuse, R128, R36 ;  /* 0x000000808824723c */ /* 0x044fe40000001824 */
[----:B------:R-:W-:Y:S01]  /*a820*/  MUFU.EX2 R32, R32 ;  /* 0x0000002000207308 */ /* 0x000fe20000000800 */
[----:B------:R-:W-:Y:S02]  /*a830*/  FADD.FTZ R0, R156, R0 ;  /* 0x000000009c007221 */ /* 0x000fe40000010000 */
[----:B------:R-:W-:Y:S02]  /*a840*/  FADD.FTZ R2, R150, R2 ;  /* 0x0000000296027221 */ /* 0x000fe40000010000 */
[----:B------:R-:W-:Y:S01]  /*a850*/  FADD.FTZ R0, R155, R0 ;  /* 0x000000009b007221 */ /* 0x000fe20000010000 */
[C---:B------:R-:W-:Y:S01]  /*a860*/  HMMA.16816.F32 R40, R136.reuse, R130, R40 ;  /* 0x000000828828723c */ /* 0x040fe20000001828 */
[----:B------:R-:W1:Y:S03]  /*a870*/  LDSM.16.MT88.4 R128, [R140+0x2000] ;  /* 0x002000008c80783b */ /* 0x000e660000004200 */
[----:B------:R-:W-:Y:S01]  /*a880*/  MUFU.EX2 R33, R33 ;  /* 0x0000002100217308 */ /* 0x000fe20000000800 */
[----:B------:R-:W-:Y:S02]  /*a890*/  FADD.FTZ R2, R151, R2 ;  /* 0x0000000297027221 */ /* 0x000fe40000010000 */
[----:B------:R-:W-:Y:S05]  /*a8a0*/  FADD.FTZ R0, R142, R0 ;  /* 0x000000008e007221 */ /* 0x000fea0000010000 */
[----:B------:R-:W-:Y:S02]  /*a8b0*/  FADD.FTZ R0, R141, R0 ;  /* 0x000000008d007221 */ /* 0x000fe40000010000 */
[----:B------:R-:W-:Y:S02]  /*a8c0*/  MUFU.EX2 R30, R30 ;  /* 0x0000001e001e7308 */ /* 0x000fe40000000800 */
[----:B------:R-:W-:Y:S08]  /*a8d0*/  FADD.FTZ R0, R146, R0 ;  /* 0x0000000092007221 */ /* 0x000ff00000010000 */
[----:B------:R-:W-:Y:S10]  /*a8e0*/  MUFU.EX2 R31, R31 ;  /* 0x0000001f001f7308 */ /* 0x000ff40000000800 */
[----:B------:R-:W-:Y:S01]  /*a8f0*/  MUFU.EX2 R34, R34 ;  /* 0x0000002200227308 */ /* 0x000fe20000000800 */
[C---:B-1----:R-:W-:Y:S09]  /*a900*/  HMMA.16816.F32 R44, R136.reuse, R128, R44 ;  /* 0x00000080882c723c */ /* 0x042ff2000000182c */
[----:B------:R-:W-:Y:S01]  /*a910*/  MUFU.EX2 R35, R35 ;  /* 0x0000002300237308 */ /* 0x000fe20000000800 */
        /* <DEDUP_REMOVED lines=22> */
[----:B------:R-:W-:Y:S01]  /*aa80*/  MUFU.EX2 R136, R26 ;  /* 0x0000001a00887308 */ /* 0x000fe20000000800 */
[----:B--2---:R-:W-:Y:S09]  /*aa90*/  FADD.FTZ R2, R138, R2 ;  /* 0x000000028a027221 */ /* 0x004ff20000010000 */
[----:B------:R2:W5:Y:S01]  /*aaa0*/  MUFU.EX2 R137, R27 ;  /* 0x0000001b00897308 */ /* 0x0005620000000800 */
[----:B---3--:R-:W-:Y:S01]  /*aab0*/  LDSM.16.MT88.4 R20, [R140+0x1000] ;  /* 0x001000008c14783b */ /* 0x008fe20000004200 */
[----:B----4-:R-:W-:Y:S01]  /*aac0*/  FADD.FTZ R2, R139, R2 ;  /* 0x000000028b027221 */ /* 0x010fe20000010000 */
[C---:B-1----:R-:W-:Y:S08]  /*aad0*/  HMMA.16816.F32 R4, R12.reuse, R128, R4 ;  /* 0x000000800c04723c */ /* 0x042ff00000001804 */
[C---:B------:R-:W-:Y:S01]  /*aae0*/  HMMA.16816.F32 R8, R12.reuse, R130, R8 ;  /* 0x000000820c08723c */ /* 0x040fe20000001808 */
[----:B--2---:R-:W-:Y:S07]  /*aaf0*/  LDSM.16.MT88.4 R24, [R3+0x1800] ;  /* 0x001800000318783b */ /* 0x004fee0000004200 */
[C---:B------:R-:W-:Y:S08]  /*ab00*/  HMMA.16816.F32 R100, R12.reuse, R16, R100 ;  /* 0x000000100c64723c */ /* 0x040ff00000001864 */
        /* <DEDUP_REMOVED lines=33> */
[----:B------:R-:W-:Y:S03]  /*ad20*/  F2FP.PACK_AB R14, R143, R146 ;  /* 0x000000928f0e723e */ /* 0x000fe600000000ff */
[----:B------:R-:W-:Y:S02]  /*ad30*/  F2FP.PACK_AB R13, R139, R138 ;  /* 0x0000008a8b0d723e */ /* 0x000fe400000000ff */
[----:B-----5:R-:W-:Y:S07]  /*ad40*/  F2FP.PACK_AB R15, R137, R136 ;  /* 0x00000088890f723e */ /* 0x020fee00000000ff */
        /* <DEDUP_REMOVED lines=40> */
[C---:B------:R-:W-:Y:S01]  /*afd0*/  HMMA.16816.F32 R128, R12.reuse, R132, R4 ;  /* 0x000000840c80723c */ /* 0x040fe20000001804 */
[----:B------:R-:W2:Y:S07]  /*afe0*/  LDSM.16.MT88.4 R4, [R127+0x1800] ;  /* 0x001800007f04783b */ /* 0x000eae0000004200 */
[C---:B------:R-:W-:Y:S01]  /*aff0*/  HMMA.16816.F32 R132, R12.reuse, R134, R8 ;  /* 0x000000860c84723c */ /* 0x040fe20000001808 */
[----:B------:R-:W3:Y:S07]  /*b000*/  LDSM.16.MT88.4 R8, [R126+0x3800] ;  /* 0x003800007e08783b */ /* 0x000eee0000004200 */
[C---:B-1----:R-:W-:Y:S08]  /*b010*/  HMMA.16816.F32 R100, R12.reuse, R16, R100 ;  /* 0x000000100c64723c */ /* 0x042ff00000001864 */
[C---:B------:R-:W-:Y:S01]  /*b020*/  HMMA.16816.F32 R104, R12.reuse, R18, R104 ;  /* 0x000000120c68723c */ /* 0x040fe20000001868 */
[----:B------:R-:W1:Y:S07]  /*b030*/  LDSM.16.MT88.4 R16, [R140+0x3800] ;  /* 0x003800008c10783b */ /* 0x000e6e0000004200 */
[C---:B------:R-:W-:Y:S08]  /*b040*/  HMMA.16816.F32 R108, R12.reuse, R24, R108 ;  /* 0x000000180c6c723c */ /* 0x040ff0000000186c */
[C---:B------:R-:W-:Y:S01]  /*b050*/  HMMA.16816.F32 R112, R12.reuse, R26, R112 ;  /* 0x0000001a0c70723c */ /* 0x040fe20000001870 */
[----:B------:R4:W-:Y:S07]  /*b060*/  LDSM.16.MT88.4 R24, [R3+0x5800] ;  /* 0x005800000318783b */ /* 0x0009ee0000004200 */
[C---:B--2---:R-:W-:Y:S08]  /*b070*/  HMMA.16816.F32 R116, R12.reuse, R4, R116 ;  /* 0x000000040c74723c */ /* 0x044ff00000001874 */
[C---:B------:R-:W-:Y:S01]  /*b080*/  HMMA.16816.F32 R120, R12.reuse, R6, R120 ;  /* 0x000000060c78723c */ /* 0x040fe20000001878 */
[----:B------:R-:W2:Y:S07]  /*b090*/  LDSM.16.MT88.4 R4, [R127+0x3800] ;  /* 0x003800007f04783b */ /* 0x000eae0000004200 */
[C---:B---3--:R-:W-:Y:S04]  /*b0a0*/  HMMA.16816.F32 R36, R12.reuse, R8, R36 ;  /* 0x000000080c24723c */ /* 0x048fe80000001824 */
[----:B----4-:R-:W-:Y:S02]  /*b0b0*/  FADD.FTZ R3, R136, R2 ;  /* 0x0000000288037221 */ /* 0x010fe40000010000 */
[----:B------:R-:W-:Y:S02]  /*b0c0*/  FADD.FTZ R2, R143, R0 ;  /* 0x000000008f027221 */ /* 0x000fe40000010000 */
[C---:B------:R-:W-:Y:S01]  /*b0d0*/  HMMA.16816.F32 R40, R12.reuse, R10, R40 ;  /* 0x0000000a0c28723c */ /* 0x040fe20000001828 */
[----:B------:R-:W3:Y:S03]  /*b0e0*/  LDSM.16.MT88.4 R8, [R126+0x5800] ;  /* 0x005800007e08783b */ /* 0x000ee60000004200 */
[----:B------:R-:W-:Y:S01]  /*b0f0*/  FADD.FTZ R0, R137, R3 ;  /* 0x0000000389007221 */ /* 0x000fe20000010000 */
[----:B------:R-:W-:Y:S01]  /*b100*/  IADD3 R3, R172, -0x2, RZ ;  /* 0xfffffffeac037810 */ /* 0x000fe20007ffe0ff */
[----:B------:R-:W-:Y:S02]  /*b110*/  FADD.FTZ R2, R28, R2 ;  /* 0x000000021c027221 */ /* 0x000fe40000010000 */
[C---:B-1----:R-:W-:Y:S03]  /*b120*/  HMMA.16816.F32 R44, R12.reuse, R16, R44 ;  /* 0x000000100c2c723c */ /* 0x042fe6000000182c */
[----:B------:R-:W-:Y:S01]  /*b130*/  ISETP.GE.AND P0, PT, R3, R204, PT ;  /* 0x000000cc0300720c */ /* 0x000fe20003f06270 */
[----:B------:R-:W-:Y:S02]  /*b140*/  FADD.FTZ R0, R30, R0 ;  /* 0x000000001e007221 */ /* 0x000fe40000010000 */
[----:B------:R-:W-:Y:S02]  /*b150*/  FADD.FTZ R2, R29, R2 ;  /* 0x000000021d027221 */ /* 0x000fe40000010000 */
        /* <DEDUP_REMOVED lines=11> */
[C---:B------:R-:W-:Y:S08]  /*b210*/  HMMA.16816.F32 R64, R12.reuse, R6, R64 ;  /* 0x000000060c40723c */ /* 0x040ff00000001840 */
[C---:B---3--:R-:W-:Y:S08]  /*b220*/  HMMA.16816.F32 R68, R12.reuse, R8, R68 ;  /* 0x000000080c44723c */ /* 0x048ff00000001844 */
[C---:B------:R-:W-:Y:S08]  /*b230*/  HMMA.16816.F32 R72, R12.reuse, R10, R72 ;  /* 0x0000000a0c48723c */ /* 0x040ff00000001848 */
[C---:B-1----:R-:W-:Y:S08]  /*b240*/  HMMA.16816.F32 R76, R12.reuse, R16, R76 ;  /* 0x000000100c4c723c */ /* 0x042ff0000000184c */
[C---:B------:R-:W-:Y:S08]  /*b250*/  HMMA.16816.F32 R80, R12.reuse, R18, R80 ;  /* 0x000000120c50723c */ /* 0x040ff00000001850 */
[C---:B------:R-:W-:Y:S08]  /*b260*/  HMMA.16816.F32 R84, R12.reuse, R24, R84 ;  /* 0x000000180c54723c */ /* 0x040ff00000001854 */
[C---:B------:R-:W-:Y:S08]  /*b270*/  HMMA.16816.F32 R88, R12.reuse, R26, R88 ;  /* 0x0000001a0c58723c */ /* 0x040ff00000001858 */
[C---:B----4-:R-:W-:Y:S08]  /*b280*/  HMMA.16816.F32 R92, R12.reuse, R20, R92 ;  /* 0x000000140c5c723c */ /* 0x050ff0000000185c */
        /* <DEDUP_REMOVED lines=40> */
.L_x_2635:
[----:B------:R-:W-:-:S05]  /*b510*/  BRA.DIV ~URZ, `(.L_x_2600) ;  /* 0x00003a127f007947 */ /* 0x000fca000b800000 */
[----:B------:R-:W3:Y:S01]  /*b520*/  SHFL.IDX PT, R2, R12, RZ, 0x181f ;  /* 0x00181fff0c027589 */ /* 0x000ee200000e0000 */
[----:B------:R-:W-:Y:S01]  /*b530*/  ISETP.GE.AND P4, PT, R192, c[0x0][0x1d4], PT ;  /* 0x00007500c0007a0c */ /* 0x000fe20003f86270 */
[----:B------:R-:W-:Y:S01]  /*b540*/  IMAD R0, R198, 0x6000, R221 ;  /* 0x00006000c6007824 */ /* 0x000fe200078e02dd */
[----:B------:R-:W-:Y:S02]  /*b550*/  ISETP.GE.AND P1, PT, R201, c[0x0][0x1d4], PT ;  /* 0x00007500c9007a0c */ /* 0x000fe40003f26270 */
[----:B------:R-:W-:Y:S02]  /*b560*/  ISETP.GE.AND P0, PT, R200, c[0x0][0x1d4], PT ;  /* 0x00007500c8007a0c */ /* 0x000fe40003f06270 */
[C---:B---3--:R-:W-:Y:S02]  /*b570*/  IADD3 R8, P5, R2.reuse, R16, RZ ;  /* 0x0000001002087210 */ /* 0x048fe40007fbe0ff */
[----:B------:R-:W-:Y:S03]  /*b580*/  IADD3 R6, P6, R2, R17, RZ ;  /* 0x0000001102067210 */ /* 0x000fe60007fde0ff */
[----:B--2---:R-:W-:Y:S01]  /*b590*/  IMAD.X R9, R4, 0x1, R13, P5 ;  /* 0x0000000104097824 */ /* 0x004fe200028e060d */
[----:B------:R-:W-:Y:S01]  /*b5a0*/  IADD3 R10, P5, R2, R18, RZ ;  /* 0x00000012020a7210 */ /* 0x000fe20007fbe0ff */
[C---:B------:R-:W-:Y:S01]  /*b5b0*/  IMAD.X R7, R4.reuse, 0x1, R14, P6 ;  /* 0x0000000104077824 */ /* 0x040fe200030e060e */
[----:B------:R-:W2:Y:S03]  /*b5c0*/  SHFL.IDX PT, R2, R12, 0x1, 0x181f ;  /* 0x00381f000c027f89 */ /* 0x000ea600000e0000 */
[----:B------:R-:W-:Y:S01]  /*b5d0*/  IMAD.X R11, R4, 0x1, R15, P5 ;  /* 0x00000001040b7824 */ /* 0x000fe200028e060f */
[----:B------:R-:W-:Y:S01]  /*b5e0*/  @!PT LDS RZ, [RZ] ;  /* 0x00000000fffff984 */ /* 0x000fe20000000800 */
[----:B------:R3:W-:Y:S04]  /*b5f0*/  LDGSTS.E.BYPASS.LTC128B.128 [R0], [R8.64], !P4 ;  /* 0x0000000008007fae */ /* 0x0007e8000e101d46 */
[----:B------:R4:W-:Y:S04]  /*b600*/  LDGSTS.E.BYPASS.LTC128B.128 [R0+0x2000], [R6.64], !P1 ;  /* 0x0200000006007fae */ /* 0x0009e8000c901d46 */
[----:B------:R5:W-:Y:S04]  /*b610*/  LDGSTS.E.BYPASS.LTC128B.128 [R0+0x4000], [R10.64], !P0 ;  /* 0x040000000a007fae */ /* 0x000be8000c101d46 */
[----:B------:R1:W2:Y:S01]  /*b620*/  SHFL.IDX PT, R4, R5, 0x1, 0x181f ;  /* 0x00381f0005047f89 */ /* 0x0002a200000e0000 */
[----:B----4-:R-:W-:Y:S02]  /*b630*/  SEL R7, RZ, 0x10, P0 ;  /* 0x00000010ff077807 */ /* 0x010fe40000000000 */
[----:B-1----:R-:W-:Y:S02]  /*b640*/  SEL R5, RZ, 0x10, P4 ;  /* 0x00000010ff057807 */ /* 0x002fe40002000000 */
[----:B-----5:R-:W-:Y:S02]  /*b650*/  SEL R10, RZ, 0x10, P1 ;  /* 0x00000010ff0a7807 */ /* 0x020fe40000800000 */
.L_x_2636:
[----:B--23--:R-:W-:Y:S02]  /*b660*/  IADD3 R8, -R5, 0x10, RZ ;  /* 0x0000001005087810 */ /* 0x00cfe40007ffe1ff */
[----:B------:R-:W-:Y:S02]  /*b670*/  IADD3 R3, -R10, 0x10, RZ ;  /* 0x000000100a037810 */ /* 0x000fe40007ffe1ff */
[----:B------:R-:W-:Y:S02]  /*b680*/  LOP3.LUT R8, R8, 0xf, RZ, 0xc0, !PT ;  /* 0x0000000f08087812 */ /* 0x000fe400078ec0ff */
[----:B------:R-:W-:Y:S02]  /*b690*/  LOP3.LUT R3, R3, 0xf, RZ, 0xc0, !PT ;  /* 0x0000000f03037812 */ /* 0x000fe400078ec0ff */
[----:B------:R-:W-:Y:S02]  /*b6a0*/  IADD3 R9, -R7, 0x10, RZ ;  /* 0x0000001007097810 */ /* 0x000fe40007ffe1ff */
[-C--:B------:R-:W-:Y:S02]  /*b6b0*/  IADD3 R8, P5, P4, R8, R2.reuse, R16 ;  /* 0x0000000208087210 */ /* 0x080fe40007cbe010 */
[----:B------:R-:W-:Y:S02]  /*b6c0*/  ISETP.NE.U32.AND P6, PT, R5, RZ, PT ;  /* 0x000000ff0500720c */ /* 0x000fe40003fc5070 */
[----:B------:R-:W-:Y:S02]  /*b6d0*/  IADD3 R6, P1, P0, R3, R2, R17 ;  /* 0x0000000203067210 */ /* 0x000fe4000783e011 */
[----:B------:R-:W-:Y:S02]  /*b6e0*/  LOP3.LUT R3, R9, 0xf, RZ, 0xc0, !PT ;  /* 0x0000000f09037812 */ /* 0x000fe400078ec0ff */
[-C--:B------:R-:W-:Y:S02]  /*b6f0*/  IADD3.X R9, RZ, R4.reuse, R13, P5, P4 ;  /* 0x00000004ff097210 */ /* 0x080fe40002fe840d */
[----:B------:R-:W-:Y:S02]  /*b700*/  ISETP.NE.U32.AND P5, PT, R10, RZ, PT ;  /* 0x000000ff0a00720c */ /* 0x000fe40003fa5070 */
[----:B------:R-:W-:Y:S02]  /*b710*/  ISETP.NE.U32.AND P4, PT, R7, RZ, PT ;  /* 0x000000ff0700720c */ /* 0x000fe40003f85070 */
[----:B------:R-:W-:Y:S01]  /*b720*/  IADD3.X R7, RZ, R4, R14, P1, P0 ;  /* 0x00000004ff077210 */ /* 0x000fe20000fe040e */
[----:B------:R-:W-:Y:S01]  /*b730*/  @!PT LDS RZ, [RZ] ;  /* 0x00000000fffff984 */ /* 0x000fe20000000800 */
[----:B------:R-:W-:Y:S01]  /*b740*/  @!PT LDS RZ, [RZ] ;  /* 0x00000000fffff984 */ /* 0x000fe20000000800 */
[----:B------:R-:W-:Y:S01]  /*b750*/  @!PT LDS RZ, [RZ] ;  /* 0x00000000fffff984 */ /* 0x000fe20000000800 */
[----:B------:R1:W-:Y:S01]  /*b760*/  LDGSTS.E.BYPASS.LTC128B.128.ZFILL [R0+0x1000], [R8.64], P6 ;  /* 0x0100000008007fae */ /* 0x0003e2000b141d46 */
[----:B------:R-:W-:Y:S04]  /*b770*/  IADD3 R2, P1, P0, R3, R2, R18 ;  /* 0x0000000203027210 */ /* 0x000fe8000783e012 */
[----:B------:R-:W-:Y:S03]  /*b780*/  IADD3.X R3, RZ, R4, R15, P1, P0 ;  /* 0x00000004ff037210 */ /* 0x000fe60000fe040f */
[----:B------:R1:W-:Y:S04]  /*b790*/  LDGSTS.E.BYPASS.LTC128B.128.ZFILL [R0+0x3000], [R6.64], P5 ;  /* 0x0300000006007fae */ /* 0x0003e8000a941d46 */
[----:B------:R1:W-:Y:S02]  /*b7a0*/  LDGSTS.E.BYPASS.LTC128B.128.ZFILL [R0+0x5000], [R2.64], P4 ;  /* 0x0500000002007fae */ /* 0x0003e4000a141d46 */
.L_x_2598:
[----:B------:R-:W-:Y:S05]  /*b7b0*/  BSYNC B0 ;  /* 0x0000000000007941 */ /* 0x000fea0003800000 */
.L_x_2597:
        /* <DEDUP_REMOVED lines=10> */
.L_x_2591:
[----:B------:R-:W-:Y:S05]  /*b860*/  BRA.DIV ~URZ, `(.L_x_2602) ;  /* 0x000039127f007947 */ /* 0x000fea000b800000 */
[----:B------:R1:W2:Y:S02]  /*b870*/  SHFL.BFLY PT, R0, R202, 0x2, 0x1f ;  /* 0x0c401f00ca007f89 */ /* 0x0002a400000e0000 */
.L_x_2637:
[----:B--2---:R-:W-:Y:S01]  /*b880*/  FADD.FTZ R0, R0, R202 ;  /* 0x000000ca00007221 */ /* 0x004fe20000010000 */
[----:B------:R-:W-:Y:S05]  /*b890*/  BRA.DIV ~URZ, `(.L_x_2603) ;  /* 0x000039427f007947 */ /* 0x000fea000b800000 */
[----:B------:R-:W2:Y:S04]  /*b8a0*/  SHFL.BFLY PT, R4, R203, 0x2, 0x1f ;  /* 0x0c401f00cb047f89 */ /* 0x000ea800000e0000 */
[----:B------:R-:W3:Y:S01]  /*b8b0*/  SHFL.BFLY PT, R2, R0, 0x1, 0x1f ;  /* 0x0c201f0000027f89 */ /* 0x000ee200000e0000 */
[----:B--2---:R-:W-:-:S02]  /*b8c0*/  FADD.FTZ R4, R4, R203 ;  /* 0x000000cb04047221 */ /* 0x004fc40000010000 */
[----:B---3--:R-:W-:-:S03]  /*b8d0*/  FADD.FTZ R0, R0, R2 ;  /* 0x0000000200007221 */ /* 0x008fc60000010000 */
[----:B------:R2:W3:Y:S04]  /*b8e0*/  SHFL.BFLY PT, R3, R4, 0x1, 0x1f ;  /* 0x0c201f0004037f89 */ /* 0x0004e800000e0000 */
.L_x_2638:
        /* <DEDUP_REMOVED lines=117> */
.L_x_2556:
        /* <DEDUP_REMOVED lines=17> */
.L_x_2605:
[----:B------:R-:W-:Y:S05]  /*c150*/  BSYNC B0 ;  /* 0x0000000000007941 */ /* 0x000fea0003800000 */
.L_x_2604:
        /* <DEDUP_REMOVED lines=15> */
[----:B-1---5:R-:W-:Y:S05]  /*c250*/  CALL.REL.NOINC `($__internal_43_$__cuda_sm70_shflsync_idx_p) ;  /* 0x0000314000007944 */ /* 0x022fea0003c00000 */
.L_x_2608:
[----:B------:R-:W2:Y:S01]  /*c260*/  LDL R6, [R1+0x4] ;  /* 0x0000040001067983 */ /* 0x000ea20000100800 */
[----:B------:R-:W-:Y:S01]  /*c270*/  IMAD.MOV.U32 R5, RZ, RZ, 0x1 ;  /* 0x00000001ff057424 */ /* 0x000fe200078e00ff */
[----:B------:R-:W-:Y:S01]  /*c280*/  SHF.R.S32.HI R0, RZ, 0x1f, R234 ;  /* 0x0000001fff007819 */ /* 0x000fe200000114ea */
[----:B------:R-:W-:Y:S01]  /*c290*/  IMAD.WIDE.U32 R2, R234, c[0x0][0x4d0], RZ ;  /* 0x00013400ea027a25 */ /* 0x000fe200078e00ff */
[----:B------:R-:W3:Y:S02]  /*c2a0*/  LDL R20, [R1+0xc] ;  /* 0x00000c0001147983 */ /* 0x000ee40000100800 */
[----:B------:R-:W-:Y:S01]  /*c2b0*/  ISETP.NE.AND P1, PT, R5, c[0x0][0x4e8], PT ;  /* 0x00013a0005007a0c */ /* 0x000fe20003f25270 */
[C---:B------:R-:W-:Y:S02]  /*c2c0*/  IMAD R4, R0.reuse, c[0x0][0x4d0], RZ ;  /* 0x0001340000047a24 */ /* 0x040fe400078e02ff */
[----:B------:R-:W-:Y:S01]  /*c2d0*/  IMAD R5, R0, c[0x0][0x438], RZ ;  /* 0x00010e0000057a24 */ /* 0x000fe200078e02ff */
[----:B------:R-:W-:Y:S01]  /*c2e0*/  SHF.R.S32.HI R0, RZ, 0x1f, R233 ;  /* 0x0000001fff007819 */ /* 0x000fe200000114e9 */
[----:B------:R-:W-:-:S02]  /*c2f0*/  IMAD R4, R234, c[0x0][0x4d4], R4 ;  /* 0x00013500ea047a24 */ /* 0x000fc400078e0204 */
[----:B------:R-:W-:Y:S02]  /*c300*/  IMAD R8, R234, c[0x0][0x43c], R5 ;  /* 0x00010f00ea087a24 */ /* 0x000fe400078e0205 */
[----:B------:R-:W-:Y:S02]  /*c310*/  IMAD.IADD R3, R3, 0x1, R4 ;  /* 0x0000000103037824 */ /* 0x000fe400078e0204 */
[----:B------:R-:W-:Y:S02]  /*c320*/  IMAD R9, R0, c[0x0][0x4d8], RZ ;  /* 0x0001360000097a24 */ /* 0x000fe400078e02ff */
[----:B------:R-:W-:Y:S01]  /*c330*/  IMAD.WIDE.U32 R4, R234, c[0x0][0x438], RZ ;  /* 0x00010e00ea047a25 */ /* 0x000fe200078e00ff */
[----:B------:R-:W4:Y:S03]  /*c340*/  S2R R21, SR_TID.X ;  /* 0x0000000000157919 */ /* 0x000f260000002100 */
[----:B------:R-:W-:-:S02]  /*c350*/  IMAD R9, R233, c[0x0][0x4dc], R9 ;  /* 0x00013700e9097a24 */ /* 0x000fc400078e0209 */
[----:B------:R-:W-:Y:S01]  /*c360*/  IMAD.WIDE.U32 R2, R233, c[0x0][0x4d8], R2 ;  /* 0x00013600e9027a25 */ /* 0x000fe200078e0002 */
[----:B------:R-:W-:-:S03]  /*c370*/  SHF.R.S32.HI R11, RZ, 0x1f, R236 ;  /* 0x0000001fff0b7819 */ /* 0x000fc600000114ec */
[----:B------:R-:W-:Y:S02]  /*c380*/  IMAD.IADD R5, R5, 0x1, R8 ;  /* 0x0000000105057824 */ /* 0x000fe400078e0208 */
[----:B------:R-:W-:Y:S02]  /*c390*/  IMAD.IADD R3, R3, 0x1, R9 ;  /* 0x0000000103037824 */ /* 0x000fe400078e0209 */
[----:B------:R-:W-:-:S04]  /*c3a0*/  IMAD.WIDE.U32 R8, R233, c[0x0][0x440], R4 ;  /* 0x00011000e9087a25 */ /* 0x000fc800078e0004 */
[----:B------:R-:W-:Y:S02]  /*c3b0*/  IMAD R12, R11, c[0x0][0x4e0], RZ ;  /* 0x000138000b0c7a24 */ /* 0x000fe400078e02ff */
[----:B------:R-:W-:-:S04]  /*c3c0*/  IMAD.WIDE.U32 R4, R236, c[0x0][0x4e0], R2 ;  /* 0x00013800ec047a25 */ /* 0x000fc800078e0002 */
[----:B------:R-:W-:Y:S02]  /*c3d0*/  IMAD R12, R236, c[0x0][0x4e4], R12 ;  /* 0x00013900ec0c7a24 */ /* 0x000fe400078e020c */
[----:B------:R-:W-:-:S04]  /*c3e0*/  IMAD R0, R0, c[0x0][0x440], RZ ;  /* 0x0001100000007a24 */ /* 0x000fc800078e02ff */
[----:B------:R-:W-:Y:S01]  /*c3f0*/  IMAD R15, R233, c[0x0][0x444], R0 ;  /* 0x00011100e90f7a24 */ /* 0x000fe200078e0200 */
[----:B----4-:R-:W-:Y:S01]  /*c400*/  SHF.R.S32.HI R19, RZ, 0x1f, R21 ;  /* 0x0000001fff137819 */ /* 0x010fe20000011415 */
[----:B------:R-:W-:Y:S02]  /*c410*/  IMAD R11, R11, c[0x0][0x448], RZ ;  /* 0x000112000b0b7a24 */ /* 0x000fe400078e02ff */
[----:B------:R-:W-:Y:S01]  /*c420*/  IMAD.IADD R3, R9, 0x1, R15 ;  /* 0x0000000109037824 */ /* 0x000fe200078e020f */
[----:B------:R-:W-:Y:S01]  /*c430*/  LEA.HI R19, R19, R21, RZ, 0x5 ;  /* 0x0000001513137211 */ /* 0x000fe200078f28ff */
[----:B------:R-:W-:-:S03]  /*c440*/  IMAD R11, R236, c[0x0][0x44c], R11 ;  /* 0x00011300ec0b7a24 */ /* 0x000fc600078e020b */
        /* <DEDUP_REMOVED lines=25> */
[----:B------:R-:W-:Y:S02]  /*c5e0*/  SHF.R.S32.HI R28, RZ, 0x1f, R28 ;  /* 0x0000001fff1c7819 */ /* 0x000fe4000001141c */
[----:B------:R-:W-:-:S02]  /*c5f0*/  IADD3 R29, R222, 0x50, RZ ;  /* 0x00000050de1d7810 */ /* 0x000fc40007ffe0ff */
[----:B------:R-:W-:Y:S02]  /*c600*/  SHF.R.S32.HI R30, RZ, 0x1f, R30 ;  /* 0x0000001fff1e7819 */ /* 0x000fe4000001141e */
[C---:B------:R-:W-:Y:S02]  /*c610*/  IADD3 R31, R222.reuse, 0x48, RZ ;  /* 0x00000048de1f7810 */ /* 0x040fe40007ffe0ff */
        /* <DEDUP_REMOVED lines=16> */
[----:B------:R-:W-:Y:S01]  /*c720*/  SHF.R.S32.HI R144, RZ, 0x1f, R144 ;  /* 0x0000001fff907819 */ /* 0x000fe20000011490 */
[----:B--2---:R-:W-:-:S04]  /*c730*/  IMAD.IADD R7, R6, 0x1, R238 ;  /* 0x0000000106077824 */ /* 0x004fc800078e02ee */
[----:B------:R-:W-:-:S04]  /*c740*/  @P1 IMAD.HI.U32 R10, R7, c[0x0][0x4ec], RZ ;  /* 0x00013b00070a1a27 */ /* 0x000fc800078e00ff */
[----:B------:R-:W-:Y:S01]  /*c750*/  IMAD.MOV.U32 R6, RZ, RZ, R7 ;  /* 0x000000ffff067224 */ /* 0x000fe200078e0007 */
[----:B------:R-:W-:-:S05]  /*c760*/  @P1 SHF.R.U32.HI R6, RZ, c[0x0][0x4f0], R10 ;  /* 0x00013c00ff061a19 */ /* 0x000fca000001160a */
[----:B------:R-:W-:-:S04]  /*c770*/  IMAD.MOV R10, RZ, RZ, -R6 ;  /* 0x000000ffff0a7224 */ /* 0x000fc800078e0a06 */
[----:B------:R-:W-:Y:S01]  /*c780*/  IMAD R10, R10, c[0x0][0x4e8], R7 ;  /* 0x00013a000a0a7a24 */ /* 0x000fe200078e0207 */
[----:B------:R-:W-:Y:S02]  /*c790*/  SHF.R.S32.HI R13, RZ, 0x1f, R6 ;  /* 0x0000001fff0d7819 */ /* 0x000fe40000011406 */
[----:B------:R-:W-:Y:S02]  /*c7a0*/  IADD3 R4, P0, R6, R4, RZ ;  /* 0x0000000406047210 */ /* 0x000fe40007f1e0ff */
[----:B------:R-:W-:Y:S01]  /*c7b0*/  SHF.R.S32.HI R14, RZ, 0x1f, R10 ;  /* 0x0000001fff0e7819 */ /* 0x000fe2000001140a */
[----:B------:R-:W-:Y:S01]  /*c7c0*/  @P1 IMAD.HI.U32 R2, R7, c[0x0][0x4ec], RZ ;  /* 0x00013b0007021a27 */ /* 0x000fe200078e00ff */
[----:B------:R-:W-:-:S03]  /*c7d0*/  IADD3.X R5, R13, R5, R12, P0, !PT ;  /* 0x000000050d057210 */ /* 0x000fc600007fe40c */
[----:B------:R-:W-:Y:S02]  /*c7e0*/  IMAD R6, R14, c[0x0][0x4c8], RZ ;  /* 0x000132000e067a24 */ /* 0x000fe400078e02ff */
[----:B------:R-:W-:Y:S01]  /*c7f0*/  IMAD.MOV.U32 R0, RZ, RZ, R7 ;  /* 0x000000ffff007224 */ /* 0x000fe200078e0007 */
[----:B------:R-:W-:Y:S01]  /*c800*/  @P1 SHF.R.U32.HI R0, RZ, c[0x0][0x4f0], R2 ;  /* 0x00013c00ff001a19 */ /* 0x000fe20000011602 */
[C---:B------:R-:W-:Y:S02]  /*c810*/  IMAD R6, R10.reuse, c[0x0][0x4cc], R6 ;  /* 0x000133000a067a24 */ /* 0x040fe400078e0206 */
[----:B------:R-:W-:Y:S01]  /*c820*/  IMAD.WIDE.U32 R4, R10, c[0x0][0x4c8], R4 ;  /* 0x000132000a047a25 */ /* 0x000fe200078e0004 */
[----:B------:R-:W-:-:S03]  /*c830*/  SHF.R.S32.HI R10, RZ, 0x1f, R0 ;  /* 0x0000001fff0a7819 */ /* 0x000fc60000011400 */
[----:B------:R-:W-:Y:S02]  /*c840*/  IMAD.MOV.U32 R2, RZ, RZ, R8 ;  /* 0x000000ffff027224 */ /* 0x000fe400078e0008 */
[----:B------:R-:W-:Y:S02]  /*c850*/  IMAD.MOV R8, RZ, RZ, -R0 ;  /* 0x000000ffff087224 */ /* 0x000fe400078e0a00 */
[----:B------:R-:W-:Y:S01]  /*c860*/  IMAD.IADD R9, R5, 0x1, R6 ;  /* 0x0000000105097824 */ /* 0x000fe200078e0206 */
[----:B------:R-:W-:Y:S01]  /*c870*/  LEA R6, P0, R4, c[0x0][0x4a8], 0x2 ;  /* 0x00012a0004067a11 */ /* 0x000fe200078010ff */
[----:B------:R-:W-:-:S04]  /*c880*/  IMAD.WIDE.U32 R2, R236, c[0x0][0x448], R2 ;  /* 0x00011200ec027a25 */ /* 0x000fc800078e0002 */
[----:B------:R-:W-:Y:S01]  /*c890*/  IMAD R8, R8, c[0x0][0x4e8], R7 ;  /* 0x00013a0008087a24 */ /* 0x000fe200078e0207 */
[----:B------:R-:W-:Y:S01]  /*c8a0*/  LEA.HI.X R7, R4, c[0x0][0x4ac], R9, 0x2, P0 ;  /* 0x00012b0004077a11 */ /* 0x000fe200000f1409 */
[----:B------:R-:W-:Y:S02]  /*c8b0*/  IMAD R5, R10, c[0x0][0x430], RZ ;  /* 0x00010c000a057a24 */ /* 0x000fe400078e02ff */
[----:B------:R-:W-:Y:S01]  /*c8c0*/  IMAD.IADD R3, R3, 0x1, R11 ;  /* 0x0000000103037824 */ /* 0x000fe200078e020b */
[----:B------:R-:W-:Y:S01]  /*c8d0*/  SHFL.IDX PT, R4, R6, RZ, 0x1c1f ;  /* 0x001c1fff06047589 */ /* 0x000fe200000e0000 */
[C---:B------:R-:W-:Y:S01]  /*c8e0*/  IMAD R10, R0.reuse, c[0x0][0x434], R5 ;  /* 0x00010d00000a7a24 */ /* 0x040fe200078e0205 */
[----:B------:R-:W-:Y:S02]  /*c8f0*/  SHF.R.S32.HI R9, RZ, 0x1f, R8 ;  /* 0x0000001fff097819 */ /* 0x000fe40000011408 */
[----:B------:R-:W2:Y:S01]  /*c900*/  SHFL.IDX PT, R5, R7, RZ, 0x1c1f ;  /* 0x001c1fff07057589 */ /* 0x000ea200000e0000 */
[----:B------:R-:W-:-:S03]  /*c910*/  IMAD.WIDE.U32 R2, R0, c[0x0][0x430], R2 ;  /* 0x00010c0000027a25 */ /* 0x000fc600078e0002 */
[----:B------:R-:W-:Y:S01]  /*c920*/  SHFL.IDX PT, R6, R6, 0x1, 0x1c1f ;  /* 0x003c1f0006067f89 */ /* 0x000fe200000e0000 */
[----:B---3--:R-:W-:-:S03]  /*c930*/  IMAD.IADD R0, R20, 0x1, R238 ;  /* 0x0000000114007824 */ /* 0x008fc600078e02ee */
        /* <DEDUP_REMOVED lines=10> */
[----:B--2---:R2:W-:Y:S01]  /*c9e0*/  @!P2 ST.E [R4.64], R17 ;  /* 0x000000110400a985 */ /* 0x0045e2000c101906 */
        /* <DEDUP_REMOVED lines=17> */
[----:B--234-:R-:W-:Y:S02]  /*cb00*/  @!P5 IMAD.WIDE R6, R222, 0x4, R2 ;  /* 0x00000004de06d825 */ /* 0x01cfe400078e0202 */
[----:B------:R-:W-:-:S03]  /*cb10*/  @!P1 LEA R4, P3, R143, R2, 0x2 ;  /* 0x000000028f049211 */ /* 0x000fc600078610ff */
[----:B------:R2:W-:Y:S01]  /*cb20*/  @!P5 ST.E.64 [R6.64], R128 ;  /* 0x000000800600d985 */ /* 0x0005e2000c101b06 */
[----:B------:R-:W-:Y:S02]  /*cb30*/  @!P1 LEA.HI.X R5, R143, R3, R144, 0x2, P3 ;  /* 0x000000038f059211 */ /* 0x000fe400018f1490 */
[----:B------:R-:W-:-:S03]  /*cb40*/  ISETP.GE.AND P5, PT, R137, c[0x0][0x3c8], PT ;  /* 0x0000f20089007a0c */ /* 0x000fc60003fa6270 */
[----:B------:R3:W-:Y:S01]  /*cb50*/  @!P1 ST.E.64 [R4.64], R132 ;  /* 0x0000008404009985 */ /* 0x0007e2000c101b06 */
[----:B------:R-:W-:Y:S02]  /*cb60*/  ISETP.GE.AND P1, PT, R127, c[0x0][0x3c8], PT ;  /* 0x0000f2007f007a0c */ /* 0x000fe40003f26270 */
[----:B--2---:R-:W-:-:S04]  /*cb70*/  @!P4 LEA R6, P3, R141, R2, 0x2 ;  /* 0x000000028d06c211 */ /* 0x004fc800078610ff */
[----:B------:R-:W-:Y:S02]  /*cb80*/  @!P4 LEA.HI.X R7, R141, R3, R142, 0x2, P3 ;  /* 0x000000038d07c211 */ /* 0x000fe400018f148e */
[----:B---3--:R-:W-:-:S03]  /*cb90*/  @!P2 LEA R4, P3, R139, R2, 0x2 ;  /* 0x000000028b04a211 */ /* 0x008fc600078610ff */
        /* <DEDUP_REMOVED lines=60> */
[----:B--2---:R-:W-:-:S04]  /*cf60*/  @!P3 LEA R6, P4, R246, R2, 0x2 ;  /* 0x00000002f606b211 */ /* 0x004fc800078810ff */
        /* <DEDUP_REMOVED lines=11> */
[----:B--2---:R-:W-:-:S04]  /*d020*/  @!P4 LEA R6, P1, R243, R2, 0x2 ;  /* 0x00000002f306c211 */ /* 0x004fc800078210ff */
        /* <DEDUP_REMOVED lines=8> */
.L_x_2610:
[----:B------:R-:W-:Y:S05]  /*d0b0*/  BSYNC B0 ;  /* 0x0000000000007941 */ /* 0x000fea0003800000 */
.L_x_2609:
[----:B----4-:R4:W1:Y:S04]  /*d0c0*/  SHFL.IDX PT, R3, R10, 0x1, 0x1c1f ;  /* 0x003c1f000a037f89 */ /* 0x01086800000e0000 */
[----:B---3--:R4:W3:Y:S01]  /*d0d0*/  SHFL.IDX PT, R2, R11, 0x1, 0x1c1f ;  /* 0x003c1f000b027f89 */ /* 0x0088e200000e0000 */
[----:B------:R-:W-:Y:S05]  /*d0e0*/  @P0 BRA `(.L_x_2611) ;  /* 0x0000089000000947 */ /* 0x000fea0003800000 */
[----:B------:R-:W-:Y:S02]  /*d0f0*/  ISETP.GE.AND P1, PT, R222, c[0x0][0x3c8], PT ;  /* 0x0000f200de007a0c */ /* 0x000fe40003f26270 */
[----:B------:R-:W-:Y:S02]  /*d100*/  ISETP.GE.AND P2, PT, R143, c[0x0][0x3c8], PT ;  /* 0x0000f2008f007a0c */ /* 0x000fe40003f46270 */
[----:B------:R-:W-:Y:S02]  /*d110*/  ISETP.GE.AND P3, PT, R141, c[0x0][0x3c8], PT ;  /* 0x0000f2008d007a0c */ /* 0x000fe40003f66270 */
[----:B------:R-:W-:-:S07]  /*d120*/  ISETP.GE.AND P0, PT, R139, c[0x0][0x3c8], PT ;  /* 0x0000f2008b007a0c */ /* 0x000fce0003f06270 */
[----:B-123--:R-:W-:Y:S02]  /*d130*/  @!P1 IMAD.WIDE R6, R222, 0x4, R2 ;  /* 0x00000004de069825 */ /* 0x00efe400078e0202 */
        /* <DEDUP_REMOVED lines=8> */
[----:B--2---:R-:W-:-:S03]  /*d1c0*/  @!P0 LEA R4, P5, R139, R2, 0x2 ;  /* 0x000000028b048211 */ /* 0x004fc600078a10ff */
        /* <DEDUP_REMOVED lines=32> */
[CC--:B--2---:R-:W-:Y:S01]  /*d3d0*/  @!P0 LEA R4, P5, R27.reuse, R2.reuse, 0x2 ;  /* 0x000000021b048211 */ /* 0x0c4fe200078a10ff */
        /* <DEDUP_REMOVED lines=11> */
[CC--:B--2---:R-:W-:Y:S01]  /*d490*/  @!P4 LEA R4, P5, R250.reuse, R2.reuse, 0x2 ;  /* 0x00000002fa04c211 */ /* 0x0c4fe200078a10ff */
[----:B------:R1:W-:Y:S03]  /*d4a0*/  @!P2 ST.E.64 [R6.64], R58 ;  /* 0x0000003a0600a985 */ /* 0x0003e6000c101b06 */
[----:B------:R-:W-:Y:S02]  /*d4b0*/  @!P4 LEA.HI.X R5, R250, R3, R24, 0x2, P5 ;  /* 0x00000003fa05c211 */ /* 0x000fe400028f1418 */
[----:B---3--:R-:W-:-:S03]  /*d4c0*/  @!P3 LEA R8, P2, R249, R2, 0x2 ;  /* 0x00000002f908b211 */ /* 0x008fc600078410ff */
        /* <DEDUP_REMOVED lines=35> */
.L_x_2607:
[----:B------:R-:W2:Y:S02]  /*d700*/  S2R R3, SR_TID.X ;  /* 0x0000000000037919 */ /* 0x000ea40000002100 */
[----:B--2---:R-:W-:-:S13]  /*d710*/  ISETP.GT.AND P0, PT, R3, 0x7f, PT ;  /* 0x0000007f0300780c */ /* 0x004fda0003f04270 */
        /* <DEDUP_REMOVED lines=38> */
.L_x_2611:
[----:B------:R-:W-:Y:S05]  /*d980*/  BSYNC B1 ;  /* 0x0000000000017941 */ /* 0x000fea0003800000 */
.L_x_2606:
[----:B--2---:R-:W2:Y:S02]  /*d990*/  LDL R0, [R1+0x8] ;  /* 0x0000080001007983 */ /* 0x004ea40000100800 */
[----:B--2---:R-:W-:-:S13]  /*d9a0*/  ISETP.NE.AND P0, PT, R0, RZ, PT ;  /* 0x000000ff0000720c */ /* 0x004fda0003f05270 */
[----:B------:R-:W-:Y:S01]  /*d9b0*/  @P0 WARPSYNC 0xffffffff ;  /* 0xffffffff00000948 */ /* 0x000fe20003800000 */
[----:B------:R-:W-:Y:S06]  /*d9c0*/  @P0 BAR.SYNC.DEFER_BLOCKING 0x5, 0x100 ;  /* 0x0144000000000b1d */ /* 0x000fec0000010000 */
[----:B------:R-:W2:Y:S04]  /*d9d0*/  @P0 LDS R240, [0x24100] ;  /* 0x02410000fff00984 */ /* 0x000ea80000000800 */
[----:B------:R-:W-:Y:S06]  /*d9e0*/  @P0 BAR.ARV 0x4, 0x100 ;  /* 0x0104000000000b1d */ /* 0x000fec0000002000 */
[----:B------:R-:W-:Y:S05]  /*d9f0*/  @P0 BRA `(.L_x_2612) ;  /* 0x0000007000000947 */ /* 0x000fea0003800000 */
[----:B------:R-:W-:Y:S05]  /*da00*/  BRA.DIV ~URZ, `(.L_x_2613) ;  /* 0x000018d27f007947 */ /* 0x000fea000b800000 */
[----:B------:R4:W3:Y:S02]  /*da10*/  SHFL.IDX PT, R0, R18, RZ, 0x1f ;  /* 0x00001fff12007589 */ /* 0x0008e400000e0000 */
.L_x_2639:
[----:B------:R-:W-:Y:S01]  /*da20*/  WARPSYNC 0xffffffff ;  /* 0xffffffff00007948 */ /* 0x000fe20003800000 */
[----:B------:R-:W-:Y:S01]  /*da30*/  BAR.SYNC.DEFER_BLOCKING 0x4, 0x100 ;  /* 0x0104000000007b1d */ /* 0x000fe20000010000 */
[----:B--23--:R-:W-:-:S05]  /*da40*/  MOV R240, R0 ;  /* 0x0000000000f07202 */ /* 0x00cfca0000000f00 */
[----:B------:R2:W-:Y:S04]  /*da50*/  @!P6 STS [0x24100], R18 ;  /* 0x02410012ff00e388 */ /* 0x0005e80000000800 */
[----:B------:R-:W-:Y:S06]  /*da60*/  BAR.ARV 0x5, 0x100 ;  /* 0x0144000000007b1d */ /* 0x000fec0000002000 */
.L_x_2612:
[----:B--2---:R-:W-:-:S13]  /*da70*/  ISETP.GE.AND P0, PT, R240, c[0x0][0x538], PT ;  /* 0x00014e00f0007a0c */ /* 0x004fda0003f06270 */
[----:B-1-345:R-:W-:Y:S01]  /*da80*/  @P0 CALL.REL.NOINC `(.L_x_2614) ;  /* 0x0000001000000944 */ /* 0x03afe20003c00000 */
[----:B------:R-:W-:Y:S05]  /*da90*/  BRA `(.L_x_2615) ;  /* 0xffff2ed000007947 */ /* 0x000fea000383ffff */
.L_x_2614:
[----:B------:R-:W-:Y:S05]  /*daa0*/  EXIT ;  /* 0x000000000000794d */ /* 0x000fea0003800000 */
.L_x_2557:
[----:B------:R-:W-:Y:S01]  /*dab0*/  IMAD.MOV.U32 R30, RZ, RZ, R9 ;  /* 0x000000ffff1e7224 */ /* 0x000fe200078e0009 */
[----:B------:R-:W-:Y:S01]  /*dac0*/  MOV R29, RZ ;  /* 0x000000ff001d7202 */ /* 0x000fe20000000f00 */
[----:B------:R-:W-:Y:S01]  /*dad0*/  IMAD.MOV.U32 R3, RZ, RZ, 0x181f ;  /* 0x0000181fff037424 */ /* 0x000fe200078e00ff */
[----:B------:R-:W-:Y:S02]  /*dae0*/  MOV R2, 0xdb00 ;  /* 0x0000db0000027802 */ /* 0x000fe40000000f00 */
[----:B-----5:R-:W-:Y:S05]  /*daf0*/  CALL.REL.NOINC `($__internal_43_$__cuda_sm70_shflsync_idx_p) ;  /* 0x000018a000007944 */ /* 0x020fea0003c00000 */
[----:B------:R-:W-:Y:S01]  /*db00*/  MOV R8, R29 ;  /* 0x0000001d00087202 */ /* 0x000fe20000000f00 */
[----:B------:R-:W-:Y:S05]  /*db10*/  BRA `(.L_x_2616) ;  /* 0xffff3ad000007947 */ /* 0x000fea000383ffff */
.L_x_2558:
[----:B------:R-:W-:Y:S01]  /*db20*/  IMAD.MOV.U32 R30, RZ, RZ, R11 ;  /* 0x000000ffff1e7224 */ /* 0x000fe200078e000b */
[----:B------:R-:W-:Y:S01]  /*db30*/  MOV R29, RZ ;  /* 0x000000ff001d7202 */ /* 0x000fe20000000f00 */
[----:B------:R-:W-:Y:S01]  /*db40*/  IMAD.MOV.U32 R3, RZ, RZ, 0x181f ;  /* 0x0000181fff037424 */ /* 0x000fe200078e00ff */
[----:B------:R-:W-:Y:S02]  /*db50*/  MOV R2, 0xdb70 ;  /* 0x0000db7000027802 */ /* 0x000fe40000000f00 */
[----:B-12--5:R-:W-:Y:S05]  /*db60*/  CALL.REL.NOINC `($__internal_43_$__cuda_sm70_shflsync_idx_p) ;  /* 0x0000183000007944 */ /* 0x026fea0003c00000 */
[----:B------:R-:W-:Y:S01]  /*db70*/  MOV R0, R29 ;  /* 0x0000001d00007202 */ /* 0x000fe20000000f00 */
[----:B------:R-:W-:Y:S05]  /*db80*/  BRA `(.L_x_2617) ;  /* 0xffff3a8000007947 */ /* 0x000fea000383ffff */
.L_x_2561:
[----:B------:R-:W-:Y:S01]  /*db90*/  IMAD.MOV.U32 R30, RZ, RZ, R9 ;  /* 0x000000ffff1e7224 */ /* 0x000fe200078e0009 */
[----:B------:R-:W-:Y:S01]  /*dba0*/  MOV R29, 0x1 ;  /* 0x00000001001d7802 */ /* 0x000fe20000000f00 */
[----:B--2---:R-:W-:Y:S01]  /*dbb0*/  IMAD.MOV.U32 R3, RZ, RZ, 0x181f ;  /* 0x0000181fff037424 */ /* 0x004fe200078e00ff */
[----:B------:R-:W-:-:S02]  /*dbc0*/  MOV R2, 0xdbe0 ;  /* 0x0000dbe000027802 */ /* 0x000fc40000000f00 */
[----:B-1-345:R-:W-:Y:S05]  /*dbd0*/  CALL.REL.NOINC `($__internal_43_$__cuda_sm70_shflsync_idx_p) ;  /* 0x000017c000007944 */ /* 0x03afea0003c00000 */
[----:B------:R-:W-:Y:S01]  /*dbe0*/  IMAD.MOV.U32 R8, RZ, RZ, R29 ;  /* 0x000000ffff087224 */ /* 0x000fe200078e001d */
[----:B------:R-:W-:Y:S01]  /*dbf0*/  MOV R29, 0x1 ;  /* 0x00000001001d7802 */ /* 0x000fe20000000f00 */
[----:B------:R-:W-:Y:S01]  /*dc00*/  IMAD.MOV.U32 R30, RZ, RZ, R11 ;  /* 0x000000ffff1e7224 */ /* 0x000fe200078e000b */
[----:B------:R-:W-:-:S02]  /*dc10*/  MOV R3, 0x181f ;  /* 0x0000181f00037802 */ /* 0x000fc40000000f00 */
[----:B------:R-:W-:Y:S02]  /*dc20*/  MOV R2, 0xdc40 ;  /* 0x0000dc4000027802 */ /* 0x000fe40000000f00 */
[----:B------:R-:W-:Y:S05]  /*dc30*/  CALL.REL.NOINC `($__internal_43_$__cuda_sm70_shflsync_idx_p) ;  /* 0x0000176000007944 */ /* 0x000fea0003c00000 */
[----:B------:R-:W-:Y:S01]  /*dc40*/  MOV R0, R29 ;  /* 0x0000001d00007202 */ /* 0x000fe20000000f00 */
[----:B------:R-:W-:Y:S05]  /*dc50*/  BRA `(.L_x_2618) ;  /* 0xffff3b4000007947 */ /* 0x000fea000383ffff */
.L_x_2564:
[----:B------:R-:W-:Y:S01]  /*dc60*/  IMAD.MOV.U32 R30, RZ, RZ, R9 ;  /* 0x000000ffff1e7224 */ /* 0x000fe200078e0009 */
[----:B------:R-:W-:Y:S01]  /*dc70*/  MOV R29, 0x2 ;  /* 0x00000002001d7802 */ /* 0x000fe20000000f00 */
[----:B-1----:R-:W-:Y:S01]  /*dc80*/  IMAD.MOV.U32 R3, RZ, RZ, 0x181f ;  /* 0x0000181fff037424 */ /* 0x002fe200078e00ff */
[----:B------:R-:W-:Y:S02]  /*dc90*/  MOV R2, 0xdcb0 ;  /* 0x0000dcb000027802 */ /* 0x000fe40000000f00 */
[----:B--2345:R-:W-:Y:S05]  /*dca0*/  CALL.REL.NOINC `($__internal_43_$__cuda_sm70_shflsync_idx_p) ;  /* 0x000016f000007944 */ /* 0x03cfea0003c00000 */
[----:B------:R-:W-:Y:S01]  /*dcb0*/  MOV R8, R29 ;  /* 0x0000001d00087202 */ /* 0x000fe20000000f00 */
[----:B------:R-:W-:Y:S05]  /*dcc0*/  BRA `(.L_x_2619) ;  /* 0xffff3c3000007947 */ /* 0x000fea000383ffff */
.L_x_2565:
[----:B------:R-:W-:Y:S01]  /*dcd0*/  IMAD.MOV.U32 R30, RZ, RZ, R11 ;  /* 0x000000ffff1e7224 */ /* 0x000fe200078e000b */
[----:B------:R-:W-:Y:S01]  /*dce0*/  MOV R29, 0x2 ;  /* 0x00000002001d7802 */ /* 0x000fe20000000f00 */
[----:B------:R-:W-:Y:S01]  /*dcf0*/  IMAD.MOV.U32 R3, RZ, RZ, 0x181f ;  /* 0x0000181fff037424 */ /* 0x000fe200078e00ff */
[----:B------:R-:W-:Y:S02]  /*dd00*/  MOV R2, 0xdd20 ;  /* 0x0000dd2000027802 */ /* 0x000fe40000000f00 */
[----:B-12345:R-:W-:Y:S05]  /*dd10*/  CALL.REL.NOINC `($__internal_43_$__cuda_sm70_shflsync_idx_p) ;  /* 0x0000168000007944 */ /* 0x03efea0003c00000 */
[----:B------:R-:W-:Y:S01]  /*dd20*/  MOV R0, R29 ;  /* 0x0000001d00007202 */ /* 0x000fe20000000f00 */
[----:B------:R-:W-:Y:S05]  /*dd30*/  BRA `(.L_x_2620) ;  /* 0xffff3be000007947 */ /* 0x000fea000383ffff */
.L_x_2568:
[----:B------:R-:W-:Y:S01]  /*dd40*/  IMAD.MOV.U32 R30, RZ, RZ, R9 ;  /* 0x000000ffff1e7224 */ /* 0x000fe200078e0009 */
[----:B------:R-:W-:Y:S01]  /*dd50*/  MOV R29, 0x3 ;  /* 0x00000003001d7802 */ /* 0x000fe20000000f00 */
[----:B-1----:R-:W-:Y:S01]  /*dd60*/  IMAD.MOV.U32 R3, RZ, RZ, 0x181f ;  /* 0x0000181fff037424 */ /* 0x002fe200078e00ff */
[----:B------:R-:W-:-:S02]  /*dd70*/  MOV R2, 0xdd90 ;  /* 0x0000dd9000027802 */ /* 0x000fc40000000f00 */
[----:B--2345:R-:W-:Y:S05]  /*dd80*/  CALL.REL.NOINC `($__internal_43_$__cuda_sm70_shflsync_idx_p) ;  /* 0x0000161000007944 */ /* 0x03cfea0003c00000 */
        /* <DEDUP_REMOVED lines=8> */
.L_x_2571:
[----:B------:R-:W-:Y:S01]  /*de10*/  IMAD.MOV.U32 R30, RZ, RZ, R9 ;  /* 0x000000ffff1e7224 */ /* 0x000fe200078e0009 */
[----:B------:R-:W-:Y:S01]  /*de20*/  MOV R29, RZ ;  /* 0x000000ff001d7202 */ /* 0x000fe20000000f00 */
[----:B------:R-:W-:Y:S01]  /*de30*/  IMAD.MOV.U32 R3, RZ, RZ, 0x181f ;  /* 0x0000181fff037424 */ /* 0x000fe200078e00ff */
[----:B------:R-:W-:Y:S02]  /*de40*/  MOV R2, 0xde60 ;  /* 0x0000de6000027802 */ /* 0x000fe40000000f00 */
[----:B------:R-:W-:Y:S05]  /*de50*/  CALL.REL.NOINC `($__internal_43_$__cuda_sm70_shflsync_idx_p) ;  /* 0x0000154000007944 */ /* 0x000fea0003c00000 */
[----:B------:R-:W-:Y:S01]  /*de60*/  MOV R8, R29 ;  /* 0x0000001d00087202 */ /* 0x000fe20000000f00 */
[----:B------:R-:W-:Y:S05]  /*de70*/  BRA `(.L_x_2622) ;  /* 0xffff474000007947 */ /* 0x000fea000383ffff */
.L_x_2572:
[----:B------:R-:W-:Y:S01]  /*de80*/  IMAD.MOV.U32 R30, RZ, RZ, R12 ;  /* 0x000000ffff1e7224 */ /* 0x000fe200078e000c */
[----:B------:R-:W-:Y:S01]  /*de90*/  MOV R29, RZ ;  /* 0x000000ff001d7202 */ /* 0x000fe20000000f00 */
[----:B------:R-:W-:Y:S01]  /*dea0*/  IMAD.MOV.U32 R3, RZ, RZ, 0x181f ;  /* 0x0000181fff037424 */ /* 0x000fe200078e00ff */
[----:B------:R-:W-:Y:S02]  /*deb0*/  MOV R2, 0xded0 ;  /* 0x0000ded000027802 */ /* 0x000fe40000000f00 */
[----:B-12---:R-:W-:Y:S05]  /*dec0*/  CALL.REL.NOINC `($__internal_43_$__cuda_sm70_shflsync_idx_p) ;  /* 0x000014d000007944 */ /* 0x006fea0003c00000 */
[C---:B------:R-:W-:Y:S01]  /*ded0*/  IADD3 R6, P6, R29.reuse, R17, RZ ;  /* 0x000000111d067210 */ /* 0x040fe20007fde0ff */
[----:B------:R-:W-:Y:S01]  /*dee0*/  IMAD.MOV.U32 R30, RZ, RZ, R9 ;  /* 0x000000ffff1e7224 */ /* 0x000fe200078e0009 */
[----:B------:R-:W-:-:S02]  /*def0*/  IADD3 R4, P5, R29, R18, RZ ;  /* 0x000000121d047210 */ /* 0x000fc40007fbe0ff */
[----:B------:R-:W-:Y:S01]  /*df00*/  IADD3 R2, P0, R29, R19, RZ ;  /* 0x000000131d027210 */ /* 0x000fe20007f1e0ff */
[----:B------:R-:W-:Y:S01]  /*df10*/  IMAD.X R7, R8, 0x1, R14, P6 ;  /* 0x0000000108077824 */ /* 0x000fe200030e060e */
[----:B------:R-:W-:Y:S01]  /*df20*/  ISETP.GE.AND P6, PT, R192, c[0x0][0x1d4], PT ;  /* 0x00007500c0007a0c */ /* 0x000fe20003fc6270 */
[C---:B------:R-:W-:Y:S01]  /*df30*/  IMAD.X R5, R8.reuse, 0x1, R16, P5 ;  /* 0x0000000108057824 */ /* 0x040fe200028e0610 */
[----:B------:R-:W-:Y:S01]  /*df40*/  ISETP.GE.AND P5, PT, R201, c[0x0][0x1d4], PT ;  /* 0x00007500c9007a0c */ /* 0x000fe20003fa6270 */
[----:B------:R-:W-:Y:S01]  /*df50*/  IMAD.X R3, R8, 0x1, R15, P0 ;  /* 0x0000000108037824 */ /* 0x000fe200000e060f */
[----:B------:R-:W-:Y:S01]  /*df60*/  ISETP.GE.AND P0, PT, R200, c[0x0][0x1d4], PT ;  /* 0x00007500c8007a0c */ /* 0x000fe20003f06270 */
[----:B------:R-:W-:Y:S01]  /*df70*/  IMAD.MOV.U32 R29, RZ, RZ, 0x1 ;  /* 0x00000001ff1d7424 */ /* 0x000fe200078e00ff */
[----:B------:R-:W-:Y:S02]  /*df80*/  SEL R11, RZ, 0x10, P6 ;  /* 0x00000010ff0b7807 */ /* 0x000fe40003000000 */
[----:B------:R-:W-:-:S02]  /*df90*/  SEL R10, RZ, 0x10, P5 ;  /* 0x00000010ff0a7807 */ /* 0x000fc40002800000 */
[----:B------:R-:W-:-:S03]  /*dfa0*/  SEL R9, RZ, 0x10, P0 ;  /* 0x00000010ff097807 */ /* 0x000fc60000000000 */
        /* <DEDUP_REMOVED lines=8> */
[----:B-1----:R-:W-:Y:S05]  /*e030*/  CALL.REL.NOINC `($__internal_43_$__cuda_sm70_shflsync_idx_p) ;  /* 0x0000136000007944 */ /* 0x002fea0003c00000 */
        /* <DEDUP_REMOVED lines=8> */
.L_x_2575:
[----:B------:R-:W-:Y:S01]  /*e0c0*/  IMAD.MOV.U32 R30, RZ, RZ, R13 ;  /* 0x000000ffff1e7224 */ /* 0x000fe200078e000d */
[----:B------:R-:W-:Y:S01]  /*e0d0*/  MOV R29, RZ ;  /* 0x000000ff001d7202 */ /* 0x000fe20000000f00 */
[----:B------:R-:W-:Y:S01]  /*e0e0*/  IMAD.MOV.U32 R3, RZ, RZ, 0x181f ;  /* 0x0000181fff037424 */ /* 0x000fe200078e00ff */
[----:B------:R-:W-:Y:S02]  /*e0f0*/  MOV R2, 0xe110 ;  /* 0x0000e11000027802 */ /* 0x000fe40000000f00 */
[----:B-1234-:R-:W-:Y:S05]  /*e100*/  CALL.REL.NOINC `($__internal_43_$__cuda_sm70_shflsync_idx_p) ;  /* 0x0000129000007944 */ /* 0x01efea0003c00000 */
[----:B------:R-:W-:Y:S01]  /*e110*/  MOV R12, R29 ;  /* 0x0000001d000c7202 */ /* 0x000fe20000000f00 */
[----:B------:R-:W-:Y:S05]  /*e120*/  BRA `(.L_x_2624) ;  /* 0xffff4a0000007947 */ /* 0x000fea000383ffff */
.L_x_2576:
[----:B------:R-:W-:Y:S01]  /*e130*/  IMAD.MOV.U32 R30, RZ, RZ, R21 ;  /* 0x000000ffff1e7224 */ /* 0x000fe200078e0015 */
[----:B------:R-:W-:Y:S01]  /*e140*/  MOV R29, RZ ;  /* 0x000000ff001d7202 */ /* 0x000fe20000000f00 */
[----:B------:R-:W-:Y:S01]  /*e150*/  IMAD.MOV.U32 R3, RZ, RZ, 0x181f ;  /* 0x0000181fff037424 */ /* 0x000fe200078e00ff */
[----:B------:R-:W-:Y:S02]  /*e160*/  MOV R2, 0xe180 ;  /* 0x0000e18000027802 */ /* 0x000fe40000000f00 */
[----:B-1234-:R-:W-:Y:S05]  /*e170*/  CALL.REL.NOINC `($__internal_43_$__cuda_sm70_shflsync_idx_p) ;  /* 0x0000122000007944 */ /* 0x01efea0003c00000 */
        /* <DEDUP_REMOVED lines=31> */
.L_x_2579:
[----:B------:R-:W-:Y:S01]  /*e370*/  IMAD.MOV.U32 R30, RZ, RZ, R5 ;  /* 0x000000ffff1e7224 */ /* 0x000fe200078e0005 */
[----:B------:R-:W-:Y:S01]  /*e380*/  MOV R29, RZ ;  /* 0x000000ff001d7202 */ /* 0x000fe20000000f00 */
[----:B------:R-:W-:Y:S01]  /*e390*/  IMAD.MOV.U32 R3, RZ, RZ, 0x181f ;  /* 0x0000181fff037424 */ /* 0x000fe200078e00ff */
[----:B------:R-:W-:Y:S02]  /*e3a0*/  MOV R2, 0xe3c0 ;  /* 0x0000e3c000027802 */ /* 0x000fe40000000f00 */
[----:B------:R-:W-:Y:S05]  /*e3b0*/  CALL.REL.NOINC `($__internal_43_$__cuda_sm70_shflsync_idx_p) ;  /* 0x00000fe000007944 */ /* 0x000fea0003c00000 */
[----:B------:R-:W-:Y:S01]  /*e3c0*/  MOV R4, R29 ;  /* 0x0000001d00047202 */ /* 0x000fe20000000f00 */
[----:B------:R-:W-:Y:S05]  /*e3d0*/  BRA `(.L_x_2626) ;  /* 0xffff6e2000007947 */ /* 0x000fea000383ffff */
.L_x_2580:
[----:B------:R-:W-:Y:S01]  /*e3e0*/  IMAD.MOV.U32 R30, RZ, RZ, R12 ;  /* 0x000000ffff1e7224 */ /* 0x000fe200078e000c */
[----:B------:R-:W-:Y:S01]  /*e3f0*/  MOV R29, RZ ;  /* 0x000000ff001d7202 */ /* 0x000fe20000000f00 */
[----:B------:R-:W-:Y:S01]  /*e400*/  IMAD.MOV.U32 R3, RZ, RZ, 0x181f ;  /* 0x0000181fff037424 */ /* 0x000fe200078e00ff */
[----:B------:R-:W-:Y:S02]  /*e410*/  MOV R2, 0xe430 ;  /* 0x0000e43000027802 */ /* 0x000fe40000000f00 */
[----:B-12---:R-:W-:Y:S05]  /*e420*/  CALL.REL.NOINC `($__internal_43_$__cuda_sm70_shflsync_idx_p) ;  /* 0x00000f7000007944 */ /* 0x006fea0003c00000 */
[----:B------:R-:W-:Y:S01]  /*e430*/  IADD3 R6, P0, R29, R16, RZ ;  /* 0x000000101d067210 */ /* 0x000fe20007f1e0ff */
[----:B------:R-:W-:Y:S01]  /*e440*/  IMAD.MOV.U32 R30, RZ, RZ, R5 ;  /* 0x000000ffff1e7224 */ /* 0x000fe200078e0005 */
[----:B------:R-:W-:-:S02]  /*e450*/  ISETP.GE.AND P6, PT, R192, c[0x0][0x1d4], PT ;  /* 0x00007500c0007a0c */ /* 0x000fc40003fc6270 */
[----:B------:R-:W-:Y:S01]  /*e460*/  ISETP.GE.AND P5, PT, R201, c[0x0][0x1d4], PT ;  /* 0x00007500c9007a0c */ /* 0x000fe20003fa6270 */
[C---:B------:R-:W-:Y:S01]  /*e470*/  IMAD.X R7, R4.reuse, 0x1, R13, P0 ;  /* 0x0000000104077824 */ /* 0x040fe200000e060d */
[----:B------:R-:W-:Y:S02]  /*e480*/  IADD3 R2, P0, R29, R17, RZ ;  /* 0x000000111d027210 */ /* 0x000fe40007f1e0ff */
[----:B------:R-:W-:Y:S02]  /*e490*/  SEL R11, RZ, 0x10, P6 ;  /* 0x00000010ff0b7807 */ /* 0x000fe40003000000 */
[----:B------:R-:W-:Y:S01]  /*e4a0*/  SEL R10, RZ, 0x10, P5 ;  /* 0x00000010ff0a7807 */ /* 0x000fe20002800000 */
[----:B------:R-:W-:Y:S01]  /*e4b0*/  IMAD.X R3, R4, 0x1, R14, P0 ;  /* 0x0000000104037824 */ /* 0x000fe200000e060e */
[----:B------:R-:W-:-:S03]  /*e4c0*/  ISETP.GE.AND P0, PT, R200, c[0x0][0x1d4], PT ;  /* 0x00007500c8007a0c */ /* 0x000fc60003f06270 */
[----:B------:R-:W-:Y:S01]  /*e4d0*/  @!PT LDS RZ, [RZ] ;  /* 0x00000000fffff984 */ /* 0x000fe20000000800 */
[----:B------:R-:W-:Y:S01]  /*e4e0*/  @!PT LDS RZ, [RZ] ;  /* 0x00000000fffff984 */ /* 0x000fe20000000800 */
[----:B------:R-:W-:Y:S01]  /*e4f0*/  @!PT LDS RZ, [RZ] ;  /* 0x00000000fffff984 */ /* 0x000fe20000000800 */
[----:B------:R1:W-:Y:S01]  /*e500*/  LDGSTS.E.BYPASS.LTC128B.128 [R209+0xc100], [R6.64], !P6 ;  /* 0x0c10000006d17fae */ /* 0x0003e2000f101d46 */
[----:B------:R-:W-:-:S03]  /*e510*/  SEL R5, RZ, 0x10, P0 ;  /* 0x00000010ff057807 */ /* 0x000fc60000000000 */
[----:B------:R2:W-:Y:S02]  /*e520*/  LDGSTS.E.BYPASS.LTC128B.128 [R209+0xe100], [R2.64], !P5 ;  /* 0x0e10000002d17fae */ /* 0x0005e4000e901d46 */
[----:B--2---:R-:W-:Y:S01]  /*e530*/  IADD3 R2, P1, R29, R18, RZ ;  /* 0x000000121d027210 */ /* 0x004fe20007f3e0ff */
[----:B------:R-:W-:-:S04]  /*e540*/  IMAD.MOV.U32 R29, RZ, RZ, 0x1 ;  /* 0x00000001ff1d7424 */ /* 0x000fc800078e00ff */
[----:B------:R-:W-:-:S05]  /*e550*/  IMAD.X R3, R4, 0x1, R15, P1 ;  /* 0x0000000104037824 */ /* 0x000fca00008e060f */
[----:B------:R2:W-:Y:S02]  /*e560*/  LDGSTS.E.BYPASS.LTC128B.128 [R209+0x10100], [R2.64], !P0 ;  /* 0x1010000002d17fae */ /* 0x0005e4000c101d46 */
[----:B--2---:R-:W-:Y:S01]  /*e570*/  IMAD.MOV.U32 R3, RZ, RZ, 0x181f ;  /* 0x0000181fff037424 */ /* 0x004fe200078e00ff */
[----:B------:R-:W-:Y:S02]  /*e580*/  MOV R2, 0xe5a0 ;  /* 0x0000e5a000027802 */ /* 0x000fe40000000f00 */
[----:B-1----:R-:W-:Y:S05]  /*e590*/  CALL.REL.NOINC `($__internal_43_$__cuda_sm70_shflsync_idx_p) ;  /* 0x00000e0000007944 */ /* 0x002fea0003c00000 */
[----:B------:R-:W-:Y:S01]  /*e5a0*/  IMAD.MOV.U32 R4, RZ, RZ, R29 ;  /* 0x000000ffff047224 */ /* 0x000fe200078e001d */
[----:B------:R-:W-:Y:S01]  /*e5b0*/  MOV R29, 0x1 ;  /* 0x00000001001d7802 */ /* 0x000fe20000000f00 */
[----:B------:R-:W-:Y:S01]  /*e5c0*/  IMAD.MOV.U32 R30, RZ, RZ, R12 ;  /* 0x000000ffff1e7224 */ /* 0x000fe200078e000c */
[----:B------:R-:W-:Y:S02]  /*e5d0*/  MOV R3, 0x181f ;  /* 0x0000181f00037802 */ /* 0x000fe40000000f00 */
[----:B------:R-:W-:Y:S02]  /*e5e0*/  MOV R2, 0xe600 ;  /* 0x0000e60000027802 */ /* 0x000fe40000000f00 */
[----:B------:R-:W-:Y:S05]  /*e5f0*/  CALL.REL.NOINC `($__internal_43_$__cuda_sm70_shflsync_idx_p) ;  /* 0x00000da000007944 */ /* 0x000fea0003c00000 */
[----:B------:R-:W-:Y:S01]  /*e600*/  MOV R0, R29 ;  /* 0x0000001d00007202 */ /* 0x000fe20000000f00 */
[----:B------:R-:W-:Y:S05]  /*e610*/  BRA `(.L_x_2627) ;  /* 0xffff6d3000007947 */ /* 0x000fea000383ffff */
.L_x_2584:
[----:B------:R-:W-:Y:S01]  /*e620*/  MOV R29, RZ ;  /* 0x000000ff001d7202 */ /* 0x000fe20000000f00 */
[----:B------:R-:W-:Y:S01]  /*e630*/  IMAD.MOV.U32 R30, RZ, RZ, R12 ;  /* 0x000000ffff1e7224 */ /* 0x000fe200078e000c */
[----:B------:R-:W-:Y:S01]  /*e640*/  MOV R2, 0xe670 ;  /* 0x0000e67000027802 */ /* 0x000fe20000000f00 */
[----:B------:R-:W-:Y:S02]  /*e650*/  IMAD.MOV.U32 R3, RZ, RZ, 0x181f ;  /* 0x0000181fff037424 */ /* 0x000fe400078e00ff */
[----:B-1234-:R-:W-:Y:S05]  /*e660*/  CALL.REL.NOINC `($__internal_43_$__cuda_sm70_shflsync_idx_p) ;  /* 0x00000d3000007944 */ /* 0x01efea0003c00000 */
[----:B------:R-:W-:Y:S01]  /*e670*/  MOV R5, R29 ;  /* 0x0000001d00057202 */ /* 0x000fe20000000f00 */
[----:B------:R-:W-:-:S05]  /*e680*/  BRA `(.L_x_2628) ;  /* 0xffff721000007947 */ /* 0x000fca000383ffff */
.L_x_2585:
[----:B------:R-:W-:Y:S01]  /*e690*/  MOV R29, RZ ;  /* 0x000000ff001d7202 */ /* 0x000fe20000000f00 */
[----:B------:R-:W-:Y:S01]  /*e6a0*/  IMAD.MOV.U32 R30, RZ, RZ, R14 ;  /* 0x000000ffff1e7224 */ /* 0x000fe200078e000e */
[----:B------:R-:W-:Y:S01]  /*e6b0*/  MOV R2, 0xe6e0 ;  /* 0x0000e6e000027802 */ /* 0x000fe20000000f00 */
[----:B------:R-:W-:Y:S02]  /*e6c0*/  IMAD.MOV.U32 R3, RZ, RZ, 0x181f ;  /* 0x0000181fff037424 */ /* 0x000fe400078e00ff */
[----:B-1234-:R-:W-:Y:S05]  /*e6d0*/  CALL.REL.NOINC `($__internal_43_$__cuda_sm70_shflsync_idx_p) ;  /* 0x00000cc000007944 */ /* 0x01efea0003c00000 */
[----:B------:R-:W-:Y:S01]  /*e6e0*/  ISETP.GE.AND P6, PT, R192, c[0x0][0x1d4], PT ;  /* 0x00007500c0007a0c */ /* 0x000fe20003fc6270 */
[----:B------:R-:W-:Y:S01]  /*e6f0*/  IMAD R4, R198, 0x6000, R220 ;  /* 0x00006000c6047824 */ /* 0x000fe200078e02dc */
[----:B------:R-:W-:Y:S01]  /*e700*/  IADD3 R2, P0, R29, R22, RZ ;  /* 0x000000161d027210 */ /* 0x000fe20007f1e0ff */
[----:B------:R-:W-:Y:S01]  /*e710*/  IMAD.MOV.U32 R30, RZ, RZ, R12 ;  /* 0x000000ffff1e7224 */ /* 0x000fe200078e000c */
        /* <DEDUP_REMOVED lines=10> */
[----:B------:R1:W-:Y:S04]  /*e7c0*/  LDGSTS.E.BYPASS.LTC128B.128 [R4], [R2.64], !P6 ;  /* 0x0000000002047fae */ /* 0x0003e8000f101d46 */
        /* <DEDUP_REMOVED lines=8> */
[----:B------:R-:W-:Y:S05]  /*e850*/  CALL.REL.NOINC `($__internal_43_$__cuda_sm70_shflsync_idx_p) ;  /* 0x00000b4000007944 */ /* 0x000fea0003c00000 */
[----:B------:R-:W-:Y:S01]  /*e860*/  MOV R3, 0x181f ;  /* 0x0000181f00037802 */ /* 0x000fe20000000f00 */
[----:B------:R-:W-:Y:S01]  /*e870*/  IMAD.MOV.U32 R5, RZ, RZ, R29 ;  /* 0x000000ffff057224 */ /* 0x000fe200078e001d */
[----:B------:R-:W-:Y:S01]  /*e880*/  MOV R29, 0x1 ;  /* 0x00000001001d7802 */ /* 0x000fe20000000f00 */
[----:B------:R-:W-:Y:S01]  /*e890*/  IMAD.MOV.U32 R30, RZ, RZ, R14 ;  /* 0x000000ffff1e7224 */ /* 0x000fe200078e000e */
[----:B------:R-:W-:Y:S02]  /*e8a0*/  MOV R2, 0xe8c0 ;  /* 0x0000e8c000027802 */ /* 0x000fe40000000f00 */
[----:B------:R-:W-:Y:S05]  /*e8b0*/  CALL.REL.NOINC `($__internal_43_$__cuda_sm70_shflsync_idx_p) ;  /* 0x00000ae000007944 */ /* 0x000fea0003c00000 */
[----:B------:R-:W-:Y:S01]  /*e8c0*/  MOV R2, R29 ;  /* 0x0000001d00027202 */ /* 0x000fe20000000f00 */
[----:B------:R-:W-:-:S05]  /*e8d0*/  BRA `(.L_x_2629) ;  /* 0xffff712000007947 */ /* 0x000fca000383ffff */
.L_x_2588:
[----:B------:R-:W-:Y:S01]  /*e8e0*/  MOV R29, RZ ;  /* 0x000000ff001d7202 */ /* 0x000fe20000000f00 */
[----:B------:R-:W-:Y:S01]  /*e8f0*/  IMAD.MOV.U32 R30, RZ, RZ, R5 ;  /* 0x000000ffff1e7224 */ /* 0x000fe200078e0005 */
[----:B------:R-:W-:Y:S01]  /*e900*/  MOV R2, 0xe930 ;  /* 0x0000e93000027802 */ /* 0x000fe20000000f00 */
[----:B------:R-:W-:Y:S02]  /*e910*/  IMAD.MOV.U32 R3, RZ, RZ, 0x181f ;  /* 0x0000181fff037424 */ /* 0x000fe400078e00ff */
[----:B------:R-:W-:Y:S05]  /*e920*/  CALL.REL.NOINC `($__internal_43_$__cuda_sm70_shflsync_idx_p) ;  /* 0x00000a7000007944 */ /* 0x000fea0003c00000 */
[----:B------:R-:W-:Y:S01]  /*e930*/  MOV R4, R29 ;  /* 0x0000001d00047202 */ /* 0x000fe20000000f00 */
[----:B------:R-:W-:-:S05]  /*e940*/  BRA `(.L_x_2630) ;  /* 0xffff9ce000007947 */ /* 0x000fca000383ffff */
.L_x_2589:
[----:B------:R-:W-:Y:S01]  /*e950*/  MOV R29, RZ ;  /* 0x000000ff001d7202 */ /* 0x000fe20000000f00 */
[----:B------:R-:W-:Y:S01]  /*e960*/  IMAD.MOV.U32 R30, RZ, RZ, R12 ;  /* 0x000000ffff1e7224 */ /* 0x000fe200078e000c */
[----:B------:R-:W-:Y:S01]  /*e970*/  MOV R2, 0xe9a0 ;  /* 0x0000e9a000027802 */ /* 0x000fe20000000f00 */
[----:B------:R-:W-:Y:S02]  /*e980*/  IMAD.MOV.U32 R3, RZ, RZ, 0x181f ;  /* 0x0000181fff037424 */ /* 0x000fe400078e00ff */
[----:B-12---:R-:W-:Y:S05]  /*e990*/  CALL.REL.NOINC `($__internal_43_$__cuda_sm70_shflsync_idx_p) ;  /* 0x00000a0000007944 */ /* 0x006fea0003c00000 */
[----:B------:R-:W-:Y:S01]  /*e9a0*/  ISETP.GE.AND P6, PT, R192, c[0x0][0x1d4], PT ;  /* 0x00007500c0007a0c */ /* 0x000fe20003fc6270 */
[----:B------:R-:W-:Y:S01]  /*e9b0*/  IMAD R0, R198, 0x6000, R221 ;  /* 0x00006000c6007824 */ /* 0x000fe200078e02dd */
[----:B------:R-:W-:Y:S01]  /*e9c0*/  IADD3 R2, P0, R29, R16, RZ ;  /* 0x000000101d027210 */ /* 0x000fe20007f1e0ff */
[----:B------:R-:W-:Y:S01]  /*e9d0*/  IMAD.MOV.U32 R30, RZ, RZ, R5 ;  /* 0x000000ffff1e7224 */ /* 0x000fe200078e0005 */
[----:B------:R-:W-:Y:S02]  /*e9e0*/  ISETP.GE.AND P5, PT, R201, c[0x0][0x1d4], PT ;  /* 0x00007500c9007a0c */ /* 0x000fe40003fa6270 */
[C---:B------:R-:W-:Y:S01]  /*e9f0*/  IADD3 R6, P1, R29.reuse, R17, RZ ;  /* 0x000000111d067210 */ /* 0x040fe20007f3e0ff */
[----:B------:R-:W-:Y:S01]  /*ea00*/  IMAD.X R3, R4, 0x1, R13, P0 ;  /* 0x0000000104037824 */ /* 0x000fe200000e060d */
[----:B------:R-:W-:Y:S02]  /*ea10*/  ISETP.GE.AND P0, PT, R200, c[0x0][0x1d4], PT ;  /* 0x00007500c8007a0c */ /* 0x000fe40003f06270 */
[----:B------:R-:W-:Y:S01]  /*ea20*/  SEL R11, RZ, 0x10, P6 ;  /* 0x00000010ff0b7807 */ /* 0x000fe20003000000 */
[C---:B------:R-:W-:Y:S01]  /*ea30*/  IMAD.X R7, R4.reuse, 0x1, R14, P1 ;  /* 0x0000000104077824 */ /* 0x040fe200008e060e */
[----:B------:R-:W-:Y:S01]  /*ea40*/  SEL R10, RZ, 0x10, P5 ;  /* 0x00000010ff0a7807 */ /* 0x000fe20002800000 */
[----:B------:R-:W-:Y:S01]  /*ea50*/  @!PT LDS RZ, [RZ] ;  /* 0x00000000fffff984 */ /* 0x000fe20000000800 */
[----:B------:R-:W-:Y:S01]  /*ea60*/  @!PT LDS RZ, [RZ] ;  /* 0x00000000fffff984 */ /* 0x000fe20000000800 */
[----:B------:R-:W-:Y:S01]  /*ea70*/  @!PT LDS RZ, [RZ] ;  /* 0x00000000fffff984 */ /* 0x000fe20000000800 */
[----:B------:R1:W-:Y:S01]  /*ea80*/  LDGSTS.E.BYPASS.LTC128B.128 [R0], [R2.64], !P6 ;  /* 0x0000000002007fae */ /* 0x0003e2000f101d46 */
[----:B------:R-:W-:Y:S03]  /*ea90*/  SEL R5, RZ, 0x10, P0 ;  /* 0x00000010ff057807 */ /* 0x000fe60000000000 */
[----:B------:R2:W-:Y:S01]  /*eaa0*/  LDGSTS.E.BYPASS.LTC128B.128 [R0+0x2000], [R6.64], !P5 ;  /* 0x0200000006007fae */ /* 0x0005e2000e901d46 */
[----:B-1----:R-:W-:Y:S01]  /*eab0*/  IADD3 R2, P1, R29, R18, RZ ;  /* 0x000000121d027210 */ /* 0x002fe20007f3e0ff */
[----:B------:R-:W-:Y:S04]  /*eac0*/  IMAD.MOV.U32 R29, RZ, RZ, 0x1 ;  /* 0x00000001ff1d7424 */ /* 0x000fe800078e00ff */
[----:B------:R-:W-:Y:S05]  /*ead0*/  IMAD.X R3, R4, 0x1, R15, P1 ;  /* 0x0000000104037824 */ /* 0x000fea00008e060f */
[----:B------:R1:W-:Y:S02]  /*eae0*/  LDGSTS.E.BYPASS.LTC128B.128 [R0+0x4000], [R2.64], !P0 ;  /* 0x0400000002007fae */ /* 0x0003e4000c101d46 */
[----:B-1----:R-:W-:Y:S01]  /*eaf0*/  MOV R2, 0xeb20 ;  /* 0x0000eb2000027802 */ /* 0x002fe20000000f00 */
[----:B------:R-:W-:Y:S02]  /*eb00*/  IMAD.MOV.U32 R3, RZ, RZ, 0x181f ;  /* 0x0000181fff037424 */ /* 0x000fe400078e00ff */
[----:B--2---:R-:W-:Y:S05]  /*eb10*/  CALL.REL.NOINC `($__internal_43_$__cuda_sm70_shflsync_idx_p) ;  /* 0x0000088000007944 */ /* 0x004fea0003c00000 */
        /* <DEDUP_REMOVED lines=8> */
.L_x_2594:
[----:B------:R-:W-:Y:S01]  /*eba0*/  MOV R29, RZ ;  /* 0x000000ff001d7202 */ /* 0x000fe20000000f00 */
[----:B------:R-:W-:Y:S01]  /*ebb0*/  IMAD.MOV.U32 R30, RZ, RZ, R12 ;  /* 0x000000ffff1e7224 */ /* 0x000fe200078e000c */
[----:B------:R-:W-:Y:S01]  /*ebc0*/  MOV R2, 0xebf0 ;  /* 0x0000ebf000027802 */ /* 0x000fe20000000f00 */
[----:B------:R-:W-:Y:S02]  /*ebd0*/  IMAD.MOV.U32 R3, RZ, RZ, 0x181f ;  /* 0x0000181fff037424 */ /* 0x000fe400078e00ff */
[----:B-1234-:R-:W-:Y:S05]  /*ebe0*/  CALL.REL.NOINC `($__internal_43_$__cuda_sm70_shflsync_idx_p) ;  /* 0x000007b000007944 */ /* 0x01efea0003c00000 */
[----:B------:R-:W-:Y:S01]  /*ebf0*/  MOV R5, R29 ;  /* 0x0000001d00057202 */ /* 0x000fe20000000f00 */
[----:B------:R-:W-:-:S05]  /*ec00*/  BRA `(.L_x_2632) ;  /* 0xffffa08000007947 */ /* 0x000fca000383ffff */
.L_x_2595:
        /* <DEDUP_REMOVED lines=37> */
.L_x_2596:
[----:B------:R-:W-:Y:S01]  /*ee60*/  MOV R127, 0x2 ;  /* 0x00000002007f7802 */ /* 0x000fe20000000f00 */
[----:B------:R-:W-:Y:S01]  /*ee70*/  IMAD.MOV.U32 R2, RZ, RZ, R125 ;  /* 0x000000ffff027224 */ /* 0x000fe200078e007d */
[----:B------:R-:W-:Y:S02]  /*ee80*/  MOV R3, 0xeea0 ;  /* 0x0000eea000037802 */ /* 0x000fe40000000f00 */
[----:B------:R-:W-:Y:S05]  /*ee90*/  CALL.REL.NOINC `($__internal_42_$__cuda_sm70_shflsync_bfly_p) ;  /* 0x000004b000007944 */ /* 0x000fea0003c00000 */
[----:B------:R-:W-:Y:S01]  /*eea0*/  MOV R2, R127 ;  /* 0x0000007f00027202 */ /* 0x000fe20000000f00 */
[----:B------:R-:W-:-:S05]  /*eeb0*/  BRA `(.L_x_2634) ;  /* 0xffffac6000007947 */ /* 0x000fca000383ffff */
.L_x_2599:
[----:B------:R-:W-:Y:S01]  /*eec0*/  MOV R29, RZ ;  /* 0x000000ff001d7202 */ /* 0x000fe20000000f00 */
[----:B------:R-:W-:Y:S01]  /*eed0*/  IMAD.MOV.U32 R30, RZ, RZ, R5 ;  /* 0x000000ffff1e7224 */ /* 0x000fe200078e0005 */
[----:B------:R-:W-:Y:S01]  /*eee0*/  MOV R2, 0xef10 ;  /* 0x0000ef1000027802 */ /* 0x000fe20000000f00 */
[----:B------:R-:W-:Y:S02]  /*eef0*/  IMAD.MOV.U32 R3, RZ, RZ, 0x181f ;  /* 0x0000181fff037424 */ /* 0x000fe400078e00ff */
[----:B------:R-:W-:Y:S05]  /*ef00*/  CALL.REL.NOINC `($__internal_43_$__cuda_sm70_shflsync_idx_p) ;  /* 0x0000049000007944 */ /* 0x000fea0003c00000 */
[----:B------:R-:W-:Y:S01]  /*ef10*/  MOV R4, R29 ;  /* 0x0000001d00047202 */ /* 0x000fe20000000f00 */
[----:B------:R-:W-:-:S05]  /*ef20*/  BRA `(.L_x_2635) ;  /* 0xffffc5e000007947 */ /* 0x000fca000383ffff */
.L_x_2600:
        /* <DEDUP_REMOVED lines=37> */
.L_x_2602:
[----:B------:R-:W-:Y:S01]  /*f180*/  IMAD.MOV.U32 R2, RZ, RZ, R202 ;  /* 0x000000ffff027224 */ /* 0x000fe200078e00ca */
[----:B------:R-:W-:-:S02]  /*f190*/  MOV R127, 0x2 ;  /* 0x00000002007f7802 */ /* 0x000fc40000000f00 */
[----:B------:R-:W-:Y:S02]  /*f1a0*/  MOV R3, 0xf1c0 ;  /* 0x0000f1c000037802 */ /* 0x000fe40000000f00 */
[----:B------:R-:W-:Y:S05]  /*f1b0*/  CALL.REL.NOINC `($__internal_42_$__cuda_sm70_shflsync_bfly_p) ;  /* 0x0000019000007944 */ /* 0x000fea0003c00000 */
[----:B------:R-:W-:Y:S01]  /*f1c0*/  MOV R0, R127 ;  /* 0x0000007f00007202 */ /* 0x000fe20000000f00 */
[----:B------:R-:W-:Y:S05]  /*f1d0*/  BRA `(.L_x_2637) ;  /* 0xffffc6a000007947 */ /* 0x000fea000383ffff */
.L_x_2603:
[----:B------:R-:W-:Y:S01]  /*f1e0*/  IMAD.MOV.U32 R2, RZ, RZ, R0 ;  /* 0x000000ffff027224 */ /* 0x000fe200078e0000 */
[----:B------:R-:W-:Y:S02]  /*f1f0*/  MOV R127, 0x1 ;  /* 0x00000001007f7802 */ /* 0x000fe40000000f00 */
[----:B------:R-:W-:Y:S02]  /*f200*/  MOV R3, 0xf220 ;  /* 0x0000f22000037802 */ /* 0x000fe40000000f00 */
[----:B-1----:R-:W-:Y:S05]  /*f210*/  CALL.REL.NOINC `($__internal_42_$__cuda_sm70_shflsync_bfly_p) ;  /* 0x0000013000007944 */ /* 0x002fea0003c00000 */
[----:B------:R-:W-:Y:S01]  /*f220*/  FADD.FTZ R0, R0, R127 ;  /* 0x0000007f00007221 */ /* 0x000fe20000010000 */
[----:B------:R-:W-:Y:S02]  /*f230*/  MOV R2, R203 ;  /* 0x000000cb00027202 */ /* 0x000fe40000000f00 */
[----:B------:R-:W-:Y:S02]  /*f240*/  MOV R127, 0x2 ;  /* 0x00000002007f7802 */ /* 0x000fe40000000f00 */
[----:B------:R-:W-:Y:S02]  /*f250*/  MOV R3, 0xf270 ;  /* 0x0000f27000037802 */ /* 0x000fe40000000f00 */
[----:B------:R-:W-:Y:S05]  /*f260*/  CALL.REL.NOINC `($__internal_42_$__cuda_sm70_shflsync_bfly_p) ;  /* 0x000000e000007944 */ /* 0x000fea0003c00000 */
[----:B------:R-:W-:Y:S01]  /*f270*/  FADD.FTZ R4, R203, R127 ;  /* 0x0000007fcb047221 */ /* 0x000fe20000010000 */
[----:B------:R-:W-:-:S02]  /*f280*/  MOV R127, 0x1 ;  /* 0x00000001007f7802 */ /* 0x000fc40000000f00 */
[----:B------:R-:W-:Y:S02]  /*f290*/  MOV R3, 0xf2c0 ;  /* 0x0000f2c000037802 */ /* 0x000fe40000000f00 */
[----:B------:R-:W-:Y:S02]  /*f2a0*/  MOV R2, R4 ;  /* 0x0000000400027202 */ /* 0x000fe40000000f00 */
[----:B------:R-:W-:Y:S05]  /*f2b0*/  CALL.REL.NOINC `($__internal_42_$__cuda_sm70_shflsync_bfly_p) ;  /* 0x0000009000007944 */ /* 0x000fea0003c00000 */
[----:B------:R-:W-:Y:S01]  /*f2c0*/  MOV R3, R127 ;  /* 0x0000007f00037202 */ /* 0x000fe20000000f00 */
[----:B------:R-:W-:Y:S05]  /*f2d0*/  BRA `(.L_x_2638) ;  /* 0xffffc61000007947 */ /* 0x000fea000383ffff */
.L_x_2613:
[----:B------:R-:W-:Y:S01]  /*f2e0*/  IMAD.MOV.U32 R30, RZ, RZ, R18 ;  /* 0x000000ffff1e7224 */ /* 0x000fe200078e0012 */
[----:B------:R-:W-:Y:S01]  /*f2f0*/  MOV R29, RZ ;  /* 0x000000ff001d7202 */ /* 0x000fe20000000f00 */
[----:B-1----:R-:W-:Y:S01]  /*f300*/  IMAD.MOV.U32 R3, RZ, RZ, 0x1f ;  /* 0x0000001fff037424 */ /* 0x002fe200078e00ff */
[----:B---3--:R-:W-:Y:S02]  /*f310*/  MOV R2, 0xf330 ;  /* 0x0000f33000027802 */ /* 0x008fe40000000f00 */
[----:B--2-45:R-:W-:Y:S05]  /*f320*/  CALL.REL.NOINC `($__internal_43_$__cuda_sm70_shflsync_idx_p) ;  /* 0x0000007000007944 */ /* 0x034fea0003c00000 */
[----:B------:R-:W-:Y:S01]  /*f330*/  MOV R0, R29 ;  /* 0x0000001d00007202 */ /* 0x000fe20000000f00 */
[----:B------:R-:W-:Y:S05]  /*f340*/  BRA `(.L_x_2639) ;  /* 0xffffe6d000007947 */ /* 0x000fea000383ffff */
        .weak           $__internal_42_$__cuda_sm70_shflsync_bfly_p
        .type           $__internal_42_$__cuda_sm70_shflsync_bfly_p,@function
        .size           $__internal_42_$__cuda_sm70_shflsync_bfly_p,($__internal_43_$__cuda_sm70_shflsync_idx_p - $__internal_42_$__cuda_sm70_shflsync_bfly_p)
$__internal_42_$__cuda_sm70_shflsync_bfly_p:
[----:B------:R-:W-:Y:S04]  /*f350*/  WARPSYNC R178 ;  /* 0x000000b200007348 */ /* 0x000fe80003800000 */
[----:B------:R1:W2:Y:S02]  /*f360*/  SHFL.BFLY PT, R127, R2, R127, R179 ;  /* 0x0c00007f027f7389 */ /* 0x0002a400000e00b3 */
[----:B-1----:R-:W-:-:S02]  /*f370*/  MOV R2, R3 ;  /* 0x0000000300027202 */ /* 0x002fc40000000f00 */
[----:B------:R-:W-:-:S04]  /*f380*/  MOV R3, 0x0 ;  /* 0x0000000000037802 */ /* 0x000fc80000000f00 */
[----:B--2---:R-:W-:Y:S05]  /*f390*/  RET.REL.NODEC R2 `(_ZN7cutlass13device_kernelIN5flash19enable_sm80_to_sm89INS1_16FlashAttnFwdSm80INS1_25CollectiveMainloopFwdSm80ILi8ELi2ELb0EN4cute5tupleIJNS5_1CILi128EEENS7_ILi64EEENS7_ILi192EEEEEELi192ENS_6half_tEfNS_4arch4Sm80ELb1ELb0ELb0ELb0ELb1ELb0ELb1ELb1EEENS1_21CollectiveEpilogueFwdINS6_IJS8_SA_S9_EEENS6_IJNS7_ILi1EEESI_SI_EEESC_SE_Li256ELb0ELb1ELb1ELb0EEENS1_30DynamicPersistentTileSchedulerILi256ELi256ELb1ELb1ELb0EEEEEEEEEvNT_6ParamsE) ;  /* 0xffff0c6002007950 */ /* 0x004fea0003c3ffff */
        .weak           $__internal_43_$__cuda_sm70_shflsync_idx_p
        .type           $__internal_43_$__cuda_sm70_shflsync_idx_p,@function
        .size           $__internal_43_$__cuda_sm70_shflsync_idx_p,(.L_x_3142 - $__internal_43_$__cuda_sm70_shflsync_idx_p)
$__internal_43_$__cuda_sm70_shflsync_idx_p:
[----:B------:R-:W-:-:S04]  /*f3a0*/  MOV R31, 0xffffffff ;  /* 0xffffffff001f7802 */ /* 0x000fc80000000f00 */
[----:B------:R-:W-:Y:S04]  /*f3b0*/  WARPSYNC R31 ;  /* 0x0000001f00007348 */ /* 0x000fe80003800000 */
[----:B------:R1:W2:Y:S02]  /*f3c0*/  SHFL.IDX PT, R29, R30, R29, R3 ;  /* 0x0000001d1e1d7389 */ /* 0x0002a400000e0003 */
[----:B-1----:R-:W-:-:S04]  /*f3d0*/  MOV R3, 0x0 ;  /* 0x0000000000037802 */ /* 0x002fc80000000f00 */
[----:B--2---:R-:W-:Y:S05]  /*f3e0*/  RET.REL.NODEC R2 `(_ZN7cutlass13device_kernelIN5flash19enable_sm80_to_sm89INS1_16FlashAttnFwdSm80INS1_25CollectiveMainloopFwdSm80ILi8ELi2ELb0EN4cute5tupleIJNS5_1CILi128EEENS7_ILi64EEENS7_ILi192EEEEEELi192ENS_6half_tEfNS_4arch4Sm80ELb1ELb0ELb0ELb0ELb1ELb0ELb1ELb1EEENS1_21CollectiveEpilogueFwdINS6_IJS8_SA_S9_EEENS6_IJNS7_ILi1EEESI_SI_EEESC_SE_Li256ELb0ELb1ELb1ELb0EEENS1_30DynamicPersistentTileSchedulerILi256ELi256ELb1ELb1ELb0EEEEEEEEEvNT_6ParamsE) ;  /* 0xffff0c1002007950 */ /* 0x004fea0003c3ffff */
.L_x_2640:
        /* <DEDUP_REMOVED lines=9> */
.L_x_3142:


//--------------------- .text._ZN7cutlass13device_kernelIN5flash19enable_sm80_to_sm89INS1_16FlashAttnFwdSm80INS1_25CollectiveMainloopFwdSm80ILi8ELi2ELb0EN4cute5tupleIJNS5_1CILi128EEENS7_ILi64EEENS7_ILi192EEEEEELi192ENS_6half_tEfNS_4arch4Sm80ELb1ELb0ELb0ELb1ELb1ELb0ELb1ELb1EEENS1_21CollectiveEpilogueFwdINS6_IJS8_SA_S9_EEENS6_IJNS7_ILi1EEESI_SI_EEESC_SE_Li256ELb1ELb1ELb1ELb0EEENS1_36VarlenDynamicPersistentTileSchedulerILi128ELi64ELi256ELi256ELb1ELb1ELb0ELb1ELb1ELb1EEEEEEEEEvNT_6ParamsE --------------------------
	.section	.text._ZN7cutlass13device_kernelIN5flash19enable_sm80_to_sm89INS1_16FlashAttnFwdSm80INS1_25CollectiveMainloopFwdSm80ILi8ELi2ELb0EN4cute5tupleIJNS5_1CILi128EEENS7_ILi64EEENS7_ILi192EEEEEELi192ENS_6half_tEfNS_4arch4Sm80ELb1ELb0ELb0ELb1ELb1ELb0ELb1ELb1EEENS1_21CollectiveEpilogueFwdINS6_IJS8_SA_S9_EEENS6_IJNS7_ILi1EEESI_SI_EEESC_SE_Li256ELb1ELb1ELb1ELb0EEENS1_36VarlenDynamicPersistentTileSchedulerILi128ELi64ELi256ELi256ELb1ELb1ELb0ELb1ELb1ELb1EEEEEEEEEvNT_6ParamsE,"ax",@progbits
	.sectioninfo	@"SHI_REGISTERS=255"
	.align	128
.text._ZN7cutlass13device_kernelIN5flash19enable_sm80_to_sm89INS1_16FlashAttnFwdSm80INS1_25CollectiveMainloopFwdSm80ILi8ELi2ELb0EN4cute5tupleIJNS5_1CILi128EEENS7_ILi64EEENS7_ILi192EEEEEELi192ENS_6half_tEfNS_4arch4Sm80ELb1ELb0ELb0ELb1ELb1ELb0ELb1ELb1EEENS1_21CollectiveEpilogueFwdINS6_IJS8_SA_S9_EEENS6_IJNS7_ILi1EEESI_SI_EEESC_SE_Li256ELb1ELb1ELb1ELb0EEENS1_36VarlenDynamicPersistentTileSchedulerILi128ELi64ELi256ELi256ELb1ELb1ELb0ELb1ELb1ELb1EEEEEEEEEvNT_6ParamsE:
        .type           _ZN7cutlass13device_kernelIN5flash19enable_sm80_to_sm89INS1_16FlashAttnFwdSm80INS1_25CollectiveMainloopFwdSm80ILi8ELi2ELb0EN4cute5tupleIJNS5_1CILi128EEENS7_ILi64EEENS7_ILi192EEEEEELi192ENS_6half_tEfNS_4arch4Sm80ELb1ELb0ELb0ELb1ELb1ELb0ELb1ELb1EEENS1_21CollectiveEpilogueFwdINS6_IJS8_SA_S9_EEENS6_IJNS7_ILi1EEESI_SI_EEESC_SE_Li256ELb1ELb1ELb1ELb0EEENS1_36VarlenDynamicPersistentTileSchedulerILi128ELi64ELi256ELi256ELb1ELb1ELb0ELb1ELb1ELb1EEEEEEEEEvNT_6ParamsE,@function
        .size           _ZN7cutlass13device_kernelIN5flash19enable_sm80_to_sm89INS1_16FlashAttnFwdSm80INS1_25CollectiveMainloopFwdSm80ILi8ELi2ELb0EN4cute5tupleIJNS5_1CILi128EEENS7_ILi64EEENS7_ILi192EEEEEELi192ENS_6half_tEfNS_4arch4Sm80ELb1ELb0ELb0ELb1ELb1ELb0ELb1ELb1EEENS1_21CollectiveEpilogueFwdINS6_IJS8_SA_S9_EEENS6_IJNS7_ILi1EEESI_SI_EEESC_SE_Li256ELb1ELb1ELb1ELb0EEENS1_36VarlenDynamicPersistentTileSchedulerILi128ELi64ELi256ELi256ELb1ELb1ELb0ELb1ELb1ELb1EEEEEEEEEvNT_6ParamsE,(.L_x_3145 - _ZN7cutlass13device_kernelIN5flash19enable_sm80_to_sm89INS1_16FlashAttnFwdSm80INS1_25CollectiveMainloopFwdSm80ILi8ELi2ELb0EN4cute5tupleIJNS5_1CILi128EEENS7_ILi64EEENS7_ILi192EEEEEELi192ENS_6half_tEfNS_4arch4Sm80ELb1ELb0ELb0ELb1ELb1ELb0ELb1ELb1EEENS1_21CollectiveEpilogueFwdINS6_IJS8_SA_S9_EEENS6_IJNS7_ILi1EEESI_SI_EEESC_SE_Li256ELb1ELb1ELb1ELb0EEENS1_36VarlenDynamicPersistentTileSchedulerILi128ELi64ELi256ELi256ELb1ELb1ELb0ELb1ELb1ELb1EEEEEEEEEvNT_6ParamsE)
        .other          _ZN7cutlass13device_kernelIN5flash19enable_sm80_to_sm89INS1_16FlashAttnFwdSm80INS1_25CollectiveMainloopFwdSm80ILi8ELi2ELb0EN4cute5tupleIJNS5_1CILi128EEENS7_ILi64EEENS7_ILi192EEEEEELi192ENS_6half_tEfNS_4arch4Sm80ELb1ELb0ELb0ELb1ELb1ELb0ELb1ELb1EEENS1_21CollectiveEpilogueFwdINS6_IJS8_SA_S9_EEENS6_IJNS7_ILi1EEESI_SI_EEESC_SE_Li256ELb1ELb1ELb1ELb0EEENS1_36VarlenDynamicPersistentTileSchedulerILi128ELi64ELi256ELi256ELb1ELb1ELb0ELb1ELb1ELb1EEEEEEEEEvNT_6ParamsE,@"STO_CUDA_ENTRY STV_DEFAULT"
_ZN7cutlass13device_kernelIN5flash19enable_sm80_to_sm89INS1_16FlashAttnFwdSm80INS1_25CollectiveMainloopFwdSm80ILi8ELi2ELb0EN4cute5tupleIJNS5_1CILi128EEENS7_ILi64EEENS7_ILi192EEEEEELi192ENS_6half_tEfNS_4arch4Sm80ELb1ELb0ELb0ELb1ELb1ELb0ELb1ELb1EEENS1_21CollectiveEpilogueFwdINS6_IJS8_SA_S9_EEENS6_IJNS7_ILi1EEESI_SI_EEESC_SE_Li256ELb1ELb1ELb1ELb0EEENS1_36VarlenDynamicPersistentTileSchedulerILi128ELi64ELi256ELi256ELb1ELb1ELb0ELb1ELb1ELb1EEEEEEEEEvNT_6ParamsE:
        /* <DEDUP_REMOVED lines=52> */
.L_x_2646:
        /* <DEDUP_REMOVED lines=16> */
.L_x_2770:
        /* <DEDUP_REMOVED lines=16> */
.L_x_2771:
[----:B---3--:R-:W-:-:S05]  /*0540*/  IMAD R0, R0, c[0x0][0x538], RZ ;  /* 0x00014e0000007a24 */ /* 0x008fca00078e02ff */
[----:B------:R-:W-:-:S04]  /*0550*/  IADD3 R6, R0, R6, RZ ;  /* 0x0000000600067210 */ /* 0x000fc80007ffe0ff */
[----:B------:R-:W-:-:S13]  /*0560*/  ISETP.GT.AND P0, PT, R6, UR4, PT ;  /* 0x0000000406007c0c */ /* 0x000fda000bf04270 */
[----:B-12---:R-:W-:Y:S05]  /*0570*/  @!P0 BRA `(.L_x_2646) ;  /* 0xfffffdc000008947 */ /* 0x006fea000383ffff */
.L_x_2642:
[----:B------:R-:W-:-:S05]  /*0580*/  IADD3 R10, -R0, R6, RZ ;  /* 0x00000006000a7210 */ /* 0x000fca0007ffe1ff */
[----:B------:R-:W-:-:S05]  /*0590*/  IMAD R0, R4, c[0x0][0x538], R10 ;  /* 0x00014e0004007a24 */ /* 0x000fca00078e020a */
[----:B------:R-:W-:Y:S01]  /*05a0*/  ISETP.GT.AND P0, PT, R0, UR4, PT ;  /* 0x0000000400007c0c */ /* 0x000fe2000bf04270 */
[----:B------:R-:W-:-:S12]  /*05b0*/  BRA.DIV ~URZ, `(.L_x_2647) ;  /* 0x000114a27f007947 */ /* 0x000fd8000b800000 */
[----:B------:R-:W-:-:S04]  /*05c0*/  VOTE.ANY R6, PT, !P0 ;  /* 0x0000000000067806 */ /* 0x000fc800040e0100 */
.L_x_2772:
[----:B------:R-:W2:Y:S02]  /*05d0*/  POPC R0, R6 ;  /* 0x0000000600007309 */ /* 0x000ea40000000000 */
[----:B-12---:R-:W-:Y:S01]  /*05e0*/  IADD3 R227, R0, R7, RZ ;  /* 0x0000000700e37210 */ /* 0x006fe20007ffe0ff */
[----:B------:R-:W-:Y:S05]  /*05f0*/  BRA.DIV ~URZ, `(.L_x_2648) ;  /* 0x000114b27f007947 */ /* 0x000fea000b800000 */
[----:B------:R1:W2:Y:S01]  /*0600*/  SHFL.IDX PT, R225, R9, R0, 0x1f ;  /* 0x00001f0009e17589 */ /* 0x0002a200000e0000 */
[----:B------:R-:W-:-:S03]  /*0610*/  MOV R5, RZ ;  /* 0x000000ff00057202 */ /* 0x000fc60000000f00 */
[----:B------:R1:W3:Y:S04]  /*0620*/  SHFL.IDX PT, R9, R8, R0, 0x1f ;  /* 0x00001f0008097589 */ /* 0x0002e800000e0000 */
.L_x_2773:
[----:B------:R-:W-:Y:S01]  /*0630*/  ISETP.NE.AND P0, PT, R6, RZ, PT ;  /* 0x000000ff0600720c */ /* 0x000fe20003f05270 */
[----:B------:R-:W-:-:S12]  /*0640*/  BSSY B0, `(.L_x_2649) ;  /* 0x0000005000007945 */ /* 0x000fd80003800000 */
[----:B------:R-:W-:Y:S05]  /*0650*/  @!P0 BRA `(.L_x_2650) ;  /* 0x0000003000008947 */ /* 0x000fea0003800000 */
[----:B------:R-:W-:Y:S01]  /*0660*/  IADD3 R2, R0, -0x1, RZ ;  /* 0xffffffff00027810 */ /* 0x000fe20007ffe0ff */
[----:B------:R-:W-:Y:S05]  /*0670*/  BRA.DIV ~URZ, `(.L_x_2651) ;  /* 0x000115127f007947 */ /* 0x000fea000b800000 */
[----:B------:R4:W1:Y:S02]  /*0680*/  SHFL.IDX PT, R5, R4, R2, 0x1f ;  /* 0x00001f0204057589 */ /* 0x00086400000e0000 */
.L_x_2650:
[----:B------:R-:W-:Y:S05]  /*0690*/  BSYNC B0 ;  /* 0x0000000000007941 */ /* 0x000fea0003800000 */
.L_x_2649:
[----:B---3--:R-:W-:Y:S01]  /*06a0*/  ISETP.NE.AND P0, PT, R9, 0x1, PT ;  /* 0x000000010900780c */ /* 0x008fe20003f05270 */
[----:B-1----:R-:W-:Y:S01]  /*06b0*/  IMAD R224, R5, c[0x0][0x538], R10 ;  /* 0x00014e0005e07a24 */ /* 0x002fe200078e020a */
[----:B------:R-:W-:Y:S04]  /*06c0*/  BSSY B0, `(.L_x_2652) ;  /* 0x0000085000007945 */ /* 0x000fe80003800000 */
[----:B------:R-:W-:-:S07]  /*06d0*/  IADD3 R11, -R224, UR4, RZ ;  /* 0x00000004e00b7c10 */ /* 0x000fce000fffe1ff */
[----:B------:R-:W-:Y:S05]  /*06e0*/  @!P0 BRA `(.L_x_2653) ;  /* 0x000003e000008947 */ /* 0x000fea0003800000 */
[-C--:B--2---:R-:W-:Y:S02]  /*06f0*/  IABS R0, R225.reuse ;  /* 0x000000e100007213 */ /* 0x084fe40000000000 */
[----:B------:R-:W-:-:S03]  /*0700*/  IABS R6, R225 ;  /* 0x000000e100067213 */ /* 0x000fc60000000000 */
[----:B------:R-:W-:Y:S01]  /*0710*/  IMAD.MOV.U32 R5, RZ, RZ, R0 ;  /* 0x000000ffff057224 */ /* 0x000fe200078e0000 */
[----:B------:R-:W-:-:S03]  /*0720*/  IABS R0, R9 ;  /* 0x0000000900007213 */ /* 0x000fc60000000000 */
[----:B----4-:R-:W1:Y:S02]  /*0730*/  I2F.RP R2, R5 ;  /* 0x0000000500027306 */ /* 0x010e640000209400 */
        /* <DEDUP_REMOVED lines=57> */
.L_x_2653:
[----:B----4-:R-:W-:-:S04]  /*0ad0*/  IMAD.MOV.U32 R2, RZ, RZ, 0x4 ;  /* 0x00000004ff027424 */ /* 0x010fc800078e00ff */
        /* <DEDUP_REMOVED lines=67> */
.L_x_2654:
[----:B------:R-:W-:Y:S05]  /*0f10*/  BSYNC B0 ;  /* 0x0000000000007941 */ /* 0x000fea0003800000 */
.L_x_2652:
[----:B------:R-:W-:-:S04]  /*0f20*/  LOP3.LUT R0, RZ, R0, RZ, 0x33, !PT ;  /* 0x00000000ff007212 */ /* 0x000fc800078e33ff */
[----:B------:R-:W-:Y:S01]  /*0f30*/  IADD3 R225, R0, R225, RZ ;  /* 0x000000e100e17210 */ /* 0x000fe20007ffe0ff */
[----:B------:R-:W-:Y:S05]  /*0f40*/  BRA `(.L_x_2655) ;  /* 0x0000004000007947 */ /* 0x000fea0003800000 */
.L_x_2643:
[----:B-1----:R-:W-:Y:S01]  /*0f50*/  IMAD.MOV.U32 R225, RZ, RZ, RZ ;  /* 0x000000ffffe17224 */ /* 0x002fe200078e00ff */
[----:B------:R-:W-:Y:S01]  /*0f60*/  MOV R226, RZ ;  /* 0x000000ff00e27202 */ /* 0x000fe20000000f00 */
[----:B------:R-:W-:Y:S01]  /*0f70*/  IMAD.U32 R224, RZ, RZ, UR4 ;  /* 0x00000004ffe07e24 */ /* 0x000fe2000f8e00ff */
[----:B------:R-:W-:Y:S02]  /*0f80*/  MOV R227, c[0x0][0x53c] ;  /* 0x00014f0000e37a02 */ /* 0x000fe40000000f00 */
.L_x_2655:
[----:B------:R-:W-:Y:S01]  /*0f90*/  ISETP.NE.AND P0, PT, R12, RZ, PT ;  /* 0x000000ff0c00720c */ /* 0x000fe20003f05270 */
[----:B------:R-:W-:-:S12]  /*0fa0*/  WARPSYNC 0xffffffff ;  /* 0xffffffff00007948 */ /* 0x000fd80003800000 */
[----:B------:R1:W-:Y:S04]  /*0fb0*/  @!P0 STS.128 [0x24100], R224 ;  /* 0x024100e0ff008388 */ /* 0x0003e80000000c00 */
[----:B------:R-:W-:Y:S06]  /*0fc0*/  BAR.ARV 0x5, 0x100 ;  /* 0x0144000000007b1d */ /* 0x000fec0000002000 */
.L_x_2641:
        /* <DEDUP_REMOVED lines=48> */
[----:B------:R-:W-:Y:S02]  /*12d0*/  LEA.HI R12, R12, R16, RZ, 0x2 ;  /* 0x000000100c0c7211 */ /* 0x000fe400078f10ff */
[----:B------:R-:W-:Y:S01]  /*12e0*/  ISETP.NE.U32.AND P3, PT, R6, 0x1, PT ;  /* 0x000000010600780c */ /* 0x000fe20003f65070 */
[----:B------:R-:W-:Y:S01]  /*12f0*/  IMAD.IADD R3, R4, 0x1, -R2 ;  /* 0x0000000104037824 */ /* 0x000fe200078e0a02 */
[----:B------:R-:W-:-:S02]  /*1300*/  LOP3.LUT R8, R0, 0x8, R15, 0xf8, !PT ;  /* 0x0000000800087812 */ /* 0x000fc400078ef80f */
[----:B------:R-:W-:Y:S02]  /*1310*/  SHF.R.U32.HI R6, RZ, 0x3, R0 ;  /* 0x00000003ff067819 */ /* 0x000fe40000011600 */
[----:B------:R-:W-:Y:S02]  /*1320*/  LOP3.LUT R0, R13, 0xfffffffc, RZ, 0xc0, !PT ;  /* 0xfffffffc0d007812 */ /* 0x000fe400078ec0ff */
[----:B------:R-:W-:Y:S02]  /*1330*/  SHF.R.S32.HI R2, RZ, 0x2, R12 ;  /* 0x00000002ff027819 */ /* 0x000fe4000001140c */
[----:B------:R-:W-:Y:S01]  /*1340*/  LOP3.LUT P0, RZ, R5, 0x2, RZ, 0xc0, !PT ;  /* 0x0000000205ff7812 */ /* 0x000fe2000780c0ff */
[----:B------:R-:W-:Y:S01]  /*1350*/  IMAD.IADD R0, R17, 0x1, -R0 ;  /* 0x0000000111007824 */ /* 0x000fe200078e0a00 */
[----:B------:R-:W-:Y:S01]  /*1360*/  LOP3.LUT P4, RZ, R5, 0x4, RZ, 0xc0, !PT ;  /* 0x0000000405ff7812 */ /* 0x000fe2000788c0ff */
[----:B------:R-:W-:Y:S01]  /*1370*/  IMAD R15, R3, 0x10, R2 ;  /* 0x00000010030f7824 */ /* 0x000fe200078e0202 */
[----:B------:R-:W-:Y:S01]  /*1380*/  LOP3.LUT R13, R8, R6, RZ, 0x3c, !PT ;  /* 0x00000006080d7212 */ /* 0x000fe200078e3cff */
        /* <DEDUP_REMOVED lines=8> */
[----:B------:R-:W-:Y:S01]  /*1410*/  IMAD R6, R0, 0x2, R8 ;  /* 0x0000000200067824 */ /* 0x000fe200078e0208 */
[----:B------:R-:W-:Y:S01]  /*1420*/  SHF.R.U32.HI R5, RZ, 0x3, R2 ;  /* 0x00000003ff057819 */ /* 0x000fe20000011602 */
[----:B------:R-:W-:Y:S01]  /*1430*/  STL [R1+0x18], R15 ;  /* 0x0000180f01007387 */ /* 0x000fe20000100800 */
[----:B------:R-:W-:-:S02]  /*1440*/  LOP3.LUT R7, R2, 0x8, R7, 0xf8, !PT ;  /* 0x0000000802077812 */ /* 0x000fc400078ef807 */
[----:B------:R-:W-:Y:S01]  /*1450*/  LOP3.LUT R11, R11, 0x7ffffe00, R9, 0xf8, !PT ;  /* 0x7ffffe000b0b7812 */ /* 0x000fe200078ef809 */
[----:B------:R-:W-:Y:S01]  /*1460*/  IMAD.SHL.U32 R9, R10, 0x40, RZ ;  /* 0x000000400a097824 */ /* 0x000fe200078e00ff */
[----:B------:R-:W-:Y:S01]  /*1470*/  LOP3.LUT R4, R4, 0x1c0, RZ, 0xc0, !PT ;  /* 0x000001c004047812 */ /* 0x000fe200078ec0ff */
[----:B------:R-:W-:Y:S01]  /*1480*/  IMAD.IADD R10, R0, 0x1, -R3 ;  /* 0x00000001000a7824 */ /* 0x000fe200078e0a03 */
[----:B------:R-:W-:Y:S01]  /*1490*/  LOP3.LUT R3, R7, R5, RZ, 0x3c, !PT ;  /* 0x0000000507037212 */ /* 0x000fe200078e3cff */
[----:B------:R-:W-:Y:S01]  /*14a0*/  IMAD R0, R14, 0x200, R13 ;  /* 0x000002000e007824 */ /* 0x000fe200078e020d */
[----:B------:R-:W-:Y:S01]  /*14b0*/  LOP3.LUT R5, R12, 0x7ffffffc, RZ, 0xc0, !PT ;  /* 0x7ffffffc0c057812 */ /* 0x000fe200078ec0ff */
[----:B------:R-:W-:Y:S01]  /*14c0*/  IMAD.SHL.U32 R209, R11, 0x2, RZ ;  /* 0x000000020bd17824 */ /* 0x000fe200078e00ff */
[----:B------:R-:W-:Y:S02]  /*14d0*/  SHF.R.S32.HI R7, RZ, 0x1f, R192 ;  /* 0x0000001fff077819 */ /* 0x000fe400000114c0 */
[----:B------:R-:W-:Y:S01]  /*14e0*/  LEA.HI R2, R4, R4, RZ, 0x1d ;  /* 0x0000000404027211 */ /* 0x000fe200078fe8ff */
[----:B------:R-:W-:Y:S01]  /*14f0*/  IMAD.IADD R7, R16, 0x1, -R5 ;  /* 0x0000000110077824 */ /* 0x000fe200078e0a05 */
[----:B------:R-:W-:-:S02]  /*1500*/  LOP3.LUT R4, R9, 0xfffffe00, RZ, 0xc0, !PT ;  /* 0xfffffe0009047812 */ /* 0x000fc400078ec0ff */
[----:B------:R-:W-:Y:S01]  /*1510*/  IADD3 R200, R192, 0x40, RZ ;  /* 0x00000040c0c87810 */ /* 0x000fe20007ffe0ff */
[----:B------:R-:W-:Y:S01]  /*1520*/  IMAD.SHL.U32 R228, R7, 0x2, RZ ;  /* 0x0000000207e47824 */ /* 0x000fe200078e00ff */
[----:B------:R-:W-:Y:S01]  /*1530*/  LEA R169, R0, 0xc100, 0x1 ;  /* 0x0000c10000a97811 */ /* 0x000fe200078e08ff */
[----:B------:R-:W-:Y:S01]  /*1540*/  IMAD.IADD R9, R6, 0x1, R2 ;  /* 0x0000000106097824 */ /* 0x000fe200078e0202 */
[CC--:B------:R-:W-:Y:S01]  /*1550*/  IADD3 R2, R3.reuse, R4.reuse, R8 ;  /* 0x0000000403027210 */ /* 0x0c0fe20007ffe008 */
[----:B------:R-:W-:Y:S01]  /*1560*/  IMAD R7, R10, 0x8, R15 ;  /* 0x000000080a077824 */ /* 0x000fe200078e020f */
[----:B------:R-:W-:Y:S01]  /*1570*/  LOP3.LUT R3, R3, R4, RZ, 0xfc, !PT ;  /* 0x0000000403037212 */ /* 0x000fe200078efcff */
[----:B------:R-:W-:Y:S01]  /*1580*/  IMAD.MOV.U32 R8, RZ, RZ, 0x40 ;  /* 0x00000040ff087424 */ /* 0x000fe200078e00ff */
[C---:B------:R-:W-:Y:S01]  /*1590*/  IADD3 R19, R228.reuse, 0x18, RZ ;  /* 0x00000018e4137810 */ /* 0x040fe20007ffe0ff */
[----:B------:R-:W-:Y:S01]  /*15a0*/  IMAD.MOV.U32 R4, RZ, RZ, 0x20 ;  /* 0x00000020ff047424 */ /* 0x000fe200078e00ff */
[C---:B------:R-:W-:Y:S01]  /*15b0*/  IADD3 R20, R228.reuse, 0x10, RZ ;  /* 0x00000010e4147810 */ /* 0x040fe20007ffe0ff */
[----:B------:R1:W-:Y:S01]  /*15c0*/  STL [R1+0x14], R7 ;  /* 0x0000140701007387 */ /* 0x0003e20000100800 */
[----:B------:R-:W-:-:S02]  /*15d0*/  IADD3 R16, R228, 0x30, RZ ;  /* 0x00000030e4107810 */ /* 0x000fc40007ffe0ff */
[----:B------:R-:W-:Y:S02]  /*15e0*/  LEA R238, R9, 0x80, 0x1 ;  /* 0x0000008009ee7811 */ /* 0x000fe400078e08ff */
[C---:B------:R-:W-:Y:S02]  /*15f0*/  IADD3 R17, R228.reuse, 0x28, RZ ;  /* 0x00000028e4117810 */ /* 0x040fe40007ffe0ff */
[----:B------:R-:W-:Y:S02]  /*1600*/  IADD3 R13, R228, 0x48, RZ ;  /* 0x00000048e40d7810 */ /* 0x000fe40007ffe0ff */
[----:B------:R-:W-:Y:S02]  /*1610*/  SHF.R.S32.HI R6, RZ, 0x1f, R200 ;  /* 0x0000001fff067819 */ /* 0x000fe400000114c8 */
[C---:B------:R-:W-:Y:S02]  /*1620*/  SEL R5, R8.reuse, 0xffffffc0, !P2 ;  /* 0xffffffc008057807 */ /* 0x040fe40005000000 */
[----:B------:R-:W-:-:S02]  /*1630*/  SEL R0, R8, 0xffffffc0, !P4 ;  /* 0xffffffc008007807 */ /* 0x000fc40006000000 */
[----:B------:R-:W-:Y:S02]  /*1640*/  IADD3 R14, R228, 0x40, RZ ;  /* 0x00000040e40e7810 */ /* 0x000fe40007ffe0ff */
[C---:B------:R-:W-:Y:S02]  /*1650*/  SEL R6, R4.reuse, 0xffffffe0, !P1 ;  /* 0xffffffe004067807 */ /* 0x040fe40004800000 */
[----:B------:R-:W-:Y:S02]  /*1660*/  SEL R168, R4, 0xffffffe0, !P0 ;  /* 0xffffffe004a87807 */ /* 0x000fe40004000000 */
[----:B------:R-:W-:Y:S01]  /*1670*/  IADD3 R11, R228, 0x58, RZ ;  /* 0x00000058e40b7810 */ /* 0x000fe20007ffe0ff */
[----:B------:R-:W-:Y:S01]  /*1680*/  IMAD.IADD R241, R238, 0x1, R6 ;  /* 0x00000001eef17824 */ /* 0x000fe200078e0206 */
[C---:B------:R-:W-:Y:S02]  /*1690*/  IADD3 R252, R228.reuse, 0x68, RZ ;  /* 0x00000068e4fc7810 */ /* 0x040fe40007ffe0ff */
[----:B-1----:R-:W-:-:S02]  /*16a0*/  IADD3 R7, R228, 0x60, RZ ;  /* 0x00000060e4077810 */ /* 0x002fc40007ffe0ff */
[----:B------:R-:W-:Y:S02]  /*16b0*/  SHF.R.S32.HI R8, RZ, 0x1f, R19 ;  /* 0x0000001fff087819 */ /* 0x000fe40000011413 */
[C---:B------:R-:W-:Y:S02]  /*16c0*/  IADD3 R251, R228.reuse, 0x70, RZ ;  /* 0x00000070e4fb7810 */ /* 0x040fe40007ffe0ff */
[----:B------:R-:W-:Y:S02]  /*16d0*/  IADD3 R249, R228, 0x80, RZ ;  /* 0x00000080e4f97810 */ /* 0x000fe40007ffe0ff */
[----:B------:R-:W-:Y:S02]  /*16e0*/  SHF.R.S32.HI R4, RZ, 0x1f, R20 ;  /* 0x0000001fff047819 */ /* 0x000fe40000011414 */
[----:B------:R-:W-:Y:S02]  /*16f0*/  SHF.R.S32.HI R8, RZ, 0x1f, R16 ;  /* 0x0000001fff087819 */ /* 0x000fe40000011410 */
[----:B------:R-:W-:-:S02]  /*1700*/  IADD3 R239, R238, -0x10, RZ ;  /* 0xfffffff0eeef7810 */ /* 0x000fc40007ffe0ff */
[C---:B------:R-:W-:Y:S02]  /*1710*/  IADD3 R248, R228.reuse, 0x88, RZ ;  /* 0x00000088e4f87810 */ /* 0x040fe40007ffe0ff */
[----:B------:R-:W-:Y:S02]  /*1720*/  IADD3 R246, R228, 0x98, RZ ;  /* 0x00000098e4f67810 */ /* 0x000fe40007ffe0ff */
[----:B------:R-:W-:Y:S02]  /*1730*/  SHF.R.S32.HI R4, RZ, 0x1f, R17 ;  /* 0x0000001fff047819 */ /* 0x000fe40000011411 */
[----:B------:R-:W-:Y:S02]  /*1740*/  SHF.R.S32.HI R8, RZ, 0x1f, R13 ;  /* 0x0000001fff087819 */ /* 0x000fe4000001140d */
[----:B------:R-:W-:Y:S02]  /*1750*/  @P3 IADD3 R239, R238, 0x10, RZ ;  /* 0x00000010eeef3810 */ /* 0x000fe40007ffe0ff */
[----:B------:R-:W-:-:S02]  /*1760*/  LEA R162, R2, 0x18100, 0x1 ;  /* 0x0001810002a27811 */ /* 0x000fc400078e08ff */
[----:B------:R-:W-:Y:S01]  /*1770*/  IADD3 R245, R228, 0xa0, RZ ;  /* 0x000000a0e4f57810 */ /* 0x000fe20007ffe0ff */
[----:B------:R-:W-:Y:S01]  /*1780*/  IMAD.IADD R240, R6, 0x1, R239 ;  /* 0x0000000106f07824 */ /* 0x000fe200078e02ef */
[----:B------:R-:W-:Y:S01]  /*1790*/  IADD3 R244, R228, 0xa8, RZ ;  /* 0x000000a8e4f47810 */ /* 0x000fe20007ffe0ff */
[----:B------:R-:W-:Y:S01]  /*17a0*/  IMAD.IADD R163, R162, 0x1, R168 ;  /* 0x00000001a2a37824 */ /* 0x000fe200078e02a8 */
[----:B------:R-:W-:Y:S01]  /*17b0*/  SHF.R.S32.HI R4, RZ, 0x1f, R14 ;  /* 0x0000001fff047819 */ /* 0x000fe2000001140e */
[----:B------:R-:W-:Y:S01]  /*17c0*/  IMAD.IADD R2, R240, 0x1, R5 ;  /* 0x00000001f0027824 */ /* 0x000fe200078e0205 */
[----:B------:R-:W-:Y:S01]  /*17d0*/  SHF.R.S32.HI R8, RZ, 0x1f, R7 ;  /* 0x0000001fff087819 */ /* 0x000fe20000011407 */
[--C-:B------:R-:W-:Y:S01]  /*17e0*/  IMAD.IADD R165, R162, 0x1, R0.reuse ;  /* 0x00000001a2a57824 */ /* 0x100fe200078e0200 */
[----:B------:R-:W-:Y:S01]  /*17f0*/  LEA R170, R3, 0x100, 0x1 ;  /* 0x0000010003aa7811 */ /* 0x000fe200078e08ff */
[----:B------:R-:W-:Y:S01]  /*1800*/  IMAD.IADD R3, R5, 0x1, R239 ;  /* 0x0000000105037824 */ /* 0x000fe200078e02ef */
[----:B------:R-:W-:Y:S01]  /*1810*/  IADD3 R243, R228, 0xb0, RZ ;  /* 0x000000b0e4f37810 */ /* 0x000fe20007ffe0ff */
[----:B------:R-:W-:Y:S01]  /*1820*/  IMAD.IADD R164, R163, 0x1, R0 ;  /* 0x00000001a3a47824 */ /* 0x000fe200078e0200 */
[----:B------:R-:W-:Y:S01]  /*1830*/  SHF.R.S32.HI R4, RZ, 0x1f, R11 ;  /* 0x0000001fff047819 */ /* 0x000fe2000001140b */
[----:B------:R-:W-:Y:S01]  /*1840*/  IMAD.IADD R231, R168, 0x1, R170 ;  /* 0x00000001a8e77824 */ /* 0x000fe200078e02aa */
[----:B------:R-:W-:Y:S01]  /*1850*/  SHF.R.S32.HI R7, RZ, 0x1f, R252 ;  /* 0x0000001fff077819 */ /* 0x000fe200000114fc */
[C---:B------:R-:W-:Y:S01]  /*1860*/  IMAD.IADD R171, R0.reuse, 0x1, R170 ;  /* 0x0000000100ab7824 */ /* 0x040fe200078e02aa */
[----:B------:R-:W-:Y:S01]  /*1870*/  SHF.R.S32.HI R4, RZ, 0x1f, R251 ;  /* 0x0000001fff047819 */ /* 0x000fe200000114fb */
[----:B------:R-:W-:Y:S01]  /*1880*/  IMAD.IADD R0, R0, 0x1, R231 ;  /* 0x0000000100007824 */ /* 0x000fe200078e02e7 */
[----:B------:R-:W-:Y:S01]  /*1890*/  SHF.R.S32.HI R7, RZ, 0x1f, R249 ;  /* 0x0000001fff077819 */ /* 0x000fe200000114f9 */
[----:B------:R-:W-:Y:S01]  /*18a0*/  IMAD.IADD R234, R168, 0x1, R171 ;  /* 0x00000001a8ea7824 */ /* 0x000fe200078e02ab */
[----:B------:R-:W-:-:S02]  /*18b0*/  SHF.R.S32.HI R4, RZ, 0x1f, R248 ;  /* 0x0000001fff047819 */ /* 0x000fc400000114f8 */
[----:B------:R-:W-:Y:S02]  /*18c0*/  SHF.R.S32.HI R7, RZ, 0x1f, R246 ;  /* 0x0000001fff077819 */ /* 0x000fe400000114f6 */
[----:B------:R-:W-:Y:S02]  /*18d0*/  SHF.R.S32.HI R4, RZ, 0x1f, R245 ;  /* 0x0000001fff047819 */ /* 0x000fe400000114f5 */
[----:B------:R-:W-:Y:S01]  /*18e0*/  SHF.R.S32.HI R7, RZ, 0x1f, R244 ;  /* 0x0000001fff077819 */ /* 0x000fe200000114f4 */
[----:B------:R-:W-:Y:S01]  /*18f0*/  IMAD.IADD R7, R238, 0x1, R5 ;  /* 0x00000001ee077824 */ /* 0x000fe200078e0205 */
[----:B------:R-:W-:Y:S01]  /*1900*/  SHF.R.S32.HI R4, RZ, 0x1f, R243 ;  /* 0x0000001fff047819 */ /* 0x000fe200000114f3 */
[----:B------:R-:W-:Y:S01]  /*1910*/  IMAD.IADD R4, R241, 0x1, R5 ;  /* 0x00000001f1047824 */ /* 0x000fe200078e0205 */
[----:B------:R-:W-:Y:S02]  /*1920*/  IADD3 R201, R192, 0x80, RZ ;  /* 0x00000080c0c97810 */ /* 0x000fe40007ffe0ff */
[----:B------:R1:W-:Y:S01]  /*1930*/  STL [R1+0xc], R7 ;  /* 0x00000c0701007387 */ /* 0x0003e20000100800 */
[----:B------:R-:W-:-:S02]  /*1940*/  IADD3 R21, R228, 0x8, RZ ;  /* 0x00000008e4157810 */ /* 0x000fc40007ffe0ff */
[C---:B------:R-:W-:Y:S01]  /*1950*/  IADD3 R18, R228.reuse, 0x20, RZ ;  /* 0x00000020e4127810 */ /* 0x040fe20007ffe0ff */
[----:B------:R1:W-:Y:S01]  /*1960*/  STL [R1+0x8], R4 ;  /* 0x0000080401007387 */ /* 0x0003e20000100800 */
[C---:B------:R-:W-:Y:S02]  /*1970*/  IADD3 R250, R228.reuse, 0x78, RZ ;  /* 0x00000078e4fa7810 */ /* 0x040fe40007ffe0ff */
[----:B------:R-:W-:Y:S01]  /*1980*/  SHF.R.S32.HI R12, RZ, 0x1f, R201 ;  /* 0x0000001fff0c7819 */ /* 0x000fe200000114c9 */
[----:B------:R1:W-:Y:S01]  /*1990*/  STL [R1+0x4], R3 ;  /* 0x0000040301007387 */ /* 0x0003e20000100800 */
[C---:B------:R-:W-:Y:S02]  /*19a0*/  IADD3 R15, R228.reuse, 0x38, RZ ;  /* 0x00000038e40f7810 */ /* 0x040fe40007ffe0ff */
[C---:B------:R-:W-:Y:S01]  /*19b0*/  IADD3 R247, R228.reuse, 0x90, RZ ;  /* 0x00000090e4f77810 */ /* 0x040fe20007ffe0ff */
[----:B------:R1:W-:Y:S01]  /*19c0*/  STL [R1], R2 ;  /* 0x0000000201007387 */ /* 0x0003e20000100800 */
[----:B------:R-:W-:-:S02]  /*19d0*/  IADD3 R12, R228, 0x50, RZ ;  /* 0x00000050e40c7810 */ /* 0x000fc40007ffe0ff */
[----:B------:R-:W-:Y:S01]  /*19e0*/  IADD3 R242, R228, 0xb8, RZ ;  /* 0x000000b8e4f27810 */ /* 0x000fe20007ffe0ff */
[----:B------:R1:W-:Y:S01]  /*19f0*/  STL [R1+0x10], R0 ;  /* 0x0000100001007387 */ /* 0x0003e20000100800 */
        /* <DEDUP_REMOVED lines=9> */
.L_x_2769:
[----:B------:R-:W-:-:S04]  /*1a90*/  IMAD.MOV.U32 R8, RZ, RZ, 0x4 ;  /* 0x00000004ff087424 */ /* 0x000fc800078e00ff */
[----:B-1----:R-:W-:-:S05]  /*1aa0*/  IMAD.WIDE R2, R227, R8, c[0x0][0x588] ;  /* 0x00016200e3027625 */ /* 0x002fca00078e0208 */
        /* <DEDUP_REMOVED lines=28> */
.L_x_2656:
[----:B------:R-:W-:-:S04]  /*1c70*/  ISETP.NE.U32.AND P1, PT, RZ, c[0x0][0x368], PT ;  /* 0x0000da00ff007a0c */ /* 0x000fc80003f25070 */
[----:B------:R-:W-:-:S13]  /*1c80*/  ISETP.NE.AND.EX P1, PT, RZ, c[0x0][0x36c], PT, P1 ;  /* 0x0000db00ff007a0c */ /* 0x000fda0003f25310 */
[----:B------:R-:W-:Y:S05]  /*1c90*/  @!P1 BRA `(.L_x_2657) ;  /* 0x0000004000009947 */ /* 0x000fea0003800000 */
[----:B-1----:R-:W-:-:S04]  /*1ca0*/  IADD3 R2, P1, R232, c[0x0][0x368], RZ ;  /* 0x0000da00e8027a10 */ /* 0x002fc80007f3e0ff */
[----:B------:R-:W-:-:S05]  /*1cb0*/  IADD3.X R3, R233, c[0x0][0x36c], RZ, P1, !PT ;  /* 0x0000db00e9037a10 */ /* 0x000fca0000ffe4ff */
[----:B------:R1:W5:Y:S01]  /*1cc0*/  LDG.E R0, [R2.64] ;  /* 0x0000000802007981 */ /* 0x000362000c1e1900 */
[----:B------:R-:W-:Y:S05]  /*1cd0*/  BRA `(.L_x_2658) ;  /* 0x0000008000007947 */ /* 0x000fea0003800000 */
.L_x_2657:
        /* <DEDUP_REMOVED lines=8> */
.L_x_2658:
        /* <DEDUP_REMOVED lines=58> */
.L_x_2660:
[----:B------:R-:W-:Y:S05]  /*2100*/  BSYNC B0 ;  /* 0x0000000000007941 */ /* 0x000fea0003800000 */
.L_x_2659:
[----:B------:R-:W-:Y:S01]  /*2110*/  IMAD R204, R236, R2, RZ ;  /* 0x00000002eccc7224 */ /* 0x000fe200078e02ff */
        /* <DEDUP_REMOVED lines=99> */
.L_x_2774:
[----:B------:R-:W-:Y:S05]  /*2750*/  BRA.DIV ~URZ, `(.L_x_2663) ;  /* 0x0000f5027f007947 */ /* 0x000fea000b800000 */
[----:B------:R3:W4:Y:S02]  /*2760*/  SHFL.IDX PT, R0, R12, RZ, 0x181f ;  /* 0x00181fff0c007589 */ /* 0x00072400000e0000 */
.L_x_2775:
        /* <DEDUP_REMOVED lines=20> */
.L_x_2665:
[----:B------:R-:W-:Y:S05]  /*28b0*/  BSYNC B0 ;  /* 0x0000000000007941 */ /* 0x000fea0003800000 */
.L_x_2664:
[----:B------:R-:W-:Y:S05]  /*28c0*/  BRA.DIV ~URZ, `(.L_x_2666) ;  /* 0x0000f4027f007947 */ /* 0x000fea000b800000 */
[----:B--2---:R2:W1:Y:S04]  /*28d0*/  SHFL.IDX PT, R8, R9, 0x1, 0x181f ;  /* 0x00381f0009087f89 */ /* 0x00446800000e0000 */
[----:B----4-:R2:W4:Y:S02]  /*28e0*/  SHFL.IDX PT, R0, R12, 0x1, 0x181f ;  /* 0x00381f000c007f89 */ /* 0x01052400000e0000 */
.L_x_2776:
        /* <DEDUP_REMOVED lines=19> */
.L_x_2668:
[----:B------:R-:W-:Y:S05]  /*2a20*/  BSYNC B0 ;  /* 0x0000000000007941 */ /* 0x000fea0003800000 */
.L_x_2667:
[----:B------:R-:W-:Y:S05]  /*2a30*/  BRA.DIV ~URZ, `(.L_x_2669) ;  /* 0x0000f3627f007947 */ /* 0x000fea000b800000 */
[----:B-1----:R1:W2:Y:S02]  /*2a40*/  SHFL.IDX PT, R8, R9, 0x2, 0x181f ;  /* 0x00581f0009087f89 */ /* 0x0022a400000e0000 */
.L_x_2777:
[----:B------:R-:W-:Y:S05]  /*2a50*/  BRA.DIV ~URZ, `(.L_x_2670) ;  /* 0x0000f3b27f007947 */ /* 0x000fea000b800000 */
[----:B----4-:R4:W1:Y:S02]  /*2a60*/  SHFL.IDX PT, R0, R12, 0x2, 0x181f ;  /* 0x00581f000c007f89 */ /* 0x01086400000e0000 */
.L_x_2778:
        /* <DEDUP_REMOVED lines=19> */
.L_x_2672:
[----:B------:R-:W-:Y:S05]  /*2ba0*/  BSYNC B0 ;  /* 0x0000000000007941 */ /* 0x000fea0003800000 */
.L_x_2671:
[----:B------:R-:W-:Y:S05]  /*2bb0*/  BRA.DIV ~URZ, `(.L_x_2673) ;  /* 0x0000f2c27f007947 */ /* 0x000fea000b800000 */
[----:B--2---:R2:W3:Y:S04]  /*2bc0*/  SHFL.IDX PT, R8, R9, 0x3, 0x181f ;  /* 0x00781f0009087f89 */ /* 0x0044e800000e0000 */
[----:B-1----:R2:W1:Y:S02]  /*2bd0*/  SHFL.IDX PT, R0, R12, 0x3, 0x181f ;  /* 0x00781f000c007f89 */ /* 0x00246400000e0000 */
.L_x_2779:
[----:B------:R-:W-:Y:S01]  /*2be0*/  IADD3 R2, R10, 0x60, RZ ;  /* 0x000000600a027810 */ /* 0x000fe20007ffe0ff */
[----:B-----5:R-:W-:Y:S01]  /*2bf0*/  IMAD.WIDE.U32 R212, R13, c[0x0][0x2b0], RZ ;  /* 0x0000ac000dd47a25 */ /* 0x020fe200078e00ff */
[----:B------:R-:W-:-:S02]  /*2c00*/  SHF.R.S32.HI R18, RZ, 0x1f, R192 ;  /* 0x0000001fff127819 */ /* 0x000fc400000114c0 */
[----:B------:R-:W-:Y:S02]  /*2c10*/  ISETP.GE.AND P2, PT, R2, R11, PT ;  /* 0x0000000b0200720c */ /* 0x000fe40003f46270 */
        /* <DEDUP_REMOVED lines=40> */
[----:B------:R-:W-:Y:S02]  /*2ea0*/  IMAD R215, R14, c[0x0][0x1ec], R211 ;  /* 0x00007b000ed77a24 */ /* 0x000fe400078e02d3 */
[----:B------:R-:W-:-:S04]  /*2eb0*/  IMAD.WIDE.U32 R2, R177, c[0x0][0x1e0], RZ ;  /* 0x00007800b1027a25 */ /* 0x000fc800078e00ff */
[----:B------:R-:W-:Y:S02]  /*2ec0*/  IMAD R96, R184, -0x40, R220 ;  /* 0xffffffc0b8607824 */ /* 0x000fe400078e02dc */
[----:B------:R-:W-:-:S04]  /*2ed0*/  IMAD.WIDE.U32 R216, R14, c[0x0][0x210], RZ ;  /* 0x000084000ed87a25 */ /* 0x000fc800078e00ff */
[----:B------:R-:W-:Y:S02]  /*2ee0*/  IMAD.IADD R13, R96, 0x1, -R229 ;  /* 0x00000001600d7824 */ /* 0x000fe400078e0ae5 */
[----:B------:R-:W-:Y:S01]  /*2ef0*/  IMAD R219, R14, c[0x0][0x214], R217 ;  /* 0x000085000edb7a24 */ /* 0x000fe200078e02d9 */
[C---:B------:R-:W-:Y:S01]  /*2f00*/  SHF.L.U64.HI R14, R192.reuse, 0x1, R18 ;  /* 0x00000001c00e7819 */ /* 0x040fe20000010212 */
[----:B------:R-:W-:Y:S01]  /*2f10*/  IMAD.SHL.U32 R17, R192, 0x2, RZ ;  /* 0x00000002c0117824 */ /* 0x000fe200078e00ff */
[----:B-1----:R-:W-:Y:S01]  /*2f20*/  SHF.R.S32.HI R5, RZ, 0x1f, R177 ;  /* 0x0000001fff057819 */ /* 0x002fe200000114b1 */
[----:B------:R-:W-:Y:S01]  /*2f30*/  IMAD.SHL.U32 R19, R201, 0x2, RZ ;  /* 0x00000002c9137824 */ /* 0x000fe200078e00ff */
[----:B------:R-:W-:-:S03]  /*2f40*/  ISETP.GE.AND P6, PT, R13, 0x1, PT ;  /* 0x000000010d00780c */ /* 0x000fc60003fc6270 */
[----:B------:R-:W-:-:S04]  /*2f50*/  IMAD R0, R5, c[0x0][0x1e0], RZ ;  /* 0x0000780005007a24 */ /* 0x000fc800078e02ff */
[----:B------:R-:W-:-:S04]  /*2f60*/  IMAD R0, R177, c[0x0][0x1e4], R0 ;  /* 0x00007900b1007a24 */ /* 0x000fc800078e0200 */
[----:B------:R-:W-:Y:S02]  /*2f70*/  IMAD.IADD R3, R3, 0x1, R0 ;  /* 0x0000000103037824 */ /* 0x000fe400078e0200 */
[----:B------:R-:W-:Y:S02]  /*2f80*/  @P6 ISETP.GE.AND P1, PT, R192, c[0x0][0x1d4], PT ;  /* 0x00007500c0006a0c */ /* 0x000fe40003f26270 */
[----:B------:R-:W-:Y:S02]  /*2f90*/  @P6 ISETP.GE.AND P5, PT, R200, c[0x0][0x1d4], PT ;  /* 0x00007500c8006a0c */ /* 0x000fe40003fa6270 */
[----:B------:R-:W-:Y:S02]  /*2fa0*/  @P6 ISETP.GE.AND P2, PT, R201, c[0x0][0x1d4], PT ;  /* 0x00007500c9006a0c */ /* 0x000fe40003f46270 */
[----:B---3--:R-:W-:Y:S01]  /*2fb0*/  SHF.R.S32.HI R7, RZ, 0x1f, R173 ;  /* 0x0000001fff077819 */ /* 0x008fe200000114ad */
[----:B------:R-:W-:-:S04]  /*2fc0*/  IMAD.WIDE.U32 R2, R173, c[0x0][0x1f0], R2 ;  /* 0x00007c00ad027a25 */ /* 0x000fc800078e0002 */
[C---:B------:R-:W-:Y:S02]  /*2fd0*/  IMAD R0, R7.reuse, c[0x0][0x1f0], RZ ;  /* 0x00007c0007007a24 */ /* 0x040fe400078e02ff */
[----:B------:R-:W-:Y:S02]  /*2fe0*/  IMAD R7, R7, c[0x0][0x218], RZ ;  /* 0x0000860007077a24 */ /* 0x000fe400078e02ff */
[C---:B------:R-:W-:Y:S01]  /*2ff0*/  IMAD R4, R173.reuse, c[0x0][0x1f4], R0 ;  /* 0x00007d00ad047a24 */ /* 0x040fe200078e0200 */
[----:B------:R-:W-:Y:S01]  /*3000*/  IADD3 R0, P0, R2, R210, RZ ;  /* 0x000000d202007210 */ /* 0x000fe20007f1e0ff */
[----:B------:R-:W-:-:S03]  /*3010*/  IMAD R11, R173, c[0x0][0x21c], R7 ;  /* 0x00008700ad0b7a24 */ /* 0x000fc600078e0207 */
[----:B------:R-:W-:Y:S01]  /*3020*/  IADD3.X R2, R215, R3, R4, P0, !PT ;  /* 0x00000003d7027210 */ /* 0x000fe200007fe404 */
[----:B------:R-:W-:Y:S01]  /*3030*/  IMAD R4, R5, c[0x0][0x208], RZ ;  /* 0x0000820005047a24 */ /* 0x000fe200078e02ff */
[----:B------:R-:W-:-:S03]  /*3040*/  LEA R6, P0, R0, c[0x0][0x1c8], 0x1 ;  /* 0x0000720000067a11 */ /* 0x000fc600078008ff */
[C---:B------:R-:W-:Y:S01]  /*3050*/  IMAD R5, R177.reuse, c[0x0][0x20c], R4 ;  /* 0x00008300b1057a24 */ /* 0x040fe200078e0204 */
[----:B------:R-:W-:Y:S01]  /*3060*/  LEA.HI.X R10, R0, c[0x0][0x1cc], R2, 0x1, P0 ;  /* 0x00007300000a7a11 */ /* 0x000fe200000f0c02 */
[----:B------:R-:W-:Y:S01]  /*3070*/  IMAD.WIDE.U32 R2, R177, c[0x0][0x208], RZ ;  /* 0x00008200b1027a25 */ /* 0x000fe200078e00ff */
[----:B------:R-:W1:Y:S03]  /*3080*/  SHFL.IDX PT, R0, R6, RZ, 0x181f ;  /* 0x00181fff06007589 */ /* 0x000e6600000e0000 */
[----:B------:R-:W-:Y:S01]  /*3090*/  IMAD.IADD R3, R3, 0x1, R5 ;  /* 0x0000000103037824 */ /* 0x000fe200078e0205 */
[----:B------:R-:W3:Y:S03]  /*30a0*/  SHFL.IDX PT, R8, R10, RZ, 0x181f ;  /* 0x00181fff0a087589 */ /* 0x000ee600000e0000 */
[----:B------:R-:W-:Y:S01]  /*30b0*/  IMAD.WIDE.U32 R2, R173, c[0x0][0x218], R2 ;  /* 0x00008600ad027a25 */ /* 0x000fe200078e0002 */
[----:B--2---:R2:W5:Y:S04]  /*30c0*/  SHFL.IDX PT, R9, R6, 0x1, 0x181f ;  /* 0x00381f0006097f89 */ /* 0x00456800000e0000 */
[----:B------:R-:W4:Y:S01]  /*30d0*/  SHFL.IDX PT, R10, R10, 0x1, 0x181f ;  /* 0x00381f000a0a7f89 */ /* 0x000f2200000e0000 */
[----:B-1----:R-:W-:-:S04]  /*30e0*/  @P6 LEA R4, P0, R192, R0, 0x1 ;  /* 0x00000000c0046211 */ /* 0x002fc800078008ff */
[----:B---3--:R-:W-:Y:S02]  /*30f0*/  @P6 LEA.HI.X R5, R192, R8, R18, 0x1, P0 ;  /* 0x00000008c0056211 */ /* 0x008fe400000f0c12 */
[----:B--2---:R-:W-:-:S03]  /*3100*/  @P6 LEA R6, P0, R200, R0, 0x1 ;  /* 0x00000000c8066211 */ /* 0x004fc600078008ff */
[----:B------:R1:W-:Y:S01]  /*3110*/  @P6 LDGSTS.E.BYPASS.LTC128B.128 [R209+0xc100], [R4.64], !P1 ;  /* 0x0c10000004d16fae */ /* 0x0003e2000c901d48 */
[----:B------:R-:W-:-:S05]  /*3120*/  @P6 LEA.HI.X R7, R200, R8, R16, 0x1, P0 ;  /* 0x00000008c8076211 */ /* 0x000fca00000f0c10 */
[----:B------:R5:W-:Y:S01]  /*3130*/  @P6 LDGSTS.E.BYPASS.LTC128B.128 [R209+0xe100], [R6.64], !P5 ;  /* 0x0e10000006d16fae */ /* 0x000be2000e901d48 */
[C---:B-1----:R-:W-:Y:S02]  /*3140*/  @P6 LEA R4, P1, R201.reuse, R0, 0x1 ;  /* 0x00000000c9046211 */ /* 0x042fe400078208ff */
[----:B------:R-:W-:Y:S02]  /*3150*/  IADD3 R0, P0, R2, R216, RZ ;  /* 0x000000d802007210 */ /* 0x000fe40007f1e0ff */
[----:B------:R-:W-:Y:S02]  /*3160*/  @P6 LEA.HI.X R5, R201, R8, R20, 0x1, P1 ;  /* 0x00000008c9056211 */ /* 0x000fe400008f0c14 */
[----:B------:R-:W-:Y:S02]  /*3170*/  ISETP.GE.AND P1, PT, R13, 0x21, PT ;  /* 0x000000210d00780c */ /* 0x000fe40003f26270 */
[----:B------:R-:W-:Y:S01]  /*3180*/  IADD3.X R2, R219, R3, R11, P0, !PT ;  /* 0x00000003db027210 */ /* 0x000fe200007fe40b */
[----:B------:R1:W-:Y:S01]  /*3190*/  @P6 LDGSTS.E.BYPASS.LTC128B.128 [R209+0x10100], [R4.64], !P2 ;  /* 0x1010000004d16fae */ /* 0x0003e2000d101d48 */
[----:B----4-:R-:W-:-:S04]  /*31a0*/  LEA R12, P0, R0, c[0x0][0x1f8], 0x1 ;  /* 0x00007e00000c7a11 */ /* 0x010fc800078008ff */
[----:B------:R-:W-:Y:S01]  /*31b0*/  LEA.HI.X R15, R0, c[0x0][0x1fc], R2, 0x1, P0 ;  /* 0x00007f00000f7a11 */ /* 0x000fe200000f0c02 */
[----:B------:R-:W2:Y:S04]  /*31c0*/  SHFL.IDX PT, R8, R12, RZ, 0x181f ;  /* 0x00181fff0c087589 */ /* 0x000ea800000e0000 */
[C---:B-----5:R-:W-:Y:S01]  /*31d0*/  @P1 LEA R6, P0, R192.reuse, R9, 0x1 ;  /* 0x00000009c0061211 */ /* 0x060fe200078008ff */
[----:B------:R-:W3:Y:S01]  /*31e0*/  SHFL.IDX PT, R11, R15, RZ, 0x181f ;  /* 0x00181fff0f0b7589 */ /* 0x000ee200000e0000 */
[----:B------:R-:W-:Y:S02]  /*31f0*/  @P1 ISETP.GE.AND P5, PT, R192, c[0x0][0x1d4], PT ;  /* 0x00007500c0001a0c */ /* 0x000fe40003fa6270 */
[----:B------:R-:W-:Y:S01]  /*3200*/  @P1 ISETP.GE.AND P2, PT, R200, c[0x0][0x1d4], PT ;  /* 0x00007500c8001a0c */ /* 0x000fe20003f46270 */
[----:B------:R-:W4:Y:S01]  /*3210*/  SHFL.IDX PT, R0, R12, 0x1, 0x181f ;  /* 0x00381f000c007f89 */ /* 0x000f2200000e0000 */
[----:B------:R-:W-:Y:S01]  /*3220*/  @P1 LEA.HI.X R7, R192, R10, R18, 0x1, P0 ;  /* 0x0000000ac0071211 */ /* 0x000fe200000f0c12 */
        /* <DEDUP_REMOVED lines=11> */
[----:B------:R1:W5:Y:S01]  /*32e0*/  SHFL.IDX PT, R10, R15, 0x1, 0x181f ;  /* 0x00381f000f0a7f89 */ /* 0x00036200000e0000 */
        /* <DEDUP_REMOVED lines=13> */
[----:B------:R-:W-:-:S03]  /*33c0*/  IADD3 R6, P0, R0, R17, RZ ;  /* 0x0000001100067210 */ /* 0x000fc60007f1e0ff */
[----:B------:R-:W-:Y:S01]  /*33d0*/  IMAD.X R9, R11, 0x1, R15, P6 ;  /* 0x000000010b097824 */ /* 0x000fe200030e060f */
[----:B------:R2:W-:Y:S01]  /*33e0*/  LDGSTS.E.BYPASS.LTC128B.128 [R209+0x2100], [R2.64], !P1 ;  /* 0x0210000002d17fae */ /* 0x0005e2000c901d48 */
[----:B------:R-:W-:Y:S01]  /*33f0*/  ISETP.GE.AND P1, PT, R201, c[0x0][0x1d4], PT ;  /* 0x00007500c9007a0c */ /* 0x000fe20003f26270 */
[----:B-----5:R-:W-:-:S03]  /*3400*/  IMAD.X R7, R10, 0x1, R14, P0 ;  /* 0x000000010a077824 */ /* 0x020fc600000e060e */
        /* <DEDUP_REMOVED lines=42> */
.L_x_2780:
        /* <DEDUP_REMOVED lines=8> */
[----:B------:R-:W-:Y:S01]  /*3730*/  IMAD.X R5, R8, 0x1, R16, P5 ;  /* 0x0000000108057824 */ /* 0x000fe200028e0610 */
        /* <DEDUP_REMOVED lines=11> */
.L_x_2781:
        /* <DEDUP_REMOVED lines=21> */
.L_x_2675:
[----:B------:R-:W-:Y:S05]  /*3940*/  BSYNC B0 ;  /* 0x0000000000007941 */ /* 0x000fea0003800000 */
.L_x_2674:
        /* <DEDUP_REMOVED lines=10> */
[----:B-1-3--:R1:W2:Y:S04]  /*39f0*/  LDSM.16.M88.4 R4, [R162] ;  /* 0x00000000a204783b */ /* 0x00a2a80000000200 */
        /* <DEDUP_REMOVED lines=34> */
.L_x_2782:
        /* <DEDUP_REMOVED lines=8> */
[C---:B---3--:R-:W-:Y:S01]  /*3ca0*/  IMAD.X R15, R12.reuse, 0x1, R22, P0 ;  /* 0x000000010c0f7824 */ /* 0x048fe200000e0616 */
        /* <DEDUP_REMOVED lines=8> */
[----:B------:R-:W4:Y:S04]  /*3d30*/  SHFL.IDX PT, R0, R21, 0x1, 0x181f ;  /* 0x00381f0015007f89 */ /* 0x000f2800000e0000 */
[----:B------:R3:W-:Y:S04]  /*3d40*/  LDGSTS.E.BYPASS.LTC128B.128 [R209+0xa100], [R16.64], !P0 ;  /* 0x0a10000010d17fae */ /* 0x0007e8000c101d48 */
[----:B------:R5:W2:Y:S02]  /*3d50*/  SHFL.IDX PT, R12, R13, 0x1, 0x181f ;  /* 0x00381f000d0c7f89 */ /* 0x000aa400000e0000 */
[----:B----45:R-:W-:-:S02]  /*3d60*/  SEL R13, RZ, 0x10, P0 ;  /* 0x00000010ff0d7807 */ /* 0x030fc40000000000 */
.L_x_2783:
[----:B---3--:R-:W-:Y:S02]  /*3d70*/  IADD3 R2, -R19, 0x10, RZ ;  /* 0x0000001013027810 */ /* 0x008fe40007ffe1ff */
[----:B------:R-:W-:-:S02]  /*3d80*/  IADD3 R3, -R18, 0x10, RZ ;  /* 0x0000001012037810 */ /* 0x000fc40007ffe1ff */
[----:B------:R-:W-:Y:S02]  /*3d90*/  LOP3.LUT R2, R2, 0xf, RZ, 0xc0, !PT ;  /* 0x0000000f02027812 */ /* 0x000fe400078ec0ff */
[----:B------:R-:W-:Y:S02]  /*3da0*/  IADD3 R14, -R13, 0x10, RZ ;  /* 0x000000100d0e7810 */ /* 0x000fe40007ffe1ff */
[----:B------:R-:W-:Y:S02]  /*3db0*/  LOP3.LUT R3, R3, 0xf, RZ, 0xc0, !PT ;  /* 0x0000000f03037812 */ /* 0x000fe400078ec0ff */
[-C--:B------:R-:W-:Y:S02]  /*3dc0*/  IADD3 R16, P1, P0, R2, R0.reuse, R25 ;  /* 0x0000000002107210 */ /* 0x080fe4000783e019 */
[----:B------:R-:W-:Y:S02]  /*3dd0*/  LOP3.LUT R2, R14, 0xf, RZ, 0xc0, !PT ;  /* 0x0000000f0e027812 */ /* 0x000fe400078ec0ff */
[----:B------:R-:W-:-:S02]  /*3de0*/  IADD3 R14, P6, P5, R3, R0, R26 ;  /* 0x00000000030e7210 */ /* 0x000fc40007dde01a */
[----:B--2---:R-:W-:Y:S02]  /*3df0*/  IADD3.X R17, RZ, R12, R22, P1, P0 ;  /* 0x0000000cff117210 */ /* 0x004fe40000fe0416 */
        /* <DEDUP_REMOVED lines=12> */
.L_x_2679:
[----:B------:R-:W-:Y:S05]  /*3ec0*/  BSYNC B0 ;  /* 0x0000000000007941 */ /* 0x000fea0003800000 */
.L_x_2678:
[----:B--2---:R-:W2:Y:S01]  /*3ed0*/  LDL R3, [R1+0x14] ;  /* 0x0000140001037983 */ /* 0x004ea20000100800 */
[----:B------:R-:W-:Y:S01]  /*3ee0*/  IMAD.MOV.U32 R0, RZ, RZ, 0x40 ;  /* 0x00000040ff007424 */ /* 0x000fe200078e00ff */
[----:B------:R-:W-:-:S02]  /*3ef0*/  LOP3.LUT P0, RZ, R206, 0x4, RZ, 0xc0, !PT ;  /* 0x00000004ceff7812 */ /* 0x000fc4000780c0ff */
[----:B------:R-:W0:Y:S01]  /*3f00*/  LDGDEPBAR ;  /* 0x00000000000079af */ /* 0x000e220000000000 */
[----:B------:R-:W-:Y:S01]  /*3f10*/  WARPSYNC 0xffffffff ;  /* 0xffffffff00007948 */ /* 0x000fe20003800000 */
[----:B------:R-:W-:Y:S01]  /*3f20*/  SEL R166, R0, 0xffffffc0, !P0 ;  /* 0xffffffc000a67807 */ /* 0x000fe20004000000 */
[----:B---3--:R-:W-:Y:S01]  /*3f30*/  HMMA.16816.F32 R16, R4, R32, RZ ;  /* 0x000000200410723c */ /* 0x008fe200000018ff */
[----:B------:R-:W-:Y:S02]  /*3f40*/  LDSM.16.M88.4 R92, [R169+0x3800] ;  /* 0x00380000a95c783b */ /* 0x000fe40000000200 */
[----:B------:R-:W-:Y:S01]  /*3f50*/  IADD3 R0, R166, R169, R167 ;  /* 0x000000a9a6007210 */ /* 0x000fe20007ffe0a7 */
[----:B------:R-:W-:-:S04]  /*3f60*/  IMAD.IADD R2, R169, 0x1, R166 ;  /* 0x00000001a9027824 */ /* 0x000fc800078e02a6 */
[C---:B------:R-:W-:Y:S01]  /*3f70*/  HMMA.16816.F32 R12, R4.reuse, R34, RZ ;  /* 0x00000022040c723c */ /* 0x040fe200000018ff */
[----:B------:R-:W-:Y:S04]  /*3f80*/  LDSM.16.M88.4 R56, [R2] ;  /* 0x000000000238783b */ /* 0x000fe80000000200 */
[----:B------:R-:W-:Y:S03]  /*3f90*/  LDSM.16.M88.4 R60, [R2+0x800] ;  /* 0x00080000023c783b */ /* 0x000fe60000000200 */
[C---:B----4-:R-:W-:Y:S01]  /*3fa0*/  HMMA.16816.F32 R28, R4.reuse, R36, RZ ;  /* 0x00000024041c723c */ /* 0x050fe200000018ff */
[----:B------:R-:W-:Y:S04]  /*3fb0*/  LDSM.16.M88.4 R68, [R2+0x1000] ;  /* 0x001000000244783b */ /* 0x000fe80000000200 */
[----:B------:R-:W-:Y:S03]  /*3fc0*/  LDSM.16.M88.4 R76, [R2+0x1800] ;  /* 0x00180000024c783b */ /* 0x000fe60000000200 */
[C---:B------:R-:W-:Y:S01]  /*3fd0*/  HMMA.16816.F32 R36, R4.reuse, R38, RZ ;  /* 0x000000260424723c */ /* 0x040fe200000018ff */
[----:B------:R-:W-:Y:S07]  /*3fe0*/  LDSM.16.M88.4 R84, [R0+0x1800] ;  /* 0x001800000054783b */ /* 0x000fee0000000200 */
[C---:B-1----:R-:W-:Y:S08]  /*3ff0*/  HMMA.16816.F32 R40, R4.reuse, R44, RZ ;  /* 0x0000002c0428723c */ /* 0x042ff000000018ff */
[C---:B------:R-:W-:Y:S08]  /*4000*/  HMMA.16816.F32 R48, R4.reuse, R52, RZ ;  /* 0x000000340430723c */ /* 0x040ff000000018ff */
[C---:B------:R-:W-:Y:S08]  /*4010*/  HMMA.16816.F32 R44, R4.reuse, R46, RZ ;  /* 0x0000002e042c723c */ /* 0x040ff000000018ff */
[----:B------:R-:W-:Y:S01]  /*4020*/  HMMA.16816.F32 R52, R4, R54, RZ ;  /* 0x000000360434723c */ /* 0x000fe200000018ff */
[----:B------:R-:W1:Y:S07]  /*4030*/  LDSM.16.M88.4 R4, [R165] ;  /* 0x00000000a504783b */ /* 0x000e6e0000000200 */
[C---:B------:R-:W-:Y:S01]  /*4040*/  HMMA.16816.F32 R32, R8.reuse, R64, R16 ;  /* 0x000000400820723c */ /* 0x040fe20000001810 */
[----:B------:R-:W-:Y:S07]  /*4050*/  LDSM.16.M88.4 R16, [R164] ;  /* 0x00000000a410783b */ /* 0x000fee0000000200 */
[C---:B------:R-:W-:Y:S01]  /*4060*/  HMMA.16816.F32 R24, R8.reuse, R66, R12 ;  /* 0x000000420818723c */ /* 0x040fe2000000180c */
[----:B------:R-:W3:Y:S07]  /*4070*/  LDSM.16.M88.4 R64, [R0] ;  /* 0x000000000040783b */ /* 0x000eee0000000200 */
[C---:B------:R-:W-:Y:S08]  /*4080*/  HMMA.16816.F32 R12, R8.reuse, R72, R28 ;  /* 0x00000048080c723c */ /* 0x040ff0000000181c */
[C---:B------:R-:W-:Y:S01]  /*4090*/  HMMA.16816.F32 R28, R8.reuse, R74, R36 ;  /* 0x0000004a081c723c */ /* 0x040fe20000001824 */
[----:B------:R-:W4:Y:S07]  /*40a0*/  LDSM.16.M88.4 R72, [R0+0x800] ;  /* 0x000800000048783b */ /* 0x000f2e0000000200 */
[C---:B------:R-:W-:Y:S08]  /*40b0*/  HMMA.16816.F32 R40, R8.reuse, R80, R40 ;  /* 0x000000500828723c */ /* 0x040ff00000001828 */
[C---:B------:R-:W-:Y:S01]  /*40c0*/  HMMA.16816.F32 R44, R8.reuse, R82, R44 ;  /* 0x00000052082c723c */ /* 0x040fe2000000182c */
[----:B------:R-:W5:Y:S07]  /*40d0*/  LDSM.16.M88.4 R80, [R0+0x1000] ;  /* 0x001000000050783b */ /* 0x000f6e0000000200 */
[C---:B------:R-:W-:Y:S08]  /*40e0*/  HMMA.16816.F32 R48, R8.reuse, R88, R48 ;  /* 0x000000580830723c */ /* 0x040ff00000001830 */
[----:B------:R-:W-:Y:S01]  /*40f0*/  HMMA.16816.F32 R52, R8, R90, R52 ;  /* 0x0000005a0834723c */ /* 0x000fe20000001834 */
[----:B------:R-:W-:Y:S07]  /*4100*/  LDSM.16.M88.4 R88, [R20+0x3800] ;  /* 0x003800001458783b */ /* 0x000fee0000000200 */
[C---:B-1----:R-:W-:Y:S08]  /*4110*/  HMMA.16816.F32 R36, R4.reuse, R56, R32 ;  /* 0x000000380424723c */ /* 0x042ff00000001820 */
[C---:B------:R-:W-:Y:S01]  /*4120*/  HMMA.16816.F32 R32, R4.reuse, R58, R24 ;  /* 0x0000003a0420723c */ /* 0x040fe20000001818 */
[----:B------:R-:W-:Y:S07]  /*4130*/  LDSM.16.M88.4 R56, [R169+0x2000] ;  /* 0x00200000a938783b */ /* 0x000fee0000000200 */
[C---:B------:R-:W-:Y:S01]  /*4140*/  HMMA.16816.F32 R24, R4.reuse, R60, R12 ;  /* 0x0000003c0418723c */ /* 0x040fe2000000180c */
[----:B------:R-:W1:Y:S07]  /*4150*/  LDSM.16.M88.4 R12, [R162+0x4000] ;  /* 0x00400000a20c783b */ /* 0x000e6e0000000200 */
[C---:B------:R-:W-:Y:S01]  /*4160*/  HMMA.16816.F32 R8, R4.reuse, R62, R28 ;  /* 0x0000003e0408723c */ /* 0x040fe2000000181c */
[----:B------:R-:W1:Y:S07]  /*4170*/  LDSM.16.M88.4 R60, [R169+0x2800] ;  /* 0x00280000a93c783b */ /* 0x000e6e0000000200 */
[C---:B------:R-:W-:Y:S08]  /*4180*/  HMMA.16816.F32 R28, R4.reuse, R68, R40 ;  /* 0x00000044041c723c */ /* 0x040ff00000001828 */
[C---:B------:R-:W-:Y:S01]  /*4190*/  HMMA.16816.F32 R44, R4.reuse, R70, R44 ;  /* 0x00000046042c723c */ /* 0x040fe2000000182c */
[----:B------:R-:W1:Y:S07]  /*41a0*/  LDSM.16.M88.4 R68, [R169+0x3000] ;  /* 0x00300000a944783b */ /* 0x000e6e0000000200 */
[C---:B------:R-:W-:Y:S08]  /*41b0*/  HMMA.16816.F32 R48, R4.reuse, R76, R48 ;  /* 0x0000004c0430723c */ /* 0x040ff00000001830 */
[----:B------:R-:W-:Y:S01]  /*41c0*/  HMMA.16816.F32 R52, R4, R78, R52 ;  /* 0x0000004e0434723c */ /* 0x000fe20000001834 */
[----:B------:R-:W-:Y:S07]  /*41d0*/  LDSM.16.M88.4 R76, [R2+0x3000] ;  /* 0x00300000024c783b */ /* 0x000fee0000000200 */
[C---:B---3--:R-:W-:Y:S08]  /*41e0*/  HMMA.16816.F32 R40, R16.reuse, R64, R36 ;  /* 0x000000401028723c */ /* 0x048ff00000001824 */
[C---:B------:R-:W-:Y:S01]  /*41f0*/  HMMA.16816.F32 R36, R16.reuse, R66, R32 ;  /* 0x000000421024723c */ /* 0x040fe20000001820 */
[----:B------:R-:W-:Y:S07]  /*4200*/  LDSM.16.M88.4 R64, [R20+0x2000] ;  /* 0x002000001440783b */ /* 0x000fee0000000200 */
[C---:B----4-:R-:W-:Y:S08]  /*4210*/  HMMA.16816.F32 R32, R16.reuse, R72, R24 ;  /* 0x000000481020723c */ /* 0x050ff00000001818 */
[C---:B------:R-:W-:Y:S01]  /*4220*/  HMMA.16816.F32 R24, R16.reuse, R74, R8 ;  /* 0x0000004a1018723c */ /* 0x040fe20000001808 */
[----:B------:R-:W3:Y:S04]  /*4230*/  LDSM.16.M88.4 R8, [R163+0x4000] ;  /* 0x00400000a308783b */ /* 0x000ee80000000200 */
[----:B------:R-:W4:Y:S03]  /*4240*/  LDSM.16.M88.4 R72, [R20+0x2800] ;  /* 0x002800001448783b */ /* 0x000f260000000200 */
[C---:B-----5:R-:W-:Y:S08]  /*4250*/  HMMA.16816.F32 R4, R16.reuse, R80, R28 ;  /* 0x000000501004723c */ /* 0x060ff0000000181c */
        /* <DEDUP_REMOVED lines=8> */
[C---:B------:R-:W-:Y:S08]  /*42e0*/  HMMA.16816.F32 R36, R12.reuse, R60, R32 ;  /* 0x0000003c0c24723c */ /* 0x040ff00000001820 */
[C---:B------:R-:W-:Y:S01]  /*42f0*/  HMMA.16816.F32 R32, R12.reuse, R62, R24 ;  /* 0x0000003e0c20723c */ /* 0x040fe20000001818 */
[----:B------:R-:W-:Y:S07]  /*4300*/  LDSM.16.M88.4 R60, [R2+0x2000] ;  /* 0x00200000023c783b */ /* 0x000fee0000000200 */
[----:B------:R-:W-:Y:S01]  /*4310*/  HMMA.16816.F32 R24, R12, R68, R4 ;  /* 0x000000440c18723c */ /* 0x000fe20000001804 */
[----:B------:R-:W1:Y:S01]  /*4320*/  LDSM.16.M88.4 R4, [R165+0x4000] ;  /* 0x00400000a504783b */ /* 0x000e620000000200 */
[----:B--2---:R-:W-:-:S06]  /*4330*/  IMAD.IADD R205, R3, 0x1, R225 ;  /* 0x0000000103cd7824 */ /* 0x004fcc00078e02e1 */
[C---:B------:R-:W-:Y:S01]  /*4340*/  HMMA.16816.F32 R16, R12.reuse, R70, R28 ;  /* 0x000000460c10723c */ /* 0x040fe2000000181c */
[----:B------:R-:W5:Y:S07]  /*4350*/  LDSM.16.M88.4 R68, [R2+0x2800] ;  /* 0x002800000244783b */ /* 0x000f6e0000000200 */
[C---:B------:R-:W-:Y:S01]  /*4360*/  HMMA.16816.F32 R28, R12.reuse, R92, R48 ;  /* 0x0000005c0c1c723c */ /* 0x040fe20000001830 */
[----:B------:R-:W2:Y:S07]  /*4370*/  LDL R92, [R1+0x10] ;  /* 0x00001000015c7983 */ /* 0x000eae0000100800 */
[----:B------:R-:W-:Y:S01]  /*4380*/  HMMA.16816.F32 R52, R12, R94, R52 ;  /* 0x0000005e0c34723c */ /* 0x000fe20000001834 */
[----:B------:R-:W1:Y:S07]  /*4390*/  LDSM.16.M88.4 R12, [R164+0x4000] ;  /* 0x00400000a40c783b */ /* 0x000e6e0000000200 */
[C---:B---3--:R-:W-:Y:S08]  /*43a0*/  HMMA.16816.F32 R48, R8.reuse, R64, R44 ;  /* 0x000000400830723c */ /* 0x048ff0000000182c */
[C---:B------:R-:W-:Y:S01]  /*43b0*/  HMMA.16816.F32 R44, R8.reuse, R66, R40 ;  /* 0x00000042082c723c */ /* 0x040fe20000001828 */
[----:B------:R-:W3:Y:S07]  /*43c0*/  LDSM.16.M88.4 R64, [R0+0x2800] ;  /* 0x002800000040783b */ /* 0x000eee0000000200 */
[C---:B----4-:R-:W-:Y:S08]  /*43d0*/  HMMA.16816.F32 R40, R8.reuse, R72, R36 ;  /* 0x000000480828723c */ /* 0x050ff00000001824 */
[C---:B------:R-:W-:Y:S01]  /*43e0*/  HMMA.16816.F32 R36, R8.reuse, R74, R32 ;  /* 0x0000004a0824723c */ /* 0x040fe20000001820 */
[----:B------:R-:W-:Y:S07]  /*43f0*/  LDSM.16.M88.4 R72, [R169+0x4000] ;  /* 0x00400000a948783b */ /* 0x000fee0000000200 */
[C---:B-----5:R-:W-:Y:S08]  /*4400*/  HMMA.16816.F32 R32, R8.reuse, R80, R24 ;  /* 0x000000500820723c */ /* 0x060ff00000001818 */
[C---:B------:R-:W-:Y:S01]  /*4410*/  HMMA.16816.F32 R24, R8.reuse, R82, R16 ;  /* 0x000000520818723c */ /* 0x040fe20000001810 */
[----:B------:R-:W-:Y:S07]  /*4420*/  LDSM.16.M88.4 R80, [R169+0x5800] ;  /* 0x00580000a950783b */ /* 0x000fee0000000200 */
[C---:B------:R-:W-:Y:S01]  /*4430*/  HMMA.16816.F32 R16, R8.reuse, R88, R28 ;  /* 0x000000580810723c */ /* 0x040fe2000000181c */
[----:B------:R-:W-:Y:S07]  /*4440*/  LDSM.16.M88.4 R28, [R0+0x3800] ;  /* 0x00380000001c783b */ /* 0x000fee0000000200 */
[----:B------:R-:W-:Y:S08]  /*4450*/  HMMA.16816.F32 R8, R8, R90, R52 ;  /* 0x0000005a0808723c */ /* 0x000ff00000001834 */
[C---:B-1----:R-:W-:Y:S08]  /*4460*/  HMMA.16816.F32 R52, R4.reuse, R60, R48 ;  /* 0x0000003c0434723c */ /* 0x042ff00000001830 */
[C---:B------:R-:W-:Y:S08]  /*4470*/  HMMA.16816.F32 R60, R4.reuse, R62, R44 ;  /* 0x0000003e043c723c */ /* 0x040ff0000000182c */
[C---:B------:R-:W-:Y:S01]  /*4480*/  HMMA.16816.F32 R44, R4.reuse, R70, R36 ;  /* 0x00000046042c723c */ /* 0x040fe20000001824 */
[----:B------:R-:W1:Y:S07]  /*4490*/  LDSM.16.M88.4 R36, [R0+0x3000] ;  /* 0x003000000024783b */ /* 0x000e6e0000000200 */
[C---:B------:R-:W-:Y:S01]  /*44a0*/  HMMA.16816.F32 R48, R4.reuse, R68, R40 ;  /* 0x000000440430723c */ /* 0x040fe20000001828 */
[----:B------:R-:W-:Y:S07]  /*44b0*/  LDSM.16.M88.4 R68, [R169+0x4800] ;  /* 0x00480000a944783b */ /* 0x000fee0000000200 */
[C---:B------:R-:W-:Y:S08]  /*44c0*/  HMMA.16816.F32 R40, R4.reuse, R76, R32 ;  /* 0x0000004c0428723c */ /* 0x040ff00000001820 */
[C---:B------:R-:W-:Y:S08]  /*44d0*/  HMMA.16816.F32 R32, R4.reuse, R78, R24 ;  /* 0x0000004e0420723c */ /* 0x040ff00000001818 */
[C---:B------:R-:W-:Y:S08]  /*44e0*/  HMMA.16816.F32 R24, R4.reuse, R84, R16 ;  /* 0x000000540418723c */ /* 0x040ff00000001810 */
[----:B------:R-:W-:Y:S01]  /*44f0*/  HMMA.16816.F32 R16, R4, R86, R8 ;  /* 0x000000560410723c */ /* 0x000fe20000001808 */
[----:B------:R-:W4:Y:S04]  /*4500*/  LDSM.16.M88.4 R4, [R162+0x8000] ;  /* 0x00800000a204783b */ /* 0x000f280000000200 */
[----:B------:R-:W5:Y:S03]  /*4510*/  LDSM.16.M88.4 R84, [R169+0x5000] ;  /* 0x00500000a954783b */ /* 0x000f660000000200 */
[C---:B------:R-:W-:Y:S08]  /*4520*/  HMMA.16816.F32 R8, R12.reuse, R56, R52 ;  /* 0x000000380c08723c */ /* 0x040ff00000001834 */
[C---:B------:R-:W-:Y:S08]  /*4530*/  HMMA.16816.F32 R60, R12.reuse, R58, R60 ;  /* 0x0000003a0c3c723c */ /* 0x040ff0000000183c */
[C---:B---3--:R-:W-:Y:S08]  /*4540*/  HMMA.16816.F32 R56, R12.reuse, R64, R48 ;  /* 0x000000400c38723c */ /* 0x048ff00000001830 */
[C---:B------:R-:W-:Y:S08]  /*4550*/  HMMA.16816.F32 R52, R12.reuse, R66, R44 ;  /* 0x000000420c34723c */ /* 0x040ff0000000182c */
[C---:B-1----:R-:W-:Y:S01]  /*4560*/  HMMA.16816.F32 R64, R12.reuse, R36, R40 ;  /* 0x000000240c40723c */ /* 0x042fe20000001828 */
[----:B------:R-:W-:Y:S07]  /*4570*/  LDSM.16.M88.4 R40, [R20+0x4000] ;  /* 0x004000001428783b */ /* 0x000fee0000000200 */
[C---:B------:R-:W-:Y:S01]  /*4580*/  HMMA.16816.F32 R76, R12.reuse, R38, R32 ;  /* 0x000000260c4c723c */ /* 0x040fe20000001820 */
[----:B------:R-:W-:Y:S07]  /*4590*/  LDSM.16.M88.4 R36, [R20+0x4800] ;  /* 0x004800001424783b */ /* 0x000fee0000000200 */
[C---:B------:R-:W-:Y:S08]  /*45a0*/  HMMA.16816.F32 R48, R12.reuse, R28, R24 ;  /* 0x0000001c0c30723c */ /* 0x040ff00000001818 */
[----:B------:R-:W-:Y:S01]  /*45b0*/  HMMA.16816.F32 R44, R12, R30, R16 ;  /* 0x0000001e0c2c723c */ /* 0x000fe20000001810 */
[----:B------:R-:W1:Y:S07]  /*45c0*/  LDSM.16.M88.4 R12, [R163+0x8000] ;  /* 0x00800000a30c783b */ /* 0x000e6e0000000200 */
[C---:B----4-:R-:W-:Y:S01]  /*45d0*/  HMMA.16816.F32 R32, R4.reuse, R72, R8 ;  /* 0x000000480420723c */ /* 0x050fe20000001808 */
[----:B------:R-:W-:Y:S07]  /*45e0*/  LDSM.16.M88.4 R8, [R165+0x8000] ;  /* 0x00800000a508783b */ /* 0x000fee0000000200 */
[C---:B------:R-:W-:Y:S01]  /*45f0*/  HMMA.16816.F32 R24, R4.reuse, R68, R56 ;  /* 0x000000440418723c */ /* 0x040fe20000001838 */
[----:B------:R-:W3:Y:S07]  /*4600*/  LDSM.16.M88.4 R56, [R20+0x5000] ;  /* 0x005000001438783b */ /* 0x000eee0000000200 */
[C---:B------:R-:W-:Y:S01]  /*4610*/  HMMA.16816.F32 R28, R4.reuse, R74, R60 ;  /* 0x0000004a041c723c */ /* 0x040fe2000000183c */
[----:B------:R4:W1:Y:S07]  /*4620*/  LDSM.16.M88.4 R72, [R20+0x5800] ;  /* 0x005800001448783b */ /* 0x00086e0000000200 */
[C---:B------:R-:W-:Y:S01]  /*4630*/  HMMA.16816.F32 R16, R4.reuse, R70, R52 ;  /* 0x000000460410723c */ /* 0x040fe20000001834 */
[----:B------:R-:W-:Y:S07]  /*4640*/  LDSM.16.M88.4 R68, [R2+0x5800] ;  /* 0x005800000244783b */ /* 0x000fee0000000200 */
[C---:B-----5:R-:W-:Y:S01]  /*4650*/  HMMA.16816.F32 R52, R4.reuse, R84, R64 ;  /* 0x000000540434723c */ /* 0x060fe20000001840 */
[----:B------:R-:W-:Y:S07]  /*4660*/  LDSM.16.M88.4 R64, [R2+0x4800] ;  /* 0x004800000240783b */ /* 0x000fee0000000200 */
[C---:B------:R-:W-:Y:S01]  /*4670*/  HMMA.16816.F32 R60, R4.reuse, R86, R76 ;  /* 0x00000056043c723c */ /* 0x040fe2000000184c */
[----:B------:R-:W5:Y:S04]  /*4680*/  LDSM.16.M88.4 R84, [R2+0x4000] ;  /* 0x004000000254783b */ /* 0x000f680000000200 */
[----:B------:R2:W2:Y:S03]  /*4690*/  LDSM.16.M88.4 R76, [R2+0x5000] ;  /* 0x00500000024c783b */ /* 0x0004a60000000200 */
[C---:B----4-:R-:W-:Y:S08]  /*46a0*/  HMMA.16816.F32 R20, R4.reuse, R80, R48 ;  /* 0x000000500414723c */ /* 0x050ff00000001830 */
[----:B------:R-:W-:Y:S01]  /*46b0*/  HMMA.16816.F32 R48, R4, R82, R44 ;  /* 0x000000520430723c */ /* 0x000fe2000000182c */
[----:B------:R-:W-:Y:S04]  /*46c0*/  LDSM.16.M88.4 R4, [R164+0x8000] ;  /* 0x00800000a404783b */ /* 0x000fe80000000200 */
[----:B------:R-:W4:Y:S03]  /*46d0*/  LDSM.16.M88.4 R80, [R0+0x4000] ;  /* 0x004000000050783b */ /* 0x000f260000000200 */
[C---:B-1----:R-:W-:Y:S08]  /*46e0*/  HMMA.16816.F32 R44, R12.reuse, R40, R32 ;  /* 0x000000280c2c723c */ /* 0x042ff00000001820 */
[C---:B------:R-:W-:Y:S08]  /*46f0*/  HMMA.16816.F32 R32, R12.reuse, R36, R24 ;  /* 0x000000240c20723c */ /* 0x040ff00000001818 */
[C---:B------:R-:W-:Y:S08]  /*4700*/  HMMA.16816.F32 R40, R12.reuse, R42, R28 ;  /* 0x0000002a0c28723c */ /* 0x040ff0000000181c */
[C---:B------:R-:W-:Y:S08]  /*4710*/  HMMA.16816.F32 R36, R12.reuse, R38, R16 ;  /* 0x000000260c24723c */ /* 0x040ff00000001810 */
[C---:B---3--:R-:W-:Y:S01]  /*4720*/  HMMA.16816.F32 R24, R12.reuse, R58, R60 ;  /* 0x0000003a0c18723c */ /* 0x048fe2000000183c */
[----:B------:R-:W1:Y:S07]  /*4730*/  LDSM.16.M88.4 R60, [R0+0x4800] ;  /* 0x00480000003c783b */ /* 0x000e6e0000000200 */
[C---:B------:R-:W-:Y:S01]  /*4740*/  HMMA.16816.F32 R28, R12.reuse, R56, R52 ;  /* 0x000000380c1c723c */ /* 0x040fe20000001834 */
[----:B--2---:R-:W-:Y:S01]  /*4750*/  @P4 IMAD.HI.U32 R2, R205, c[0x0][0x2c8], RZ ;  /* 0x0000b200cd024a27 */ /* 0x004fe200078e00ff */
[----:B------:R-:W-:Y:S06]  /*4760*/  LDSM.16.M88.4 R56, [R0+0x5000] ;  /* 0x005000000038783b */ /* 0x000fec0000000200 */
[C---:B------:R-:W-:Y:S08]  /*4770*/  HMMA.16816.F32 R20, R12.reuse, R72, R20 ;  /* 0x000000480c14723c */ /* 0x040ff00000001814 */
[----:B------:R-:W-:Y:S08]  /*4780*/  HMMA.16816.F32 R16, R12, R74, R48 ;  /* 0x0000004a0c10723c */ /* 0x000ff00000001830 */
[C---:B-----5:R-:W-:Y:S08]  /*4790*/  HMMA.16816.F32 R12, R8.reuse, R84, R44 ;  /* 0x00000054080c723c */ /* 0x060ff0000000182c */
[C---:B------:R-:W-:Y:S08]  /*47a0*/  HMMA.16816.F32 R44, R8.reuse, R64, R32 ;  /* 0x00000040082c723c */ /* 0x040ff00000001820 */
[C---:B------:R-:W-:Y:S08]  /*47b0*/  HMMA.16816.F32 R32, R8.reuse, R78, R24 ;  /* 0x0000004e0820723c */ /* 0x040ff00000001818 */
[----:B------:R-:W-:Y:S08]  /*47c0*/  HMMA.16816.F32 R24, R8, R70, R16 ;  /* 0x000000460818723c */ /* 0x000ff00000001810 */
[----:B----4-:R-:W-:Y:S01]  /*47d0*/  HMMA.16816.F32 R16, R4, R80, R12 ;  /* 0x000000500410723c */ /* 0x010fe2000000180c */
[----:B------:R2:W-:Y:S01]  /*47e0*/  LDSM.16.M88.4 R12, [R0+0x5800] ;  /* 0x00580000000c783b */ /* 0x0005e20000000200 */
[----:B------:R-:W-:Y:S01]  /*47f0*/  IMAD.IADD R3, R96, 0x1, -R228 ;  /* 0x0000000160037824 */ /* 0x000fe200078e0ae4 */
[----:B------:R-:W-:-:S05]  /*4800*/  DEPBAR.LE SB0, 0x2 ;  /* 0x000080800000791a */ /* 0x000fca0000000000 */
[C---:B------:R-:W-:Y:S08]  /*4810*/  HMMA.16816.F32 R40, R8.reuse, R86, R40 ;  /* 0x000000560828723c */ /* 0x040ff00000001828 */
[----:B------:R-:W-:Y:S01]  /*4820*/  HMMA.16816.F32 R52, R8, R76, R28 ;  /* 0x0000004c0834723c */ /* 0x000fe2000000181c */
[----:B--2---:R-:W-:Y:S01]  /*4830*/  IMAD.MOV.U32 R0, RZ, RZ, R205 ;  /* 0x000000ffff007224 */ /* 0x004fe200078e00cd */
[----:B------:R-:W-:-:S06]  /*4840*/  @P4 SHF.R.U32.HI R0, RZ, c[0x0][0x2cc], R2 ;  /* 0x0000b300ff004a19 */ /* 0x000fcc0000011602 */
[C---:B------:R-:W-:Y:S01]  /*4850*/  HMMA.16816.F32 R48, R8.reuse, R66, R36 ;  /* 0x000000420830723c */ /* 0x040fe20000001824 */
[----:B------:R-:W-:Y:S06]  /*4860*/  BAR.SYNC.DEFER_BLOCKING 0x0 ;  /* 0x0000000000007b1d */ /* 0x000fec0000010000 */
[----:B------:R-:W2:Y:S01]  /*4870*/  SHFL.IDX PT, R2, R0, RZ, 0x1c1f ;  /* 0x001c1fff00027589 */ /* 0x000ea200000e0000 */
[----:B------:R-:W-:Y:S03]  /*4880*/  HMMA.16816.F32 R28, R8, R68, R20 ;  /* 0x00000044081c723c */ /* 0x000fe60000001814 */
[----:B------:R3:W4:Y:S05]  /*4890*/  SHFL.IDX PT, R8, R0, 0x1, 0x1c1f ;  /* 0x003c1f0000087f89 */ /* 0x00072a00000e0000 */
[C---:B------:R-:W-:Y:S08]  /*48a0*/  HMMA.16816.F32 R20, R4.reuse, R82, R40 ;  /* 0x000000520414723c */ /* 0x040ff00000001828 */
[----:B-1----:R-:W-:Y:S01]  /*48b0*/  HMMA.16816.F32 R36, R4, R60, R44 ;  /* 0x0000003c0424723c */ /* 0x002fe2000000182c */
[----:B------:R-:W-:Y:S01]  /*48c0*/  LDSM.16.MT88.4 R64, [R234+0x800] ;  /* 0x00080000ea40783b */ /* 0x000fe20000004200 */
[----:B---3--:R-:W-:-:S04]  /*48d0*/  IMAD.MOV.U32 R0, RZ, RZ, 0x1 ;  /* 0x00000001ff007424 */ /* 0x008fc800078e00ff */
[----:B------:R-:W-:-:S05]  /*48e0*/  IMAD R0, R184, -0x40, R0 ;  /* 0xffffffc0b8007824 */ /* 0x000fca00078e0200 */
[----:B------:R-:W-:-:S05]  /*48f0*/  IADD3 R0, -R228, R0, R220 ;  /* 0x00000000e4007210 */ /* 0x000fca0007ffe1dc */
[----:B------:R-:W-:-:S04]  /*4900*/  IMAD.IADD R0, R0, 0x1, -R221 ;  /* 0x0000000100007824 */ /* 0x000fc800078e0add */
[C---:B--2---:R-:W-:Y:S02]  /*4910*/  IMAD.IADD R2, R0.reuse, 0x1, R2 ;  /* 0x0000000100027824 */ /* 0x044fe400078e0202 */
[----:B----4-:R-:W-:-:S03]  /*4920*/  IMAD.IADD R0, R0, 0x1, R8 ;  /* 0x0000000100007824 */ /* 0x010fc600078e0208 */
[C---:B------:R-:W-:Y:S02]  /*4930*/  IMNMX R2, R3.reuse, R2, PT ;  /* 0x0000000203027217 */ /* 0x040fe40003800200 */
[----:B------:R-:W-:Y:S01]  /*4940*/  IMNMX R0, R3, R0, PT ;  /* 0x0000000003007217 */ /* 0x000fe20003800200 */
[----:B------:R-:W-:Y:S01]  /*4950*/  HMMA.16816.F32 R40, R4, R62, R48 ;  /* 0x0000003e0428723c */ /* 0x000fe20000001830 */
[C---:B------:R-:W-:Y:S01]  /*4960*/  ISETP.GT.AND P5, PT, R2.reuse, RZ, PT ;  /* 0x000000ff0200720c */ /* 0x040fe20003fa4270 */
[----:B------:R-:W-:Y:S01]  /*4970*/  LDSM.16.MT88.4 R60, [R231+0x2000] ;  /* 0x00200000e73c783b */ /* 0x000fe20000004200 */
[----:B------:R-:W-:Y:S02]  /*4980*/  ISETP.GT.AND P6, PT, R2, 0x1, PT ;  /* 0x000000010200780c */ /* 0x000fe40003fc4270 */
[----:B------:R-:W-:-:S03]  /*4990*/  ISETP.GT.AND P0, PT, R0, 0x1, PT ;  /* 0x000000010000780c */ /* 0x000fc60003f04270 */
[----:B------:R-:W-:Y:S01]  /*49a0*/  HMMA.16816.F32 R52, R4, R56, R52 ;  /* 0x000000380434723c */ /* 0x000fe20000001834 */
[----:B------:R-:W-:Y:S02]  /*49b0*/  FSEL R8, R17, -INF , P6 ;  /* 0xff80000011087808 */ /* 0x000fe40003000000 */
[----:B------:R-:W-:-:S05]  /*49c0*/  FSEL R19, R19, -INF , P0 ;  /* 0xff80000013137808 */ /* 0x000fca0000000000 */
[----:B------:R-:W-:Y:S01]  /*49d0*/  HMMA.16816.F32 R56, R4, R58, R32 ;  /* 0x0000003a0438723c */ /* 0x000fe20000001820 */
[----:B------:R-:W-:Y:S02]  /*49e0*/  ISETP.GT.AND P0, PT, R2, 0x9, PT ;  /* 0x000000090200780c */ /* 0x000fe40003f04270 */
[----:B------:R-:W-:-:S05]  /*49f0*/  ISETP.GT.AND P1, PT, R0, RZ, PT ;  /* 0x000000ff0000720c */ /* 0x000fca0003f24270 */
[----:B------:R-:W-:Y:S01]  /*4a00*/  HMMA.16816.F32 R32, R4, R12, R28 ;  /* 0x0000000c0420723c */ /* 0x000fe2000000181c */
[----:B------:R-:W-:-:S07]  /*4a10*/  FSEL R9, R21, -INF , P0 ;  /* 0xff80000015097808 */ /* 0x000fce0000000000 */
[----:B------:R-:W-:Y:S01]  /*4a20*/  HMMA.16816.F32 R24, R4, R14, R24 ;  /* 0x0000000e0418723c */ /* 0x000fe20000001818 */
[----:B------:R-:W-:Y:S01]  /*4a30*/  FSEL R10, R18, -INF , P1 ;  /* 0xff800000120a7808 */ /* 0x000fe20000800000 */
[----:B------:R-:W-:Y:S05]  /*4a40*/  LDSM.16.MT88.4 R12, [R170] ;  /* 0x00000000aa0c783b */ /* 0x000fea0000004200 */
[----:B------:R-:W-:Y:S02]  /*4a50*/  FSEL R6, R16, -INF , P5 ;  /* 0xff80000010067808 */ /* 0x000fe40002800000 */
[----:B------:R-:W-:Y:S02]  /*4a60*/  ISETP.GT.AND P5, PT, R2, 0x8, PT ;  /* 0x000000080200780c */ /* 0x000fe40003fa4270 */
[----:B------:R-:W-:-:S02]  /*4a70*/  FMNMX.FTZ R3, R6, R8, !PT ;  /* 0x0000000806037209 */ /* 0x000fc40007810000 */
[----:B------:R-:W-:Y:S02]  /*4a80*/  FSEL R7, R20, -INF , P5 ;  /* 0xff80000014077808 */ /* 0x000fe40002800000 */
[----:B------:R-:W-:Y:S02]  /*4a90*/  ISETP.GT.AND P0, PT, R0, 0x8, PT ;  /* 0x000000080000780c */ /* 0x000fe40003f04270 */
[----:B------:R-:W-:Y:S02]  /*4aa0*/  ISETP.GT.AND P1, PT, R2, 0x10, PT ;  /* 0x000000100200780c */ /* 0x000fe40003f24270 */
[----:B------:R-:W-:Y:S02]  /*4ab0*/  FMNMX.FTZ R3, R7, R3, !PT ;  /* 0x0000000307037209 */ /* 0x000fe40007810000 */
[----:B------:R-:W-:Y:S02]  /*4ac0*/  FSEL R11, R22, -INF , P0 ;  /* 0xff800000160b7808 */ /* 0x000fe40000000000 */
[----:B------:R-:W-:-:S02]  /*4ad0*/  FSEL R17, R36, -INF , P1 ;  /* 0xff80000024117808 */ /* 0x000fc40000800000 */
[C---:B------:R-:W-:Y:S02]  /*4ae0*/  ISETP.GT.AND P5, PT, R0.reuse, 0x9, PT ;  /* 0x000000090000780c */ /* 0x040fe40003fa4270 */
[----:B------:R-:W-:Y:S02]  /*4af0*/  ISETP.GT.AND P0, PT, R0, 0x11, PT ;  /* 0x000000110000780c */ /* 0x000fe40003f04270 */
[----:B------:R-:W-:Y:S02]  /*4b00*/  ISETP.GT.AND P6, PT, R2, 0x11, PT ;  /* 0x000000110200780c */ /* 0x000fe40003fc4270 */
[----:B------:R-:W-:Y:S02]  /*4b10*/  ISETP.GT.AND P1, PT, R0, 0x10, PT ;  /* 0x000000100000780c */ /* 0x000fe40003f24270 */
[----:B------:R-:W-:Y:S02]  /*4b20*/  FMNMX.FTZ R3, R9, R3, !PT ;  /* 0x0000000309037209 */ /* 0x000fe40007810000 */
[----:B------:R-:W-:-:S02]  /*4b30*/  FSEL R16, R23, -INF , P5 ;  /* 0xff80000017107808 */ /* 0x000fc40002800000 */
[----:B------:R-:W-:Y:S02]  /*4b40*/  FSEL R28, R39, -INF , P0 ;  /* 0xff800000271c7808 */ /* 0x000fe40000000000 */
[----:B------:R-:W-:Y:S02]  /*4b50*/  FSEL R20, R37, -INF , P6 ;  /* 0xff80000025147808 */ /* 0x000fe40003000000 */
[----:B------:R-:W-:Y:S02]  /*4b60*/  FSEL R23, R38, -INF , P1 ;  /* 0xff80000026177808 */ /* 0x000fe40000800000 */
[----:B------:R-:W-:Y:S01]  /*4b70*/  ISETP.GT.AND P0, PT, R2, 0x18, PT ;  /* 0x000000180200780c */ /* 0x000fe20003f04270 */
[----:B------:R-:W-:Y:S01]  /*4b80*/  LDSM.16.MT88.4 R36, [R170+0x800] ;  /* 0x00080000aa24783b */ /* 0x000fe20000004200 */
[----:B------:R-:W-:Y:S02]  /*4b90*/  FMNMX.FTZ R3, R17, R3, !PT ;  /* 0x0000000311037209 */ /* 0x000fe40007810000 */
[----:B------:R-:W-:-:S02]  /*4ba0*/  ISETP.GT.AND P1, PT, R0, 0x18, PT ;  /* 0x000000180000780c */ /* 0x000fc40003f24270 */
[----:B------:R-:W-:Y:S02]  /*4bb0*/  FMNMX.FTZ R4, R10, R19, !PT ;  /* 0x000000130a047209 */ /* 0x000fe40007810000 */
[----:B------:R-:W-:Y:S02]  /*4bc0*/  ISETP.GT.AND P5, PT, R2, 0x19, PT ;  /* 0x000000190200780c */ /* 0x000fe40003fa4270 */
[----:B------:R-:W-:Y:S02]  /*4bd0*/  FSEL R22, R40, -INF , P0 ;  /* 0xff80000028167808 */ /* 0x000fe40000000000 */
[----:B------:R-:W-:Y:S02]  /*4be0*/  FMNMX.FTZ R3, R20, R3, !PT ;  /* 0x0000000314037209 */ /* 0x000fe40007810000 */
[----:B------:R-:W-:Y:S02]  /*4bf0*/  FSEL R48, R42, -INF , P1 ;  /* 0xff8000002a307808 */ /* 0x000fe40000800000 */
[----:B------:R-:W-:-:S02]  /*4c00*/  ISETP.GT.AND P1, PT, R2, 0x20, PT ;  /* 0x000000200200780c */ /* 0x000fc40003f24270 */
[----:B------:R-:W-:Y:S02]  /*4c10*/  FMNMX.FTZ R4, R11, R4, !PT ;  /* 0x000000040b047209 */ /* 0x000fe40007810000 */
[----:B------:R-:W-:Y:S02]  /*4c20*/  ISETP.GT.AND P0, PT, R0, 0x19, PT ;  /* 0x000000190000780c */ /* 0x000fe40003f04270 */
[----:B------:R-:W-:Y:S02]  /*4c30*/  FSEL R21, R41, -INF , P5 ;  /* 0xff80000029157808 */ /* 0x000fe40002800000 */
[----:B------:R-:W-:Y:S02]  /*4c40*/  FMNMX.FTZ R3, R22, R3, !PT ;  /* 0x0000000316037209 */ /* 0x000fe40007810000 */
[----:B------:R-:W-:Y:S02]  /*4c50*/  FSEL R85, R52, -INF , P1 ;  /* 0xff80000034557808 */ /* 0x000fe40000800000 */
[----:B------:R-:W-:-:S02]  /*4c60*/  FMNMX.FTZ R4, R16, R4, !PT ;  /* 0x0000000410047209 */ /* 0x000fc40007810000 */
[----:B------:R-:W-:Y:S02]  /*4c70*/  FSEL R49, R43, -INF , P0 ;  /* 0xff8000002b317808 */ /* 0x000fe40000000000 */
[C---:B------:R-:W-:Y:S02]  /*4c80*/  ISETP.GT.AND P1, PT, R2.reuse, 0x29, PT ;  /* 0x000000290200780c */ /* 0x040fe40003f24270 */
[----:B------:R-:W-:Y:S02]  /*4c90*/  ISETP.GT.AND P0, PT, R2, 0x21, PT ;  /* 0x000000210200780c */ /* 0x000fe40003f04270 */
[----:B------:R-:W-:Y:S02]  /*4ca0*/  FMNMX.FTZ R3, R21, R3, !PT ;  /* 0x0000000315037209 */ /* 0x000fe40007810000 */
[----:B------:R-:W-:Y:S02]  /*4cb0*/  FMNMX.FTZ R4, R23, R4, !PT ;  /* 0x0000000417047209 */ /* 0x000fe40007810000 */
[----:B------:R-:W-:-:S02]  /*4cc0*/  FSEL R81, R57, -INF , P1 ;  /* 0xff80000039517808 */ /* 0x000fc40000800000 */
[----:B------:R-:W-:Y:S02]  /*4cd0*/  ISETP.GT.AND P5, PT, R2, 0x28, PT ;  /* 0x000000280200780c */ /* 0x000fe40003fa4270 */
[----:B------:R-:W-:Y:S02]  /*4ce0*/  FSEL R84, R53, -INF , P0 ;  /* 0xff80000035547808 */ /* 0x000fe40000000000 */
[----:B------:R-:W-:Y:S02]  /*4cf0*/  FMNMX.FTZ R3, R85, R3, !PT ;  /* 0x0000000355037209 */ /* 0x000fe40007810000 */
[----:B------:R-:W-:Y:S02]  /*4d00*/  ISETP.GT.AND P1, PT, R0, 0x20, PT ;  /* 0x000000200000780c */ /* 0x000fe40003f24270 */
[----:B------:R-:W-:Y:S02]  /*4d10*/  FMNMX.FTZ R4, R28, R4, !PT ;  /* 0x000000041c047209 */ /* 0x000fe40007810000 */
[----:B------:R-:W-:-:S02]  /*4d20*/  ISETP.GT.AND P0, PT, R2, 0x30, PT ;  /* 0x000000300200780c */ /* 0x000fc40003f04270 */
[----:B------:R-:W-:Y:S02]  /*4d30*/  FSEL R82, R56, -INF , P5 ;  /* 0xff80000038527808 */ /* 0x000fe40002800000 */
[----:B------:R-:W-:Y:S02]  /*4d40*/  FMNMX.FTZ R3, R84, R3, !PT ;  /* 0x0000000354037209 */ /* 0x000fe40007810000 */
[----:B------:R-:W-:Y:S02]  /*4d50*/  FSEL R79, R54, -INF , P1 ;  /* 0xff800000364f7808 */ /* 0x000fe40000800000 */
[C---:B------:R-:W-:Y:S02]  /*4d60*/  ISETP.GT.AND P6, PT, R2.reuse, 0x31, PT ;  /* 0x000000310200780c */ /* 0x040fe40003fc4270 */
[C---:B------:R-:W-:Y:S02]  /*4d70*/  ISETP.GT.AND P5, PT, R2.reuse, 0x38, PT ;  /* 0x000000380200780c */ /* 0x040fe40003fa4270 */
[----:B------:R-:W-:-:S02]  /*4d80*/  ISETP.GT.AND P1, PT, R2, 0x39, PT ;  /* 0x000000390200780c */ /* 0x000fc40003f24270 */
[----:B------:R-:W-:Y:S02]  /*4d90*/  FMNMX.FTZ R2, R48, R4, !PT ;  /* 0x0000000430027209 */ /* 0x000fe40007810000 */
[----:B------:R-:W-:Y:S02]  /*4da0*/  FSEL R87, R32, -INF , P0 ;  /* 0xff80000020577808 */ /* 0x000fe40000000000 */
[----:B------:R-:W-:Y:S02]  /*4db0*/  FMNMX.FTZ R3, R82, R3, !PT ;  /* 0x0000000352037209 */ /* 0x000fe40007810000 */
[----:B------:R-:W-:Y:S02]  /*4dc0*/  ISETP.GT.AND P0, PT, R0, 0x21, PT ;  /* 0x000000210000780c */ /* 0x000fe40003f04270 */
[----:B------:R-:W-:Y:S02]  /*4dd0*/  FMNMX.FTZ R2, R49, R2, !PT ;  /* 0x0000000231027209 */ /* 0x000fe40007810000 */
[----:B------:R-:W-:-:S02]  /*4de0*/  FMNMX.FTZ R3, R81, R3, !PT ;  /* 0x0000000351037209 */ /* 0x000fc40007810000 */
[----:B------:R-:W-:Y:S02]  /*4df0*/  FSEL R78, R55, -INF , P0 ;  /* 0xff800000374e7808 */ /* 0x000fe40000000000 */
[----:B------:R-:W-:Y:S02]  /*4e00*/  ISETP.GT.AND P0, PT, R0, 0x28, PT ;  /* 0x000000280000780c */ /* 0x000fe40003f04270 */
[----:B------:R-:W-:Y:S02]  /*4e10*/  FMNMX.FTZ R2, R79, R2, !PT ;  /* 0x000000024f027209 */ /* 0x000fe40007810000 */
[----:B------:R-:W-:Y:S02]  /*4e20*/  FSEL R86, R33, -INF , P6 ;  /* 0xff80000021567808 */ /* 0x000fe40003000000 */
        /* <DEDUP_REMOVED lines=8> */
[C---:B------:R-:W-:Y:S01]  /*4eb0*/  ISETP.GT.AND P1, PT, R0.reuse, 0x30, PT ;  /* 0x000000300000780c */ /* 0x040fe20003f24270 */
[----:B------:R-:W-:Y:S01]  /*4ec0*/  LDSM.16.MT88.4 R56, [R92] ;  /* 0x000000005c38783b */ /* 0x000fe20000004200 */
[----:B------:R-:W-:Y:S02]  /*4ed0*/  FMNMX.FTZ R2, R77, R2, !PT ;  /* 0x000000024d027209 */ /* 0x000fe40007810000 */
[----:B------:R-:W-:Y:S02]  /*4ee0*/  FMNMX.FTZ R3, R83, R3, !PT ;  /* 0x0000000353037209 */ /* 0x000fe40007810000 */
[----:B------:R-:W-:Y:S02]  /*4ef0*/  ISETP.GT.AND P0, PT, R0, 0x31, PT ;  /* 0x000000310000780c */ /* 0x000fe40003f04270 */
[----:B------:R-:W-:Y:S02]  /*4f00*/  FSEL R178, R34, -INF , P1 ;  /* 0xff80000022b27808 */ /* 0x000fe40000800000 */
[----:B------:R-:W-:-:S02]  /*4f10*/  FMNMX.FTZ R2, R76, R2, !PT ;  /* 0x000000024c027209 */ /* 0x000fc40007810000 */
[----:B------:R-:W-:Y:S02]  /*4f20*/  FMNMX.FTZ R3, R80, R3, !PT ;  /* 0x0000000350037209 */ /* 0x000fe40007810000 */
[----:B------:R-:W-:Y:S02]  /*4f30*/  FSEL R176, R35, -INF , P0 ;  /* 0xff80000023b07808 */ /* 0x000fe40000000000 */
[----:B------:R-:W-:Y:S02]  /*4f40*/  ISETP.GT.AND P1, PT, R0, 0x38, PT ;  /* 0x000000380000780c */ /* 0x000fe40003f24270 */
[----:B------:R-:W-:Y:S01]  /*4f50*/  FMNMX.FTZ R2, R178, R2, !PT ;  /* 0x00000002b2027209 */ /* 0x000fe20007810000 */
[----:B------:R-:W1:Y:S01]  /*4f60*/  SHFL.BFLY PT, R5, R3, 0x2, 0x1f ;  /* 0x0c401f0003057f89 */ /* 0x000e6200000e0000 */
[----:B------:R-:W-:Y:S02]  /*4f70*/  ISETP.GT.AND P0, PT, R0, 0x39, PT ;  /* 0x000000390000780c */ /* 0x000fe40003f04270 */
[----:B------:R-:W-:Y:S01]  /*4f80*/  FSEL R175, R26, -INF , P1 ;  /* 0xff8000001aaf7808 */ /* 0x000fe20000800000 */
[----:B------:R-:W-:Y:S01]  /*4f90*/  LDSM.16.MT88.4 R32, [R231+0x800] ;  /* 0x00080000e720783b */ /* 0x000fe20000004200 */
[----:B------:R-:W-:-:S02]  /*4fa0*/  FMNMX.FTZ R2, R176, R2, !PT ;  /* 0x00000002b0027209 */ /* 0x000fc40007810000 */
[----:B------:R-:W-:Y:S02]  /*4fb0*/  FSEL R174, R27, -INF , P0 ;  /* 0xff8000001bae7808 */ /* 0x000fe40000000000 */
        /* <DEDUP_REMOVED lines=11> */
[--C-:B------:R-:W-:Y:S01]  /*5070*/  FFMA.FTZ R3, R6, c[0x0][0x2d0], -R0.reuse ;  /* 0x0000b40006037a23 */ /* 0x100fe20000010800 */
[----:B--2---:R-:W-:Y:S01]  /*5080*/  FMNMX.FTZ R100, R2, R4, !PT ;  /* 0x0000000402647209 */ /* 0x004fe20007810000 */
[----:B------:R-:W-:Y:S02]  /*5090*/  FFMA.FTZ R2, R8, c[0x0][0x2d0], -R0 ;  /* 0x0000b40008027a23 */ /* 0x000fe40000010800 */
[----:B------:R1:W-:Y:S01]  /*50a0*/  MUFU.EX2 R74, R3 ;  /* 0x00000003004a7308 */ /* 0x0003e20000000800 */
[----:B------:R-:W-:-:S07]  /*50b0*/  FSETP.NEU.FTZ.AND P0, PT, R100, -INF , PT ;  /* 0xff8000006400780b */ /* 0x000fce0003f1d000 */
[----:B------:R2:W3:Y:S01]  /*50c0*/  MUFU.EX2 R71, R2 ;  /* 0x0000000200477308 */ /* 0x0004e20000000800 */
[----:B-1----:R-:W-:Y:S02]  /*50d0*/  FFMA.FTZ R3, R7, c[0x0][0x2d0], -R0 ;  /* 0x0000b40007037a23 */ /* 0x002fe40000010800 */
[----:B------:R-:W1:Y:S05]  /*50e0*/  LDSM.16.MT88.4 R4, [R231] ;  /* 0x00000000e704783b */ /* 0x000e6a0000004200 */
[----:B------:R4:W-:Y:S01]  /*50f0*/  MUFU.EX2 R72, R3 ;  /* 0x0000000300487308 */ /* 0x0009e20000000800 */
[----:B--2---:R-:W-:-:S05]  /*5100*/  FMUL.FTZ R2, R100, c[0x0][0x2d0] ;  /* 0x0000b40064027a20 */ /* 0x004fca0000410000 */
[----:B------:R-:W-:Y:S01]  /*5110*/  FSEL R2, R2, RZ, P0 ;  /* 0x000000ff02027208 */ /* 0x000fe20000000000 */
[----:B----4-:R-:W-:-:S04]  /*5120*/  FFMA.FTZ R3, R9, c[0x0][0x2d0], -R0 ;  /* 0x0000b40009037a23 */ /* 0x010fc80000010800 */
[----:B------:R2:W4:Y:S02]  /*5130*/  MUFU.EX2 R75, R3 ;  /* 0x00000003004b7308 */ /* 0x0005240000000800 */
[----:B--2---:R-:W-:-:S06]  /*5140*/  FFMA.FTZ R3, R10, c[0x0][0x2d0], -R2 ;  /* 0x0000b4000a037a23 */ /* 0x004fcc0000010802 */
[----:B------:R2:W-:Y:S02]  /*5150*/  MUFU.EX2 R69, R3 ;  /* 0x0000000300457308 */ /* 0x0005e40000000800 */
[----:B--2---:R-:W-:-:S06]  /*5160*/  FFMA.FTZ R3, R19, c[0x0][0x2d0], -R2 ;  /* 0x0000b40013037a23 */ /* 0x004fcc0000010802 */
[----:B------:R2:W5:Y:S02]  /*5170*/  MUFU.EX2 R68, R3 ;  /* 0x0000000300447308 */ /* 0x0005640000000800 */
[----:B--2---:R-:W-:-:S06]  /*5180*/  FFMA.FTZ R3, R11, c[0x0][0x2d0], -R2 ;  /* 0x0000b4000b037a23 */ /* 0x004fcc0000010802 */
[----:B------:R2:W-:Y:S02]  /*5190*/  MUFU.EX2 R70, R3 ;  /* 0x0000000300467308 */ /* 0x0005e40000000800 */
[----:B--2---:R-:W-:-:S06]  /*51a0*/  FFMA.FTZ R3, R16, c[0x0][0x2d0], -R2 ;  /* 0x0000b40010037a23 */ /* 0x004fcc0000010802 */
[----:B------:R2:W1:Y:S02]  /*51b0*/  MUFU.EX2 R73, R3 ;  /* 0x0000000300497308 */ /* 0x0004640000000800 */
[--C-:B--2---:R-:W-:Y:S02]  /*51c0*/  FFMA.FTZ R3, R17, c[0x0][0x2d0], -R0.reuse ;  /* 0x0000b40011037a23 */ /* 0x104fe40000010800 */
[----:B------:R-:W2:Y:S04]  /*51d0*/  LDSM.16.MT88.4 R16, [R171] ;  /* 0x00000000ab10783b */ /* 0x000ea80000004200 */
[----:B------:R1:W-:Y:S02]  /*51e0*/  MUFU.EX2 R95, R3 ;  /* 0x00000003005f7308 */ /* 0x0003e40000000800 */
[----:B-1----:R-:W-:-:S06]  /*51f0*/  FFMA.FTZ R3, R20, c[0x0][0x2d0], -R0 ;  /* 0x0000b40014037a23 */ /* 0x002fcc0000010800 */
[----:B------:R1:W1:Y:S02]  /*5200*/  MUFU.EX2 R160, R3 ;  /* 0x0000000300a07308 */ /* 0x0002640000000800 */
[----:B-1----:R-:W-:-:S06]  /*5210*/  FFMA.FTZ R3, R22, c[0x0][0x2d0], -R0 ;  /* 0x0000b40016037a23 */ /* 0x002fcc0000010800 */
[----:B------:R1:W-:Y:S02]  /*5220*/  MUFU.EX2 R172, R3 ;  /* 0x0000000300ac7308 */ /* 0x0003e40000000800 */
[----:B-1----:R-:W-:-:S06]  /*5230*/  FFMA.FTZ R3, R21, c[0x0][0x2d0], -R0 ;  /* 0x0000b40015037a23 */ /* 0x002fcc0000010800 */
[----:B------:R1:W-:Y:S02]  /*5240*/  MUFU.EX2 R161, R3 ;  /* 0x0000000300a17308 */ /* 0x0003e40000000800 */
[----:B-1----:R-:W-:-:S06]  /*5250*/  FFMA.FTZ R3, R23, c[0x0][0x2d0], -R2 ;  /* 0x0000b40017037a23 */ /* 0x002fcc0000010802 */
[----:B------:R1:W-:Y:S02]  /*5260*/  MUFU.EX2 R93, R3 ;  /* 0x00000003005d7308 */ /* 0x0003e40000000800 */
[--C-:B-1----:R-:W-:Y:S02]  /*5270*/  FFMA.FTZ R3, R28, c[0x0][0x2d0], -R2.reuse ;  /* 0x0000b4001c037a23 */ /* 0x102fe40000010802 */
[----:B------:R-:W1:Y:S04]  /*5280*/  LDSM.16.MT88.4 R28, [R171+0x800] ;  /* 0x00080000ab1c783b */ /* 0x000e680000004200 */
[----:B------:R2:W1:Y:S01]  /*5290*/  MUFU.EX2 R139, R3 ;  /* 0x00000003008b7308 */ /* 0x0004620000000800 */
[----:B---3--:R-:W-:Y:S02]  /*52a0*/  F2FP.PACK_AB R8, R71, R74 ;  /* 0x0000004a4708723e */ /* 0x008fe400000000ff */
[----:B----4-:R-:W-:Y:S01]  /*52b0*/  F2FP.PACK_AB R10, R75, R72 ;  /* 0x000000484b0a723e */ /* 0x010fe200000000ff */
[----:B--2---:R-:W-:-:S04]  /*52c0*/  FFMA.FTZ R3, R48, c[0x0][0x2d0], -R2 ;  /* 0x0000b40030037a23 */ /* 0x004fc80000010802 */
[----:B------:R2:W-:Y:S01]  /*52d0*/  MUFU.EX2 R94, R3 ;  /* 0x00000003005e7308 */ /* 0x0005e20000000800 */
[----:B-----5:R-:W-:Y:S02]  /*52e0*/  F2FP.PACK_AB R9, R68, R69 ;  /* 0x000000454409723e */ /* 0x020fe400000000ff */
[----:B------:R-:W-:Y:S01]  /*52f0*/  F2FP.PACK_AB R11, R73, R70 ;  /* 0x00000046490b723e */ /* 0x000fe200000000ff */
[----:B--2---:R-:W-:Y:S02]  /*5300*/  FFMA.FTZ R3, R49, c[0x0][0x2d0], -R2 ;  /* 0x0000b40031037a23 */ /* 0x004fe40000010802 */
[----:B------:R-:W2:Y:S04]  /*5310*/  LDSM.16.MT88.4 R48, [R170+0x2000] ;  /* 0x00200000aa30783b */ /* 0x000ea80000004200 */
[C---:B------:R-:W-:Y:S01]  /*5320*/  HMMA.16816.F32 R52, R8.reuse, R12, RZ ;  /* 0x0000000c0834723c */ /* 0x040fe200000018ff */
[----:B------:R-:W3:Y:S07]  /*5330*/  MUFU.EX2 R179, R3 ;  /* 0x0000000300b37308 */ /* 0x000eee0000000800 */
[C---:B------:R-:W-:Y:S08]  /*5340*/  HMMA.16816.F32 R44, R8.reuse, R14, RZ ;  /* 0x0000000e082c723c */ /* 0x040ff000000018ff */
[C---:B------:R-:W-:Y:S08]  /*5350*/  HMMA.16816.F32 R40, R8.reuse, R4, RZ ;  /* 0x000000040828723c */ /* 0x040ff000000018ff */
[C---:B------:R-:W-:Y:S08]  /*5360*/  HMMA.16816.F32 R24, R8.reuse, R6, RZ ;  /* 0x000000060818723c */ /* 0x040ff000000018ff */
[C---:B------:R-:W-:Y:S08]  /*5370*/  HMMA.16816.F32 R20, R8.reuse, R16, RZ ;  /* 0x000000100814723c */ /* 0x040ff000000018ff */
[----:B------:R-:W-:Y:S01]  /*5380*/  HMMA.16816.F32 R12, R8, R56, RZ ;  /* 0x00000038080c723c */ /* 0x000fe200000018ff */
[----:B------:R-:W-:-:S02]  /*5390*/  F2FP.PACK_AB R4, R160, R95 ;  /* 0x0000005fa004723e */ /* 0x000fc400000000ff */
[----:B-1----:R-:W-:Y:S02]  /*53a0*/  F2FP.PACK_AB R5, R139, R93 ;  /* 0x0000005d8b05723e */ /* 0x002fe400000000ff */
[----:B------:R-:W-:-:S03]  /*53b0*/  F2FP.PACK_AB R6, R161, R172 ;  /* 0x000000aca106723e */ /* 0x000fc600000000ff */
[----:B------:R-:W-:Y:S01]  /*53c0*/  HMMA.16816.F32 R16, R8, R18, RZ ;  /* 0x000000120810723c */ /* 0x000fe200000018ff */
[----:B---3--:R-:W-:-:S07]  /*53d0*/  F2FP.PACK_AB R7, R179, R94 ;  /* 0x0000005eb307723e */ /* 0x008fce00000000ff */
        /* <DEDUP_REMOVED lines=8> */
[----:B------:R-:W-:Y:S01]  /*5460*/  HMMA.16816.F32 R112, R4, R38, R44 ;  /* 0x000000260470723c */ /* 0x000fe2000000182c */
[----:B------:R-:W3:Y:S04]  /*5470*/  LDSM.16.MT88.4 R36, [R231+0x2800] ;  /* 0x00280000e724783b */ /* 0x000ee80000004200 */
[----:B------:R-:W-:Y:S03]  /*5480*/  LDSM.16.MT88.4 R44, [R234+0x2800] ;  /* 0x00280000ea2c783b */ /* 0x000fe60000004200 */
[C---:B--2---:R-:W-:Y:S08]  /*5490*/  HMMA.16816.F32 R12, R8.reuse, R48, RZ ;  /* 0x00000030080c723c */ /* 0x044ff000000018ff */
[----:B------:R-:W-:Y:S01]  /*54a0*/  HMMA.16816.F32 R32, R8, R50, RZ ;  /* 0x000000320820723c */ /* 0x000fe200000018ff */
[----:B------:R-:W2:Y:S07]  /*54b0*/  LDSM.16.MT88.4 R48, [R234+0x2000] ;  /* 0x00200000ea30783b */ /* 0x000eae0000004200 */
[----:B------:R-:W-:Y:S08]  /*54c0*/  HMMA.16816.F32 R128, R4, R30, R16 ;  /* 0x0000001e0480723c */ /* 0x000ff00000001810 */
[C---:B------:R-:W-:Y:S01]  /*54d0*/  HMMA.16816.F32 R16, R8.reuse, R58, RZ ;  /* 0x0000003a0810723c */ /* 0x040fe200000018ff */
[----:B------:R-:W4:Y:S07]  /*54e0*/  LDSM.16.MT88.4 R56, [R170+0x4000] ;  /* 0x00400000aa38783b */ /* 0x000f2e0000004200 */
[C---:B------:R-:W-:Y:S08]  /*54f0*/  HMMA.16816.F32 R28, R8.reuse, R60, RZ ;  /* 0x0000003c081c723c */ /* 0x040ff000000018ff */
[----:B------:R-:W-:Y:S08]  /*5500*/  HMMA.16816.F32 R24, R8, R62, RZ ;  /* 0x0000003e0818723c */ /* 0x000ff000000018ff */
[C---:B------:R-:W-:Y:S08]  /*5510*/  HMMA.16816.F32 R60, R4.reuse, R66, R16 ;  /* 0x00000042043c723c */ /* 0x040ff00000001810 */
[C---:B-1----:R-:W-:Y:S08]  /*5520*/  HMMA.16816.F32 R148, R4.reuse, R20, R12 ;  /* 0x000000140494723c */ /* 0x042ff0000000180c */
[C---:B------:R-:W-:Y:S01]  /*5530*/  HMMA.16816.F32 R64, R4.reuse, R22, R32 ;  /* 0x000000160440723c */ /* 0x040fe20000001820 */
[----:B------:R-:W1:Y:S07]  /*5540*/  LDSM.16.MT88.4 R32, [R170+0x4800] ;  /* 0x00480000aa20783b */ /* 0x000e6e0000004200 */
[C---:B---3--:R-:W-:Y:S08]  /*5550*/  HMMA.16816.F32 R144, R4.reuse, R36, R28 ;  /* 0x000000240490723c */ /* 0x048ff0000000181c */
[----:B------:R-:W-:Y:S01]  /*5560*/  HMMA.16816.F32 R132, R4, R38, R24 ;  /* 0x000000260484723c */ /* 0x000fe20000001818 */
[----:B------:R-:W3:Y:S07]  /*5570*/  LDSM.16.MT88.4 R36, [R231+0x4000] ;  /* 0x00400000e724783b */ /* 0x000eee0000004200 */
[C---:B--2---:R-:W-:Y:S08]  /*5580*/  HMMA.16816.F32 R20, R8.reuse, R50, RZ ;  /* 0x000000320814723c */ /* 0x044ff000000018ff */
[C---:B------:R-:W-:Y:S08]  /*5590*/  HMMA.16816.F32 R12, R8.reuse, R40, RZ ;  /* 0x00000028080c723c */ /* 0x040ff000000018ff */
[C---:B----4-:R-:W-:Y:S08]  /*55a0*/  HMMA.16816.F32 R16, R8.reuse, R56, RZ ;  /* 0x000000380810723c */ /* 0x050ff000000018ff */
[----:B------:R-:W-:Y:S08]  /*55b0*/  HMMA.16816.F32 R24, R8, R48, RZ ;  /* 0x000000300818723c */ /* 0x000ff000000018ff */
[C---:B------:R-:W-:Y:S01]  /*55c0*/  HMMA.16816.F32 R108, R4.reuse, R46, R20 ;  /* 0x0000002e046c723c */ /* 0x040fe20000001814 */
[----:B------:R-:W2:Y:S07]  /*55d0*/  LDSM.16.MT88.4 R20, [R231+0x4800] ;  /* 0x00480000e714783b */ /* 0x000eae0000004200 */
[----:B------:R-:W-:Y:S08]  /*55e0*/  HMMA.16816.F32 R140, R4, R52, R12 ;  /* 0x00000034048c723c */ /* 0x000ff0000000180c */
[C---:B------:R-:W-:Y:S08]  /*55f0*/  HMMA.16816.F32 R12, R8.reuse, R58, RZ ;  /* 0x0000003a080c723c */ /* 0x040ff000000018ff */
[----:B------:R-:W-:Y:S08]  /*5600*/  HMMA.16816.F32 R28, R8, R42, RZ ;  /* 0x0000002a081c723c */ /* 0x000ff000000018ff */
[C---:B-1----:R-:W-:Y:S08]  /*5610*/  HMMA.16816.F32 R96, R4.reuse, R32, R16 ;  /* 0x000000200460723c */ /* 0x042ff00000001810 */
[----:B------:R-:W-:Y:S01]  /*5620*/  HMMA.16816.F32 R116, R4, R44, R24 ;  /* 0x0000002c0474723c */ /* 0x000fe20000001818 */
[----:B------:R-:W1:Y:S07]  /*5630*/  LDSM.16.MT88.4 R24, [R171+0x4000] ;  /* 0x00400000ab18783b */ /* 0x000e6e0000004200 */
[----:B---3--:R-:W-:Y:S08]  /*5640*/  HMMA.16816.F32 R16, R8, R36, RZ ;  /* 0x000000240810723c */ /* 0x008ff000000018ff */
[----:B------:R-:W-:Y:S08]  /*5650*/  HMMA.16816.F32 R88, R4, R34, R12 ;  /* 0x000000220458723c */ /* 0x000ff0000000180c */
[----:B------:R-:W-:Y:S08]  /*5660*/  HMMA.16816.F32 R12, R8, R38, RZ ;  /* 0x00000026080c723c */ /* 0x000ff000000018ff */
[C---:B------:R-:W-:Y:S08]  /*5670*/  HMMA.16816.F32 R124, R4.reuse, R54, R28 ;  /* 0x00000036047c723c */ /* 0x040ff0000000181c */
[C---:B--2---:R-:W-:Y:S01]  /*5680*/  HMMA.16816.F32 R52, R4.reuse, R20, R16 ;  /* 0x000000140434723c */ /* 0x044fe20000001810 */
[----:B------:R-:W2:Y:S07]  /*5690*/  LDSM.16.MT88.4 R16, [R171+0x4800] ;  /* 0x00480000ab10783b */ /* 0x000eae0000004200 */
[----:B------:R-:W-:Y:S08]  /*56a0*/  HMMA.16816.F32 R48, R4, R22, R12 ;  /* 0x000000160430723c */ /* 0x000ff0000000180c */
[----:B-1----:R-:W-:Y:S11]  /*56b0*/  HMMA.16816.F32 R12, R8, R24, RZ ;  /* 0x00000018080c723c */ /* 0x002ff600000018ff */
[----:B------:R-:W-:Y:S11]  /*56c0*/  @!UPT UIADD3 URZ, URZ, URZ, URZ ;  /* 0x0000003f3f3ff290 */ /* 0x000ff6000fffe03f */
[----:B------:R-:W-:Y:S02]  /*56d0*/  @!UPT UIADD3 URZ, URZ, URZ, URZ ;  /* 0x0000003f3f3ff290 */ /* 0x000fe4000fffe03f */
[----:B--2---:R-:W-:Y:S08]  /*56e0*/  HMMA.16816.F32 R44, R4, R16, R12 ;  /* 0x00000010042c723c */ /* 0x004ff0000000180c */
[----:B------:R-:W-:Y:S11]  /*56f0*/  HMMA.16816.F32 R12, R8, R26, RZ ;  /* 0x0000001a080c723c */ /* 0x000ff600000018ff */
[----:B------:R-:W-:Y:S11]  /*5700*/  @!UPT UIADD3 URZ, URZ, URZ, URZ ;  /* 0x0000003f3f3ff290 */ /* 0x000ff6000fffe03f */
[----:B------:R-:W-:Y:S02]  /*5710*/  @!UPT UIADD3 URZ, URZ, URZ, URZ ;  /* 0x0000003f3f3ff290 */ /* 0x000fe4000fffe03f */
[----:B------:R-:W-:Y:S01]  /*5720*/  HMMA.16816.F32 R36, R4, R18, R12 ;  /* 0x000000120424723c */ /* 0x000fe2000000180c */
[----:B------:R-:W1:Y:S01]  /*5730*/  LDSM.16.MT88.4 R12, [R92+0x4000] ;  /* 0x004000005c0c783b */ /* 0x000e620000004200 */
[----:B------:R-:W-:-:S06]  /*5740*/  FFMA.FTZ R3, R85, c[0x0][0x2d0], -R0 ;  /* 0x0000b40055037a23 */ /* 0x000fcc0000010800 */
[C---:B-1----:R-:W-:Y:S08]  /*5750*/  HMMA.16816.F32 R16, R8.reuse, R12, RZ ;  /* 0x0000000c0810723c */ /* 0x042ff000000018ff */
[----:B------:R-:W-:Y:S01]  /*5760*/  HMMA.16816.F32 R8, R8, R14, RZ ;  /* 0x0000000e0808723c */ /* 0x000fe200000018ff */
[----:B------:R-:W1:Y:S01]  /*5770*/  LDSM.16.MT88.4 R12, [R234+0x4800] ;  /* 0x00480000ea0c783b */ /* 0x000e620000004200 */
[----:B------:R2:W-:Y:S02]  /*5780*/  MUFU.EX2 R92, R3 ;  /* 0x00000003005c7308 */ /* 0x0005e40000000800 */
[----:B--2---:R-:W-:-:S06]  /*5790*/  FFMA.FTZ R3, R84, c[0x0][0x2d0], -R0 ;  /* 0x0000b40054037a23 */ /* 0x004fcc0000010800 */
[----:B------:R2:W-:Y:S02]  /*57a0*/  MUFU.EX2 R137, R3 ;  /* 0x0000000300897308 */ /* 0x0005e40000000800 */
[----:B--2---:R-:W-:-:S06]  /*57b0*/  FFMA.FTZ R3, R82, c[0x0][0x2d0], -R0 ;  /* 0x0000b40052037a23 */ /* 0x004fcc0000010800 */
[----:B------:R2:W-:Y:S06]  /*57c0*/  MUFU.EX2 R136, R3 ;  /* 0x0000000300887308 */ /* 0x0005ec0000000800 */
[----:B-1----:R-:W-:Y:S01]  /*57d0*/  HMMA.16816.F32 R20, R4, R14, R8 ;  /* 0x0000000e0414723c */ /* 0x002fe20000001808 */
[----:B------:R-:W1:Y:S01]  /*57e0*/  LDSM.16.MT88.4 R8, [R170+0x1000] ;  /* 0x00100000aa08783b */ /* 0x000e620000004200 */
[----:B--2---:R-:W-:-:S04]  /*57f0*/  FFMA.FTZ R3, R81, c[0x0][0x2d0], -R0 ;  /* 0x0000b40051037a23 */ /* 0x004fc80000010800 */
[----:B------:R2:W3:Y:S02]  /*5800*/  MUFU.EX2 R138, R3 ;  /* 0x00000003008a7308 */ /* 0x0004e40000000800 */
[----:B------:R-:W-:Y:S01]  /*5810*/  HMMA.16816.F32 R24, R4, R12, R16 ;  /* 0x0000000c0418723c */ /* 0x000fe20000001810 */
[----:B--2---:R-:W-:-:S05]  /*5820*/  FFMA.FTZ R3, R79, c[0x0][0x2d0], -R2 ;  /* 0x0000b4004f037a23 */ /* 0x004fca0000010802 */
[----:B------:R2:W-:Y:S02]  /*5830*/  MUFU.EX2 R18, R3 ;  /* 0x0000000300127308 */ /* 0x0005e40000000800 */
[----:B--2---:R-:W-:-:S06]  /*5840*/  FFMA.FTZ R3, R78, c[0x0][0x2d0], -R2 ;  /* 0x0000b4004e037a23 */ /* 0x004fcc0000010802 */
[----:B------:R2:W4:Y:S02]  /*5850*/  MUFU.EX2 R102, R3 ;  /* 0x0000000300667308 */ /* 0x0005240000000800 */
[----:B--2---:R-:W-:-:S06]  /*5860*/  FFMA.FTZ R3, R77, c[0x0][0x2d0], -R2 ;  /* 0x0000b4004d037a23 */ /* 0x004fcc0000010802 */
[----:B------:R2:W-:Y:S01]  /*5870*/  MUFU.EX2 R19, R3 ;  /* 0x0000000300137308 */ /* 0x0005e20000000800 */
[----:B------:R-:W-:Y:S02]  /*5880*/  FADD.FTZ R4, R74, R71 ;  /* 0x000000474a047221 */ /* 0x000fe40000010000 */
[----:B--2---:R-:W-:-:S05]  /*5890*/  FFMA.FTZ R3, R76, c[0x0][0x2d0], -R2 ;  /* 0x0000b4004c037a23 */ /* 0x004fca0000010802 */
[----:B------:R2:W5:Y:S01]  /*58a0*/  MUFU.EX2 R103, R3 ;  /* 0x0000000300677308 */ /* 0x0005620000000800 */
[----:B------:R-:W-:Y:S02]  /*58b0*/  FADD.FTZ R5, R69, R68 ;  /* 0x0000004445057221 */ /* 0x000fe40000010000 */
[----:B------:R-:W-:Y:S01]  /*58c0*/  FADD.FTZ R4, R72, R4 ;  /* 0x0000000448047221 */ /* 0x000fe20000010000 */
[----:B---3--:R-:W-:-:S03]  /*58d0*/  F2FP.PACK_AB R6, R138, R136 ;  /* 0x000000888a06723e */ /* 0x008fc600000000ff */
[----:B------:R-:W-:Y:S01]  /*58e0*/  FADD.FTZ R12, R75, R4 ;  /* 0x000000044b0c7221 */ /* 0x000fe20000010000 */
[----:B------:R-:W-:Y:S01]  /*58f0*/  F2FP.PACK_AB R4, R137, R92 ;  /* 0x0000005c8904723e */ /* 0x000fe200000000ff */
[----:B--2---:R-:W-:Y:S01]  /*5900*/  FADD.FTZ R3, R70, R5 ;  /* 0x0000000546037221 */ /* 0x004fe20000010000 */
[----:B----4-:R-:W-:Y:S02]  /*5910*/  F2FP.PACK_AB R5, R102, R18 ;  /* 0x000000126605723e */ /* 0x010fe400000000ff */
[----:B-----5:R-:W-:-:S07]  /*5920*/  F2FP.PACK_AB R7, R103, R19 ;  /* 0x000000136707723e */ /* 0x020fce00000000ff */
        /* <DEDUP_REMOVED lines=15> */
[----:B------:R-:W-:-:S06]  /*5a20*/  FADD.FTZ R16, R73, R3 ;  /* 0x0000000349107221 */ /* 0x000fcc0000010000 */
[C---:B-1----:R-:W-:Y:S08]  /*5a30*/  HMMA.16816.F32 R68, R4.reuse, R8, R144 ;  /* 0x000000080444723c */ /* 0x042ff00000001890 */
[----:B------:R-:W-:Y:S01]  /*5a40*/  HMMA.16816.F32 R72, R4, R10, R132 ;  /* 0x0000000a0448723c */ /* 0x000fe20000001884 */
[----:B------:R-:W1:Y:S01]  /*5a50*/  LDSM.16.MT88.4 R8, [R171+0x3000] ;  /* 0x00300000ab08783b */ /* 0x000e620000004200 */
[----:B------:R-:W-:-:S02]  /*5a60*/  FFMA.FTZ R15, R87, c[0x0][0x2d0], -R0 ;  /* 0x0000b400570f7a23 */ /* 0x000fc40000010800 */
[--C-:B------:R-:W-:Y:S01]  /*5a70*/  FFMA.FTZ R14, R86, c[0x0][0x2d0], -R0.reuse ;  /* 0x0000b400560e7a23 */ /* 0x100fe20000010800 */
[----:B------:R-:W-:Y:S03]  /*5a80*/  LDSM.16.MT88.4 R132, [R234+0x1800] ;  /* 0x00180000ea84783b */ /* 0x000fe60000004200 */
[C---:B-1----:R-:W-:Y:S08]  /*5a90*/  HMMA.16816.F32 R180, R4.reuse, R8, R140 ;  /* 0x0000000804b4723c */ /* 0x042ff0000000188c */
[----:B------:R-:W-:Y:S01]  /*5aa0*/  HMMA.16816.F32 R152, R4, R10, R124 ;  /* 0x0000000a0498723c */ /* 0x000fe2000000187c */
[----:B------:R-:W1:Y:S01]  /*5ab0*/  LDSM.16.MT88.4 R8, [R234+0x3000] ;  /* 0x00300000ea08783b */ /* 0x000e620000004200 */
[----:B------:R-:W-:-:S02]  /*5ac0*/  FFMA.FTZ R13, R83, c[0x0][0x2d0], -R0 ;  /* 0x0000b400530d7a23 */ /* 0x000fc40000010800 */
[----:B------:R-:W-:Y:S01]  /*5ad0*/  FFMA.FTZ R0, R80, c[0x0][0x2d0], -R0 ;  /* 0x0000b40050007a23 */ /* 0x000fe20000010800 */
[----:B------:R-:W-:Y:S03]  /*5ae0*/  LDSM.16.MT88.4 R124, [R171+0x1800] ;  /* 0x00180000ab7c783b */ /* 0x000fe60000004200 */
[C---:B-1----:R-:W-:Y:S08]  /*5af0*/  HMMA.16816.F32 R144, R4.reuse, R8, R116 ;  /* 0x000000080490723c */ /* 0x042ff00000001874 */
[----:B------:R-:W-:Y:S01]  /*5b00*/  HMMA.16816.F32 R80, R4, R10, R108 ;  /* 0x0000000a0450723c */ /* 0x000fe2000000186c */
[----:B------:R-:W1:Y:S01]  /*5b10*/  LDSM.16.MT88.4 R8, [R170+0x5000] ;  /* 0x00500000aa08783b */ /* 0x000e620000004200 */
[----:B------:R2:W-:Y:S01]  /*5b20*/  MUFU.EX2 R17, R0 ;  /* 0x0000000000117308 */ /* 0x0005e20000000800 */
[----:B------:R-:W-:-:S02]  /*5b30*/  FADD.FTZ R3, R95, R12 ;  /* 0x0000000c5f037221 */ /* 0x000fc40000010000 */
[----:B------:R-:W-:Y:S04]  /*5b40*/  LDSM.16.MT88.4 R108, [R170+0x1800] ;  /* 0x00180000aa6c783b */ /* 0x000fe80000004200 */
[----:B------:R-:W-:Y:S01]  /*5b50*/  LDSM.16.MT88.4 R116, [R231+0x1800] ;  /* 0x00180000e774783b */ /* 0x000fe20000004200 */
[C---:B-1----:R-:W-:Y:S08]  /*5b60*/  HMMA.16816.F32 R76, R4.reuse, R8, R96 ;  /* 0x00000008044c723c */ /* 0x042ff00000001860 */
[C---:B------:R-:W-:Y:S01]  /*5b70*/  HMMA.16816.F32 R88, R4.reuse, R10, R88 ;  /* 0x0000000a0458723c */ /* 0x040fe20000001858 */
[----:B------:R-:W1:Y:S07]  /*5b80*/  LDSM.16.MT88.4 R8, [R231+0x5000] ;  /* 0x00500000e708783b */ /* 0x000e6e0000004200 */
[C---:B-1----:R-:W-:Y:S08]  /*5b90*/  HMMA.16816.F32 R156, R4.reuse, R8, R52 ;  /* 0x00000008049c723c */ /* 0x042ff00000001834 */
[C---:B------:R-:W-:Y:S01]  /*5ba0*/  HMMA.16816.F32 R148, R4.reuse, R10, R48 ;  /* 0x0000000a0494723c */ /* 0x040fe20000001830 */
[----:B------:R-:W1:Y:S01]  /*5bb0*/  LDSM.16.MT88.4 R8, [R171+0x5000] ;  /* 0x00500000ab08783b */ /* 0x000e620000004200 */
[--C-:B--2---:R-:W-:Y:S01]  /*5bc0*/  FFMA.FTZ R0, R178, c[0x0][0x2d0], -R2.reuse ;  /* 0x0000b400b2007a23 */ /* 0x104fe20000010802 */
[----:B------:R-:W-:Y:S02]  /*5bd0*/  MUFU.EX2 R15, R15 ;  /* 0x0000000f000f7308 */ /* 0x000fe40000000800 */
[----:B------:R-:W-:Y:S03]  /*5be0*/  LDSM.16.MT88.4 R48, [R231+0x3800] ;  /* 0x00380000e730783b */ /* 0x000fe60000004200 */
[C---:B-1----:R-:W-:Y:S08]  /*5bf0*/  HMMA.16816.F32 R84, R4.reuse, R8, R44 ;  /* 0x000000080454723c */ /* 0x042ff0000000182c */
[C---:B------:R-:W-:Y:S01]  /*5c00*/  HMMA.16816.F32 R140, R4.reuse, R10, R36 ;  /* 0x0000000a048c723c */ /* 0x040fe20000001824 */
[----:B------:R-:W1:Y:S01]  /*5c10*/  LDSM.16.MT88.4 R8, [R234+0x5000] ;  /* 0x00500000ea08783b */ /* 0x000e620000004200 */
[----:B------:R-:W2:Y:S08]  /*5c20*/  MUFU.EX2 R14, R14 ;  /* 0x0000000e000e7308 */ /* 0x000eb00000000800 */
[----:B------:R-:W3:Y:S01]  /*5c30*/  MUFU.EX2 R13, R13 ;  /* 0x0000000d000d7308 */ /* 0x000ee20000000800 */
[----:B--2---:R-:W-:Y:S01]  /*5c40*/  F2FP.PACK_AB R96, R14, R15 ;  /* 0x0000000f0e60723e */ /* 0x004fe200000000ff */
[C---:B-1----:R-:W-:Y:S06]  /*5c50*/  HMMA.16816.F32 R20, R4.reuse, R10, R20 ;  /* 0x0000000a0414723c */ /* 0x042fec0000001814 */
[----:B------:R1:W-:Y:S02]  /*5c60*/  MUFU.EX2 R10, R0 ;  /* 0x00000000000a7308 */ /* 0x0003e40000000800 */
[----:B------:R-:W-:Y:S07]  /*5c70*/  HMMA.16816.F32 R24, R4, R8, R24 ;  /* 0x000000080418723c */ /* 0x000fee0000001818 */
[----:B------:R-:W-:-:S02]  /*5c80*/  FFMA.FTZ R4, R175, c[0x0][0x2d0], -R2 ;  /* 0x0000b400af047a23 */ /* 0x000fc40000010802 */
[--C-:B-1----:R-:W-:Y:S02]  /*5c90*/  FFMA.FTZ R0, R176, c[0x0][0x2d0], -R2.reuse ;  /* 0x0000b400b0007a23 */ /* 0x102fe40000010802 */
[----:B------:R-:W-:Y:S01]  /*5ca0*/  FFMA.FTZ R2, R174, c[0x0][0x2d0], -R2 ;  /* 0x0000b400ae027a23 */ /* 0x000fe20000010802 */
[----:B------:R1:W-:Y:S08]  /*5cb0*/  MUFU.EX2 R8, R4 ;  /* 0x0000000400087308 */ /* 0x0003f00000000800 */
[----:B------:R-:W2:Y:S08]  /*5cc0*/  MUFU.EX2 R11, R0 ;  /* 0x00000000000b7308 */ /* 0x000eb00000000800 */
[----:B------:R-:W4:Y:S01]  /*5cd0*/  MUFU.EX2 R9, R2 ;  /* 0x0000000200097308 */ /* 0x000f220000000800 */
[----:B---3--:R-:W-:Y:S01]  /*5ce0*/  F2FP.PACK_AB R98, R17, R13 ;  /* 0x0000000d1162723e */ /* 0x008fe200000000ff */
[----:B------:R-:W-:Y:S01]  /*5cf0*/  FADD.FTZ R3, R160, R3 ;  /* 0x00000003a0037221 */ /* 0x000fe20000010000 */
[----:B-1----:R-:W-:Y:S01]  /*5d00*/  LDSM.16.MT88.4 R4, [R234+0x5800] ;  /* 0x00580000ea04783b */ /* 0x002fe20000004200 */
[----:B--2---:R-:W-:-:S02]  /*5d10*/  F2FP.PACK_AB R97, R11, R10 ;  /* 0x0000000a0b61723e */ /* 0x004fc400000000ff */
[----:B----4-:R-:W-:-:S07]  /*5d20*/  F2FP.PACK_AB R99, R9, R8 ;  /* 0x000000080963723e */ /* 0x010fce00000000ff */
[C---:B------:R-:W-:Y:S08]  /*5d30*/  HMMA.16816.F32 R120, R96.reuse, R124, R120 ;  /* 0x0000007c6078723c */ /* 0x040ff00000001878 */
[C---:B------:R-:W-:Y:S01]  /*5d40*/  HMMA.16816.F32 R124, R96.reuse, R126, R40 ;  /* 0x0000007e607c723c */ /* 0x040fe20000001828 */
[----:B------:R-:W1:Y:S07]  /*5d50*/  LDSM.16.MT88.4 R40, [R170+0x3800] ;  /* 0x00380000aa28783b */ /* 0x000e6e0000004200 */
[C---:B------:R-:W-:Y:S08]  /*5d60*/  HMMA.16816.F32 R44, R96.reuse, R48, R68 ;  /* 0x00000030602c723c */ /* 0x040ff00000001844 */
[C---:B------:R-:W-:Y:S01]  /*5d70*/  HMMA.16816.F32 R48, R96.reuse, R50, R72 ;  /* 0x000000326030723c */ /* 0x040fe20000001848 */
[----:B------:R-:W2:Y:S07]  /*5d80*/  LDSM.16.MT88.4 R72, [R170+0x5800] ;  /* 0x00580000aa48783b */ /* 0x000eae0000004200 */
[C---:B-1----:R-:W-:Y:S08]  /*5d90*/  HMMA.16816.F32 R36, R96.reuse, R40, R60 ;  /* 0x000000286024723c */ /* 0x042ff0000000183c */
[----:B------:R-:W-:Y:S01]  /*5da0*/  HMMA.16816.F32 R40, R96, R42, R64 ;  /* 0x0000002a6028723c */ /* 0x000fe20000001840 */
[----:B------:R-:W1:Y:S01]  /*5db0*/  LDSM.16.MT88.4 R64, [R234+0x3800] ;  /* 0x00380000ea40783b */ /* 0x000e620000004200 */
[----:B------:R-:W-:-:S06]  /*5dc0*/  FADD.FTZ R0, R93, R16 ;  /* 0x000000105d007221 */ /* 0x000fcc0000010000 */
[----:B------:R-:W-:Y:S01]  /*5dd0*/  HMMA.16816.F32 R128, R96, R132, R128 ;  /* 0x000000846080723c */ /* 0x000fe20000001880 */
[----:B------:R-:W-:-:S07]  /*5de0*/  FADD.FTZ R2, R139, R0 ;  /* 0x000000008b027221 */ /* 0x000fce0000010000 */
[----:B--2---:R-:W-:Y:S01]  /*5df0*/  HMMA.16816.F32 R68, R96, R72, R76 ;  /* 0x000000486044723c */ /* 0x004fe2000000184c */
[----:B------:R-:W-:-:S07]  /*5e00*/  FADD.FTZ R0, R172, R3 ;  /* 0x00000003ac007221 */ /* 0x000fce0000010000 */
[C---:B------:R-:W-:Y:S01]  /*5e10*/  HMMA.16816.F32 R132, R96.reuse, R134, R56 ;  /* 0x000000866084723c */ /* 0x040fe20000001838 */
[----:B------:R-:W2:Y:S07]  /*5e20*/  LDSM.16.MT88.4 R56, [R171+0x3800] ;  /* 0x00380000ab38783b */ /* 0x000eae0000004200 */
[C---:B------:R-:W-:Y:S01]  /*5e30*/  HMMA.16816.F32 R72, R96.reuse, R74, R88 ;  /* 0x0000004a6048723c */ /* 0x040fe20000001858 */
[----:B------:R-:W-:Y:S07]  /*5e40*/  LDSM.16.MT88.4 R88, [R171+0x5800] ;  /* 0x00580000ab58783b */ /* 0x000fee0000004200 */
[C---:B-1----:R-:W-:Y:S08]  /*5e50*/  HMMA.16816.F32 R60, R96.reuse, R64, R144 ;  /* 0x00000040603c723c */ /* 0x042ff00000001890 */
[----:B------:R-:W-:Y:S01]  /*5e60*/  HMMA.16816.F32 R64, R96, R66, R80 ;  /* 0x000000426040723c */ /* 0x000fe20000001850 */
[----:B------:R-:W1:Y:S01]  /*5e70*/  LDSM.16.MT88.4 R80, [R231+0x5800] ;  /* 0x00580000e750783b */ /* 0x000e620000004200 */
        /* <DEDUP_REMOVED lines=24> */
[C---:B--2---:R-:W-:Y:S08]  /*6000*/  HMMA.16816.F32 R52, R96.reuse, R56, R180 ;  /* 0x000000386034723c */ /* 0x044ff000000018b4 */
[C---:B-1----:R-:W-:Y:S08]  /*6010*/  HMMA.16816.F32 R76, R96.reuse, R80, R156 ;  /* 0x00000050604c723c */ /* 0x042ff0000000189c */
        /* <DEDUP_REMOVED lines=26> */
[----:B------:R-:W-:Y:S01]  /*61c0*/  SHF.L.U64.HI R15, R201, 0x1, R186 ;  /* 0x00000001c90f7819 */ /* 0x000fe200000102ba */
[----:B------:R-:W-:Y:S01]  /*61d0*/  IMAD.SHL.U32 R17, R200, 0x2, RZ ;  /* 0x00000002c8117824 */ /* 0x000fe200078e00ff */
[----:B------:R-:W-:Y:S01]  /*61e0*/  SHF.R.S32.HI R186, RZ, 0x1f, R192 ;  /* 0x0000001fffba7819 */ /* 0x000fe200000114c0 */
        /* <DEDUP_REMOVED lines=18> */
.L_x_2784:
        /* <DEDUP_REMOVED lines=21> */
.L_x_2785:
        /* <DEDUP_REMOVED lines=21> */
.L_x_2683:
[----:B------:R-:W-:Y:S05]  /*65b0*/  BSYNC B0 ;  /* 0x0000000000007941 */ /* 0x000fea0003800000 */
.L_x_2682:
[----:B-1----:R-:W-:Y:S01]  /*65c0*/  @P4 IMAD.HI.U32 R2, R225, c[0x0][0x2c8], RZ ;  /* 0x0000b200e1024a27 */ /* 0x002fe200078e00ff */
[----:B------:R-:W-:Y:S01]  /*65d0*/  IADD3 R172, R185, -0x2, RZ ;  /* 0xfffffffeb9ac7810 */ /* 0x000fe20007ffe0ff */
[----:B------:R-:W0:Y:S02]  /*65e0*/  LDGDEPBAR ;  /* 0x00000000000079af */ /* 0x000e240000000000 */
[----:B------:R-:W-:Y:S01]  /*65f0*/  IMAD.MOV.U32 R0, RZ, RZ, R225 ;  /* 0x000000ffff007224 */ /* 0x000fe200078e00e1 */
[----:B------:R-:W-:Y:S01]  /*6600*/  @P4 SHF.R.U32.HI R0, RZ, c[0x0][0x2cc], R2 ;  /* 0x0000b300ff004a19 */ /* 0x000fe20000011602 */
[----:B------:R-:W-:-:S02]  /*6610*/  IMAD.MOV.U32 R161, RZ, RZ, 0x1 ;  /* 0x00000001ffa17424 */ /* 0x000fc400078e00ff */
[----:B------:R-:W-:Y:S01]  /*6620*/  IMAD.MOV.U32 R198, RZ, RZ, RZ ;  /* 0x000000ffffc67224 */ /* 0x000fe200078e00ff */
[----:B------:R-:W-:-:S04]  /*6630*/  IADD3 R0, R0, R220, -R221 ;  /* 0x000000dc00007210 */ /* 0x000fc80007ffe8dd */
        /* <DEDUP_REMOVED lines=10> */
.L_x_2695:
        /* <DEDUP_REMOVED lines=43> */
.L_x_2786:
[----:B------:R-:W-:-:S05]  /*6990*/  BRA.DIV ~URZ, `(.L_x_2690) ;  /* 0x0000be327f007947 */ /* 0x000fca000b800000 */
[----:B------:R-:W5:Y:S01]  /*69a0*/  SHFL.IDX PT, R2, R14, RZ, 0x181f ;  /* 0x00181fff0e027589 */ /* 0x000f6200000e0000 */
[----:B------:R-:W-:Y:S01]  /*69b0*/  ISETP.GE.AND P5, PT, R192, c[0x0][0x1d4], PT ;  /* 0x00007500c0007a0c */ /* 0x000fe20003fa6270 */
[----:B------:R-:W-:Y:S01]  /*69c0*/  IMAD R4, R198, 0x6000, R222 ;  /* 0x00006000c6047824 */ /* 0x000fe200078e02de */
[----:B------:R-:W-:Y:S04]  /*69d0*/  ISETP.GE.AND P1, PT, R200, c[0x0][0x1d4], PT ;  /* 0x00007500c8007a0c */ /* 0x000fe80003f26270 */
[----:B------:R-:W-:Y:S02]  /*69e0*/  SEL R13, RZ, 0x10, P1 ;  /* 0x00000010ff0d7807 */ /* 0x000fe40000800000 */
[C---:B-----5:R-:W-:Y:S05]  /*69f0*/  IADD3 R6, P0, R2.reuse, R22, RZ ;  /* 0x0000001602067210 */ /* 0x060fea0007f1e0ff */
[----:B---3--:R-:W-:Y:S01]  /*6a00*/  IMAD.X R7, R5, 0x1, R15, P0 ;  /* 0x0000000105077824 */ /* 0x008fe200000e060f */
        /* <DEDUP_REMOVED lines=14> */
.L_x_2787:
[C---:B------:R-:W-:Y:S02]  /*6af0*/  IADD3 R3, -R6.reuse, 0x10, RZ ;  /* 0x0000001006037810 */ /* 0x040fe40007ffe1ff */
[----:B------:R-:W-:Y:S02]  /*6b00*/  ISETP.NE.U32.AND P5, PT, R6, RZ, PT ;  /* 0x000000ff0600720c */ /* 0x000fe40003fa5070 */
[----:B------:R-:W-:Y:S02]  /*6b10*/  LOP3.LUT R3, R3, 0xf, RZ, 0xc0, !PT ;  /* 0x0000000f03037812 */ /* 0x000fe400078ec0ff */
[----:B------:R-:W-:Y:S02]  /*6b20*/  ISETP.NE.U32.AND P6, PT, R13, RZ, PT ;  /* 0x000000ff0d00720c */ /* 0x000fe40003fc5070 */
[-C--:B---3--:R-:W-:Y:S02]  /*6b30*/  IADD3 R6, P1, P0, R3, R2.reuse, R22 ;  /* 0x0000000203067210 */ /* 0x088fe4000783e016 */
[----:B------:R-:W-:Y:S02]  /*6b40*/  IADD3 R3, -R13, 0x10, RZ ;  /* 0x000000100d037810 */ /* 0x000fe40007ffe1ff */
[-C--:B------:R-:W-:Y:S02]  /*6b50*/  IADD3.X R7, RZ, R5.reuse, R15, P1, P0 ;  /* 0x00000005ff077210 */ /* 0x080fe40000fe040f */
[----:B------:R-:W-:Y:S03]  /*6b60*/  LOP3.LUT R3, R3, 0xf, RZ, 0xc0, !PT ;  /* 0x0000000f03037812 */ /* 0x000fe600078ec0ff */
[----:B------:R-:W-:Y:S01]  /*6b70*/  @!PT LDS RZ, [RZ] ;  /* 0x00000000fffff984 */ /* 0x000fe20000000800 */
[----:B------:R-:W-:Y:S01]  /*6b80*/  @!PT LDS RZ, [RZ] ;  /* 0x00000000fffff984 */ /* 0x000fe20000000800 */
[----:B------:R-:W-:Y:S01]  /*6b90*/  @!PT LDS RZ, [RZ] ;  /* 0x00000000fffff984 */ /* 0x000fe20000000800 */
[----:B------:R3:W-:Y:S01]  /*6ba0*/  LDGSTS.E.BYPASS.LTC128B.128.ZFILL [R4+0x1000], [R6.64], P5 ;  /* 0x0100000006047fae */ /* 0x0007e2000a941d48 */
[C---:B------:R-:W-:Y:S02]  /*6bb0*/  ISETP.NE.U32.AND P5, PT, R12.reuse, RZ, PT ;  /* 0x000000ff0c00720c */ /* 0x040fe40003fa5070 */
[-C--:B---3--:R-:W-:Y:S02]  /*6bc0*/  IADD3 R6, P1, P0, R3, R2.reuse, R23 ;  /* 0x0000000203067210 */ /* 0x088fe4000783e017 */
[----:B------:R-:W-:Y:S02]  /*6bd0*/  IADD3 R3, -R12, 0x10, RZ ;  /* 0x000000100c037810 */ /* 0x000fe40007ffe1ff */
[-C--:B------:R-:W-:Y:S02]  /*6be0*/  IADD3.X R7, RZ, R5.reuse, R20, P1, P0 ;  /* 0x00000005ff077210 */ /* 0x080fe40000fe0414 */
[----:B------:R-:W-:Y:S03]  /*6bf0*/  LOP3.LUT R3, R3, 0xf, RZ, 0xc0, !PT ;  /* 0x0000000f03037812 */ /* 0x000fe600078ec0ff */
[----:B------:R3:W-:Y:S01]  /*6c00*/  LDGSTS.E.BYPASS.LTC128B.128.ZFILL [R4+0x3000], [R6.64], P6 ;  /* 0x0300000006047fae */ /* 0x0007e2000b141d48 */
[----:B------:R-:W-:Y:S04]  /*6c10*/  IADD3 R2, P1, P0, R3, R2, R28 ;  /* 0x0000000203027210 */ /* 0x000fe8000783e01c */
[----:B------:R-:W-:Y:S05]  /*6c20*/  IADD3.X R3, RZ, R5, R21, P1, P0 ;  /* 0x00000005ff037210 */ /* 0x000fea0000fe0415 */
[----:B------:R3:W-:Y:S04]  /*6c30*/  LDGSTS.E.BYPASS.LTC128B.128.ZFILL [R4+0x5000], [R2.64], P5 ;  /* 0x0500000002047fae */ /* 0x0007e8000a941d48 */
.L_x_2688:
[----:B------:R-:W-:Y:S05]  /*6c40*/  BSYNC B0 ;  /* 0x0000000000007941 */ /* 0x000fea0003800000 */
.L_x_2687:
[----:B------:R-:W0:Y:S01]  /*6c50*/  LDGDEPBAR ;  /* 0x00000000000079af */ /* 0x000e220000000000 */
[----:B------:R-:W-:Y:S01]  /*6c60*/  WARPSYNC 0xffffffff ;  /* 0xffffffff00007948 */ /* 0x000fe20003800000 */
[C---:B--23--:R-:W-:Y:S01]  /*6c70*/  HMMA.16816.F32 R4, R32.reuse, R8, RZ ;  /* 0x000000082004723c */ /* 0x04cfe200000018ff */
[----:B------:R-:W-:Y:S03]  /*6c80*/  BSSY B0, `(.L_x_2691) ;  /* 0x00002d3000007945 */ /* 0x000fe60003800000 */
[-C--:B------:R-:W-:Y:S02]  /*6c90*/  IADD3 R3, R166, R0.reuse, RZ ;  /* 0x00000000a6037210 */ /* 0x080fe40007ffe0ff */
[CC--:B------:R-:W-:Y:S02]  /*6ca0*/  IADD3 R100, R167.reuse, R0.reuse, RZ ;  /* 0x00000000a7647210 */ /* 0x0c0fe40007ffe0ff */
[C---:B------:R-:W-:Y:S01]  /*6cb0*/  HMMA.16816.F32 R8, R32.reuse, R10, RZ ;  /* 0x0000000a2008723c */ /* 0x040fe200000018ff */
[----:B------:R-:W-:Y:S03]  /*6cc0*/  IADD3 R2, R167, R0, R166 ;  /* 0x00000000a7027210 */ /* 0x000fe60007ffe0a6 */
        /* <DEDUP_REMOVED lines=17> */
[C---:B------:R-:W-:Y:S07]  /*6de0*/  HMMA.16816.F32 R28, R140.reuse, R156, R28 ;  /* 0x0000009c8c1c723c */ /* 0x040fee000000181c */
[----:B------:R-:W-:Y:S01]  /*6df0*/  IADD3 R156, R166, R101, RZ ;  /* 0x00000065a69c7210 */ /* 0x000fe20007ffe0ff */
        /* <DEDUP_REMOVED lines=13> */
[----:B------:R-:W2:Y:S08]  /*6ed0*/  LDSM.16.M88.4 R136, [R156+0x800] ;  /* 0x000800009c88783b */ /* 0x000eb00000000200 */
        /* <DEDUP_REMOVED lines=79> */
[----:B------:R-:W3:Y:S01]  /*73d0*/  LDSM.16.M88.4 R144, [R100+0x5000] ;  /* 0x005000006490783b */ /* 0x000ee20000000200 */
        /* <DEDUP_REMOVED lines=9> */
[C---:B------:R-:W-:Y:S08]  /*7470*/  HMMA.16816.F32 R28, R136.reuse, R152, R28 ;  /* 0x00000098881c723c */ /* 0x040ff0000000181c */
        /* <DEDUP_REMOVED lines=11> */
[----:B------:R-:W1:Y:S07]  /*7530*/  LDSM.16.M88.4 R148, [R156+0x4000] ;  /* 0x004000009c94783b */ /* 0x000e6e0000000200 */
[C---:B--2---:R-:W-:Y:S01]  /*7540*/  HMMA.16816.F32 R20, R140.reuse, R136, R20 ;  /* 0x000000888c14723c */ /* 0x044fe20000001814 */
[----:B------:R2:W-:Y:S07]  /*7550*/  SHFL.IDX PT, R100, R0, RZ, 0x1c1f ;  /* 0x001c1fff00647589 */ /* 0x0005ee00000e0000 */
[C---:B------:R-:W-:Y:S01]  /*7560*/  HMMA.16816.F32 R24, R140.reuse, R138, R24 ;  /* 0x0000008a8c18723c */ /* 0x040fe20000001818 */
[----:B------:R-:W3:Y:S07]  /*7570*/  LDSM.16.M88.4 R136, [R2+0x4800] ;  /* 0x004800000288783b */ /* 0x000eee0000000200 */
[C---:B----4-:R-:W-:Y:S08]  /*7580*/  HMMA.16816.F32 R28, R140.reuse, R152, R28 ;  /* 0x000000988c1c723c */ /* 0x050ff0000000181c */
[----:B------:R-:W-:Y:S01]  /*7590*/  HMMA.16816.F32 R32, R140, R154, R32 ;  /* 0x0000009a8c20723c */ /* 0x000fe20000001820 */
[----:B------:R-:W4:Y:S03]  /*75a0*/  LDSM.16.M88.4 R140, [R2+0x5000] ;  /* 0x00500000028c783b */ /* 0x000f260000000200 */
[----:B--2---:R-:W-:Y:S04]  /*75b0*/  IADD3 R0, -R228, 0x1, -R199 ;  /* 0x00000001e4007810 */ /* 0x004fe80007ffe9c7 */
[----:B------:R-:W-:Y:S01]  /*75c0*/  IADD3 R0, -R221, R0, R220 ;  /* 0x00000000dd007210 */ /* 0x000fe20007ffe1dc */
[C---:B-1----:R-:W-:Y:S08]  /*75d0*/  HMMA.16816.F32 R4, R144.reuse, R148, R4 ;  /* 0x000000949004723c */ /* 0x042ff00000001804 */
[C---:B------:R-:W-:Y:S01]  /*75e0*/  HMMA.16816.F32 R8, R144.reuse, R150, R8 ;  /* 0x000000969008723c */ /* 0x040fe20000001808 */
[----:B------:R1:W2:Y:S01]  /*75f0*/  LDSM.16.M88.4 R148, [R2+0x5800] ;  /* 0x005800000294783b */ /* 0x0002a20000000200 */
[----:B------:R-:W-:Y:S06]  /*7600*/  DEPBAR.LE SB0, 0x2 ;  /* 0x000080800000791a */ /* 0x000fec0000000000 */
[C---:B---3--:R-:W-:Y:S01]  /*7610*/  HMMA.16816.F32 R12, R144.reuse, R136, R12 ;  /* 0x00000088900c723c */ /* 0x048fe2000000180c */
[----:B------:R-:W-:Y:S07]  /*7620*/  BAR.SYNC.DEFER_BLOCKING 0x0 ;  /* 0x0000000000007b1d */ /* 0x000fee0000010000 */
[C---:B------:R-:W-:Y:S08]  /*7630*/  HMMA.16816.F32 R16, R144.reuse, R138, R16 ;  /* 0x0000008a9010723c */ /* 0x040ff00000001810 */
[C---:B----4-:R-:W-:Y:S04]  /*7640*/  HMMA.16816.F32 R20, R144.reuse, R140, R20 ;  /* 0x0000008c9014723c */ /* 0x050fe80000001814 */
[C---:B-1----:R-:W-:Y:S02]  /*7650*/  IADD3 R2, R0.reuse, R100, RZ ;  /* 0x0000006400027210 */ /* 0x042fe40007ffe0ff */
[----:B------:R-:W-:Y:S02]  /*7660*/  IADD3 R0, R0, R3, RZ ;  /* 0x0000000300007210 */ /* 0x000fe40007ffe0ff */
[C---:B------:R-:W-:Y:S03]  /*7670*/  HMMA.16816.F32 R24, R144.reuse, R142, R24 ;  /* 0x0000008e9018723c */ /* 0x040fe60000001818 */
[C---:B------:R-:W-:Y:S02]  /*7680*/  ISETP.GT.AND P6, PT, R2.reuse, RZ, PT ;  /* 0x000000ff0200720c */ /* 0x040fe40003fc4270 */
[----:B------:R-:W-:Y:S02]  /*7690*/  ISETP.GT.AND P5, PT, R2, 0x1, PT ;  /* 0x000000010200780c */ /* 0x000fe40003fa4270 */
[----:B------:R-:W-:Y:S01]  /*76a0*/  FSEL R136, R4, -INF , P6 ;  /* 0xff80000004887808 */ /* 0x000fe20003000000 */
[C---:B--2---:R-:W-:Y:S04]  /*76b0*/  HMMA.16816.F32 R28, R144.reuse, R148, R28 ;  /* 0x00000094901c723c */ /* 0x044fe8000000181c */
[----:B------:R-:W-:Y:S02]  /*76c0*/  FMNMX.FTZ R3, R136, R102, !PT ;  /* 0x0000006688037209 */ /* 0x000fe40007810000 */
[----:B------:R-:W-:Y:S02]  /*76d0*/  FSEL R100, R5, -INF , P5 ;  /* 0xff80000005647808 */ /* 0x000fe40002800000 */
[C---:B------:R-:W-:Y:S01]  /*76e0*/  ISETP.GT.AND P6, PT, R2.reuse, 0x8, PT ;  /* 0x000000080200780c */ /* 0x040fe20003fc4270 */
[----:B------:R-:W-:Y:S03]  /*76f0*/  HMMA.16816.F32 R32, R144, R150, R32 ;  /* 0x000000969020723c */ /* 0x000fe60000001820 */
[----:B------:R-:W-:Y:S02]  /*7700*/  ISETP.GT.AND P5, PT, R2, 0x9, PT ;  /* 0x000000090200780c */ /* 0x000fe40003fa4270 */
[----:B------:R-:W-:Y:S02]  /*7710*/  FSEL R5, R8, -INF , P6 ;  /* 0xff80000008057808 */ /* 0x000fe40003000000 */
[----:B------:R-:W-:Y:S02]  /*7720*/  FMNMX.FTZ R3, R100, R3, !PT ;  /* 0x0000000364037209 */ /* 0x000fe40007810000 */
[----:B------:R-:W-:Y:S02]  /*7730*/  ISETP.GT.AND P1, PT, R0, RZ, PT ;  /* 0x000000ff0000720c */ /* 0x000fe40003f24270 */
[----:B------:R-:W-:Y:S02]  /*7740*/  ISETP.GT.AND P6, PT, R2, 0x10, PT ;  /* 0x000000100200780c */ /* 0x000fe40003fc4270 */
[----:B------:R-:W-:Y:S02]  /*7750*/  FMNMX.FTZ R3, R5, R3, !PT ;  /* 0x0000000305037209 */ /* 0x000fe40007810000 */
[----:B------:R-:W-:Y:S02]  /*7760*/  FSEL R138, R6, -INF , P1 ;  /* 0xff800000068a7808 */ /* 0x000fe40000800000 */
[----:B------:R-:W-:Y:S02]  /*7770*/  FSEL R6, R9, -INF , P5 ;  /* 0xff80000009067808 */ /* 0x000fe40002800000 */
[----:B------:R-:W-:Y:S02]  /*7780*/  FSEL R143, R12, -INF , P6 ;  /* 0xff8000000c8f7808 */ /* 0x000fe40003000000 */
[----:B------:R-:W-:Y:S02]  /*7790*/  ISETP.GT.AND P5, PT, R2, 0x11, PT ;  /* 0x000000110200780c */ /* 0x000fe40003fa4270 */
[----:B------:R-:W-:Y:S02]  /*77a0*/  FMNMX.FTZ R3, R6, R3, !PT ;  /* 0x0000000306037209 */ /* 0x000fe40007810000 */
[C---:B------:R-:W-:Y:S02]  /*77b0*/  ISETP.GT.AND P1, PT, R0.reuse, 0x8, PT ;  /* 0x000000080000780c */ /* 0x040fe40003f24270 */
[----:B------:R-:W-:Y:S02]  /*77c0*/  ISETP.GT.AND P0, PT, R0, 0x1, PT ;  /* 0x000000010000780c */ /* 0x000fe40003f04270 */
[----:B------:R-:W-:Y:S02]  /*77d0*/  FSEL R152, R13, -INF , P5 ;  /* 0xff8000000d987808 */ /* 0x000fe40002800000 */
        /* <DEDUP_REMOVED lines=9> */
[----:B------:R-:W-:Y:S02]  /*7870*/  ISETP.GT.AND P5, PT, R2, 0x19, PT ;  /* 0x000000190200780c */ /* 0x000fe40003fa4270 */
[----:B------:R-:W-:Y:S02]  /*7880*/  ISETP.GT.AND P1, PT, R0, 0x18, PT ;  /* 0x000000180000780c */ /* 0x000fe40003f24270 */
[----:B------:R-:W-:Y:S02]  /*7890*/  FSEL R148, R16, -INF , P6 ;  /* 0xff80000010947808 */ /* 0x000fe40003000000 */
[----:B------:R-:W-:Y:S02]  /*78a0*/  FMNMX.FTZ R3, R152, R3, !PT ;  /* 0x0000000398037209 */ /* 0x000fe40007810000 */
[----:B------:R-:W-:Y:S02]  /*78b0*/  FSEL R154, R15, -INF , P0 ;  /* 0xff8000000f9a7808 */ /* 0x000fe40000000000 */
[----:B------:R-:W-:Y:S02]  /*78c0*/  FSEL R149, R17, -INF , P5 ;  /* 0xff80000011957808 */ /* 0x000fe40002800000 */
[----:B------:R-:W-:Y:S02]  /*78d0*/  FSEL R155, R18, -INF , P1 ;  /* 0xff800000129b7808 */ /* 0x000fe40000800000 */
[----:B------:R-:W-:Y:S02]  /*78e0*/  ISETP.GT.AND P1, PT, R2, 0x20, PT ;  /* 0x000000200200780c */ /* 0x000fe40003f24270 */
[----:B------:R-:W-:Y:S02]  /*78f0*/  ISETP.GT.AND P0, PT, R0, 0x19, PT ;  /* 0x000000190000780c */ /* 0x000fe40003f04270 */
[----:B------:R-:W-:Y:S02]  /*7900*/  FMNMX.FTZ R3, R148, R3, !PT ;  /* 0x0000000394037209 */ /* 0x000fe40007810000 */
[----:B------:R-:W-:Y:S02]  /*7910*/  FSEL R146, R20, -INF , P1 ;  /* 0xff80000014927808 */ /* 0x000fe40000800000 */
[----:B------:R-:W-:Y:S02]  /*7920*/  FSEL R156, R19, -INF , P0 ;  /* 0xff800000139c7808 */ /* 0x000fe40000000000 */
[----:B------:R-:W-:Y:S02]  /*7930*/  ISETP.GT.AND P0, PT, R2, 0x21, PT ;  /* 0x000000210200780c */ /* 0x000fe40003f04270 */
[----:B------:R-:W-:Y:S02]  /*7940*/  FMNMX.FTZ R3, R149, R3, !PT ;  /* 0x0000000395037209 */ /* 0x000fe40007810000 */
[----:B------:R-:W-:Y:S02]  /*7950*/  FSEL R151, R21, -INF , P0 ;  /* 0xff80000015977808 */ /* 0x000fe40000000000 */
[----:B------:R-:W-:Y:S02]  /*7960*/  FMNMX.FTZ R3, R146, R3, !PT ;  /* 0x0000000392037209 */ /* 0x000fe40007810000 */
[C---:B------:R-:W-:Y:S02]  /*7970*/  ISETP.GT.AND P5, PT, R2.reuse, 0x28, PT ;  /* 0x000000280200780c */ /* 0x040fe40003fa4270 */
[----:B------:R-:W-:Y:S02]  /*7980*/  ISETP.GT.AND P1, PT, R2, 0x29, PT ;  /* 0x000000290200780c */ /* 0x000fe40003f24270 */
[----:B------:R-:W-:Y:S02]  /*7990*/  FSEL R158, R24, -INF , P5 ;  /* 0xff800000189e7808 */ /* 0x000fe40002800000 */
[----:B------:R-:W-:Y:S02]  /*79a0*/  FMNMX.FTZ R3, R151, R3, !PT ;  /* 0x0000000397037209 */ /* 0x000fe40007810000 */
[----:B------:R-:W-:Y:S02]  /*79b0*/  ISETP.GT.AND P6, PT, R0, 0x20, PT ;  /* 0x000000200000780c */ /* 0x000fe40003fc4270 */
[----:B------:R-:W-:Y:S02]  /*79c0*/  ISETP.GT.AND P0, PT, R2, 0x30, PT ;  /* 0x000000300200780c */ /* 0x000fe40003f04270 */
[----:B------:R-:W-:Y:S02]  /*79d0*/  FSEL R150, R25, -INF , P1 ;  /* 0xff80000019967808 */ /* 0x000fe40000800000 */
[----:B------:R-:W-:Y:S02]  /*79e0*/  FMNMX.FTZ R3, R158, R3, !PT ;  /* 0x000000039e037209 */ /* 0x000fe40007810000 */
[----:B------:R-:W-:Y:S02]  /*79f0*/  FMNMX.FTZ R4, R138, R103, !PT ;  /* 0x000000678a047209 */ /* 0x000fe40007810000 */
[----:B------:R-:W-:Y:S02]  /*7a00*/  FSEL R147, R22, -INF , P6 ;  /* 0xff80000016937808 */ /* 0x000fe40003000000 */
[----:B------:R-:W-:Y:S02]  /*7a10*/  FSEL R186, R28, -INF , P0 ;  /* 0xff8000001cba7808 */ /* 0x000fe40000000000 */
[----:B------:R-:W-:Y:S02]  /*7a20*/  ISETP.GT.AND P6, PT, R2, 0x31, PT ;  /* 0x000000310200780c */ /* 0x000fe40003fc4270 */
        /* <DEDUP_REMOVED lines=11> */
[----:B------:R-:W-:Y:S02]  /*7ae0*/  FMNMX.FTZ R3, R182, R3, !PT ;  /* 0x00000003b6037209 */ /* 0x000fe40007810000 */
[----:B------:R-:W-:Y:S02]  /*7af0*/  FMNMX.FTZ R4, R153, R4, !PT ;  /* 0x0000000499047209 */ /* 0x000fe40007810000 */
[----:B------:R-:W-:Y:S02]  /*7b00*/  FMNMX.FTZ R3, R181, R3, !PT ;  /* 0x00000003b5037209 */ /* 0x000fe40007810000 */
[----:B------:R-:W-:Y:S02]  /*7b10*/  FMNMX.FTZ R2, R154, R4, !PT ;  /* 0x000000049a027209 */ /* 0x000fe40007810000 */
[C---:B------:R-:W-:Y:S01]  /*7b20*/  ISETP.GT.AND P0, PT, R0.reuse, 0x21, PT ;  /* 0x000000210000780c */ /* 0x040fe20003f04270 */
[----:B------:R-:W1:Y:S01]  /*7b30*/  SHFL.BFLY PT, R4, R3, 0x2, 0x1f ;  /* 0x0c401f0003047f89 */ /* 0x000e6200000e0000 */
[C---:B------:R-:W-:Y:S02]  /*7b40*/  ISETP.GT.AND P1, PT, R0.reuse, 0x29, PT ;  /* 0x000000290000780c */ /* 0x040fe40003f24270 */
[----:B------:R-:W-:Y:S02]  /*7b50*/  FSEL R144, R23, -INF , P0 ;  /* 0xff80000017907808 */ /* 0x000fe40000000000 */
[----:B------:R-:W-:Y:S02]  /*7b60*/  ISETP.GT.AND P0, PT, R0, 0x28, PT ;  /* 0x000000280000780c */ /* 0x000fe40003f04270 */
[----:B------:R-:W-:Y:S02]  /*7b70*/  FSEL R157, R27, -INF , P1 ;  /* 0xff8000001b9d7808 */ /* 0x000fe40000800000 */
[----:B------:R-:W-:Y:S02]  /*7b80*/  FSEL R145, R26, -INF , P0 ;  /* 0xff8000001a917808 */ /* 0x000fe40000000000 */
[C---:B------:R-:W-:Y:S02]  /*7b90*/  ISETP.GT.AND P1, PT, R0.reuse, 0x30, PT ;  /* 0x000000300000780c */ /* 0x040fe40003f24270 */
[----:B------:R-:W-:Y:S02]  /*7ba0*/  ISETP.GT.AND P0, PT, R0, 0x31, PT ;  /* 0x000000310000780c */ /* 0x000fe40003f04270 */
[----:B------:R-:W-:Y:S02]  /*7bb0*/  FSEL R184, R30, -INF , P1 ;  /* 0xff8000001eb87808 */ /* 0x000fe40000800000 */
[----:B------:R-:W-:Y:S02]  /*7bc0*/  FSEL R183, R31, -INF , P0 ;  /* 0xff8000001fb77808 */ /* 0x000fe40000000000 */
[C---:B------:R-:W-:Y:S02]  /*7bd0*/  ISETP.GT.AND P1, PT, R0.reuse, 0x38, PT ;  /* 0x000000380000780c */ /* 0x040fe40003f24270 */
[----:B------:R-:W-:Y:S02]  /*7be0*/  ISETP.GT.AND P0, PT, R0, 0x39, PT ;  /* 0x000000390000780c */ /* 0x000fe40003f04270 */
[----:B------:R-:W-:Y:S02]  /*7bf0*/  FMNMX.FTZ R2, R155, R2, !PT ;  /* 0x000000029b027209 */ /* 0x000fe40007810000 */
[----:B-1----:R-:W-:Y:S02]  /*7c00*/  FMNMX.FTZ R0, R3, R4, !PT ;  /* 0x0000000403007209 */ /* 0x002fe40007810000 */
[----:B------:R-:W-:Y:S02]  /*7c10*/  FMNMX.FTZ R2, R156, R2, !PT ;  /* 0x000000029c027209 */ /* 0x000fe40007810000 */
[----:B------:R-:W-:Y:S01]  /*7c20*/  FSEL R187, R34, -INF , P1 ;  /* 0xff80000022bb7808 */ /* 0x000fe20000800000 */
[----:B------:R-:W1:Y:S01]  /*7c30*/  SHFL.BFLY PT, R4, R0, 0x1, 0x1f ;  /* 0x0c201f0000047f89 */ /* 0x000e6200000e0000 */
[----:B------:R-:W-:Y:S02]  /*7c40*/  FMNMX.FTZ R2, R147, R2, !PT ;  /* 0x0000000293027209 */ /* 0x000fe40007810000 */
[----:B------:R-:W-:Y:S02]  /*7c50*/  FSEL R191, R35, -INF , P0 ;  /* 0xff80000023bf7808 */ /* 0x000fe40000000000 */
[----:B------:R-:W-:Y:S04]  /*7c60*/  FMNMX.FTZ R2, R144, R2, !PT ;  /* 0x0000000290027209 */ /* 0x000fe80007810000 */
[----:B------:R-:W-:Y:S04]  /*7c70*/  FMNMX.FTZ R2, R145, R2, !PT ;  /* 0x0000000291027209 */ /* 0x000fe80007810000 */
[----:B------:R-:W-:Y:S04]  /*7c80*/  FMNMX.FTZ R2, R157, R2, !PT ;  /* 0x000000029d027209 */ /* 0x000fe80007810000 */
[----:B------:R-:W-:Y:S04]  /*7c90*/  FMNMX.FTZ R2, R184, R2, !PT ;  /* 0x00000002b8027209 */ /* 0x000fe80007810000 */
[----:B------:R-:W-:Y:S02]  /*7ca0*/  FMNMX.FTZ R2, R183, R2, !PT ;  /* 0x00000002b7027209 */ /* 0x000fe40007810000 */
[----:B-1----:R-:W-:Y:S02]  /*7cb0*/  FMNMX.FTZ R101, R0, R4, !PT ;  /* 0x0000000400657209 */ /* 0x002fe40007810000 */
[----:B------:R-:W-:Y:S02]  /*7cc0*/  FMNMX.FTZ R2, R187, R2, !PT ;  /* 0x00000002bb027209 */ /* 0x000fe40007810000 */
[C---:B------:R-:W-:Y:S01]  /*7cd0*/  FSETP.NEU.FTZ.AND P1, PT, R101.reuse, -INF , PT ;  /* 0xff8000006500780b */ /* 0x040fe20003f3d000 */
[----:B------:R-:W-:Y:S01]  /*7ce0*/  FMUL.FTZ R0, R101, c[0x0][0x2d0] ;  /* 0x0000b40065007a20 */ /* 0x000fe20000410000 */
[----:B------:R-:W-:Y:S04]  /*7cf0*/  FMNMX.FTZ R2, R191, R2, !PT ;  /* 0x00000002bf027209 */ /* 0x000fe80007810000 */
[----:B------:R-:W-:Y:S01]  /*7d00*/  FSEL R141, R0, RZ, P1 ;  /* 0x000000ff008d7208 */ /* 0x000fe20000800000 */
[----:B------:R-:W1:Y:S04]  /*7d10*/  SHFL.BFLY PT, R3, R2, 0x2, 0x1f ;  /* 0x0c401f0002037f89 */ /* 0x000e6800000e0000 */
[--C-:B------:R-:W-:Y:S04]  /*7d20*/  FFMA.FTZ R0, R136, c[0x0][0x2d0], -R141.reuse ;  /* 0x0000b40088007a23 */ /* 0x100fe8000001088d */
[----:B------:R2:W-:Y:S01]  /*7d30*/  MUFU.EX2 R190, R0 ;  /* 0x0000000000be7308 */ /* 0x0005e20000000800 */
[----:B-1----:R-:W-:Y:S05]  /*7d40*/  FMNMX.FTZ R2, R2, R3, !PT ;  /* 0x0000000302027209 */ /* 0x002fea0007810000 */
[----:B------:R-:W1:Y:S01]  /*7d50*/  SHFL.BFLY PT, R3, R2, 0x1, 0x1f ;  /* 0x0c201f0002037f89 */ /* 0x000e6200000e0000 */
[--C-:B--2---:R-:W-:Y:S04]  /*7d60*/  FFMA.FTZ R0, R100, c[0x0][0x2d0], -R141.reuse ;  /* 0x0000b40064007a23 */ /* 0x104fe8000001088d */
[----:B------:R2:W3:Y:S01]  /*7d70*/  MUFU.EX2 R189, R0 ;  /* 0x0000000000bd7308 */ /* 0x0004e20000000800 */
[----:B-1----:R-:W-:Y:S01]  /*7d80*/  FMNMX.FTZ R100, R2, R3, !PT ;  /* 0x0000000302647209 */ /* 0x002fe20007810000 */
[--C-:B------:R-:W-:Y:S03]  /*7d90*/  FFMA.FTZ R2, R6, c[0x0][0x2d0], -R141.reuse ;  /* 0x0000b40006027a23 */ /* 0x100fe6000001088d */
[----:B------:R-:W-:Y:S05]  /*7da0*/  FSETP.NEU.FTZ.AND P0, PT, R100, -INF , PT ;  /* 0xff8000006400780b */ /* 0x000fea0003f1d000 */
[----:B------:R1:W-:Y:S01]  /*7db0*/  MUFU.EX2 R196, R2 ;  /* 0x0000000200c47308 */ /* 0x0003e20000000800 */
[----:B--2---:R-:W-:Y:S01]  /*7dc0*/  FFMA.FTZ R0, R5, c[0x0][0x2d0], -R141 ;  /* 0x0000b40005007a23 */ /* 0x004fe2000001088d */
[----:B---3--:R-:W-:Y:S08]  /*7dd0*/  F2FP.PACK_AB R136, R189, R190 ;  /* 0x000000bebd88723e */ /* 0x008ff000000000ff */
[----:B------:R2:W3:Y:S01]  /*7de0*/  MUFU.EX2 R197, R0 ;  /* 0x0000000000c57308 */ /* 0x0004e20000000800 */
[----:B-1----:R-:W-:Y:S02]  /*7df0*/  FSEL R2, R101, RZ, P1 ;  /* 0x000000ff65027208 */ /* 0x002fe40000800000 */
[----:B------:R-:W-:Y:S03]  /*7e00*/  ISETP.GE.AND P1, PT, R198, 0x1, PT ;  /* 0x00000001c600780c */ /* 0x000fe60003f26270 */
[----:B------:R-:W-:Y:S01]  /*7e10*/  FADD.FTZ R2, -R2, R102 ;  /* 0x0000006602027221 */ /* 0x000fe20000010100 */
[----:B------:R-:W-:Y:S03]  /*7e20*/  IADD3 R102, R170, R160, RZ ;  /* 0x000000a0aa667210 */ /* 0x000fe60007ffe0ff */
[----:B------:R-:W-:Y:S01]  /*7e30*/  FMUL.FTZ R2, R2, c[0x0][0x2d0] ;  /* 0x0000b40002027a20 */ /* 0x000fe20000410000 */
[----:B------:R-:W-:Y:S01]  /*7e40*/  IADD3 R140, R168, R102, RZ ;  /* 0x00000066a88c7210 */ /* 0x000fe20007ffe0ff */
[----:B--2---:R-:W-:Y:S01]  /*7e50*/  FMUL.FTZ R0, R100, c[0x0][0x2d0] ;  /* 0x0000b40064007a20 */ /* 0x004fe20000410000 */
[----:B------:R-:W1:Y:S03]  /*7e60*/  LDSM.16.MT88.4 R12, [R102] ;  /* 0x00000000660c783b */ /* 0x000e660000004200 */
[----:B------:R-:W2:Y:S01]  /*7e70*/  MUFU.EX2 R2, R2 ;  /* 0x0000000200027308 */ /* 0x000ea20000000800 */
[----:B------:R-:W-:Y:S04]  /*7e80*/  FSEL R142, R0, RZ, P0 ;  /* 0x000000ff008e7208 */ /* 0x000fe80000000000 */
[----:B------:R-:W4:Y:S01]  /*7e90*/  LDSM.16.MT88.4 R20, [R140] ;  /* 0x000000008c14783b */ /* 0x000f220000004200 */
[--C-:B------:R-:W-:Y:S02]  /*7ea0*/  FFMA.FTZ R0, R137, c[0x0][0x2d0], -R142.reuse ;  /* 0x0000b40089007a23 */ /* 0x100fe4000001088e */
[--C-:B------:R-:W-:Y:S01]  /*7eb0*/  FFMA.FTZ R3, R138, c[0x0][0x2d0], -R142.reuse ;  /* 0x0000b4008a037a23 */ /* 0x100fe2000001088e */
[----:B---3--:R-:W-:Y:S01]  /*7ec0*/  F2FP.PACK_AB R138, R196, R197 ;  /* 0x000000c5c48a723e */ /* 0x008fe200000000ff */
[----:B------:R3:W-:Y:S10]  /*7ed0*/  MUFU.EX2 R195, R0 ;  /* 0x0000000000c37308 */ /* 0x0007f40000000800 */
[----:B------:R-:W5:Y:S01]  /*7ee0*/  MUFU.EX2 R188, R3 ;  /* 0x0000000300bc7308 */ /* 0x000f620000000800 */
[C---:B--2---:R-:W-:Y:S02]  /*7ef0*/  FMUL.FTZ R4, R2.reuse, R104 ;  /* 0x0000006802047220 */ /* 0x044fe40000410000 */
[C---:B------:R-:W-:Y:S02]  /*7f00*/  FMUL.FTZ R5, R2.reuse, R105 ;  /* 0x0000006902057220 */ /* 0x040fe40000410000 */
[C---:B------:R-:W-:Y:S02]  /*7f10*/  FMUL.FTZ R8, R2.reuse, R108 ;  /* 0x0000006c02087220 */ /* 0x040fe40000410000 */
[C---:B------:R-:W-:Y:S02]  /*7f20*/  FMUL.FTZ R9, R2.reuse, R109 ;  /* 0x0000006d02097220 */ /* 0x040fe40000410000 */
[C---:B------:R-:W-:Y:S02]  /*7f30*/  FMUL.FTZ R17, R2.reuse, R117 ;  /* 0x0000007502117220 */ /* 0x040fe40000410000 */
[--C-:B---3--:R-:W-:Y:S02]  /*7f40*/  FFMA.FTZ R0, R7, c[0x0][0x2d0], -R142.reuse ;  /* 0x0000b40007007a23 */ /* 0x108fe4000001088e */
[C---:B------:R-:W-:Y:S02]  /*7f50*/  FMUL.FTZ R16, R2.reuse, R116 ;  /* 0x0000007402107220 */ /* 0x040fe40000410000 */
[----:B------:R2:W-:Y:S01]  /*7f60*/  MUFU.EX2 R194, R0 ;  /* 0x0000000000c27308 */ /* 0x0005e20000000800 */
[C---:B------:R-:W-:Y:S02]  /*7f70*/  FMUL.FTZ R24, R2.reuse, R124 ;  /* 0x0000007c02187220 */ /* 0x040fe40000410000 */
[C---:B------:R-:W-:Y:S02]  /*7f80*/  FMUL.FTZ R25, R2.reuse, R125 ;  /* 0x0000007d02197220 */ /* 0x040fe40000410000 */
[C---:B------:R-:W-:Y:S01]  /*7f90*/  FMUL.FTZ R32, R2.reuse, R132 ;  /* 0x0000008402207220 */ /* 0x040fe20000410000 */
[----:B-----5:R-:W-:Y:S01]  /*7fa0*/  F2FP.PACK_AB R137, R195, R188 ;  /* 0x000000bcc389723e */ /* 0x020fe200000000ff */
[----:B------:R-:W-:Y:S02]  /*7fb0*/  FFMA.FTZ R3, R11, c[0x0][0x2d0], -R142 ;  /* 0x0000b4000b037a23 */ /* 0x000fe4000001088e */
[C---:B------:R-:W-:Y:S02]  /*7fc0*/  FMUL.FTZ R33, R2.reuse, R133 ;  /* 0x0000008502217220 */ /* 0x040fe40000410000 */
[----:B------:R-:W3:Y:S01]  /*7fd0*/  MUFU.EX2 R193, R3 ;  /* 0x0000000300c17308 */ /* 0x000ee20000000800 */
[C---:B------:R-:W-:Y:S02]  /*7fe0*/  FMUL.FTZ R36, R2.reuse, R36 ;  /* 0x0000002402247220 */ /* 0x040fe40000410000 */
[C---:B------:R-:W-:Y:S02]  /*7ff0*/  FMUL.FTZ R37, R2.reuse, R37 ;  /* 0x0000002502257220 */ /* 0x040fe40000410000 */
[C---:B------:R-:W-:Y:S02]  /*8000*/  FMUL.FTZ R40, R2.reuse, R40 ;  /* 0x0000002802287220 */ /* 0x040fe40000410000 */
[C---:B------:R-:W-:Y:S02]  /*8010*/  FMUL.FTZ R41, R2.reuse, R41 ;  /* 0x0000002902297220 */ /* 0x040fe40000410000 */
[C---:B------:R-:W-:Y:S02]  /*8020*/  FMUL.FTZ R44, R2.reuse, R44 ;  /* 0x0000002c022c7220 */ /* 0x040fe40000410000 */
[----:B------:R-:W-:Y:S01]  /*8030*/  FMUL.FTZ R45, R2, R45 ;  /* 0x0000002d022d7220 */ /* 0x000fe20000410000 */
[----:B--2---:R-:W-:Y:S01]  /*8040*/  FSEL R0, R100, RZ, P0 ;  /* 0x000000ff64007208 */ /* 0x004fe20000000000 */
[C---:B------:R-:W-:Y:S02]  /*8050*/  FMUL.FTZ R48, R2.reuse, R48 ;  /* 0x0000003002307220 */ /* 0x040fe40000410000 */
[----:B------:R-:W-:Y:S02]  /*8060*/  FMUL.FTZ R49, R2, R49 ;  /* 0x0000003102317220 */ /* 0x000fe40000410000 */
[----:B------:R-:W-:Y:S02]  /*8070*/  FADD.FTZ R0, -R0, R103 ;  /* 0x0000006700007221 */ /* 0x000fe40000010100 */
[----:B------:R-:W-:Y:S02]  /*8080*/  FMUL.FTZ R52, R2, R52 ;  /* 0x0000003402347220 */ /* 0x000fe40000410000 */
[----:B------:R-:W-:Y:S01]  /*8090*/  FMUL.FTZ R0, R0, c[0x0][0x2d0] ;  /* 0x0000b40000007a20 */ /* 0x000fe20000410000 */
[----:B---3--:R-:W-:Y:S01]  /*80a0*/  F2FP.PACK_AB R139, R193, R194 ;  /* 0x000000c2c18b723e */ /* 0x008fe200000000ff */
[C---:B------:R-:W-:Y:S01]  /*80b0*/  FMUL.FTZ R53, R2.reuse, R53 ;  /* 0x0000003502357220 */ /* 0x040fe20000410000 */
[----:B------:R-:W-:Y:S01]  /*80c0*/  IADD3 R3, R171, R160, RZ ;  /* 0x000000a0ab037210 */ /* 0x000fe20007ffe0ff */
[C---:B------:R-:W-:Y:S02]  /*80d0*/  FMUL.FTZ R56, R2.reuse, R56 ;  /* 0x0000003802387220 */ /* 0x040fe40000410000 */
[----:B------:R-:W2:Y:S01]  /*80e0*/  MUFU.EX2 R0, R0 ;  /* 0x0000000000007308 */ /* 0x000ea20000000800 */
[----:B------:R-:W-:Y:S01]  /*80f0*/  FMUL.FTZ R57, R2, R57 ;  /* 0x0000003902397220 */ /* 0x000fe20000410000 */
[----:B------:R-:W-:Y:S01]  /*8100*/  IADD3 R103, R168, R3, RZ ;  /* 0x00000003a8677210 */ /* 0x000fe20007ffe0ff */
[----:B------:R-:W3:Y:S01]  /*8110*/  LDSM.16.MT88.4 R28, [R3] ;  /* 0x00000000031c783b */ /* 0x000ee20000004200 */
        /* <DEDUP_REMOVED lines=12> */
[----:B------:R-:W2:Y:S01]  /*81e0*/  LDSM.16.MT88.4 R104, [R103] ;  /* 0x000000006768783b */ /* 0x000ea20000004200 */
[C---:B------:R-:W-:Y:S02]  /*81f0*/  FMUL.FTZ R10, R0.reuse, R110 ;  /* 0x0000006e000a7220 */ /* 0x040fe40000410000 */
[C---:B------:R-:W-:Y:S02]  /*8200*/  FMUL.FTZ R11, R0.reuse, R111 ;  /* 0x0000006f000b7220 */ /* 0x040fe40000410000 */
[C---:B-1----:R-:W-:Y:S03]  /*8210*/  HMMA.16816.F32 R4, R136.reuse, R12, R4 ;  /* 0x0000000c8804723c */ /* 0x042fe60000001804 */
[----:B------:R-:W1:Y:S02]  /*8220*/  LDSM.16.MT88.4 R108, [R102+0x2000] ;  /* 0x00200000666c783b */ /* 0x000e640000004200 */
        /* <DEDUP_REMOVED lines=9> */
[----:B------:R-:W-:Y:S01]  /*82c0*/  LDSM.16.MT88.4 R124, [R3+0x1800] ;  /* 0x00180000037c783b */ /* 0x000fe20000004200 */
[C---:B----4-:R-:W-:Y:S03]  /*82d0*/  HMMA.16816.F32 R12, R136.reuse, R20, R12 ;  /* 0x00000014880c723c */ /* 0x050fe6000000180c */
[C---:B------:R-:W-:Y:S02]  /*82e0*/  FMUL.FTZ R34, R0.reuse, R134 ;  /* 0x0000008600227220 */ /* 0x040fe40000410000 */
[----:B------:R-:W-:Y:S02]  /*82f0*/  FMUL.FTZ R35, R0, R135 ;  /* 0x0000008700237220 */ /* 0x000fe40000410000 */
[----:B------:R-:W-:Y:S01]  /*8300*/  LDSM.16.MT88.4 R132, [R103+0x1800] ;  /* 0x001800006784783b */ /* 0x000fe20000004200 */
[C---:B------:R-:W-:Y:S04]  /*8310*/  HMMA.16816.F32 R16, R136.reuse, R22, R16 ;  /* 0x000000168810723c */ /* 0x040fe80000001810 */
[C---:B------:R-:W-:Y:S02]  /*8320*/  FMUL.FTZ R20, R2.reuse, R120 ;  /* 0x0000007802147220 */ /* 0x040fe40000410000 */
[----:B------:R-:W-:Y:S02]  /*8330*/  FMUL.FTZ R21, R2, R121 ;  /* 0x0000007902157220 */ /* 0x000fe40000410000 */
[C---:B------:R-:W-:Y:S04]  /*8340*/  FMUL.FTZ R22, R0.reuse, R122 ;  /* 0x0000007a00167220 */ /* 0x040fe80000410000 */
[----:B------:R-:W-:Y:S02]  /*8350*/  FMUL.FTZ R23, R0, R123 ;  /* 0x0000007b00177220 */ /* 0x000fe40000410000 */
[--C-:B------:R-:W-:Y:S02]  /*8360*/  FFMA.FTZ R120, R185, c[0x0][0x2d0], -R141.reuse ;  /* 0x0000b400b9787a23 */ /* 0x100fe4000001088d */
[--C-:B------:R-:W-:Y:S02]  /*8370*/  FFMA.FTZ R121, R182, c[0x0][0x2d0], -R141.reuse ;  /* 0x0000b400b6797a23 */ /* 0x100fe4000001088d */
[C---:B------:R-:W-:Y:S01]  /*8380*/  FMUL.FTZ R38, R0.reuse, R38 ;  /* 0x0000002600267220 */ /* 0x040fe20000410000 */
[C---:B---3--:R-:W-:Y:S03]  /*8390*/  HMMA.16816.F32 R20, R136.reuse, R28, R20 ;  /* 0x0000001c8814723c */ /* 0x048fe60000001814 */
        /* <DEDUP_REMOVED lines=11> */
[C---:B--2---:R-:W-:Y:S03]  /*8450*/  HMMA.16816.F32 R28, R136.reuse, R104, R28 ;  /* 0x00000068881c723c */ /* 0x044fe6000000181c */
[C---:B------:R-:W-:Y:S02]  /*8460*/  FMUL.FTZ R51, R0.reuse, R51 ;  /* 0x0000003300337220 */ /* 0x040fe40000410000 */
[C---:B------:R-:W-:Y:S02]  /*8470*/  FMUL.FTZ R54, R0.reuse, R54 ;  /* 0x0000003600367220 */ /* 0x040fe40000410000 */
[C---:B------:R-:W-:Y:S01]  /*8480*/  FMUL.FTZ R55, R0.reuse, R55 ;  /* 0x0000003700377220 */ /* 0x040fe20000410000 */
[C---:B------:R-:W-:Y:S01]  /*8490*/  HMMA.16816.F32 R32, R136.reuse, R106, R32 ;  /* 0x0000006a8820723c */ /* 0x040fe20000001820 */
[----:B------:R-:W2:Y:S03]  /*84a0*/  LDSM.16.MT88.4 R104, [R140+0x2000] ;  /* 0x002000008c68783b */ /* 0x000ea60000004200 */
[C---:B------:R-:W-:Y:S02]  /*84b0*/  FMUL.FTZ R58, R0.reuse, R58 ;  /* 0x0000003a003a7220 */ /* 0x040fe40000410000 */
[C---:B------:R-:W-:Y:S02]  /*84c0*/  FMUL.FTZ R59, R0.reuse, R59 ;  /* 0x0000003b003b7220 */ /* 0x040fe40000410000 */
[C---:B-1----:R-:W-:Y:S04]  /*84d0*/  HMMA.16816.F32 R36, R136.reuse, R108, R36 ;  /* 0x0000006c8824723c */ /* 0x042fe80000001824 */
[C---:B------:R-:W-:Y:S02]  /*84e0*/  FMUL.FTZ R62, R0.reuse, R62 ;  /* 0x0000003e003e7220 */ /* 0x040fe40000410000 */
[C---:B------:R-:W-:Y:S02]  /*84f0*/  FMUL.FTZ R63, R0.reuse, R63 ;  /* 0x0000003f003f7220 */ /* 0x040fe40000410000 */
        /* <DEDUP_REMOVED lines=20> */
[C---:B-1----:R-:W-:Y:S04]  /*8640*/  HMMA.16816.F32 R52, R136.reuse, R108, R52 ;  /* 0x0000006c8834723c */ /* 0x042fe80000001834 */
[----:B------:R-:W-:Y:S02]  /*8650*/  FMUL.FTZ R87, R0, R87 ;  /* 0x0000005700577220 */ /* 0x000fe40000410000 */
[C---:B------:R-:W-:Y:S02]  /*8660*/  FMUL.FTZ R88, R2.reuse, R88 ;  /* 0x0000005802587220 */ /* 0x040fe40000410000 */
[C---:B------:R-:W-:Y:S01]  /*8670*/  HMMA.16816.F32 R56, R136.reuse, R110, R56 ;  /* 0x0000006e8838723c */ /* 0x040fe20000001838 */
[----:B------:R-:W1:Y:S03]  /*8680*/  LDSM.16.MT88.4 R108, [R102+0x4000] ;  /* 0x00400000666c783b */ /* 0x000e660000004200 */
[----:B------:R-:W-:Y:S02]  /*8690*/  FMUL.FTZ R89, R2, R89 ;  /* 0x0000005902597220 */ /* 0x000fe40000410000 */
[C---:B------:R-:W-:Y:S02]  /*86a0*/  FMUL.FTZ R90, R0.reuse, R90 ;  /* 0x0000005a005a7220 */ /* 0x040fe40000410000 */
[----:B------:R-:W-:Y:S04]  /*86b0*/  FMUL.FTZ R91, R0, R91 ;  /* 0x0000005b005b7220 */ /* 0x000fe80000410000 */
[--C-:B------:R-:W-:Y:S02]  /*86c0*/  FFMA.FTZ R112, R143, c[0x0][0x2d0], -R141.reuse ;  /* 0x0000b4008f707a23 */ /* 0x100fe4000001088d */
[C---:B------:R-:W-:Y:S02]  /*86d0*/  FMUL.FTZ R92, R2.reuse, R92 ;  /* 0x0000005c025c7220 */ /* 0x040fe40000410000 */
[----:B------:R3:W4:Y:S01]  /*86e0*/  MUFU.EX2 R180, R112 ;  /* 0x0000007000b47308 */ /* 0x0007220000000800 */
[----:B------:R-:W-:Y:S02]  /*86f0*/  FMUL.FTZ R93, R2, R93 ;  /* 0x0000005d025d7220 */ /* 0x000fe40000410000 */
[C---:B------:R-:W-:Y:S02]  /*8700*/  FMUL.FTZ R94, R0.reuse, R94 ;  /* 0x0000005e005e7220 */ /* 0x040fe40000410000 */
[----:B------:R-:W-:Y:S02]  /*8710*/  FMUL.FTZ R95, R0, R95 ;  /* 0x0000005f005f7220 */ /* 0x000fe40000410000 */
[C---:B------:R-:W-:Y:S01]  /*8720*/  FMUL.FTZ R96, R2.reuse, R96 ;  /* 0x0000006002607220 */ /* 0x040fe20000410000 */
[C---:B--2---:R-:W-:Y:S03]  /*8730*/  HMMA.16816.F32 R60, R136.reuse, R104, R60 ;  /* 0x00000068883c723c */ /* 0x044fe6000000183c */
[----:B------:R-:W-:Y:S02]  /*8740*/  FMUL.FTZ R97, R2, R97 ;  /* 0x0000006102617220 */ /* 0x000fe40000410000 */
[C---:B------:R-:W-:Y:S02]  /*8750*/  FMUL.FTZ R98, R0.reuse, R98 ;  /* 0x0000006200627220 */ /* 0x040fe40000410000 */
[----:B------:R-:W-:Y:S01]  /*8760*/  FMUL.FTZ R99, R0, R99 ;  /* 0x0000006300637220 */ /* 0x000fe20000410000 */
[C---:B------:R-:W-:Y:S01]  /*8770*/  HMMA.16816.F32 R64, R136.reuse, R106, R64 ;  /* 0x0000006a8840723c */ /* 0x040fe20000001840 */
[----:B------:R-:W2:Y:S03]  /*8780*/  LDSM.16.MT88.4 R104, [R140+0x4000] ;  /* 0x004000008c68783b */ /* 0x000ea60000004200 */
[--C-:B------:R-:W-:Y:S02]  /*8790*/  FFMA.FTZ R116, R151, c[0x0][0x2d0], -R141.reuse ;  /* 0x0000b40097747a23 */ /* 0x100fe4000001088d */
[----:B------:R-:W-:Y:S02]  /*87a0*/  FFMA.FTZ R2, R2, R203, R190 ;  /* 0x000000cb02027223 */ /* 0x000fe400000100be */
[C---:B-1----:R-:W-:Y:S04]  /*87b0*/  HMMA.16816.F32 R68, R136.reuse, R108, R68 ;  /* 0x0000006c8844723c */ /* 0x042fe80000001844 */
[----:B---3--:R-:W-:Y:S02]  /*87c0*/  FFMA.FTZ R112, R153, c[0x0][0x2d0], -R142 ;  /* 0x0000b40099707a23 */ /* 0x008fe4000001088e */
[----:B------:R1:W-:Y:S01]  /*87d0*/  MUFU.EX2 R153, R116 ;  /* 0x0000007400997308 */ /* 0x0003e20000000800 */
[----:B------:R-:W-:Y:S01]  /*87e0*/  FFMA.FTZ R0, R0, R202, R188 ;  /* 0x000000ca00007223 */ /* 0x000fe200000100bc */
[C---:B------:R-:W-:Y:S01]  /*87f0*/  HMMA.16816.F32 R72, R136.reuse, R110, R72 ;  /* 0x0000006e8848723c */ /* 0x040fe20000001848 */
[----:B------:R-:W3:Y:S03]  /*8800*/  LDSM.16.MT88.4 R108, [R3+0x4000] ;  /* 0x00400000036c783b */ /* 0x000ee60000004200 */
[----:B------:R-:W-:Y:S02]  /*8810*/  FADD.FTZ R2, R189, R2 ;  /* 0x00000002bd027221 */ /* 0x000fe40000010000 */
[----:B------:R-:W-:Y:S02]  /*8820*/  FADD.FTZ R0, R195, R0 ;  /* 0x00000000c3007221 */ /* 0x000fe40000010000 */
[----:B------:R5:W5:Y:S01]  /*8830*/  MUFU.EX2 R178, R112 ;  /* 0x0000007000b27308 */ /* 0x000b620000000800 */
[----:B------:R-:W-:Y:S03]  /*8840*/  FADD.FTZ R2, R197, R2 ;  /* 0x00000002c5027221 */ /* 0x000fe60000010000 */
[----:B------:R-:W-:Y:S02]  /*8850*/  FADD.FTZ R0, R194, R0 ;  /* 0x00000000c2007221 */ /* 0x000fe40000010000 */
[----:B------:R-:W-:Y:S02]  /*8860*/  FADD.FTZ R2, R196, R2 ;  /* 0x00000002c4027221 */ /* 0x000fe40000010000 */
[----:B------:R-:W-:Y:S02]  /*8870*/  FADD.FTZ R0, R193, R0 ;  /* 0x00000000c1007221 */ /* 0x000fe40000010000 */
[----:B----4-:R-:W-:Y:S02]  /*8880*/  FADD.FTZ R2, R180, R2 ;  /* 0x00000002b4027221 */ /* 0x010fe40000010000 */
[--C-:B-1----:R-:W-:Y:S02]  /*8890*/  FFMA.FTZ R116, R147, c[0x0][0x2d0], -R142.reuse ;  /* 0x0000b40093747a23 */ /* 0x102fe4000001088e */
[----:B------:R-:W-:Y:S01]  /*88a0*/  MUFU.EX2 R147, R120 ;  /* 0x0000007800937308 */ /* 0x000fe20000000800 */
[C---:B--2---:R-:W-:Y:S07]  /*88b0*/  HMMA.16816.F32 R76, R136.reuse, R104, R76 ;  /* 0x00000068884c723c */ /* 0x044fee000000184c */
[--C-:B------:R-:W-:Y:S01]  /*88c0*/  FFMA.FTZ R104, R152, c[0x0][0x2d0], -R141.reuse ;  /* 0x0000b40098687a23 */ /* 0x100fe2000001088d */
[C---:B------:R-:W-:Y:S01]  /*88d0*/  HMMA.16816.F32 R80, R136.reuse, R106, R80 ;  /* 0x0000006a8850723c */ /* 0x040fe20000001850 */
[----:B------:R1:W-:Y:S03]  /*88e0*/  MUFU.EX2 R151, R116 ;  /* 0x0000007400977308 */ /* 0x0003e60000000800 */
[----:B-----5:R-:W-:Y:S02]  /*88f0*/  FFMA.FTZ R112, R154, c[0x0][0x2d0], -R142 ;  /* 0x0000b4009a707a23 */ /* 0x020fe4000001088e */
[----:B------:R-:W-:Y:S02]  /*8900*/  FADD.FTZ R0, R178, R0 ;  /* 0x00000000b2007221 */ /* 0x000fe40000010000 */
[C---:B---3--:R-:W-:Y:S03]  /*8910*/  HMMA.16816.F32 R84, R136.reuse, R108, R84 ;  /* 0x0000006c8854723c */ /* 0x048fe60000001854 */
[----:B------:R2:W3:Y:S04]  /*8920*/  MUFU.EX2 R179, R104 ;  /* 0x0000006800b37308 */ /* 0x0004e80000000800 */
[--C-:B------:R-:W-:Y:S01]  /*8930*/  FFMA.FTZ R108, R148, c[0x0][0x2d0], -R141.reuse ;  /* 0x0000b400946c7a23 */ /* 0x100fe2000001088d */
[C---:B------:R-:W-:Y:S05]  /*8940*/  HMMA.16816.F32 R88, R136.reuse, R110, R88 ;  /* 0x0000006e8858723c */ /* 0x040fea0000001858 */
[----:B------:R4:W5:Y:S01]  /*8950*/  MUFU.EX2 R175, R108 ;  /* 0x0000006c00af7308 */ /* 0x0009620000000800 */
[----:B-1----:R-:W-:Y:S09]  /*8960*/  FFMA.FTZ R116, R144, c[0x0][0x2d0], -R142 ;  /* 0x0000b40090747a23 */ /* 0x002ff2000001088e */
[----:B------:R1:W1:Y:S01]  /*8970*/  MUFU.EX2 R176, R112 ;  /* 0x0000007000b07308 */ /* 0x0002620000000800 */
[----:B--2---:R-:W2:Y:S01]  /*8980*/  LDSM.16.MT88.4 R104, [R103+0x4000] ;  /* 0x004000006768783b */ /* 0x004ea20000004200 */
[----:B---3--:R-:W-:Y:S08]  /*8990*/  FADD.FTZ R2, R179, R2 ;  /* 0x00000002b3027221 */ /* 0x008ff00000010000 */
[----:B------:R3:W-:Y:S01]  /*89a0*/  MUFU.EX2 R152, R116 ;  /* 0x0000007400987308 */ /* 0x0007e20000000800 */
[--C-:B----4-:R-:W-:Y:S02]  /*89b0*/  FFMA.FTZ R108, R149, c[0x0][0x2d0], -R141.reuse ;  /* 0x0000b400956c7a23 */ /* 0x110fe4000001088d */
[----:B-----5:R-:W-:Y:S07]  /*89c0*/  FADD.FTZ R2, R175, R2 ;  /* 0x00000002af027221 */ /* 0x020fee0000010000 */
[----:B------:R4:W5:Y:S01]  /*89d0*/  MUFU.EX2 R174, R108 ;  /* 0x0000006c00ae7308 */ /* 0x0009620000000800 */
[----:B-1----:R-:W-:Y:S01]  /*89e0*/  LDSM.16.MT88.4 R112, [R140+0x800] ;  /* 0x000800008c70783b */ /* 0x002fe20000004200 */
[----:B------:R-:W-:Y:S02]  /*89f0*/  FADD.FTZ R0, R176, R0 ;  /* 0x00000000b0007221 */ /* 0x000fe40000010000 */
[--C-:B---3--:R-:W-:Y:S06]  /*8a00*/  FFMA.FTZ R116, R158, c[0x0][0x2d0], -R141.reuse ;  /* 0x0000b4009e747a23 */ /* 0x108fec000001088d */
[----:B------:R1:W-:Y:S01]  /*8a10*/  MUFU.EX2 R154, R116 ;  /* 0x00000074009a7308 */ /* 0x0003e20000000800 */
[C---:B--2---:R-:W-:Y:S01]  /*8a20*/  HMMA.16816.F32 R92, R136.reuse, R104, R92 ;  /* 0x00000068885c723c */ /* 0x044fe2000000185c */
[----:B----4-:R-:W2:Y:S02]  /*8a30*/  LDSM.16.MT88.4 R108, [R102+0x800] ;  /* 0x00080000666c783b */ /* 0x010ea40000004200 */
[----:B-----5:R-:W-:Y:S04]  /*8a40*/  FADD.FTZ R2, R174, R2 ;  /* 0x00000002ae027221 */ /* 0x020fe80000010000 */
[--C-:B------:R-:W-:Y:S01]  /*8a50*/  FFMA.FTZ R104, R155, c[0x0][0x2d0], -R142.reuse ;  /* 0x0000b4009b687a23 */ /* 0x100fe2000001088e */
[----:B------:R-:W-:Y:S03]  /*8a60*/  HMMA.16816.F32 R96, R136, R106, R96 ;  /* 0x0000006a8860723c */ /* 0x000fe60000001860 */
[----:B------:R3:W4:Y:S01]  /*8a70*/  MUFU.EX2 R160, R104 ;  /* 0x0000006800a07308 */ /* 0x0007220000000800 */
[----:B------:R-:W-:Y:S03]  /*8a80*/  F2FP.PACK_AB R105, R176, R178 ;  /* 0x000000b2b069723e */ /* 0x000fe600000000ff */
[----:B------:R-:W-:Y:S01]  /*8a90*/  F2FP.PACK_AB R106, R174, R175 ;  /* 0x000000afae6a723e */ /* 0x000fe200000000ff */
[--C-:B-1----:R-:W-:Y:S05]  /*8aa0*/  FFMA.FTZ R116, R150, c[0x0][0x2d0], -R141.reuse ;  /* 0x0000b40096747a23 */ /* 0x102fea000001088d */
[----:B------:R1:W-:Y:S01]  /*8ab0*/  MUFU.EX2 R155, R116 ;  /* 0x00000074009b7308 */ /* 0x0003e20000000800 */
[----:B---3--:R-:W-:Y:S02]  /*8ac0*/  FFMA.FTZ R104, R156, c[0x0][0x2d0], -R142 ;  /* 0x0000b4009c687a23 */ /* 0x008fe4000001088e */
[----:B----4-:R-:W-:Y:S07]  /*8ad0*/  FADD.FTZ R0, R160, R0 ;  /* 0x00000000a0007221 */ /* 0x010fee0000010000 */
[----:B------:R3:W4:Y:S01]  /*8ae0*/  MUFU.EX2 R159, R104 ;  /* 0x00000068009f7308 */ /* 0x0007220000000800 */
[--C-:B-1----:R-:W-:Y:S09]  /*8af0*/  FFMA.FTZ R116, R186, c[0x0][0x2d0], -R141.reuse ;  /* 0x0000b400ba747a23 */ /* 0x102ff2000001088d */
[----:B------:R1:W5:Y:S01]  /*8b00*/  MUFU.EX2 R144, R116 ;  /* 0x0000007400907308 */ /* 0x0003620000000800 */
[----:B---3--:R-:W-:Y:S01]  /*8b10*/  F2FP.PACK_AB R104, R179, R180 ;  /* 0x000000b4b368723e */ /* 0x008fe200000000ff */
[C---:B----4-:R-:W-:Y:S01]  /*8b20*/  FADD.FTZ R0, R159.reuse, R0 ;  /* 0x000000009f007221 */ /* 0x050fe20000010000 */
[----:B------:R-:W-:Y:S03]  /*8b30*/  F2FP.PACK_AB R107, R159, R160 ;  /* 0x000000a09f6b723e */ /* 0x000fe600000000ff */
[----:B------:R-:W-:Y:S04]  /*8b40*/  FADD.FTZ R0, R151, R0 ;  /* 0x0000000097007221 */ /* 0x000fe80000010000 */
[C---:B--2---:R-:W-:Y:S01]  /*8b50*/  HMMA.16816.F32 R4, R104.reuse, R108, R4 ;  /* 0x0000006c6804723c */ /* 0x044fe20000001804 */
[----:B-1----:R-:W-:Y:S04]  /*8b60*/  LDSM.16.MT88.4 R116, [R103+0x5000] ;  /* 0x005000006774783b */ /* 0x002fe80000004200 */
[----:B-----5:R-:W-:Y:S01]  /*8b70*/  F2FP.PACK_AB R136, R147, R144 ;  /* 0x000000909388723e */ /* 0x020fe200000000ff */
[----:B------:R-:W-:Y:S02]  /*8b80*/  FADD.FTZ R0, R152, R0 ;  /* 0x0000000098007221 */ /* 0x000fe40000010000 */
        /* <DEDUP_REMOVED lines=29> */
[----:B------:R2:W-:Y:S03]  /*8d60*/  MUFU.EX2 R146, R121 ;  /* 0x0000007900927308 */ /* 0x0005e60000000800 */
[----:B------:R-:W-:Y:S07]  /*8d70*/  FFMA.FTZ R141, R181, c[0x0][0x2d0], -R141 ;  /* 0x0000b400b58d7a23 */ /* 0x000fee000001088d */
[----:B------:R3:W4:Y:S10]  /*8d80*/  MUFU.EX2 R156, R112 ;  /* 0x00000070009c7308 */ /* 0x0007340000000800 */
[----:B------:R-:W5:Y:S01]  /*8d90*/  MUFU.EX2 R148, R141 ;  /* 0x0000008d00947308 */ /* 0x000f620000000800 */
[C---:B-1----:R-:W-:Y:S01]  /*8da0*/  HMMA.16816.F32 R84, R104.reuse, R108, R84 ;  /* 0x0000006c6854723c */ /* 0x042fe20000001854 */
[----:B--2---:R-:W-:Y:S06]  /*8db0*/  LDSM.16.MT88.4 R120, [R140+0x1800] ;  /* 0x001800008c78783b */ /* 0x004fec0000004200 */
[----:B------:R-:W-:Y:S01]  /*8dc0*/  FFMA.FTZ R108, R145, c[0x0][0x2d0], -R142 ;  /* 0x0000b400916c7a23 */ /* 0x000fe2000001088e */
[C---:B------:R-:W-:Y:S01]  /*8dd0*/  HMMA.16816.F32 R88, R104.reuse, R110, R88 ;  /* 0x0000006e6858723c */ /* 0x040fe20000001858 */
[----:B---3--:R-:W1:Y:S02]  /*8de0*/  LDSM.16.MT88.4 R112, [R103+0x4800] ;  /* 0x004800006770783b */ /* 0x008e640000004200 */
[----:B------:R2:W3:Y:S01]  /*8df0*/  MUFU.EX2 R150, R108 ;  /* 0x0000006c00967308 */ /* 0x0004e20000000800 */
[----:B----4-:R-:W-:Y:S04]  /*8e00*/  FADD.FTZ R2, R156, R2 ;  /* 0x000000029c027221 */ /* 0x010fe80000010000 */
[----:B------:R-:W-:Y:S01]  /*8e10*/  FADD.FTZ R2, R153, R2 ;  /* 0x0000000299027221 */ /* 0x000fe20000010000 */
[----:B-----5:R-:W-:Y:S03]  /*8e20*/  F2FP.PACK_AB R138, R148, R146 ;  /* 0x00000092948a723e */ /* 0x020fe600000000ff */
[----:B------:R-:W-:Y:S04]  /*8e30*/  FADD.FTZ R2, R154, R2 ;  /* 0x000000029a027221 */ /* 0x000fe80000010000 */
[----:B------:R-:W-:Y:S01]  /*8e40*/  FADD.FTZ R2, R155, R2 ;  /* 0x000000029b027221 */ /* 0x000fe20000010000 */
[----:B--2---:R-:W2:Y:S01]  /*8e50*/  LDSM.16.MT88.4 R108, [R102+0x1000] ;  /* 0x00100000666c783b */ /* 0x004ea20000004200 */
[----:B---3--:R-:W-:Y:S01]  /*8e60*/  FADD.FTZ R0, R150, R0 ;  /* 0x0000000096007221 */ /* 0x008fe20000010000 */
        /* <DEDUP_REMOVED lines=41> */
[C---:B------:R-:W-:Y:S08]  /*9100*/  HMMA.16816.F32 R88, R104.reuse, R110, R88 ;  /* 0x0000006e6858723c */ /* 0x040ff00000001858 */
[C---:B------:R-:W-:Y:S04]  /*9110*/  HMMA.16816.F32 R92, R104.reuse, R116, R92 ;  /* 0x00000074685c723c */ /* 0x040fe8000000185c */
[--C-:B-1----:R-:W-:Y:S04]  /*9120*/  FFMA.FTZ R112, R183, c[0x0][0x2d0], -R142.reuse ;  /* 0x0000b400b7707a23 */ /* 0x102fe8000001088e */
[----:B------:R-:W-:Y:S01]  /*9130*/  HMMA.16816.F32 R96, R104, R118, R96 ;  /* 0x000000766860723c */ /* 0x000fe20000001860 */
[----:B------:R1:W2:Y:S03]  /*9140*/  MUFU.EX2 R145, R112 ;  /* 0x0000007000917308 */ /* 0x0002a60000000800 */
[--C-:B-1----:R-:W-:Y:S01]  /*9150*/  FFMA.FTZ R112, R187, c[0x0][0x2d0], -R142.reuse ;  /* 0x0000b400bb707a23 */ /* 0x102fe2000001088e */
[----:B--2---:R-:W-:Y:S01]  /*9160*/  F2FP.PACK_AB R137, R145, R143 ;  /* 0x0000008f9189723e */ /* 0x004fe200000000ff */
[----:B------:R-:W-:Y:S05]  /*9170*/  FFMA.FTZ R142, R191, c[0x0][0x2d0], -R142 ;  /* 0x0000b400bf8e7a23 */ /* 0x000fea000001088e */
[----:B------:R1:W-:Y:S10]  /*9180*/  MUFU.EX2 R141, R112 ;  /* 0x00000070008d7308 */ /* 0x0003f40000000800 */
[----:B------:R-:W2:Y:S01]  /*9190*/  MUFU.EX2 R142, R142 ;  /* 0x0000008e008e7308 */ /* 0x000ea20000000800 */
[----:B-1----:R-:W1:Y:S01]  /*91a0*/  LDSM.16.MT88.4 R112, [R102+0x1800] ;  /* 0x001800006670783b */ /* 0x002e620000004200 */
[----:B--2---:R-:W-:Y:S07]  /*91b0*/  F2FP.PACK_AB R139, R142, R141 ;  /* 0x0000008d8e8b723e */ /* 0x004fee00000000ff */
        /* <DEDUP_REMOVED lines=8> */
[C---:B------:R-:W-:Y:S01]  /*9240*/  HMMA.16816.F32 R120, R136.reuse, R124, R20 ;  /* 0x0000007c8878723c */ /* 0x040fe20000001814 */
[----:B------:R-:W-:Y:S07]  /*9250*/  LDSM.16.MT88.4 R20, [R140+0x5800] ;  /* 0x005800008c14783b */ /* 0x000fee0000004200 */
        /* <DEDUP_REMOVED lines=8> */
[----:B------:R2:W5:Y:S07]  /*92e0*/  LDSM.16.MT88.4 R8, [R3+0x5800] ;  /* 0x005800000308783b */ /* 0x00056e0000004200 */
[C---:B---3--:R-:W-:Y:S08]  /*92f0*/  HMMA.16816.F32 R52, R136.reuse, R12, R52 ;  /* 0x0000000c8834723c */ /* 0x048ff00000001834 */
[C---:B------:R-:W-:Y:S08]  /*9300*/  HMMA.16816.F32 R56, R136.reuse, R14, R56 ;  /* 0x0000000e8838723c */ /* 0x040ff00000001838 */
[C---:B----4-:R-:W-:Y:S04]  /*9310*/  HMMA.16816.F32 R60, R136.reuse, R16, R60 ;  /* 0x00000010883c723c */ /* 0x050fe8000000183c */
[----:B--2---:R-:W-:Y:S02]  /*9320*/  FADD.FTZ R3, R149, R0 ;  /* 0x0000000095037221 */ /* 0x004fe40000010000 */
        /* <DEDUP_REMOVED lines=16> */
[C---:B-----5:R-:W-:Y:S08]  /*9430*/  HMMA.16816.F32 R84, R136.reuse, R8, R84 ;  /* 0x000000088854723c */ /* 0x060ff00000001854 */
        /* <DEDUP_REMOVED lines=10> */
[C---:B------:R-:W-:Y:S01]  /*94e0*/  IMAD.SHL.U32 R18, R201.reuse, 0x2, RZ ;  /* 0x00000002c9127824 */ /* 0x040fe200078e00ff */
[----:B------:R-:W-:Y:S01]  /*94f0*/  IADD3 R2, R2, -0x80, RZ ;  /* 0xffffff8002027810 */ /* 0x000fe20007ffe0ff */
[----:B------:R-:W-:Y:S01]  /*9500*/  IMAD.SHL.U32 R17, R200, 0x2, RZ ;  /* 0x00000002c8117824 */ /* 0x000fe200078e00ff */
        /* <DEDUP_REMOVED lines=31> */
.L_x_2788:
[----:B------:R-:W-:-:S05]  /*9700*/  BRA.DIV ~URZ, `(.L_x_2694) ;  /* 0x000093827f007947 */ /* 0x000fca000b800000 */
[----:B------:R-:W3:Y:S01]  /*9710*/  SHFL.IDX PT, R2, R12, RZ, 0x181f ;  /* 0x00181fff0c027589 */ /* 0x000ee200000e0000 */
[----:B------:R-:W-:Y:S01]  /*9720*/  ISETP.GE.AND P5, PT, R192, c[0x0][0x1d4], PT ;  /* 0x00007500c0007a0c */ /* 0x000fe20003fa6270 */
[----:B------:R-:W-:Y:S01]  /*9730*/  IMAD R0, R198, 0x6000, R223 ;  /* 0x00006000c6007824 */ /* 0x000fe200078e02df */
[----:B------:R-:W-:Y:S02]  /*9740*/  ISETP.GE.AND P1, PT, R200, c[0x0][0x1d4], PT ;  /* 0x00007500c8007a0c */ /* 0x000fe40003f26270 */
[C---:B---3--:R-:W-:Y:S02]  /*9750*/  IADD3 R8, P0, R2.reuse, R16, RZ ;  /* 0x0000001002087210 */ /* 0x048fe40007f1e0ff */
[----:B------:R-:W-:Y:S03]  /*9760*/  IADD3 R6, P6, R2, R17, RZ ;  /* 0x0000001102067210 */ /* 0x000fe60007fde0ff */
[C---:B--2---:R-:W-:Y:S01]  /*9770*/  IMAD.X R9, R4.reuse, 0x1, R13, P0 ;  /* 0x0000000104097824 */ /* 0x044fe200000e060d */
        /* <DEDUP_REMOVED lines=14> */
.L_x_2789:
[----:B--2-4-:R-:W-:Y:S02]  /*9860*/  IADD3 R6, -R10, 0x10, RZ ;  /* 0x000000100a067810 */ /* 0x014fe40007ffe1ff */
[----:B------:R-:W-:Y:S02]  /*9870*/  IADD3 R3, -R11, 0x10, RZ ;  /* 0x000000100b037810 */ /* 0x000fe40007ffe1ff */
[----:B------:R-:W-:Y:S02]  /*9880*/  LOP3.LUT R6, R6, 0xf, RZ, 0xc0, !PT ;  /* 0x0000000f06067812 */ /* 0x000fe400078ec0ff */
[----:B------:R-:W-:Y:S02]  /*9890*/  LOP3.LUT R3, R3, 0xf, RZ, 0xc0, !PT ;  /* 0x0000000f03037812 */ /* 0x000fe400078ec0ff */
[----:B------:R-:W-:Y:S02]  /*98a0*/  IADD3 R7, -R5, 0x10, RZ ;  /* 0x0000001005077810 */ /* 0x000fe40007ffe1ff */
[-C--:B------:R-:W-:Y:S02]  /*98b0*/  IADD3 R6, P6, P5, R6, R2.reuse, R17 ;  /* 0x0000000206067210 */ /* 0x080fe40007dde011 */
[----:B------:R-:W-:Y:S02]  /*98c0*/  IADD3 R8, P1, P0, R3, R2, R16 ;  /* 0x0000000203087210 */ /* 0x000fe4000783e010 */
[----:B------:R-:W-:Y:S02]  /*98d0*/  LOP3.LUT R3, R7, 0xf, RZ, 0xc0, !PT ;  /* 0x0000000f07037812 */ /* 0x000fe400078ec0ff */
        /* <DEDUP_REMOVED lines=13> */
.L_x_2692:
[----:B------:R-:W-:Y:S05]  /*99b0*/  BSYNC B0 ;  /* 0x0000000000007941 */ /* 0x000fea0003800000 */
.L_x_2691:
[C---:B------:R-:W-:Y:S01]  /*99c0*/  ISETP.GT.AND P0, PT, R172.reuse, R208, PT ;  /* 0x000000d0ac00720c */ /* 0x040fe20003f04270 */
[----:B------:R-:W0:Y:S01]  /*99d0*/  LDGDEPBAR ;  /* 0x00000000000079af */ /* 0x000e220000000000 */
[C---:B------:R-:W-:Y:S01]  /*99e0*/  ISETP.GE.AND P1, PT, R161.reuse, 0x1, PT ;  /* 0x00000001a100780c */ /* 0x040fe20003f26270 */
[----:B------:R-:W-:Y:S01]  /*99f0*/  IMAD.MOV.U32 R103, RZ, RZ, R100 ;  /* 0x000000ffff677224 */ /* 0x000fe200078e0064 */
[----:B-1----:R-:W-:Y:S01]  /*9a00*/  IADD3 R0, R161, 0x1, RZ ;  /* 0x00000001a1007810 */ /* 0x002fe20007ffe0ff */
[----:B------:R-:W-:Y:S01]  /*9a10*/  IMAD.MOV.U32 R102, RZ, RZ, R101 ;  /* 0x000000ffff667224 */ /* 0x000fe200078e0065 */
[----:B------:R-:W-:Y:S02]  /*9a20*/  IADD3 R172, R172, -0x1, RZ ;  /* 0xffffffffacac7810 */ /* 0x000fe40007ffe0ff */
[----:B------:R-:W-:Y:S05]  /*9a30*/  SEL R161, R0, RZ, !P1 ;  /* 0x000000ff00a17207 */ /* 0x000fea0004800000 */
[----:B------:R-:W-:-:S05]  /*9a40*/  @P0 BRA `(.L_x_2695) ;  /* 0xffffcc9000000947 */ /* 0x000fca000383ffff */
.L_x_2686:
[----:B------:R-:W-:Y:S01]  /*9a50*/  ISETP.GE.AND P0, PT, R172, R204, PT ;  /* 0x000000ccac00720c */ /* 0x000fe20003f06270 */
[----:B------:R-:W-:Y:S01]  /*9a60*/  IMAD.MOV.U32 R182, RZ, RZ, 0x1f ;  /* 0x0000001fffb67424 */ /* 0x000fe200078e00ff */
[----:B------:R-:W-:-:S11]  /*9a70*/  MOV R181, 0xffffffff ;  /* 0xffffffff00b57802 */ /* 0x000fd60000000f00 */
[----:B------:R-:W-:Y:S05]  /*9a80*/  @!P0 BRA `(.L_x_2696) ;  /* 0x00002ea000008947 */ /* 0x000fea0003800000 */
[----:B------:R-:W-:Y:S02]  /*9a90*/  MOV R102, R100 ;  /* 0x0000006400667202 */ /* 0x000fe40000000f00 */
[----:B------:R-:W-:Y:S02]  /*9aa0*/  MOV R0, R101 ;  /* 0x0000006500007202 */ /* 0x000fe40000000f00 */
.L_x_2706:
        /* <DEDUP_REMOVED lines=43> */
.L_x_2790:
        /* <DEDUP_REMOVED lines=22> */
.L_x_2791:
        /* <DEDUP_REMOVED lines=21> */
.L_x_2698:
[----:B------:R-:W-:Y:S05]  /*a010*/  BSYNC B0 ;  /* 0x0000000000007941 */ /* 0x000fea0003800000 */
.L_x_2697:
        /* <DEDUP_REMOVED lines=25> */
[----:B------:R-:W-:Y:S01]  /*a1b0*/  IMAD.IADD R156, R166, 0x1, R103 ;  /* 0x00000001a69c7824 */ /* 0x000fe200078e0267 */
        /* <DEDUP_REMOVED lines=13> */
[----:B------:R-:W2:Y:S07]  /*a290*/  LDSM.16.M88.4 R136, [R156+0x800] ;  /* 0x000800009c88783b */ /* 0x000eae0000000200 */
        /* <DEDUP_REMOVED lines=149> */
.L_x_2792:
        /* <DEDUP_REMOVED lines=21> */
[--C-:B-1----:R-:W-:Y:S02]  /*ad40*/  FFMA.FTZ R100, R9, c[0x0][0x2d0], -R3.reuse ;  /* 0x0000b40009647a23 */ /* 0x102fe40000010803 */
        /* <DEDUP_REMOVED lines=81> */
[----:B------:R-:W-:Y:S02]  /*b260*/  FFMA.FTZ R159, R31, c[0x0][0x2d0], -R3 ;  /* 0x0000b4001f9f7a23 */ /* 0x000fe40000010803 */
[----:B------:R-:W-:Y:S02]  /*b270*/  FADD.FTZ R3, R12, R4 ;  /* 0x000000040c037221 */ /* 0x000fe40000010000 */
[C---:B------:R-:W-:Y:S01]  /*b280*/  FMUL.FTZ R4, R2.reuse, R104 ;  /* 0x0000006802047220 */ /* 0x040fe20000410000 */
[----:B------:R3:W-:Y:S01]  /*b290*/  MUFU.EX2 R124, R10 ;  /* 0x0000000a007c7308 */ /* 0x0007e20000000800 */
[----:B------:R-:W-:Y:S02]  /*b2a0*/  FADD.FTZ R3, R5, R3 ;  /* 0x0000000305037221 */ /* 0x000fe40000010000 */
        /* <DEDUP_REMOVED lines=9> */
[----:B------:R-:W-:Y:S01]  /*b340*/  FMUL.FTZ R97, R2, R97 ;  /* 0x0000006102617220 */ /* 0x000fe20000410000 */
[----:B------:R-:W-:Y:S01]  /*b350*/  IADD3 R2, R170, R160, RZ ;  /* 0x000000a0aa027210 */ /* 0x000fe20007ffe0ff */
[----:B-1----:R-:W-:Y:S01]  /*b360*/  FFMA.FTZ R6, R0, R202, R14 ;  /* 0x000000ca00067223 */ /* 0x002fe2000001000e */
[----:B------:R-:W-:Y:S01]  /*b370*/  MUFU.EX2 R109, R149 ;  /* 0x00000095006d7308 */ /* 0x000fe20000000800 */
[----:B------:R-:W-:Y:S01]  /*b380*/  FADD.FTZ R3, R137, R3 ;  /* 0x0000000389037221 */ /* 0x000fe20000010000 */
[----:B------:R-:W-:Y:S01]  /*b390*/  IADD3 R102, R168, R2, RZ ;  /* 0x00000002a8667210 */ /* 0x000fe20007ffe0ff */
[----:B------:R-:W1:Y:S01]  /*b3a0*/  LDSM.16.MT88.4 R140, [R2] ;  /* 0x00000000028c783b */ /* 0x000e620000004200 */
[C---:B--2---:R-:W-:Y:S01]  /*b3b0*/  FADD.FTZ R120, R7.reuse, R6 ;  /* 0x0000000607787221 */ /* 0x044fe20000010000 */
[----:B------:R-:W-:Y:S01]  /*b3c0*/  F2FP.PACK_AB R137, R7, R14 ;  /* 0x0000000e0789723e */ /* 0x000fe200000000ff */
[C---:B------:R-:W-:Y:S02]  /*b3d0*/  FMUL.FTZ R6, R0.reuse, R106 ;  /* 0x0000006a00067220 */ /* 0x040fe40000410000 */
[C---:B------:R-:W-:Y:S02]  /*b3e0*/  FMUL.FTZ R7, R0.reuse, R107 ;  /* 0x0000006b00077220 */ /* 0x040fe40000410000 */
[C---:B---3--:R-:W-:Y:S01]  /*b3f0*/  FMUL.FTZ R10, R0.reuse, R110 ;  /* 0x0000006e000a7220 */ /* 0x048fe20000410000 */
[----:B------:R-:W2:Y:S01]  /*b400*/  LDSM.16.MT88.4 R104, [R102] ;  /* 0x000000006668783b */ /* 0x000ea20000004200 */
[----:B----4-:R-:W-:Y:S01]  /*b410*/  F2FP.PACK_AB R139, R125, R124 ;  /* 0x0000007c7d8b723e */ /* 0x010fe200000000ff */
[C---:B------:R-:W-:Y:S01]  /*b420*/  FMUL.FTZ R14, R0.reuse, R114 ;  /* 0x00000072000e7220 */ /* 0x040fe20000410000 */
[----:B------:R-:W-:Y:S01]  /*b430*/  MUFU.EX2 R110, R148 ;  /* 0x00000094006e7308 */ /* 0x000fe20000000800 */
[C---:B------:R-:W-:Y:S02]  /*b440*/  FMUL.FTZ R15, R0.reuse, R115 ;  /* 0x00000073000f7220 */ /* 0x040fe40000410000 */
[C---:B------:R-:W-:Y:S02]  /*b450*/  FMUL.FTZ R26, R0.reuse, R126 ;  /* 0x0000007e001a7220 */ /* 0x040fe40000410000 */
[C---:B------:R-:W-:Y:S02]  /*b460*/  FMUL.FTZ R27, R0.reuse, R127 ;  /* 0x0000007f001b7220 */ /* 0x040fe40000410000 */
[C---:B------:R-:W-:Y:S02]  /*b470*/  FMUL.FTZ R34, R0.reuse, R134 ;  /* 0x0000008600227220 */ /* 0x040fe40000410000 */
[----:B------:R-:W-:Y:S01]  /*b480*/  FMUL.FTZ R35, R0, R135 ;  /* 0x0000008700237220 */ /* 0x000fe20000410000 */
        /* <DEDUP_REMOVED lines=11> */
[C---:B-1----:R-:W-:Y:S02]  /*b540*/  HMMA.16816.F32 R4, R136.reuse, R140, R4 ;  /* 0x0000008c8804723c */ /* 0x042fe40000001804 */
[----:B------:R-:W-:Y:S03]  /*b550*/  MUFU.EX2 R118, R179 ;  /* 0x000000b300767308 */ /* 0x000fe60000000800 */
[C---:B------:R-:W-:Y:S02]  /*b560*/  FMUL.FTZ R39, R0.reuse, R39 ;  /* 0x0000002700277220 */ /* 0x040fe40000410000 */
[C---:B------:R-:W-:Y:S01]  /*b570*/  FMUL.FTZ R42, R0.reuse, R42 ;  /* 0x0000002a002a7220 */ /* 0x040fe20000410000 */
[C---:B------:R-:W-:Y:S04]  /*b580*/  HMMA.16816.F32 R8, R136.reuse, R142, R8 ;  /* 0x0000008e8808723c */ /* 0x040fe80000001808 */
[----:B------:R-:W-:Y:S01]  /*b590*/  MUFU.EX2 R123, R144 ;  /* 0x00000090007b7308 */ /* 0x000fe20000000800 */
[C---:B------:R-:W-:Y:S02]  /*b5a0*/  FMUL.FTZ R43, R0.reuse, R43 ;  /* 0x0000002b002b7220 */ /* 0x040fe40000410000 */
[C---:B------:R-:W-:Y:S01]  /*b5b0*/  FMUL.FTZ R46, R0.reuse, R46 ;  /* 0x0000002e002e7220 */ /* 0x040fe20000410000 */
[C---:B--2---:R-:W-:Y:S04]  /*b5c0*/  HMMA.16816.F32 R12, R136.reuse, R104, R12 ;  /* 0x00000068880c723c */ /* 0x044fe8000000180c */
[C---:B------:R-:W-:Y:S02]  /*b5d0*/  FMUL.FTZ R47, R0.reuse, R47 ;  /* 0x0000002f002f7220 */ /* 0x040fe40000410000 */
[----:B------:R-:W-:Y:S01]  /*b5e0*/  MUFU.EX2 R122, R146 ;  /* 0x00000092007a7308 */ /* 0x000fe20000000800 */
[C---:B------:R-:W-:Y:S01]  /*b5f0*/  FMUL.FTZ R50, R0.reuse, R50 ;  /* 0x0000003200327220 */ /* 0x040fe20000410000 */
[C---:B------:R-:W-:Y:S04]  /*b600*/  HMMA.16816.F32 R16, R136.reuse, R106, R16 ;  /* 0x0000006a8810723c */ /* 0x040fe80000001810 */
[C---:B------:R-:W-:Y:S02]  /*b610*/  FMUL.FTZ R51, R0.reuse, R51 ;  /* 0x0000003300337220 */ /* 0x040fe40000410000 */
[C---:B------:R-:W-:Y:S02]  /*b620*/  FMUL.FTZ R54, R0.reuse, R54 ;  /* 0x0000003600367220 */ /* 0x040fe40000410000 */
[----:B------:R-:W1:Y:S01]  /*b630*/  MUFU.EX2 R148, R147 ;  /* 0x0000009300947308 */ /* 0x000e620000000800 */
[C---:B------:R-:W-:Y:S03]  /*b640*/  FMUL.FTZ R55, R0.reuse, R55 ;  /* 0x0000003700377220 */ /* 0x040fe60000410000 */
[C---:B------:R-:W-:Y:S02]  /*b650*/  FMUL.FTZ R58, R0.reuse, R58 ;  /* 0x0000003a003a7220 */ /* 0x040fe40000410000 */
[C---:B------:R-:W-:Y:S02]  /*b660*/  FMUL.FTZ R59, R0.reuse, R59 ;  /* 0x0000003b003b7220 */ /* 0x040fe40000410000 */
[C---:B------:R-:W-:Y:S02]  /*b670*/  FMUL.FTZ R62, R0.reuse, R62 ;  /* 0x0000003e003e7220 */ /* 0x040fe40000410000 */
        /* <DEDUP_REMOVED lines=33> */
[----:B------:R-:W-:Y:S01]  /*b890*/  LDSM.16.MT88.4 R132, [R3+0x1800] ;  /* 0x001800000384783b */ /* 0x000fe20000004200 */
[----:B------:R-:W-:Y:S01]  /*b8a0*/  F2FP.PACK_AB R109, R123, R121 ;  /* 0x000000797b6d723e */ /* 0x000fe200000000ff */
[----:B------:R-:W-:Y:S07]  /*b8b0*/  FADD.FTZ R103, R113, R103 ;  /* 0x0000006771677221 */ /* 0x000fee0000010000 */
[----:B------:R-:W3:Y:S10]  /*b8c0*/  MUFU.EX2 R142, R159 ;  /* 0x0000009f008e7308 */ /* 0x000ef40000000800 */
[----:B------:R-:W-:Y:S01]  /*b8d0*/  MUFU.EX2 R141, R175 ;  /* 0x000000af008d7308 */ /* 0x000fe20000000800 */
[----:B--2---:R-:W-:Y:S04]  /*b8e0*/  FADD.FTZ R103, R112, R103 ;  /* 0x0000006770677221 */ /* 0x004fe80000010000 */
[----:B------:R-:W-:Y:S05]  /*b8f0*/  FADD.FTZ R103, R117, R103 ;  /* 0x0000006775677221 */ /* 0x000fea0000010000 */
[----:B------:R-:W2:Y:S01]  /*b900*/  MUFU.EX2 R140, R180 ;  /* 0x000000b4008c7308 */ /* 0x000ea20000000800 */
        /* <DEDUP_REMOVED lines=33> */
[----:B--2---:R-:W-:Y:S01]  /*bb20*/  F2FP.PACK_AB R139, R140, R141 ;  /* 0x0000008d8c8b723e */ /* 0x004fe200000000ff */
        /* <DEDUP_REMOVED lines=51> */
[C---:B--2---:R-:W-:Y:S01]  /*be60*/  HMMA.16816.F32 R12, R104.reuse, R112, R12 ;  /* 0x00000070680c723c */ /* 0x044fe2000000180c */
[----:B------:R-:W-:Y:S07]  /*be70*/  LDSM.16.MT88.4 R116, [R102+0x1800] ;  /* 0x001800006674783b */ /* 0x000fee0000004200 */
        /* <DEDUP_REMOVED lines=29> */
[----:B------:R-:W-:Y:S03]  /*c050*/  LDSM.16.MT88.4 R124, [R0+0x1800] ;  /* 0x00180000007c783b */ /* 0x000fe60000004200 */
[----:B------:R-:W-:Y:S04]  /*c060*/  FADD.FTZ R108, R121, R108 ;  /* 0x0000006c796c7221 */ /* 0x000fe80000010000 */
[C---:B--2---:R-:W-:Y:S04]  /*c070*/  HMMA.16816.F32 R92, R104.reuse, R112, R92 ;  /* 0x00000070685c723c */ /* 0x044fe8000000185c */
[----:B------:R-:W-:Y:S02]  /*c080*/  FADD.FTZ R120, R123, R108 ;  /* 0x0000006c7b787221 */ /* 0x000fe40000010000 */
[----:B------:R-:W1:Y:S02]  /*c090*/  LDSM.16.MT88.4 R108, [R2+0x1800] ;  /* 0x00180000026c783b */ /* 0x000e640000004200 */
[----:B------:R-:W-:Y:S04]  /*c0a0*/  HMMA.16816.F32 R96, R104, R114, R96 ;  /* 0x000000726860723c */ /* 0x000fe80000001860 */
[----:B------:R-:W-:Y:S04]  /*c0b0*/  FADD.FTZ R103, R122, R120 ;  /* 0x000000787a677221 */ /* 0x000fe80000010000 */
[C---:B-1----:R-:W-:Y:S01]  /*c0c0*/  HMMA.16816.F32 R104, R136.reuse, R108, R4 ;  /* 0x0000006c8868723c */ /* 0x042fe20000001804 */
[----:B------:R-:W1:Y:S07]  /*c0d0*/  LDSM.16.MT88.4 R4, [R2+0x3800] ;  /* 0x003800000204783b */ /* 0x000e6e0000004200 */
[C---:B------:R-:W-:Y:S01]  /*c0e0*/  HMMA.16816.F32 R108, R136.reuse, R110, R8 ;  /* 0x0000006e886c723c */ /* 0x040fe20000001808 */
[----:B------:R-:W2:Y:S07]  /*c0f0*/  LDSM.16.MT88.4 R8, [R102+0x3800] ;  /* 0x003800006608783b */ /* 0x000eae0000004200 */
[C---:B------:R-:W-:Y:S01]  /*c100*/  HMMA.16816.F32 R112, R136.reuse, R116, R12 ;  /* 0x000000748870723c */ /* 0x040fe2000000180c */
[----:B------:R-:W3:Y:S07]  /*c110*/  LDSM.16.MT88.4 R12, [R0+0x3800] ;  /* 0x00380000000c783b */ /* 0x000eee0000004200 */
[C---:B------:R-:W-:Y:S01]  /*c120*/  HMMA.16816.F32 R116, R136.reuse, R118, R16 ;  /* 0x000000768874723c */ /* 0x040fe20000001810 */
[----:B------:R-:W-:Y:S07]  /*c130*/  LDSM.16.MT88.4 R16, [R102+0x5800] ;  /* 0x005800006610783b */ /* 0x000fee0000004200 */
[C---:B------:R-:W-:Y:S01]  /*c140*/  HMMA.16816.F32 R120, R136.reuse, R124, R20 ;  /* 0x0000007c8878723c */ /* 0x040fe20000001814 */
[----:B------:R4:W-:Y:S07]  /*c150*/  LDSM.16.MT88.4 R20, [R0+0x5800] ;  /* 0x005800000014783b */ /* 0x0009ee0000004200 */
[C---:B------:R-:W-:Y:S08]  /*c160*/  HMMA.16816.F32 R124, R136.reuse, R126, R24 ;  /* 0x0000007e887c723c */ /* 0x040ff00000001818 */
[C---:B------:R-:W-:Y:S08]  /*c170*/  HMMA.16816.F32 R128, R136.reuse, R132, R28 ;  /* 0x000000848880723c */ /* 0x040ff0000000181c */
[C---:B------:R-:W-:Y:S04]  /*c180*/  HMMA.16816.F32 R132, R136.reuse, R134, R32 ;  /* 0x000000868884723c */ /* 0x040fe80000001820 */
[----:B----4-:R-:W-:Y:S04]  /*c190*/  FADD.FTZ R0, R148, R103 ;  /* 0x0000006794007221 */ /* 0x010fe80000010000 */
[C---:B-1----:R-:W-:Y:S04]  /*c1a0*/  HMMA.16816.F32 R36, R136.reuse, R4, R36 ;  /* 0x000000048824723c */ /* 0x042fe80000001824 */
[----:B------:R-:W-:Y:S04]  /*c1b0*/  FADD.FTZ R0, R146, R0 ;  /* 0x0000000092007221 */ /* 0x000fe80000010000 */
[C---:B------:R-:W-:Y:S01]  /*c1c0*/  HMMA.16816.F32 R40, R136.reuse, R6, R40 ;  /* 0x000000068828723c */ /* 0x040fe20000001828 */
[----:B------:R-:W1:Y:S03]  /*c1d0*/  LDSM.16.MT88.4 R4, [R3+0x3800] ;  /* 0x003800000304783b */ /* 0x000e660000004200 */
[----:B------:R-:W-:Y:S04]  /*c1e0*/  FADD.FTZ R0, R147, R0 ;  /* 0x0000000093007221 */ /* 0x000fe80000010000 */
[C---:B--2---:R-:W-:Y:S04]  /*c1f0*/  HMMA.16816.F32 R44, R136.reuse, R8, R44 ;  /* 0x00000008882c723c */ /* 0x044fe8000000182c */
[----:B------:R-:W-:Y:S04]  /*c200*/  FADD.FTZ R0, R144, R0 ;  /* 0x0000000090007221 */ /* 0x000fe80000010000 */
[C---:B------:R-:W-:Y:S01]  /*c210*/  HMMA.16816.F32 R48, R136.reuse, R10, R48 ;  /* 0x0000000a8830723c */ /* 0x040fe20000001830 */
[----:B------:R2:W4:Y:S03]  /*c220*/  LDSM.16.MT88.4 R8, [R2+0x5800] ;  /* 0x005800000208783b */ /* 0x0005260000004200 */
[----:B------:R-:W-:Y:S04]  /*c230*/  FADD.FTZ R0, R145, R0 ;  /* 0x0000000091007221 */ /* 0x000fe80000010000 */
[C---:B---3--:R-:W-:Y:S04]  /*c240*/  HMMA.16816.F32 R52, R136.reuse, R12, R52 ;  /* 0x0000000c8834723c */ /* 0x048fe80000001834 */
[----:B------:R-:W-:Y:S04]  /*c250*/  FADD.FTZ R0, R143, R0 ;  /* 0x000000008f007221 */ /* 0x000fe80000010000 */
[C---:B------:R-:W-:Y:S01]  /*c260*/  HMMA.16816.F32 R56, R136.reuse, R14, R56 ;  /* 0x0000000e8838723c */ /* 0x040fe20000001838 */
[----:B------:R-:W3:Y:S03]  /*c270*/  LDSM.16.MT88.4 R12, [R3+0x5800] ;  /* 0x00580000030c783b */ /* 0x000ee60000004200 */
[----:B------:R-:W-:Y:S01]  /*c280*/  FADD.FTZ R0, R142, R0 ;  /* 0x000000008e007221 */ /* 0x000fe20000010000 */
[----:B--2---:R-:W-:Y:S03]  /*c290*/  IADD3 R2, R172, -0x2, RZ ;  /* 0xfffffffeac027810 */ /* 0x004fe60007ffe0ff */
        /* <DEDUP_REMOVED lines=19> */
[C---:B------:R-:W-:Y:S01]  /*c3d0*/  IMAD.SHL.U32 R18, R201.reuse, 0x2, RZ ;  /* 0x00000002c9127824 */ /* 0x040fe200078e00ff */
[----:B------:R-:W-:Y:S01]  /*c3e0*/  IADD3 R2, R2, -0x80, R207 ;  /* 0xffffff8002027810 */ /* 0x000fe20007ffe0cf */
[----:B------:R-:W-:Y:S01]  /*c3f0*/  IMAD.SHL.U32 R17, R200, 0x2, RZ ;  /* 0x00000002c8117824 */ /* 0x000fe200078e00ff */
        /* <DEDUP_REMOVED lines=30> */
.L_x_2793:
        /* <DEDUP_REMOVED lines=21> */
.L_x_2794:
[----:B--23--:R-:W-:Y:S02]  /*c730*/  IADD3 R3, -R5, 0x10, RZ ;  /* 0x0000001005037810 */ /* 0x00cfe40007ffe1ff */
[----:B------:R-:W-:Y:S02]  /*c740*/  IADD3 R6, -R10, 0x10, RZ ;  /* 0x000000100a067810 */ /* 0x000fe40007ffe1ff */
[----:B------:R-:W-:Y:S02]  /*c750*/  LOP3.LUT R3, R3, 0xf, RZ, 0xc0, !PT ;  /* 0x0000000f03037812 */ /* 0x000fe400078ec0ff */
[----:B------:R-:W-:Y:S02]  /*c760*/  IADD3 R9, -R7, 0x10, RZ ;  /* 0x0000001007097810 */ /* 0x000fe40007ffe1ff */
[----:B------:R-:W-:Y:S02]  /*c770*/  IADD3 R8, P5, P4, R3, R2, R16 ;  /* 0x0000000203087210 */ /* 0x000fe40007cbe010 */
[----:B------:R-:W-:Y:S02]  /*c780*/  ISETP.NE.U32.AND P6, PT, R5, RZ, PT ;  /* 0x000000ff0500720c */ /* 0x000fe40003fc5070 */
[----:B------:R-:W-:Y:S02]  /*c790*/  LOP3.LUT R6, R6, 0xf, RZ, 0xc0, !PT ;  /* 0x0000000f06067812 */ /* 0x000fe400078ec0ff */
[----:B------:R-:W-:Y:S02]  /*c7a0*/  LOP3.LUT R3, R9, 0xf, RZ, 0xc0, !PT ;  /* 0x0000000f09037812 */ /* 0x000fe400078ec0ff */
[----:B------:R-:W-:Y:S02]  /*c7b0*/  IADD3.X R9, RZ, R4, R13, P5, P4 ;  /* 0x00000004ff097210 */ /* 0x000fe40002fe840d */
[----:B------:R-:W-:Y:S02]  /*c7c0*/  ISETP.NE.U32.AND P5, PT, R10, RZ, PT ;  /* 0x000000ff0a00720c */ /* 0x000fe40003fa5070 */
[----:B------:R-:W-:Y:S02]  /*c7d0*/  IADD3 R6, P1, P0, R6, R2, R17 ;  /* 0x0000000206067210 */ /* 0x000fe4000783e011 */
[----:B------:R-:W-:Y:S01]  /*c7e0*/  ISETP.NE.U32.AND P4, PT, R7, RZ, PT ;  /* 0x000000ff0700720c */ /* 0x000fe20003f85070 */
[----:B------:R-:W-:Y:S01]  /*c7f0*/  @!PT LDS RZ, [RZ] ;  /* 0x00000000fffff984 */ /* 0x000fe20000000800 */
[----:B------:R-:W-:Y:S01]  /*c800*/  @!PT LDS RZ, [RZ] ;  /* 0x00000000fffff984 */ /* 0x000fe20000000800 */
[----:B------:R-:W-:Y:S01]  /*c810*/  @!PT LDS RZ, [RZ] ;  /* 0x00000000fffff984 */ /* 0x000fe20000000800 */
[----:B------:R1:W-:Y:S01]  /*c820*/  LDGSTS.E.BYPASS.LTC128B.128.ZFILL [R0+0x1000], [R8.64], P6 ;  /* 0x0100000008007fae */ /* 0x0003e2000b141d48 */
[----:B------:R-:W-:Y:S02]  /*c830*/  IADD3.X R7, RZ, R4, R14, P1, P0 ;  /* 0x00000004ff077210 */ /* 0x000fe40000fe040e */
[----:B------:R-:W-:Y:S04]  /*c840*/  IADD3 R2, P1, P0, R3, R2, R18 ;  /* 0x0000000203027210 */ /* 0x000fe8000783e012 */
[----:B------:R-:W-:Y:S01]  /*c850*/  IADD3.X R3, RZ, R4, R15, P1, P0 ;  /* 0x00000004ff037210 */ /* 0x000fe20000fe040f */
[----:B------:R1:W-:Y:S04]  /*c860*/  LDGSTS.E.BYPASS.LTC128B.128.ZFILL [R0+0x3000], [R6.64], P5 ;  /* 0x0300000006007fae */ /* 0x0003e8000a941d48 */
[----:B------:R1:W-:Y:S04]  /*c870*/  LDGSTS.E.BYPASS.LTC128B.128.ZFILL [R0+0x5000], [R2.64], P4 ;  /* 0x0500000002007fae */ /* 0x0003e8000a141d48 */
.L_x_2703:
[----:B------:R-:W-:Y:S05]  /*c880*/  BSYNC B0 ;  /* 0x0000000000007941 */ /* 0x000fea0003800000 */
.L_x_2702:
        /* <DEDUP_REMOVED lines=10> */
.L_x_2696:
[----:B------:R-:W-:Y:S05]  /*c930*/  BRA.DIV ~URZ, `(.L_x_2707) ;  /* 0x000069827f007947 */ /* 0x000fea000b800000 */
[----:B------:R1:W2:Y:S02]  /*c940*/  SHFL.BFLY PT, R0, R203, 0x2, 0x1f ;  /* 0x0c401f00cb007f89 */ /* 0x0002a400000e0000 */
.L_x_2795:
[----:B--2---:R-:W-:Y:S01]  /*c950*/  FADD.FTZ R0, R0, R203 ;  /* 0x000000cb00007221 */ /* 0x004fe20000010000 */
[----:B------:R-:W-:Y:S05]  /*c960*/  BRA.DIV ~URZ, `(.L_x_2708) ;  /* 0x000069b27f007947 */ /* 0x000fea000b800000 */
[----:B------:R-:W2:Y:S04]  /*c970*/  SHFL.BFLY PT, R2, R202, 0x2, 0x1f ;  /* 0x0c401f00ca027f89 */ /* 0x000ea800000e0000 */
[----:B------:R-:W3:Y:S01]  /*c980*/  SHFL.BFLY PT, R5, R0, 0x1, 0x1f ;  /* 0x0c201f0000057f89 */ /* 0x000ee200000e0000 */
[----:B--2---:R-:W-:-:S02]  /*c990*/  FADD.FTZ R4, R2, R202 ;  /* 0x000000ca02047221 */ /* 0x004fc40000010000 */
[----:B---3--:R-:W-:-:S03]  /*c9a0*/  FADD.FTZ R0, R0, R5 ;  /* 0x0000000500007221 */ /* 0x008fc60000010000 */
[----:B------:R2:W3:Y:S04]  /*c9b0*/  SHFL.BFLY PT, R3, R4, 0x1, 0x1f ;  /* 0x0c201f0004037f89 */ /* 0x0004e800000e0000 */
.L_x_2796:
        /* <DEDUP_REMOVED lines=74> */
[C---:B------:R-:W-:Y:S02]  /*ce60*/  FMUL.FTZ R123, R0.reuse, R127 ;  /* 0x0000007f007b7220 */ /* 0x040fe40000410000 */
[C---:B------:R-:W-:Y:S02]  /*ce70*/  FMUL.FTZ R110, R0.reuse, R130 ;  /* 0x00000082006e7220 */ /* 0x040fe40000410000 */
[----:B------:R-:W-:Y:S02]  /*ce80*/  FMUL.FTZ R111, R0, R131 ;  /* 0x00000083006f7220 */ /* 0x000fe40000410000 */
[----:B-----5:R-:W-:Y:S02]  /*ce90*/  @P0 FMUL.FTZ R2, R2, 0.69314718246459960938 ;  /* 0x3f31721802020820 */ /* 0x020fe40000410000 */
        /* <DEDUP_REMOVED lines=39> */
.L_x_2661:
        /* <DEDUP_REMOVED lines=17> */
.L_x_2710:
[----:B------:R-:W-:Y:S05]  /*d220*/  BSYNC B0 ;  /* 0x0000000000007941 */ /* 0x000fea0003800000 */
.L_x_2709:
        /* <DEDUP_REMOVED lines=8> */
[----:B------:R-:W4:Y:S01]  /*d2b0*/  LDL R6, [R1] ;  /* 0x0000000001067983 */ /* 0x000f220000100800 */
        /* <DEDUP_REMOVED lines=27> */
[----:B--2---:R1:W-:Y:S04]  /*d470*/  STS [R8], R3 ;  /* 0x0000000308007388 */ /* 0x0043e80000000800 */
[----:B------:R2:W-:Y:S04]  /*d480*/  STS [R8+0x400], R0 ;  /* 0x0004000008007388 */ /* 0x0005e80000000800 */
[----:B---3--:R3:W-:Y:S01]  /*d490*/  STS [R5], R2 ;  /* 0x0000000205007388 */ /* 0x0087e20000000800 */
[----:B-1----:R-:W-:-:S02]  /*d4a0*/  F2FP.PACK_AB R3, R123, R122 ;  /* 0x0000007a7b03723e */ /* 0x002fc400000000ff */
[----:B--2---:R-:W-:-:S03]  /*d4b0*/  F2FP.PACK_AB R0, R113, R112 ;  /* 0x000000707100723e */ /* 0x004fc600000000ff */
[----:B------:R1:W-:Y:S01]  /*d4c0*/  STS [R5+0x400], R3 ;  /* 0x0004000305007388 */ /* 0x0003e20000000800 */
[----:B---3--:R-:W-:-:S03]  /*d4d0*/  F2FP.PACK_AB R2, R111, R110 ;  /* 0x0000006e6f02723e */ /* 0x008fc600000000ff */
        /* <DEDUP_REMOVED lines=67> */
[----:B------:R2:W-:Y:S01]  /*d910*/  STS [R7+0x8400], R2 ;  /* 0x0084000207007388 */ /* 0x0005e20000000800 */
[----:B-1----:R-:W-:-:S05]  /*d920*/  F2FP.PACK_AB R0, R25, R24 ;  /* 0x000000181900723e */ /* 0x002fca00000000ff */
[----:B------:R-:W-:Y:S04]  /*d930*/  STS [R6+0x8000], R0 ;  /* 0x0080000006007388 */ /* 0x000fe80000000800 */
[----:B------:R1:W-:Y:S04]  /*d940*/  STS [R6+0x8400], R3 ;  /* 0x0084000306007388 */ /* 0x0003e80000000800 */
[----:B------:R-:W-:Y:S01]  /*d950*/  BAR.SYNC.DEFER_BLOCKING 0x1, 0x100 ;  /* 0x0044000000007b1d */ /* 0x000fe20000010000 */
[----:B--2---:R-:W-:Y:S01]  /*d960*/  IADD3 R2, P1, R232, c[0x0][0x500], RZ ;  /* 0x00014000e8027a10 */ /* 0x004fe20007f3e0ff */
[----:B-1----:R-:W-:-:S03]  /*d970*/  IMAD.MOV.U32 R6, RZ, RZ, RZ ;  /* 0x000000ffff067224 */ /* 0x002fc600078e00ff */
[----:B------:R-:W-:Y:S02]  /*d980*/  IADD3.X R3, R233, c[0x0][0x504], RZ, P1, !PT ;  /* 0x00014100e9037a10 */ /* 0x000fe40000ffe4ff */
        /* <DEDUP_REMOVED lines=9> */
.L_x_2713:
[----:B--2---:R-:W2:Y:S01]  /*da20*/  LDL R2, [R1+0x14] ;  /* 0x0000140001027983 */ /* 0x004ea20000100800 */
[----:B------:R-:W-:Y:S01]  /*da30*/  IMAD.MOV.U32 R9, RZ, RZ, 0x368 ;  /* 0x00000368ff097424 */ /* 0x000fe200078e00ff */
[----:B------:R-:W-:Y:S01]  /*da40*/  ISETP.GT.AND P3, PT, R4, 0x1, PT ;  /* 0x000000010400780c */ /* 0x000fe20003f64270 */
[----:B------:R-:W-:Y:S01]  /*da50*/  IMAD.MOV.U32 R0, RZ, RZ, c[0x0][0x4e8] ;  /* 0x00013a00ff007624 */ /* 0x000fe200078e00ff */
[----:B------:R-:W3:Y:S01]  /*da60*/  LDL R29, [R1+0x18] ;  /* 0x00001800011d7983 */ /* 0x000ee20000100800 */
[----:B------:R-:W-:-:S02]  /*da70*/  ISETP.NE.U32.AND P0, PT, RZ, c[0x0][0x500], PT ;  /* 0x00014000ff007a0c */ /* 0x000fc40003f05070 */
[----:B------:R-:W-:Y:S02]  /*da80*/  SEL R9, R9, 0x328, P3 ;  /* 0x0000032809097807 */ /* 0x000fe40001800000 */
[----:B------:R-:W-:Y:S02]  /*da90*/  ISETP.NE.AND P2, PT, R0, 0x1, PT ;  /* 0x000000010000780c */ /* 0x000fe40003f45270 */
[----:B------:R-:W1:Y:S01]  /*daa0*/  LDC.64 R4, c[0x0][R9+0x170] ;  /* 0x00005c0009047b82 */ /* 0x000e620000000a00 */
[----:B------:R-:W-:-:S04]  /*dab0*/  ISETP.NE.AND.EX P0, PT, RZ, c[0x0][0x504], PT, P0 ;  /* 0x00014100ff007a0c */ /* 0x000fc80003f05300 */
[----:B------:R-:W-:-:S03]  /*dac0*/  SEL R7, R230, RZ, !P0 ;  /* 0x000000ffe6077207 */ /* 0x000fc60004000000 */
[----:B------:R-:W4:Y:S08]  /*dad0*/  LDC.64 R14, c[0x0][R9+0x168] ;  /* 0x00005a00090e7b82 */ /* 0x000f300000000a00 */
[----:B------:R4:W2:Y:S08]  /*dae0*/  LDC.64 R18, c[0x0][R9+0x178] ;  /* 0x00005e0009127b82 */ /* 0x0008b00000000a00 */
[----:B------:R4:W2:Y:S01]  /*daf0*/  LDC.64 R20, c[0x0][R9+0x160] ;  /* 0x0000580009147b82 */ /* 0x0008a20000000a00 */
[----:B------:R-:W-:Y:S01]  /*db00*/  LOP3.LUT R11, R226, 0xffff, RZ, 0xc0, !PT ;  /* 0x0000ffffe20b7812 */ /* 0x000fe200078ec0ff */
[----:B------:R-:W4:Y:S01]  /*db10*/  S2R R30, SR_TID.X ;  /* 0x00000000001e7919 */ /* 0x000f220000002100 */
[----:B-1----:R-:W-:-:S03]  /*db20*/  IMAD R0, R5, R7, RZ ;  /* 0x0000000705007224 */ /* 0x002fc600078e02ff */
[----:B----4-:R-:W-:Y:S01]  /*db30*/  IMAD R9, R15, R11, RZ ;  /* 0x0000000b0f097224 */ /* 0x010fe200078e02ff */
[----:B------:R-:W-:-:S04]  /*db40*/  SHF.R.S32.HI R23, RZ, 0x1f, R30 ;  /* 0x0000001fff177819 */ /* 0x000fc8000001141e */
[----:B------:R-:W-:-:S04]  /*db50*/  LEA.HI R23, R23, R30, RZ, 0x5 ;  /* 0x0000001e17177211 */ /* 0x000fc800078f28ff */
[----:B------:R-:W-:-:S05]  /*db60*/  LOP3.LUT R23, R23, 0xffffffe0, RZ, 0xc0, !PT ;  /* 0xffffffe017177812 */ /* 0x000fca00078ec0ff */
[----:B------:R-:W-:Y:S02]  /*db70*/  IMAD.IADD R23, R30, 0x1, -R23 ;  /* 0x000000011e177824 */ /* 0x000fe400078e0a17 */
[----:B--2---:R-:W-:Y:S01]  /*db80*/  IMAD.IADD R13, R2, 0x1, R225 ;  /* 0x00000001020d7824 */ /* 0x004fe200078e02e1 */
[----:B------:R-:W-:-:S03]  /*db90*/  SEL R2, R237, RZ, !P0 ;  /* 0x000000ffed027207 */ /* 0x000fc60004000000 */
[----:B------:R-:W-:-:S04]  /*dba0*/  @P2 IMAD.HI.U32 R8, R13, c[0x0][0x4ec], RZ ;  /* 0x00013b000d082a27 */ /* 0x000fc800078e00ff */
[C---:B------:R-:W-:Y:S02]  /*dbb0*/  IMAD R10, R4.reuse, R2, R0 ;  /* 0x00000002040a7224 */ /* 0x040fe400078e0200 */
[----:B------:R-:W-:-:S04]  /*dbc0*/  IMAD.WIDE.U32 R2, R4, R7, RZ ;  /* 0x0000000704027225 */ /* 0x000fc800078e00ff */
[----:B------:R-:W-:-:S04]  /*dbd0*/  IMAD.WIDE.U32 R4, R14, R11, RZ ;  /* 0x0000000b0e047225 */ /* 0x000fc800078e00ff */
[----:B------:R-:W-:Y:S01]  /*dbe0*/  IMAD.MOV.U32 R0, RZ, RZ, R13 ;  /* 0x000000ffff007224 */ /* 0x000fe200078e000d */
[----:B------:R-:W-:Y:S02]  /*dbf0*/  @P2 SHF.R.U32.HI R0, RZ, c[0x0][0x4f0], R8 ;  /* 0x00013c00ff002a19 */ /* 0x000fe40000011608 */
[----:B------:R-:W-:Y:S01]  /*dc00*/  SEL R8, R236, RZ, P3 ;  /* 0x000000ffec087207 */ /* 0x000fe20001800000 */
[----:B------:R-:W-:Y:S01]  /*dc10*/  IMAD.IADD R12, R3, 0x1, R10 ;  /* 0x00000001030c7824 */ /* 0x000fe200078e020a */
[--C-:B-----5:R-:W-:Y:S01]  /*dc20*/  IADD3 R14, P1, P0, R2, R4, R6.reuse ;  /* 0x00000004020e7210 */ /* 0x120fe2000783e006 */
[----:B------:R-:W-:Y:S01]  /*dc30*/  IMAD.IADD R2, R5, 0x1, R9 ;  /* 0x0000000105027824 */ /* 0x000fe200078e0209 */
[----:B------:R-:W-:Y:S01]  /*dc40*/  SHF.R.S32.HI R9, RZ, 0x1f, R6 ;  /* 0x0000001fff097819 */ /* 0x000fe20000011406 */
[----:B------:R-:W-:Y:S02]  /*dc50*/  IMAD R10, R19, R8, RZ ;  /* 0x00000008130a7224 */ /* 0x000fe400078e02ff */
[----:B------:R-:W-:-:S02]  /*dc60*/  IMAD.MOV R3, RZ, RZ, -R0 ;  /* 0x000000ffff037224 */ /* 0x000fc400078e0a00 */
        /* <DEDUP_REMOVED lines=15> */
[----:B------:R-:W-:Y:S02]  /*dd60*/  LEA R0, P0, R2, R4, 0x2 ;  /* 0x0000000402007211 */ /* 0x000fe400078010ff */
[----:B------:R-:W-:-:S04]  /*dd70*/  SEL R5, R5, c[0x0][0x454], P3 ;  /* 0x0001150005057a07 */ /* 0x000fc80001800000 */
[----:B------:R-:W-:Y:S01]  /*dd80*/  LEA.HI.X R3, R2, R5, R3, 0x2, P0 ;  /* 0x0000000502037211 */ /* 0x000fe200000f1403 */
[----:B------:R-:W-:Y:S04]  /*dd90*/  SHFL.IDX PT, R4, R0, RZ, 0x1c1f ;  /* 0x001c1fff00047589 */ /* 0x000fe800000e0000 */
[----:B------:R-:W1:Y:S04]  /*dda0*/  SHFL.IDX PT, R5, R3, RZ, 0x1c1f ;  /* 0x001c1fff03057589 */ /* 0x000e6800000e0000 */
[----:B------:R3:W-:Y:S04]  /*ddb0*/  SHFL.IDX PT, R2, R0, 0x1, 0x1c1f ;  /* 0x003c1f0000027f89 */ /* 0x0007e800000e0000 */
[----:B------:R-:W2:Y:S01]  /*ddc0*/  SHFL.IDX PT, R3, R3, 0x1, 0x1c1f ;  /* 0x003c1f0003037f89 */ /* 0x000ea200000e0000 */
[----:B------:R-:W-:Y:S01]  /*ddd0*/  IMAD R12, R16, c[0x0][0x4e8], RZ ;  /* 0x00013a00100c7a24 */ /* 0x000fe200078e02ff */
[----:B------:R-:W-:Y:S01]  /*dde0*/  LOP3.LUT P0, RZ, R23, 0x3, RZ, 0xc0, !PT ;  /* 0x0000000317ff7812 */ /* 0x000fe2000780c0ff */
        /* <DEDUP_REMOVED lines=9> */
[----:B------:R-:W-:Y:S01]  /*de80*/  IMAD R0, R9, c[0x0][0x3a0], RZ ;  /* 0x0000e80009007a24 */ /* 0x000fe200078e02ff */
[----:B-1----:R-:W-:Y:S01]  /*de90*/  IADD3 R4, R207, R225, RZ ;  /* 0x000000e1cf047210 */ /* 0x002fe20007ffe0ff */
[C---:B------:R-:W-:Y:S01]  /*dea0*/  IMAD.WIDE.U32 R2, R6.reuse, c[0x0][0x3a0], RZ ;  /* 0x0000e80006027a25 */ /* 0x040fe200078e00ff */
[----:B------:R-:W-:Y:S01]  /*deb0*/  SHF.R.S32.HI R5, RZ, 0x1f, R7 ;  /* 0x0000001fff057819 */ /* 0x000fe20000011407 */
[----:B------:R1:W2:Y:S02]  /*dec0*/  LDS.128 R24, [R209+0x80] ;  /* 0x00008000d1187984 */ /* 0x0002a40000000c00 */
[----:B------:R-:W-:Y:S01]  /*ded0*/  IMAD R6, R6, c[0x0][0x3a4], R0 ;  /* 0x0000e90006067a24 */ /* 0x000fe200078e0200 */
[----:B------:R-:W-:Y:S01]  /*dee0*/  MOV R0, R4 ;  /* 0x0000000400007202 */ /* 0x000fe20000000f00 */
[----:B------:R1:W3:Y:S01]  /*def0*/  LDS.128 R40, [R209+0x1080] ;  /* 0x00108000d1287984 */ /* 0x0002e20000000c00 */
[----:B------:R-:W-:-:S02]  /*df00*/  IMAD R5, R5, c[0x0][0x3f0], RZ ;  /* 0x0000fc0005057a24 */ /* 0x000fc400078e02ff */
[----:B------:R-:W-:Y:S01]  /*df10*/  IADD3 R3, R3, R6, RZ ;  /* 0x0000000603037210 */ /* 0x000fe20007ffe0ff */
[----:B------:R-:W-:Y:S01]  /*df20*/  @P2 IMAD.HI.U32 R6, R4, c[0x0][0x4ec], RZ ;  /* 0x00013b0004062a27 */ /* 0x000fe200078e00ff */
[----:B------:R1:W4:Y:S03]  /*df30*/  LDS.128 R52, [R209+0x2080] ;  /* 0x00208000d1347984 */ /* 0x0003260000000c00 */
        /* <DEDUP_REMOVED lines=31> */
.L_x_2797:
[----:B------:R-:W-:Y:S05]  /*e130*/  BRA.DIV ~URZ, `(.L_x_2716) ;  /* 0x000053527f007947 */ /* 0x000fea000b800000 */
[----:B------:R4:W2:Y:S02]  /*e140*/  SHFL.IDX PT, R0, R11, RZ, 0x181f ;  /* 0x00181fff0b007589 */ /* 0x0008a400000e0000 */
.L_x_2798:
        /* <DEDUP_REMOVED lines=19> */
.L_x_2718:
[----:B------:R-:W-:Y:S05]  /*e280*/  BSYNC B0 ;  /* 0x0000000000007941 */ /* 0x000fea0003800000 */
.L_x_2717:
[----:B------:R-:W-:Y:S05]  /*e290*/  BRA.DIV ~URZ, `(.L_x_2719) ;  /* 0x000052627f007947 */ /* 0x000fea000b800000 */
[----:B---3--:R3:W4:Y:S04]  /*e2a0*/  SHFL.IDX PT, R8, R9, 0x1, 0x181f ;  /* 0x00381f0009087f89 */ /* 0x00872800000e0000 */
[----:B--2---:R3:W2:Y:S02]  /*e2b0*/  SHFL.IDX PT, R0, R11, 0x1, 0x181f ;  /* 0x00381f000b007f89 */ /* 0x0046a400000e0000 */
.L_x_2799:
        /* <DEDUP_REMOVED lines=19> */
.L_x_2721:
[----:B------:R-:W-:Y:S05]  /*e3f0*/  BSYNC B0 ;  /* 0x0000000000007941 */ /* 0x000fea0003800000 */
.L_x_2720:
[----:B------:R-:W-:Y:S05]  /*e400*/  BRA.DIV ~URZ, `(.L_x_2722) ;  /* 0x000051c27f007947 */ /* 0x000fea000b800000 */
[----:B----4-:R4:W3:Y:S02]  /*e410*/  SHFL.IDX PT, R8, R9, 0x2, 0x181f ;  /* 0x00581f0009087f89 */ /* 0x0108e400000e0000 */
.L_x_2800:
[----:B------:R-:W-:Y:S05]  /*e420*/  BRA.DIV ~URZ, `(.L_x_2723) ;  /* 0x000052127f007947 */ /* 0x000fea000b800000 */
[----:B--2---:R2:W4:Y:S02]  /*e430*/  SHFL.IDX PT, R0, R11, 0x2, 0x181f ;  /* 0x00581f000b007f89 */ /* 0x00452400000e0000 */
.L_x_2801:
        /* <DEDUP_REMOVED lines=19> */
.L_x_2725:
[----:B------:R-:W-:Y:S05]  /*e570*/  BSYNC B0 ;  /* 0x0000000000007941 */ /* 0x000fea0003800000 */
.L_x_2724:
[----:B------:R-:W-:Y:S05]  /*e580*/  BRA.DIV ~URZ, `(.L_x_2726) ;  /* 0x000051227f007947 */ /* 0x000fea000b800000 */
[----:B---3--:R3:W2:Y:S04]  /*e590*/  SHFL.IDX PT, R6, R9, 0x3, 0x181f ;  /* 0x00781f0009067f89 */ /* 0x0086a800000e0000 */
[----:B----4-:R3:W4:Y:S02]  /*e5a0*/  SHFL.IDX PT, R0, R11, 0x3, 0x181f ;  /* 0x00781f000b007f89 */ /* 0x01072400000e0000 */
.L_x_2802:
        /* <DEDUP_REMOVED lines=20> */
.L_x_2714:
        /* <DEDUP_REMOVED lines=32> */
.L_x_2803:
[----:B------:R-:W-:Y:S05]  /*e8f0*/  BRA.DIV ~URZ, `(.L_x_2729) ;  /* 0x00004ef27f007947 */ /* 0x000fea000b800000 */
[----:B------:R3:W4:Y:S02]  /*e900*/  SHFL.IDX PT, R0, R12, RZ, 0x1c1f ;  /* 0x001c1fff0c007589 */ /* 0x00072400000e0000 */
.L_x_2804:
[----:B------:R-:W-:Y:S01]  /*e910*/  BSSY B0, `(.L_x_2730) ;  /* 0x0000092000007945 */ /* 0x000fe20003800000 */
[----:B------:R-:W-:Y:S05]  /*e920*/  @P1 BRA `(.L_x_2731) ;  /* 0x0000090000001947 */ /* 0x000fea0003800000 */
[C---:B------:R-:W-:Y:S02]  /*e930*/  IADD3 R9, R228.reuse, 0x8, RZ ;  /* 0x00000008e4097810 */ /* 0x040fe40007ffe0ff */
[C---:B------:R-:W-:Y:S02]  /*e940*/  ISETP.GE.AND P4, PT, R228.reuse, c[0x0][0x3c8], PT ;  /* 0x0000f200e4007a0c */ /* 0x040fe40003f86270 */
[----:B------:R-:W-:Y:S02]  /*e950*/  ISETP.GE.AND P2, PT, R9, c[0x0][0x3c8], PT ;  /* 0x0000f20009007a0c */ /* 0x000fe40003f46270 */
[C---:B------:R-:W-:Y:S02]  /*e960*/  IADD3 R11, R228.reuse, 0x10, RZ ;  /* 0x00000010e40b7810 */ /* 0x040fe40007ffe0ff */
[----:B------:R-:W-:-:S02]  /*e970*/  IADD3 R8, R228, 0x18, RZ ;  /* 0x00000018e4087810 */ /* 0x000fc40007ffe0ff */
[----:B------:R-:W-:Y:S02]  /*e980*/  ISETP.GE.AND P5, PT, R11, c[0x0][0x3c8], PT ;  /* 0x0000f2000b007a0c */ /* 0x000fe40003fa6270 */
[----:B------:R-:W-:Y:S02]  /*e990*/  IADD3 R10, R228, 0x8, RZ ;  /* 0x00000008e40a7810 */ /* 0x000fe40007ffe0ff */
[----:B------:R-:W-:Y:S01]  /*e9a0*/  ISETP.GE.AND P1, PT, R8, c[0x0][0x3c8], PT ;  /* 0x0000f20008007a0c */ /* 0x000fe20003f26270 */
[----:B----4-:R-:W-:Y:S01]  /*e9b0*/  @!P4 IMAD.MOV.U32 R6, RZ, RZ, R0 ;  /* 0x000000ffff06c224 */ /* 0x010fe200078e0000 */
[----:B------:R-:W-:Y:S01]  /*e9c0*/  SHF.R.S32.HI R10, RZ, 0x1f, R10 ;  /* 0x0000001fff0a7819 */ /* 0x000fe2000001140a */
[----:B--2---:R-:W-:Y:S01]  /*e9d0*/  @!P4 IMAD.MOV.U32 R7, RZ, RZ, R4 ;  /* 0x000000ffff07c224 */ /* 0x004fe200078e0004 */
[C---:B------:R-:W-:Y:S02]  /*e9e0*/  @!P2 LEA R2, P3, R9.reuse, R0, 0x2 ;  /* 0x000000000902a211 */ /* 0x040fe400078610ff */
        /* <DEDUP_REMOVED lines=9> */
[----:B------:R-:W-:Y:S02]  /*ea80*/  SHF.R.S32.HI R14, RZ, 0x1f, R14 ;  /* 0x0000001fff0e7819 */ /* 0x000fe4000001140e */
[----:B------:R-:W-:-:S02]  /*ea90*/  ISETP.GE.AND P2, PT, R9, c[0x0][0x3c8], PT ;  /* 0x0000f20009007a0c */ /* 0x000fc40003f46270 */
[----:B------:R-:W-:Y:S02]  /*eaa0*/  SHF.R.S32.HI R10, RZ, 0x1f, R10 ;  /* 0x0000001fff0a7819 */ /* 0x000fe4000001140a */
[----:B------:R-:W-:-:S04]  /*eab0*/  IADD3 R15, R228, 0x40, RZ ;  /* 0x00000040e40f7810 */ /* 0x000fc80007ffe0ff */
[----:B------:R-:W-:Y:S02]  /*eac0*/  SHF.R.S32.HI R15, RZ, 0x1f, R15 ;  /* 0x0000001fff0f7819 */ /* 0x000fe4000001140f */
[CC--:B--2---:R-:W-:Y:S02]  /*ead0*/  @!P5 LEA R6, P4, R11.reuse, R0.reuse, 0x2 ;  /* 0x000000000b06d211 */ /* 0x0c4fe400078810ff */
[----:B----4-:R-:W-:Y:S02]  /*eae0*/  @!P1 LEA R2, P3, R8, R0, 0x2 ;  /* 0x0000000008029211 */ /* 0x010fe400078610ff */
[-C--:B------:R-:W-:Y:S02]  /*eaf0*/  @!P5 LEA.HI.X R7, R11, R4.reuse, R14, 0x2, P4 ;  /* 0x000000040b07d211 */ /* 0x080fe400020f140e */
[----:B------:R-:W-:Y:S02]  /*eb00*/  IADD3 R11, R228, 0x30, RZ ;  /* 0x00000030e40b7810 */ /* 0x000fe40007ffe0ff */
[----:B------:R-:W-:Y:S01]  /*eb10*/  @!P1 LEA.HI.X R3, R8, R4, R10, 0x2, P3 ;  /* 0x0000000408039211 */ /* 0x000fe200018f140a */
[----:B------:R2:W-:Y:S01]  /*eb20*/  @!P5 ST.E.64 [R6.64], R34 ;  /* 0x000000220600d985 */ /* 0x0005e2000c101b08 */
[----:B------:R-:W-:-:S02]  /*eb30*/  IADD3 R14, R228, 0x20, RZ ;  /* 0x00000020e40e7810 */ /* 0x000fc40007ffe0ff */
[C---:B------:R-:W-:Y:S01]  /*eb40*/  IADD3 R8, R228.reuse, 0x38, RZ ;  /* 0x00000038e4087810 */ /* 0x040fe20007ffe0ff */
[----:B------:R4:W-:Y:S01]  /*eb50*/  @!P1 ST.E.64 [R2.64], R102 ;  /* 0x0000006602009985 */ /* 0x0009e2000c101b08 */
[----:B------:R-:W-:Y:S02]  /*eb60*/  ISETP.GE.AND P5, PT, R11, c[0x0][0x3c8], PT ;  /* 0x0000f2000b007a0c */ /* 0x000fe40003fa6270 */
[----:B------:R-:W-:Y:S02]  /*eb70*/  IADD3 R10, R228, 0x28, RZ ;  /* 0x00000028e40a7810 */ /* 0x000fe40007ffe0ff */
[----:B------:R-:W-:Y:S02]  /*eb80*/  SHF.R.S32.HI R14, RZ, 0x1f, R14 ;  /* 0x0000001fff0e7819 */ /* 0x000fe4000001140e */
[----:B------:R-:W-:Y:S02]  /*eb90*/  ISETP.GE.AND P1, PT, R8, c[0x0][0x3c8], PT ;  /* 0x0000f20008007a0c */ /* 0x000fe40003f26270 */
[----:B------:R-:W-:-:S02]  /*eba0*/  SHF.R.S32.HI R10, RZ, 0x1f, R10 ;  /* 0x0000001fff0a7819 */ /* 0x000fc4000001140a */
[-C--:B--2---:R-:W-:Y:S02]  /*ebb0*/  @!P6 LEA R6, P4, R13, R0.reuse, 0x2 ;  /* 0x000000000d06e211 */ /* 0x084fe400078810ff */
[----:B----4-:R-:W-:Y:S02]  /*ebc0*/  @!P2 LEA R2, P3, R9, R0, 0x2 ;  /* 0x000000000902a211 */ /* 0x010fe400078610ff */
[-C--:B------:R-:W-:Y:S02]  /*ebd0*/  @!P6 LEA.HI.X R7, R13, R4.reuse, R14, 0x2, P4 ;  /* 0x000000040d07e211 */ /* 0x080fe400020f140e */
[C---:B------:R-:W-:Y:S02]  /*ebe0*/  IADD3 R14, R228.reuse, 0x40, RZ ;  /* 0x00000040e40e7810 */ /* 0x040fe40007ffe0ff */
[----:B------:R-:W-:Y:S01]  /*ebf0*/  @!P2 LEA.HI.X R3, R9, R4, R10, 0x2, P3 ;  /* 0x000000040903a211 */ /* 0x000fe200018f140a */
[----:B------:R2:W-:Y:S01]  /*ec00*/  @!P6 ST.E.64 [R6.64], R104 ;  /* 0x000000680600e985 */ /* 0x0005e2000c101b08 */
[----:B------:R-:W-:-:S02]  /*ec10*/  IADD3 R13, R228, 0x30, RZ ;  /* 0x00000030e40d7810 */ /* 0x000fc40007ffe0ff */
[----:B------:R-:W-:Y:S01]  /*ec20*/  IADD3 R10, R228, 0x48, RZ ;  /* 0x00000048e40a7810 */ /* 0x000fe20007ffe0ff */
[----:B------:R4:W-:Y:S01]  /*ec30*/  @!P2 ST.E.64 [R2.64], R108 ;  /* 0x0000006c0200a985 */ /* 0x0009e2000c101b08 */
[----:B------:R-:W-:Y:S02]  /*ec40*/  ISETP.GE.AND P6, PT, R14, c[0x0][0x3c8], PT ;  /* 0x0000f2000e007a0c */ /* 0x000fe40003fc6270 */
[----:B------:R-:W-:Y:S02]  /*ec50*/  IADD3 R9, R228, 0x38, RZ ;  /* 0x00000038e4097810 */ /* 0x000fe40007ffe0ff */
[----:B------:R-:W-:Y:S02]  /*ec60*/  SHF.R.S32.HI R13, RZ, 0x1f, R13 ;  /* 0x0000001fff0d7819 */ /* 0x000fe4000001140d */
[----:B------:R-:W-:Y:S02]  /*ec70*/  ISETP.GE.AND P2, PT, R10, c[0x0][0x3c8], PT ;  /* 0x0000f2000a007a0c */ /* 0x000fe40003f46270 */
[----:B------:R-:W-:-:S02]  /*ec80*/  SHF.R.S32.HI R9, RZ, 0x1f, R9 ;  /* 0x0000001fff097819 */ /* 0x000fc40000011409 */
[CC--:B--2---:R-:W-:Y:S02]  /*ec90*/  @!P5 LEA R6, P4, R11.reuse, R0.reuse, 0x2 ;  /* 0x000000000b06d211 */ /* 0x0c4fe400078810ff */
[----:B----4-:R-:W-:Y:S02]  /*eca0*/  @!P1 LEA R2, P3, R8, R0, 0x2 ;  /* 0x0000000008029211 */ /* 0x010fe400078610ff */
[-C--:B------:R-:W-:Y:S02]  /*ecb0*/  @!P5 LEA.HI.X R7, R11, R4.reuse, R13, 0x2, P4 ;  /* 0x000000040b07d211 */ /* 0x080fe400020f140d */
[----:B------:R-:W-:Y:S02]  /*ecc0*/  IADD3 R11, R228, 0x50, RZ ;  /* 0x00000050e40b7810 */ /* 0x000fe40007ffe0ff */
[----:B------:R-:W-:Y:S01]  /*ecd0*/  @!P1 LEA.HI.X R3, R8, R4, R9, 0x2, P3 ;  /* 0x0000000408039211 */ /* 0x000fe200018f1409 */
[----:B------:R2:W-:Y:S01]  /*ece0*/  @!P5 ST.E.64 [R6.64], R112 ;  /* 0x000000700600d985 */ /* 0x0005e2000c101b08 */
[----:B------:R-:W-:-:S02]  /*ecf0*/  IADD3 R8, R228, 0x58, RZ ;  /* 0x00000058e4087810 */ /* 0x000fc40007ffe0ff */
[----:B------:R-:W-:Y:S01]  /*ed00*/  ISETP.GE.AND P5, PT, R11, c[0x0][0x3c8], PT ;  /* 0x0000f2000b007a0c */ /* 0x000fe20003fa6270 */
[----:B------:R4:W-:Y:S01]  /*ed10*/  @!P1 ST.E.64 [R2.64], R116 ;  /* 0x0000007402009985 */ /* 0x0009e2000c101b08 */
[----:B------:R-:W-:Y:S02]  /*ed20*/  IADD3 R13, R228, 0x48, RZ ;  /* 0x00000048e40d7810 */ /* 0x000fe40007ffe0ff */
[----:B------:R-:W-:Y:S02]  /*ed30*/  ISETP.GE.AND P1, PT, R8, c[0x0][0x3c8], PT ;  /* 0x0000f20008007a0c */ /* 0x000fe40003f26270 */
[----:B------:R-:W-:Y:S02]  /*ed40*/  SHF.R.S32.HI R13, RZ, 0x1f, R13 ;  /* 0x0000001fff0d7819 */ /* 0x000fe4000001140d */
[----:B------:R-:W-:Y:S02]  /*ed50*/  IADD3 R9, R228, 0x60, RZ ;  /* 0x00000060e4097810 */ /* 0x000fe40007ffe0ff */
[----:B--2---:R-:W-:-:S02]  /*ed60*/  @!P6 LEA R6, P4, R14, R0, 0x2 ;  /* 0x000000000e06e211 */ /* 0x004fc400078810ff */
[----:B----4-:R-:W-:Y:S02]  /*ed70*/  @!P2 LEA R2, P3, R10, R0, 0x2 ;  /* 0x000000000a02a211 */ /* 0x010fe400078610ff */
[-C--:B------:R-:W-:Y:S02]  /*ed80*/  @!P6 LEA.HI.X R7, R14, R4.reuse, R15, 0x2, P4 ;  /* 0x000000040e07e211 */ /* 0x080fe400020f140f */
[----:B------:R-:W-:Y:S02]  /*ed90*/  @!P2 LEA.HI.X R3, R10, R4, R13, 0x2, P3 ;  /* 0x000000040a03a211 */ /* 0x000fe400018f140d */
[C---:B------:R-:W-:Y:S01]  /*eda0*/  IADD3 R13, R228.reuse, 0x50, RZ ;  /* 0x00000050e40d7810 */ /* 0x040fe20007ffe0ff */
[----:B------:R2:W-:Y:S01]  /*edb0*/  @!P6 ST.E.64 [R6.64], R36 ;  /* 0x000000240600e985 */ /* 0x0005e2000c101b08 */
[----:B------:R-:W-:Y:S02]  /*edc0*/  ISETP.GE.AND P6, PT, R9, c[0x0][0x3c8], PT ;  /* 0x0000f20009007a0c */ /* 0x000fe40003fc6270 */
[----:B------:R-:W-:Y:S01]  /*edd0*/  IADD3 R10, R228, 0x58, RZ ;  /* 0x00000058e40a7810 */ /* 0x000fe20007ffe0ff */
[----:B------:R4:W-:Y:S01]  /*ede0*/  @!P2 ST.E.64 [R2.64], R40 ;  /* 0x000000280200a985 */ /* 0x0009e2000c101b08 */
[----:B------:R-:W-:-:S02]  /*edf0*/  SHF.R.S32.HI R13, RZ, 0x1f, R13 ;  /* 0x0000001fff0d7819 */ /* 0x000fc4000001140d */
[----:B------:R-:W-:Y:S02]  /*ee00*/  SHF.R.S32.HI R10, RZ, 0x1f, R10 ;  /* 0x0000001fff0a7819 */ /* 0x000fe4000001140a */
[----:B------:R-:W-:Y:S02]  /*ee10*/  ISETP.GE.AND P2, PT, R252, c[0x0][0x3c8], PT ;  /* 0x0000f200fc007a0c */ /* 0x000fe40003f46270 */
[----:B------:R-:W-:Y:S02]  /*ee20*/  SHF.R.S32.HI R15, RZ, 0x1f, R244 ;  /* 0x0000001fff0f7819 */ /* 0x000fe400000114f4 */
[----:B------:R-:W-:Y:S02]  /*ee30*/  SHF.R.S32.HI R14, RZ, 0x1f, R243 ;  /* 0x0000001fff0e7819 */ /* 0x000fe400000114f3 */
[-C--:B--2---:R-:W-:Y:S02]  /*ee40*/  @!P5 LEA R6, P4, R11, R0.reuse, 0x2 ;  /* 0x000000000b06d211 */ /* 0x084fe400078810ff */
[----:B----4-:R-:W-:-:S02]  /*ee50*/  @!P1 LEA R2, P3, R8, R0, 0x2 ;  /* 0x0000000008029211 */ /* 0x010fc400078610ff */
[-C--:B------:R-:W-:Y:S02]  /*ee60*/  @!P5 LEA.HI.X R7, R11, R4.reuse, R13, 0x2, P4 ;  /* 0x000000040b07d211 */ /* 0x080fe400020f140d */
[----:B------:R-:W-:Y:S02]  /*ee70*/  @!P1 LEA.HI.X R3, R8, R4, R10, 0x2, P3 ;  /* 0x0000000408039211 */ /* 0x000fe400018f140a */
[----:B------:R-:W-:Y:S01]  /*ee80*/  IADD3 R10, R228, 0x60, RZ ;  /* 0x00000060e40a7810 */ /* 0x000fe20007ffe0ff */
[----:B------:R2:W-:Y:S01]  /*ee90*/  @!P5 ST.E.64 [R6.64], R44 ;  /* 0x0000002c0600d985 */ /* 0x0005e2000c101b08 */
[----:B------:R-:W-:Y:S02]  /*eea0*/  ISETP.GE.AND P5, PT, R251, c[0x0][0x3c8], PT ;  /* 0x0000f200fb007a0c */ /* 0x000fe40003fa6270 */
[----:B------:R-:W-:Y:S01]  /*eeb0*/  SHF.R.S32.HI R10, RZ, 0x1f, R10 ;  /* 0x0000001fff0a7819 */ /* 0x000fe2000001140a */
[----:B------:R4:W-:Y:S01]  /*eec0*/  @!P1 ST.E.64 [R2.64], R48 ;  /* 0x0000003002009985 */ /* 0x0009e2000c101b08 */
        /* <DEDUP_REMOVED lines=11> */
[----:B------:R-:W-:Y:S01]  /*ef80*/  ISETP.GE.AND P4, PT, R248, c[0x0][0x3c8], PT ;  /* 0x0000f200f8007a0c */ /* 0x000fe20003f86270 */
[----:B------:R4:W-:Y:S01]  /*ef90*/  @!P2 ST.E.64 [R2.64], R56 ;  /* 0x000000380200a985 */ /* 0x0009e2000c101b08 */
[----:B------:R-:W-:Y:S02]  /*efa0*/  SHF.R.S32.HI R8, RZ, 0x1f, R250 ;  /* 0x0000001fff087819 */ /* 0x000fe400000114fa */
[----:B------:R-:W-:-:S02]  /*efb0*/  SHF.R.S32.HI R10, RZ, 0x1f, R249 ;  /* 0x0000001fff0a7819 */ /* 0x000fc400000114f9 */
[CC--:B--2---:R-:W-:Y:S02]  /*efc0*/  @!P5 LEA R6, P3, R251.reuse, R0.reuse, 0x2 ;  /* 0x00000000fb06d211 */ /* 0x0c4fe400078610ff */
[C---:B----4-:R-:W-:Y:S02]  /*efd0*/  @!P1 LEA R2, P2, R250.reuse, R0, 0x2 ;  /* 0x00000000fa029211 */ /* 0x050fe400078410ff */
        /* <DEDUP_REMOVED lines=37> */
.L_x_2731:
[----:B------:R-:W-:Y:S05]  /*f230*/  BSYNC B0 ;  /* 0x0000000000007941 */ /* 0x000fea0003800000 */
.L_x_2730:
[----:B------:R-:W-:Y:S05]  /*f240*/  BRA.DIV ~URZ, `(.L_x_2732) ;  /* 0x000046127f007947 */ /* 0x000fea000b800000 */
[----:B--2---:R2:W1:Y:S04]  /*f250*/  SHFL.IDX PT, R4, R5, 0x1, 0x1c1f ;  /* 0x003c1f0005047f89 */ /* 0x00446800000e0000 */
[----:B----4-:R2:W4:Y:S02]  /*f260*/  SHFL.IDX PT, R0, R12, 0x1, 0x1c1f ;  /* 0x003c1f000c007f89 */ /* 0x01052400000e0000 */
.L_x_2805:
[----:B------:R-:W-:Y:S05]  /*f270*/  @P0 BRA `(.L_x_2727) ;  /* 0x000015a000000947 */ /* 0x000fea0003800000 */
[C---:B-12---:R-:W-:Y:S02]  /*f280*/  IADD3 R5, R228.reuse, 0x8, RZ ;  /* 0x00000008e4057810 */ /* 0x046fe40007ffe0ff */
[C---:B---3--:R-:W-:Y:S02]  /*f290*/  IADD3 R12, R228.reuse, 0x10, RZ ;  /* 0x00000010e40c7810 */ /* 0x048fe40007ffe0ff */
[----:B------:R-:W-:Y:S02]  /*f2a0*/  ISETP.GE.AND P3, PT, R5, c[0x0][0x3c8], PT ;  /* 0x0000f20005007a0c */ /* 0x000fe40003f66270 */
[----:B------:R-:W-:-:S02]  /*f2b0*/  ISETP.GE.AND P4, PT, R228, c[0x0][0x3c8], PT ;  /* 0x0000f200e4007a0c */ /* 0x000fc40003f86270 */
[----:B------:R-:W-:Y:S02]  /*f2c0*/  ISETP.GE.AND P2, PT, R12, c[0x0][0x3c8], PT ;  /* 0x0000f2000c007a0c */ /* 0x000fe40003f46270 */
[C---:B------:R-:W-:Y:S02]  /*f2d0*/  IADD3 R8, R228.reuse, 0x8, RZ ;  /* 0x00000008e4087810 */ /* 0x040fe40007ffe0ff */
[C---:B------:R-:W-:Y:S02]  /*f2e0*/  IADD3 R13, R228.reuse, 0x18, RZ ;  /* 0x00000018e40d7810 */ /* 0x040fe40007ffe0ff */
[----:B------:R-:W-:Y:S02]  /*f2f0*/  SHF.R.S32.HI R8, RZ, 0x1f, R8 ;  /* 0x0000001fff087819 */ /* 0x000fe40000011408 */
[----:B------:R-:W-:Y:S02]  /*f300*/  ISETP.GE.AND P1, PT, R13, c[0x0][0x3c8], PT ;  /* 0x0000f2000d007a0c */ /* 0x000fe40003f26270 */
[----:B----4-:R-:W-:Y:S01]  /*f310*/  @!P3 LEA R2, P5, R5, R0, 0x2 ;  /* 0x000000000502b211 */ /* 0x010fe200078a10ff */
[----:B------:R-:W-:Y:S01]  /*f320*/  @!P4 IMAD.MOV.U32 R6, RZ, RZ, R0 ;  /* 0x000000ffff06c224 */ /* 0x000fe200078e0000 */
[C---:B------:R-:W-:Y:S01]  /*f330*/  IADD3 R15, R228.reuse, 0x10, RZ ;  /* 0x00000010e40f7810 */ /* 0x040fe20007ffe0ff */
[----:B------:R-:W-:Y:S01]  /*f340*/  @!P4 IMAD.MOV.U32 R7, RZ, RZ, R4 ;  /* 0x000000ffff07c224 */ /* 0x000fe200078e0004 */
[----:B------:R-:W-:-:S02]  /*f350*/  IADD3 R11, R228, 0x20, RZ ;  /* 0x00000020e40b7810 */ /* 0x000fc40007ffe0ff */
[----:B------:R-:W-:Y:S01]  /*f360*/  @!P3 LEA.HI.X R3, R5, R4, R8, 0x2, P5 ;  /* 0x000000040503b211 */ /* 0x000fe200028f1408 */
[----:B------:R-:W-:Y:S01]  /*f370*/  @!P4 IMAD.WIDE R6, R228, 0x4, R6 ;  /* 0x00000004e406c825 */ /* 0x000fe200078e0206 */
[----:B------:R-:W-:Y:S02]  /*f380*/  @!P2 LEA R8, P6, R12, R0, 0x2 ;  /* 0x000000000c08a211 */ /* 0x000fe400078c10ff */
[----:B------:R-:W-:Y:S02]  /*f390*/  SHF.R.S32.HI R15, RZ, 0x1f, R15 ;  /* 0x0000001fff0f7819 */ /* 0x000fe4000001140f */
[----:B------:R-:W-:Y:S01]  /*f3a0*/  ISETP.GE.AND P0, PT, R11, c[0x0][0x3c8], PT ;  /* 0x0000f2000b007a0c */ /* 0x000fe20003f06270 */
[----:B------:R1:W-:Y:S01]  /*f3b0*/  @!P4 ST.E.64 [R6.64], R96 ;  /* 0x000000600600c985 */ /* 0x0003e2000c101b08 */
[----:B------:R-:W-:Y:S02]  /*f3c0*/  IADD3 R10, R228, 0x28, RZ ;  /* 0x00000028e40a7810 */ /* 0x000fe40007ffe0ff */
[----:B------:R-:W-:Y:S01]  /*f3d0*/  @!P2 LEA.HI.X R9, R12, R4, R15, 0x2, P6 ;  /* 0x000000040c09a211 */ /* 0x000fe200030f140f */
[----:B------:R2:W-:Y:S01]  /*f3e0*/  @!P3 ST.E.64 [R2.64], R84 ;  /* 0x000000540200b985 */ /* 0x0005e2000c101b08 */
[----:B------:R-:W-:-:S02]  /*f3f0*/  IADD3 R15, R228, 0x18, RZ ;  /* 0x00000018e40f7810 */ /* 0x000fc40007ffe0ff */
[----:B------:R-:W-:Y:S01]  /*f400*/  ISETP.GE.AND P5, PT, R10, c[0x0][0x3c8], PT ;  /* 0x0000f2000a007a0c */ /* 0x000fe20003fa6270 */
[----:B------:R3:W-:Y:S01]  /*f410*/  @!P2 ST.E.64 [R8.64], R132 ;  /* 0x000000840800a985 */ /* 0x0007e2000c101b08 */
[----:B------:R-:W-:Y:S02]  /*f420*/  SHF.R.S32.HI R15, RZ, 0x1f, R15 ;  /* 0x0000001fff0f7819 */ /* 0x000fe4000001140f */
[C---:B------:R-:W-:Y:S02]  /*f430*/  IADD3 R14, R228.reuse, 0x30, RZ ;  /* 0x00000030e40e7810 */ /* 0x040fe40007ffe0ff */
[----:B------:R-:W-:Y:S02]  /*f440*/  IADD3 R12, R228, 0x20, RZ ;  /* 0x00000020e40c7810 */ /* 0x000fe40007ffe0ff */
[----:B------:R-:W-:Y:S02]  /*f450*/  ISETP.GE.AND P4, PT, R14, c[0x0][0x3c8], PT ;  /* 0x0000f2000e007a0c */ /* 0x000fe40003f86270 */
[----:B------:R-:W-:-:S02]  /*f460*/  IADD3 R5, R228, 0x38, RZ ;  /* 0x00000038e4057810 */ /* 0x000fc40007ffe0ff */
[----:B------:R-:W-:Y:S02]  /*f470*/  SHF.R.S32.HI R12, RZ, 0x1f, R12 ;  /* 0x0000001fff0c7819 */ /* 0x000fe4000001140c */
[----:B-1----:R-:W-:-:S04]  /*f480*/  @!P1 LEA R6, P3, R13, R0, 0x2 ;  /* 0x000000000d069211 */ /* 0x002fc800078610ff */
[----:B------:R-:W-:Y:S02]  /*f490*/  @!P1 LEA.HI.X R7, R13, R4, R15, 0x2, P3 ;  /* 0x000000040d079211 */ /* 0x000fe400018f140f */
[----:B--2---:R-:W-:Y:S02]  /*f4a0*/  @!P0 LEA R2, P6, R11, R0, 0x2 ;  /* 0x000000000b028211 */ /* 0x004fe400078c10ff */
[----:B------:R-:W-:Y:S01]  /*f4b0*/  IADD3 R15, R228, 0x28, RZ ;  /* 0x00000028e40f7810 */ /* 0x000fe20007ffe0ff */
[----:B------:R1:W-:Y:S01]  /*f4c0*/  @!P1 ST.E.64 [R6.64], R106 ;  /* 0x0000006a06009985 */ /* 0x0003e2000c101b08 */
[----:B------:R-:W-:Y:S02]  /*f4d0*/  ISETP.GE.AND P3, PT, R5, c[0x0][0x3c8], PT ;  /* 0x0000f20005007a0c */ /* 0x000fe40003f66270 */
[----:B------:R-:W-:Y:S02]  /*f4e0*/  @!P0 LEA.HI.X R3, R11, R4, R12, 0x2, P6 ;  /* 0x000000040b038211 */ /* 0x000fe400030f140c */
[----:B---3--:R-:W-:-:S02]  /*f4f0*/  @!P5 LEA R8, P1, R10, R0, 0x2 ;  /* 0x000000000a08d211 */ /* 0x008fc400078210ff */
[----:B------:R-:W-:Y:S01]  /*f500*/  SHF.R.S32.HI R15, RZ, 0x1f, R15 ;  /* 0x0000001fff0f7819 */ /* 0x000fe2000001140f */
[----:B------:R2:W-:Y:S01]  /*f510*/  @!P0 ST.E.64 [R2.64], R88 ;  /* 0x0000005802008985 */ /* 0x0005e2000c101b08 */
[----:B------:R-:W-:Y:S02]  /*f520*/  IADD3 R12, R228, 0x40, RZ ;  /* 0x00000040e40c7810 */ /* 0x000fe40007ffe0ff */
[----:B------:R-:W-:Y:S02]  /*f530*/  @!P5 LEA.HI.X R9, R10, R4, R15, 0x2, P1 ;  /* 0x000000040a09d211 */ /* 0x000fe400008f140f */
[----:B------:R-:W-:Y:S02]  /*f540*/  ISETP.GE.AND P2, PT, R12, c[0x0][0x3c8], PT ;  /* 0x0000f2000c007a0c */ /* 0x000fe40003f46270 */
[C---:B------:R-:W-:Y:S01]  /*f550*/  IADD3 R15, R228.reuse, 0x30, RZ ;  /* 0x00000030e40f7810 */ /* 0x040fe20007ffe0ff */
[----:B------:R3:W-:Y:S01]  /*f560*/  @!P5 ST.E.64 [R8.64], R122 ;  /* 0x0000007a0800d985 */ /* 0x0007e2000c101b08 */
[----:B------:R-:W-:-:S02]  /*f570*/  IADD3 R10, R228, 0x38, RZ ;  /* 0x00000038e40a7810 */ /* 0x000fc40007ffe0ff */
[----:B------:R-:W-:Y:S02]  /*f580*/  SHF.R.S32.HI R15, RZ, 0x1f, R15 ;  /* 0x0000001fff0f7819 */ /* 0x000fe4000001140f */
[C---:B------:R-:W-:Y:S02]  /*f590*/  IADD3 R13, R228.reuse, 0x48, RZ ;  /* 0x00000048e40d7810 */ /* 0x040fe40007ffe0ff */
[----:B------:R-:W-:Y:S02]  /*f5a0*/  IADD3 R11, R228, 0x50, RZ ;  /* 0x00000050e40b7810 */ /* 0x000fe40007ffe0ff */
[----:B------:R-:W-:Y:S02]  /*f5b0*/  SHF.R.S32.HI R10, RZ, 0x1f, R10 ;  /* 0x0000001fff0a7819 */ /* 0x000fe4000001140a */
[----:B------:R-:W-:Y:S02]  /*f5c0*/  ISETP.GE.AND P1, PT, R13, c[0x0][0x3c8], PT ;  /* 0x0000f2000d007a0c */ /* 0x000fe40003f26270 */
[----:B-1----:R-:W-:-:S04]  /*f5d0*/  @!P4 LEA R6, P0, R14, R0, 0x2 ;  /* 0x000000000e06c211 */ /* 0x002fc800078010ff */
[----:B------:R-:W-:Y:S02]  /*f5e0*/  @!P4 LEA.HI.X R7, R14, R4, R15, 0x2, P0 ;  /* 0x000000040e07c211 */ /* 0x000fe400000f140f */
[----:B------:R-:W-:Y:S02]  /*f5f0*/  IADD3 R14, R228, 0x40, RZ ;  /* 0x00000040e40e7810 */ /* 0x000fe40007ffe0ff */
[----:B--2---:R-:W-:Y:S01]  /*f600*/  @!P3 LEA R2, P6, R5, R0, 0x2 ;  /* 0x000000000502b211 */ /* 0x004fe200078c10ff */
[----:B------:R1:W-:Y:S01]  /*f610*/  @!P4 ST.E.64 [R6.64], R110 ;  /* 0x0000006e0600c985 */ /* 0x0003e2000c101b08 */
[----:B------:R-:W-:Y:S02]  /*f620*/  ISETP.GE.AND P0, PT, R11, c[0x0][0x3c8], PT ;  /* 0x0000f2000b007a0c */ /* 0x000fe40003f06270 */
[----:B------:R-:W-:Y:S02]  /*f630*/  @!P3 LEA.HI.X R3, R5, R4, R10, 0x2, P6 ;  /* 0x000000040503b211 */ /* 0x000fe400030f140a */
[----:B------:R-:W-:-:S02]  /*f640*/  SHF.R.S32.HI R14, RZ, 0x1f, R14 ;  /* 0x0000001fff0e7819 */ /* 0x000fc4000001140e */
[----:B---3--:R-:W-:Y:S01]  /*f650*/  @!P2 LEA R8, P6, R12, R0, 0x2 ;  /* 0x000000000c08a211 */ /* 0x008fe200078c10ff */
[----:B------:R2:W-:Y:S01]  /*f660*/  @!P3 ST.E.64 [R2.64], R92 ;  /* 0x0000005c0200b985 */ /* 0x0005e2000c101b08 */
[----:B------:R-:W-:Y:S02]  /*f670*/  IADD3 R10, R228, 0x60, RZ ;  /* 0x00000060e40a7810 */ /* 0x000fe40007ffe0ff */
        /* <DEDUP_REMOVED lines=9> */
[----:B------:R-:W-:Y:S02]  /*f710*/  ISETP.GE.AND P2, PT, R251, c[0x0][0x3c8], PT ;  /* 0x0000f200fb007a0c */ /* 0x000fe40003f46270 */
[----:B-1----:R-:W-:-:S04]  /*f720*/  @!P1 LEA R6, P3, R13, R0, 0x2 ;  /* 0x000000000d069211 */ /* 0x002fc800078610ff */
[----:B------:R-:W-:Y:S02]  /*f730*/  @!P1 LEA.HI.X R7, R13, R4, R14, 0x2, P3 ;  /* 0x000000040d079211 */ /* 0x000fe400018f140e */
[----:B------:R-:W-:Y:S02]  /*f740*/  ISETP.GE.AND P3, PT, R252, c[0x0][0x3c8], PT ;  /* 0x0000f200fc007a0c */ /* 0x000fe40003f66270 */
[C---:B--2---:R-:W-:Y:S01]  /*f750*/  @!P0 LEA R2, P6, R11.reuse, R0, 0x2 ;  /* 0x000000000b028211 */ /* 0x044fe200078c10ff */
[----:B------:R1:W-:Y:S01]  /*f760*/  @!P1 ST.E.64 [R6.64], R114 ;  /* 0x0000007206009985 */ /* 0x0003e2000c101b08 */
[----:B------:R-:W-:Y:S02]  /*f770*/  ISETP.GE.AND P1, PT, R250, c[0x0][0x3c8], PT ;  /* 0x0000f200fa007a0c */ /* 0x000fe40003f26270 */
[----:B------:R-:W-:Y:S02]  /*f780*/  @!P0 LEA.HI.X R3, R11, R4, R12, 0x2, P6 ;  /* 0x000000040b038211 */ /* 0x000fe400030f140c */
[----:B------:R-:W-:-:S02]  /*f790*/  IADD3 R11, R228, 0x60, RZ ;  /* 0x00000060e40b7810 */ /* 0x000fc40007ffe0ff */
[----:B------:R-:W-:Y:S01]  /*f7a0*/  IADD3 R12, R228, 0x58, RZ ;  /* 0x00000058e40c7810 */ /* 0x000fe20007ffe0ff */
[----:B------:R2:W-:Y:S01]  /*f7b0*/  @!P0 ST.E.64 [R2.64], R46 ;  /* 0x0000002e02008985 */ /* 0x0005e2000c101b08 */
[----:B------:R-:W-:Y:S02]  /*f7c0*/  SHF.R.S32.HI R11, RZ, 0x1f, R11 ;  /* 0x0000001fff0b7819 */ /* 0x000fe4000001140b */
[C---:B---3--:R-:W-:Y:S02]  /*f7d0*/  @!P5 LEA R8, P6, R5.reuse, R0, 0x2 ;  /* 0x000000000508d211 */ /* 0x048fe400078c10ff */
[----:B------:R-:W-:Y:S02]  /*f7e0*/  SHF.R.S32.HI R12, RZ, 0x1f, R12 ;  /* 0x0000001fff0c7819 */ /* 0x000fe4000001140c */
[----:B------:R-:W-:Y:S02]  /*f7f0*/  SHF.R.S32.HI R13, RZ, 0x1f, R245 ;  /* 0x0000001fff0d7819 */ /* 0x000fe400000114f5 */
[----:B------:R-:W-:-:S02]  /*f800*/  @!P5 LEA.HI.X R9, R5, R4, R12, 0x2, P6 ;  /* 0x000000040509d211 */ /* 0x000fc400030f140c */
[----:B------:R-:W-:Y:S02]  /*f810*/  SHF.R.S32.HI R5, RZ, 0x1f, R252 ;  /* 0x0000001fff057819 */ /* 0x000fe400000114fc */
[----:B------:R-:W-:Y:S01]  /*f820*/  SHF.R.S32.HI R12, RZ, 0x1f, R244 ;  /* 0x0000001fff0c7819 */ /* 0x000fe200000114f4 */
        /* <DEDUP_REMOVED lines=9> */
[----:B------:R-:W-:Y:S01]  /*f8c0*/  SHF.R.S32.HI R10, RZ, 0x1f, R250 ;  /* 0x0000001fff0a7819 */ /* 0x000fe200000114fa */
[----:B------:R2:W-:Y:S01]  /*f8d0*/  @!P3 ST.E.64 [R2.64], R50 ;  /* 0x000000320200b985 */ /* 0x0005e2000c101b08 */
[----:B------:R-:W-:Y:S02]  /*f8e0*/  SHF.R.S32.HI R5, RZ, 0x1f, R249 ;  /* 0x0000001fff057819 */ /* 0x000fe400000114f9 */
[----:B---3--:R-:W-:-:S04]  /*f8f0*/  @!P2 LEA R8, P5, R251, R0, 0x2 ;  /* 0x00000000fb08a211 */ /* 0x008fc800078a10ff */
        /* <DEDUP_REMOVED lines=42> */
.L_x_2712:
        /* <DEDUP_REMOVED lines=19> */
.L_x_2733:
        /* <DEDUP_REMOVED lines=55> */
.L_x_2735:
[----:B------:R-:W-:Y:S05]  /*10040*/  BSYNC B0 ;  /* 0x0000000000007941 */ /* 0x000fea0003800000 */
.L_x_2734:
        /* <DEDUP_REMOVED lines=34> */
.L_x_2806:
[----:B------:R-:W-:Y:S05]  /*10270*/  BRA.DIV ~URZ, `(.L_x_2737) ;  /* 0x000037227f007947 */ /* 0x000fea000b800000 */
[----:B------:R3:W4:Y:S02]  /*10280*/  SHFL.IDX PT, R0, R12, RZ, 0x181f ;  /* 0x00181fff0c007589 */ /* 0x00072400000e0000 */
.L_x_2807:
        /* <DEDUP_REMOVED lines=20> */
.L_x_2739:
[----:B------:R-:W-:Y:S05]  /*103d0*/  BSYNC B0 ;  /* 0x0000000000007941 */ /* 0x000fea0003800000 */
.L_x_2738:
[----:B------:R-:W-:Y:S05]  /*103e0*/  BRA.DIV ~URZ, `(.L_x_2740) ;  /* 0x000036227f007947 */ /* 0x000fea000b800000 */
[----:B--2---:R2:W1:Y:S04]  /*103f0*/  SHFL.IDX PT, R8, R9, 0x1, 0x181f ;  /* 0x00381f0009087f89 */ /* 0x00446800000e0000 */
[----:B----4-:R2:W4:Y:S02]  /*10400*/  SHFL.IDX PT, R0, R12, 0x1, 0x181f ;  /* 0x00381f000c007f89 */ /* 0x01052400000e0000 */
.L_x_2808:
        /* <DEDUP_REMOVED lines=19> */
.L_x_2742:
[----:B------:R-:W-:Y:S05]  /*10540*/  BSYNC B0 ;  /* 0x0000000000007941 */ /* 0x000fea0003800000 */
.L_x_2741:
[----:B------:R-:W-:Y:S05]  /*10550*/  BRA.DIV ~URZ, `(.L_x_2743) ;  /* 0x000035827f007947 */ /* 0x000fea000b800000 */
[----:B-1----:R1:W2:Y:S02]  /*10560*/  SHFL.IDX PT, R8, R9, 0x2, 0x181f ;  /* 0x00581f0009087f89 */ /* 0x0022a400000e0000 */
.L_x_2809:
[----:B------:R-:W-:Y:S05]  /*10570*/  BRA.DIV ~URZ, `(.L_x_2744) ;  /* 0x000035d27f007947 */ /* 0x000fea000b800000 */
[----:B----4-:R4:W1:Y:S02]  /*10580*/  SHFL.IDX PT, R0, R12, 0x2, 0x181f ;  /* 0x00581f000c007f89 */ /* 0x01086400000e0000 */
.L_x_2810:
        /* <DEDUP_REMOVED lines=19> */
.L_x_2746:
[----:B------:R-:W-:Y:S05]  /*106c0*/  BSYNC B0 ;  /* 0x0000000000007941 */ /* 0x000fea0003800000 */
.L_x_2745:
[----:B------:R-:W-:Y:S05]  /*106d0*/  BRA.DIV ~URZ, `(.L_x_2747) ;  /* 0x000034e27f007947 */ /* 0x000fea000b800000 */
[----:B--2---:R2:W3:Y:S04]  /*106e0*/  SHFL.IDX PT, R8, R9, 0x3, 0x181f ;  /* 0x00781f0009087f89 */ /* 0x0044e800000e0000 */
[----:B-1----:R2:W1:Y:S02]  /*106f0*/  SHFL.IDX PT, R0, R12, 0x3, 0x181f ;  /* 0x00781f000c007f89 */ /* 0x00246400000e0000 */
.L_x_2811:
        /* <DEDUP_REMOVED lines=18> */
.L_x_2727:
[----:B------:R-:W-:Y:S05]  /*10820*/  BSYNC B1 ;  /* 0x0000000000017941 */ /* 0x000fea0003800000 */
.L_x_2711:
[----:B------:R-:W-:-:S13]  /*10830*/  ISETP.NE.AND P0, PT, RZ, UR6, PT ;  /* 0x00000006ff007c0c */ /* 0x000fda000bf05270 */
[----:B------:R-:W-:Y:S01]  /*10840*/  @P0 WARPSYNC 0xffffffff ;  /* 0xffffffff00000948 */ /* 0x000fe20003800000 */
[----:B------:R-:W-:Y:S06]  /*10850*/  @P0 BAR.SYNC.DEFER_BLOCKING 0x5, 0x100 ;  /* 0x0144000000000b1d */ /* 0x000fec0000010000 */
[----:B------:R-:W4:Y:S04]  /*10860*/  @P0 LDS.128 R224, [0x24100] ;  /* 0x02410000ffe00984 */ /* 0x000f280000000c00 */
[----:B------:R-:W-:Y:S06]  /*10870*/  @P0 BAR.ARV 0x4, 0x100 ;  /* 0x0104000000000b1d */ /* 0x000fec0000002000 */
[----:B------:R-:W-:Y:S05]  /*10880*/  @P0 BRA `(.L_x_2748) ;  /* 0x00000f7000000947 */ /* 0x000fea0003800000 */
[----:B-1--4-:R-:W1:Y:S01]  /*10890*/  S2R R0, SR_TID.X ;  /* 0x0000000000007919 */ /* 0x012e620000002100 */
[----:B---3--:R-:W-:Y:S01]  /*108a0*/  IMAD.MOV.U32 R7, RZ, RZ, RZ ;  /* 0x000000ffff077224 */ /* 0x008fe200078e00ff */
[----:B-1----:R-:W-:-:S04]  /*108b0*/  LOP3.LUT R13, R0, 0x1f, RZ, 0xc0, !PT ;  /* 0x0000001f000d7812 */ /* 0x002fc800078ec0ff */
[----:B------:R-:W-:Y:S01]  /*108c0*/  ISETP.NE.AND P5, PT, R13, 0x1f, PT ;  /* 0x0000001f0d00780c */ /* 0x000fe20003fa5270 */
[----:B------:R-:W-:Y:S10]  /*108d0*/  BRA.DIV ~URZ, `(.L_x_2749) ;  /* 0x000033b27f007947 */ /* 0x000ff4000b800000 */
[----:B--2---:R1:W2:Y:S02]  /*108e0*/  SHFL.IDX PT, R9, R28, RZ, 0x1f ;  /* 0x00001fff1c097589 */ /* 0x0042a400000e0000 */
.L_x_2812:
[----:B------:R-:W-:Y:S05]  /*108f0*/  BRA.DIV ~URZ, `(.L_x_2750) ;  /* 0x000034027f007947 */ /* 0x000fea000b800000 */
[----:B------:R3:W4:Y:S02]  /*10900*/  SHFL.IDX PT, R8, R28, 0x1, 0x1f ;  /* 0x00201f001c087f89 */ /* 0x00072400000e0000 */
.L_x_2813:
        /* <DEDUP_REMOVED lines=18> */
.L_x_2814:
        /* <DEDUP_REMOVED lines=16> */
.L_x_2815:
[----:B---3--:R-:W-:Y:S01]  /*10b30*/  IMAD R0, R0, c[0x0][0x538], RZ ;  /* 0x00014e0000007a24 */ /* 0x008fe200078e02ff */
[----:B------:R-:W-:Y:S04]  /*10b40*/  BSSY B1, `(.L_x_2753) ;  /* 0x00000c6000017945 */ /* 0x000fe80003800000 */
[----:B----4-:R-:W-:-:S04]  /*10b50*/  IADD3 R8, R0, R8, RZ ;  /* 0x0000000800087210 */ /* 0x010fc80007ffe0ff */
[----:B--2---:R-:W-:-:S13]  /*10b60*/  ISETP.GT.AND P6, PT, R8, R9, PT ;  /* 0x000000090800720c */ /* 0x004fda0003fc4270 */
[----:B------:R-:W-:Y:S05]  /*10b70*/  @P6 BRA `(.L_x_2754) ;  /* 0x0000024000006947 */ /* 0x000fea0003800000 */
.L_x_2758:
        /* <DEDUP_REMOVED lines=16> */
.L_x_2816:
        /* <DEDUP_REMOVED lines=16> */
.L_x_2817:
[----:B--2---:R-:W-:-:S05]  /*10d80*/  IMAD R0, R0, c[0x0][0x538], RZ ;  /* 0x00014e0000007a24 */ /* 0x004fca00078e02ff */
[----:B------:R-:W-:-:S04]  /*10d90*/  IADD3 R8, R0, R8, RZ ;  /* 0x0000000800087210 */ /* 0x000fc80007ffe0ff */
[----:B------:R-:W-:-:S13]  /*10da0*/  ISETP.GT.AND P6, PT, R8, R9, PT ;  /* 0x000000090800720c */ /* 0x000fda0003fc4270 */
[----:B-1----:R-:W-:Y:S05]  /*10db0*/  @!P6 BRA `(.L_x_2758) ;  /* 0xfffffdc00000e947 */ /* 0x002fea000383ffff */
.L_x_2754:
[----:B------:R-:W-:-:S05]  /*10dc0*/  IADD3 R8, -R0, R8, RZ ;  /* 0x0000000800087210 */ /* 0x000fca0007ffe1ff */
[----:B------:R-:W-:-:S05]  /*10dd0*/  IMAD R0, R4, c[0x0][0x538], R8 ;  /* 0x00014e0004007a24 */ /* 0x000fca00078e0208 */
[----:B------:R-:W-:Y:S01]  /*10de0*/  ISETP.GT.AND P0, PT, R0, R9, PT ;  /* 0x000000090000720c */ /* 0x000fe20003f04270 */
[----:B------:R-:W-:-:S12]  /*10df0*/  BRA.DIV ~URZ, `(.L_x_2759) ;  /* 0x000033627f007947 */ /* 0x000fd8000b800000 */
[----:B------:R-:W-:-:S04]  /*10e00*/  VOTE.ANY R5, PT, !P0 ;  /* 0x0000000000057806 */ /* 0x000fc800040e0100 */
.L_x_2818:
[----:B------:R-:W2:Y:S02]  /*10e10*/  POPC R0, R5 ;  /* 0x0000000500007309 */ /* 0x000ea40000000000 */
[----:B--2---:R-:W-:Y:S01]  /*10e20*/  IADD3 R227, R0, R227, RZ ;  /* 0x000000e300e37210 */ /* 0x004fe20007ffe0ff */
[----:B------:R-:W-:Y:S05]  /*10e30*/  BRA.DIV ~URZ, `(.L_x_2760) ;  /* 0x000033727f007947 */ /* 0x000fea000b800000 */
[----:B------:R2:W3:Y:S04]  /*10e40*/  SHFL.IDX PT, R11, R6, R0, 0x1f ;  /* 0x00001f00060b7589 */ /* 0x0004e800000e0000 */
[----:B------:R2:W4:Y:S02]  /*10e50*/  SHFL.IDX PT, R7, R7, R0, 0x1f ;  /* 0x00001f0007077589 */ /* 0x00052400000e0000 */
.L_x_2819:
[----:B------:R-:W-:Y:S01]  /*10e60*/  ISETP.NE.AND P0, PT, R5, RZ, PT ;  /* 0x000000ff0500720c */ /* 0x000fe20003f05270 */
[----:B------:R-:W-:-:S12]  /*10e70*/  BSSY B0, `(.L_x_2761) ;  /* 0x0000005000007945 */ /* 0x000fd80003800000 */
[----:B------:R-:W-:Y:S05]  /*10e80*/  @!P0 BRA `(.L_x_2762) ;  /* 0x0000003000008947 */ /* 0x000fea0003800000 */
[----:B--2---:R-:W-:Y:S01]  /*10e90*/  IADD3 R0, R0, -0x1, RZ ;  /* 0xffffffff00007810 */ /* 0x004fe20007ffe0ff */
[----:B------:R-:W-:Y:S05]  /*10ea0*/  BRA.DIV ~URZ, `(.L_x_2763) ;  /* 0x000033d27f007947 */ /* 0x000fea000b800000 */
[----:B------:R2:W1:Y:S02]  /*10eb0*/  SHFL.IDX PT, R10, R4, R0, 0x1f ;  /* 0x00001f00040a7589 */ /* 0x00046400000e0000 */
.L_x_2762:
[----:B------:R-:W-:Y:S05]  /*10ec0*/  BSYNC B0 ;  /* 0x0000000000007941 */ /* 0x000fea0003800000 */
.L_x_2761:
        /* <DEDUP_REMOVED lines=67> */
.L_x_2765:
        /* <DEDUP_REMOVED lines=66> */
.L_x_2766:
[----:B------:R-:W-:Y:S05]  /*11720*/  BSYNC B0 ;  /* 0x0000000000007941 */ /* 0x000fea0003800000 */
.L_x_2764:
[----:B------:R-:W-:-:S04]  /*11730*/  LOP3.LUT R0, RZ, R0, RZ, 0x33, !PT ;  /* 0x00000000ff007212 */ /* 0x000fc800078e33ff */
[----:B------:R-:W-:Y:S01]  /*11740*/  IADD3 R225, R0, R11, RZ ;  /* 0x0000000b00e17210 */ /* 0x000fe20007ffe0ff */
[----:B------:R-:W-:Y:S05]  /*11750*/  BRA `(.L_x_2767) ;  /* 0x0000004000007947 */ /* 0x000fea0003800000 */
.L_x_2755:
[----:B------:R-:W-:Y:S01]  /*11760*/  IMAD.MOV.U32 R224, RZ, RZ, R9 ;  /* 0x000000ffffe07224 */ /* 0x000fe200078e0009 */
[----:B------:R-:W-:Y:S01]  /*11770*/  MOV R226, RZ ;  /* 0x000000ff00e27202 */ /* 0x000fe20000000f00 */
[----:B------:R-:W-:Y:S01]  /*11780*/  IMAD.MOV.U32 R225, RZ, RZ, RZ ;  /* 0x000000ffffe17224 */ /* 0x000fe200078e00ff */
[----:B------:R-:W-:Y:S02]  /*11790*/  MOV R227, c[0x0][0x53c] ;  /* 0x00014f0000e37a02 */ /* 0x000fe40000000f00 */
.L_x_2767:
[----:B------:R-:W-:Y:S05]  /*117a0*/  BSYNC B1 ;  /* 0x0000000000017941 */ /* 0x000fea0003800000 */
.L_x_2753:
[----:B------:R-:W-:Y:S01]  /*117b0*/  WARPSYNC 0xffffffff ;  /* 0xffffffff00007948 */ /* 0x000fe20003800000 */
[----:B------:R-:W-:Y:S01]  /*117c0*/  BAR.SYNC.DEFER_BLOCKING 0x4, 0x100 ;  /* 0x0104000000007b1d */ /* 0x000fe20000010000 */
[----:B------:R-:W-:-:S13]  /*117d0*/  ISETP.NE.AND P0, PT, R13, RZ, PT ;  /* 0x000000ff0d00720c */ /* 0x000fda0003f05270 */
[----:B------:R2:W-:Y:S04]  /*117e0*/  @!P0 STS.128 [0x24100], R224 ;  /* 0x024100e0ff008388 */ /* 0x0005e80000000c00 */
[----:B------:R-:W-:Y:S06]  /*117f0*/  BAR.ARV 0x5, 0x100 ;  /* 0x0144000000007b1d */ /* 0x000fec0000002000 */
.L_x_2748:
[----:B----4-:R-:W-:-:S13]  /*11800*/  ISETP.GE.AND P0, PT, R227, c[0x0][0x53c], PT ;  /* 0x00014f00e3007a0c */ /* 0x010fda0003f06270 */
[----:B-123--:R-:W-:Y:S01]  /*11810*/  @P0 CALL.REL.NOINC `(.L_x_2768) ;  /* 0x0000001000000944 */ /* 0x00efe20003c00000 */
[----:B------:R-:W-:Y:S05]  /*11820*/  BRA `(.L_x_2769) ;  /* 0xffff026000007947 */ /* 0x000fea000383ffff */
.L_x_2768:
[----:B------:R-:W-:Y:S05]  /*11830*/  EXIT ;  /* 0x000000000000794d */ /* 0x000fea0003800000 */
.L_x_2644:
[----:B------:R-:W-:Y:S01]  /*11840*/  IMAD.MOV.U32 R0, RZ, RZ, R5 ;  /* 0x000000ffff007224 */ /* 0x000fe200078e0005 */
[----:B------:R-:W-:Y:S02]  /*11850*/  MOV R2, 0x1 ;  /* 0x0000000100027802 */ /* 0x000fe40000000f00 */
[----:B------:R-:W-:Y:S02]  /*11860*/  MOV R3, 0x11880 ;  /* 0x0001188000037802 */ /* 0x000fe40000000f00 */
[----:B-1----:R-:W-:Y:S05]  /*11870*/  CALL.REL.NOINC `($__internal_46_$__cuda_sm70_shflsync_up_p) ;  /* 0x00002b2000007944 */ /* 0x002fea0003c00000 */
[----:B------:R-:W-:Y:S01]  /*11880*/  MOV R0, R4 ;  /* 0x0000000400007202 */ /* 0x000fe20000000f00 */
[----:B------:R-:W-:Y:S05]  /*11890*/  BRA `(.L_x_2770) ;  /* 0xfffeeba000007947 */ /* 0x000fea000383ffff */
.L_x_2645:
[----:B------:R-:W-:Y:S01]  /*118a0*/  IMAD.MOV.U32 R0, RZ, RZ, R5 ;  /* 0x000000ffff007224 */ /* 0x000fe200078e0005 */
[----:B------:R-:W-:Y:S02]  /*118b0*/  MOV R2, 0x2 ;  /* 0x0000000200027802 */ /* 0x000fe40000000f00 */
[----:B------:R-:W-:Y:S02]  /*118c0*/  MOV R3, 0x118e0 ;  /* 0x000118e000037802 */ /* 0x000fe40000000f00 */
[----:B-1----:R-:W-:Y:S05]  /*118d0*/  CALL.REL.NOINC `($__internal_46_$__cuda_sm70_shflsync_up_p) ;  /* 0x00002ac000007944 */ /* 0x002fea0003c00000 */
[----:B------:R-:W-:Y:S01]  /*118e0*/  SEL R0, R4, RZ, P4 ;  /* 0x000000ff04007207 */ /* 0x000fe20002000000 */
[----:B------:R-:W-:Y:S01]  /*118f0*/  IMAD.MOV.U32 R2, RZ, RZ, 0x4 ;  /* 0x00000004ff027424 */ /* 0x000fe200078e00ff */
[----:B------:R-:W-:-:S03]  /*11900*/  MOV R3, 0x11930 ;  /* 0x0001193000037802 */ /* 0x000fc60000000f00 */
[----:B------:R-:W-:Y:S02]  /*11910*/  IMAD.IADD R0, R5, 0x1, R0 ;  /* 0x0000000105007824 */ /* 0x000fe400078e0200 */
[----:B------:R-:W-:Y:S05]  /*11920*/  CALL.REL.NOINC `($__internal_46_$__cuda_sm70_shflsync_up_p) ;  /* 0x00002a7000007944 */ /* 0x000fea0003c00000 */
        /* <DEDUP_REMOVED lines=12> */
[----:B------:R-:W-:Y:S02]  /*119f0*/  MOV R29, 0x1f ;  /* 0x0000001f001d7802 */ /* 0x000fe40000000f00 */
[----:B------:R-:W-:Y:S01]  /*11a00*/  MOV R3, 0x11a40 ;  /* 0x00011a4000037802 */ /* 0x000fe20000000f00 */
[----:B------:R-:W-:-:S04]  /*11a10*/  IMAD.IADD R4, R0, 0x1, R4 ;  /* 0x0000000100047824 */ /* 0x000fc800078e0204 */
[----:B------:R-:W-:Y:S02]  /*11a20*/  IMAD.MOV.U32 R30, RZ, RZ, R4 ;  /* 0x000000ffff1e7224 */ /* 0x000fe400078e0004 */
[----:B------:R-:W-:Y:S05]  /*11a30*/  CALL.REL.NOINC `($__internal_45_$__cuda_sm70_shflsync_idx_p) ;  /* 0x0000290000007944 */ /* 0x000fea0003c00000 */
[----:B------:R-:W-:Y:S01]  /*11a40*/  MOV R0, R29 ;  /* 0x0000001d00007202 */ /* 0x000fe20000000f00 */
[----:B------:R-:W-:Y:S05]  /*11a50*/  BRA `(.L_x_2771) ;  /* 0xfffeeae000007947 */ /* 0x000fea000383ffff */
.L_x_2647:
[----:B------:R-:W-:Y:S02]  /*11a60*/  SEL R0, RZ, 0x1, P0 ;  /* 0x00000001ff007807 */ /* 0x000fe40000000000 */
[----:B------:R-:W-:Y:S02]  /*11a70*/  MOV R2, 0x11a90 ;  /* 0x00011a9000027802 */ /* 0x000fe40000000f00 */
[----:B-1----:R-:W-:Y:S05]  /*11a80*/  CALL.REL.NOINC `($__internal_47_$__cuda_sm70_votesync_ballot) ;  /* 0x0000298000007944 */ /* 0x002fea0003c00000 */
[----:B------:R-:W-:Y:S01]  /*11a90*/  MOV R6, R0 ;  /* 0x0000000000067202 */ /* 0x000fe20000000f00 */
[----:B------:R-:W-:Y:S05]  /*11aa0*/  BRA `(.L_x_2772) ;  /* 0xfffeeb2000007947 */ /* 0x000fea000383ffff */
.L_x_2648:
[----:B------:R-:W-:Y:S01]  /*11ab0*/  IMAD.MOV.U32 R30, RZ, RZ, R9 ;  /* 0x000000ffff1e7224 */ /* 0x000fe200078e0009 */
[----:B------:R-:W-:Y:S01]  /*11ac0*/  MOV R2, R0 ;  /* 0x0000000000027202 */ /* 0x000fe20000000f00 */
[----:B------:R-:W-:Y:S01]  /*11ad0*/  IMAD.MOV.U32 R29, RZ, RZ, 0x1f ;  /* 0x0000001fff1d7424 */ /* 0x000fe200078e00ff */
[----:B------:R-:W-:Y:S02]  /*11ae0*/  MOV R3, 0x11b00 ;  /* 0x00011b0000037802 */ /* 0x000fe40000000f00 */
[----:B------:R-:W-:Y:S05]  /*11af0*/  CALL.REL.NOINC `($__internal_45_$__cuda_sm70_shflsync_idx_p) ;  /* 0x0000284000007944 */ /* 0x000fea0003c00000 */
[----:B------:R-:W-:Y:S01]  /*11b00*/  IMAD.MOV.U32 R225, RZ, RZ, R29 ;  /* 0x000000ffffe17224 */ /* 0x000fe200078e001d */
[----:B------:R-:W-:Y:S01]  /*11b10*/  MOV R30, R8 ;  /* 0x00000008001e7202 */ /* 0x000fe20000000f00 */
[----:B------:R-:W-:Y:S01]  /*11b20*/  IMAD.MOV.U32 R5, RZ, RZ, RZ ;  /* 0x000000ffff057224 */ /* 0x000fe200078e00ff */
[----:B------:R-:W-:Y:S01]  /*11b30*/  MOV R2, R0 ;  /* 0x0000000000027202 */ /* 0x000fe20000000f00 */
[----:B------:R-:W-:Y:S01]  /*11b40*/  IMAD.MOV.U32 R29, RZ, RZ, 0x1f ;  /* 0x0000001fff1d7424 */ /* 0x000fe200078e00ff */
[----:B------:R-:W-:-:S02]  /*11b50*/  MOV R3, 0x11b70 ;  /* 0x00011b7000037802 */ /* 0x000fc40000000f00 */
[----:B------:R-:W-:Y:S05]  /*11b60*/  CALL.REL.NOINC `($__internal_45_$__cuda_sm70_shflsync_idx_p) ;  /* 0x000027d000007944 */ /* 0x000fea0003c00000 */
[----:B------:R-:W-:Y:S01]  /*11b70*/  MOV R9, R29 ;  /* 0x0000001d00097202 */ /* 0x000fe20000000f00 */
[----:B------:R-:W-:Y:S05]  /*11b80*/  BRA `(.L_x_2773) ;  /* 0xfffeeaa000007947 */ /* 0x000fea000383ffff */
.L_x_2651:
[----:B------:R-:W-:Y:S01]  /*11b90*/  IMAD.MOV.U32 R30, RZ, RZ, R4 ;  /* 0x000000ffff1e7224 */ /* 0x000fe200078e0004 */
[----:B------:R-:W-:-:S02]  /*11ba0*/  MOV R29, 0x1f ;  /* 0x0000001f001d7802 */ /* 0x000fc40000000f00 */
[----:B------:R-:W-:Y:S02]  /*11bb0*/  MOV R3, 0x11bd0 ;  /* 0x00011bd000037802 */ /* 0x000fe40000000f00 */
[----:B-123--:R-:W-:Y:S05]  /*11bc0*/  CALL.REL.NOINC `($__internal_45_$__cuda_sm70_shflsync_idx_p) ;  /* 0x0000277000007944 */ /* 0x00efea0003c00000 */
[----:B------:R-:W-:Y:S01]  /*11bd0*/  MOV R5, R29 ;  /* 0x0000001d00057202 */ /* 0x000fe20000000f00 */
[----:B------:R-:W-:Y:S05]  /*11be0*/  BRA `(.L_x_2650) ;  /* 0xfffeeaa000007947 */ /* 0x000fea000383ffff */
.L_x_2662:
[----:B------:R-:W-:Y:S01]  /*11bf0*/  IMAD.MOV.U32 R30, RZ, RZ, R9 ;  /* 0x000000ffff1e7224 */ /* 0x000fe200078e0009 */
[----:B------:R-:W-:Y:S01]  /*11c00*/  MOV R2, RZ ;  /* 0x000000ff00027202 */ /* 0x000fe20000000f00 */
[----:B------:R-:W-:Y:S01]  /*11c10*/  IMAD.MOV.U32 R29, RZ, RZ, 0x181f ;  /* 0x0000181fff1d7424 */ /* 0x000fe200078e00ff */
[----:B------:R-:W-:Y:S02]  /*11c20*/  MOV R3, 0x11c40 ;  /* 0x00011c4000037802 */ /* 0x000fe40000000f00 */
[----:B-----5:R-:W-:Y:S05]  /*11c30*/  CALL.REL.NOINC `($__internal_45_$__cuda_sm70_shflsync_idx_p) ;  /* 0x0000270000007944 */ /* 0x020fea0003c00000 */
[----:B------:R-:W-:Y:S01]  /*11c40*/  MOV R8, R29 ;  /* 0x0000001d00087202 */ /* 0x000fe20000000f00 */
[----:B------:R-:W-:Y:S05]  /*11c50*/  BRA `(.L_x_2774) ;  /* 0xffff0af000007947 */ /* 0x000fea000383ffff */
.L_x_2663:
[----:B------:R-:W-:Y:S01]  /*11c60*/  IMAD.MOV.U32 R30, RZ, RZ, R12 ;  /* 0x000000ffff1e7224 */ /* 0x000fe200078e000c */
[----:B------:R-:W-:Y:S01]  /*11c70*/  MOV R2, RZ ;  /* 0x000000ff00027202 */ /* 0x000fe20000000f00 */
[----:B------:R-:W-:Y:S01]  /*11c80*/  IMAD.MOV.U32 R29, RZ, RZ, 0x181f ;  /* 0x0000181fff1d7424 */ /* 0x000fe200078e00ff */
[----:B------:R-:W-:Y:S02]  /*11c90*/  MOV R3, 0x11cb0 ;  /* 0x00011cb000037802 */ /* 0x000fe40000000f00 */
[----:B-12--5:R-:W-:Y:S05]  /*11ca0*/  CALL.REL.NOINC `($__internal_45_$__cuda_sm70_shflsync_idx_p) ;  /* 0x0000269000007944 */ /* 0x026fea0003c00000 */
[----:B------:R-:W-:Y:S01]  /*11cb0*/  MOV R0, R29 ;  /* 0x0000001d00007202 */ /* 0x000fe20000000f00 */
[----:B------:R-:W-:Y:S05]  /*11cc0*/  BRA `(.L_x_2775) ;  /* 0xffff0aa000007947 */ /* 0x000fea000383ffff */
.L_x_2666:
[----:B------:R-:W-:Y:S01]  /*11cd0*/  IMAD.MOV.U32 R30, RZ, RZ, R9 ;  /* 0x000000ffff1e7224 */ /* 0x000fe200078e0009 */
[----:B--2---:R-:W-:Y:S01]  /*11ce0*/  MOV R2, 0x1 ;  /* 0x0000000100027802 */ /* 0x004fe20000000f00 */
[----:B------:R-:W-:Y:S01]  /*11cf0*/  IMAD.MOV.U32 R29, RZ, RZ, 0x181f ;  /* 0x0000181fff1d7424 */ /* 0x000fe200078e00ff */
[----:B------:R-:W-:-:S02]  /*11d00*/  MOV R3, 0x11d20 ;  /* 0x00011d2000037802 */ /* 0x000fc40000000f00 */
[----:B-1-345:R-:W-:Y:S05]  /*11d10*/  CALL.REL.NOINC `($__internal_45_$__cuda_sm70_shflsync_idx_p) ;  /* 0x0000262000007944 */ /* 0x03afea0003c00000 */
[----:B------:R-:W-:Y:S01]  /*11d20*/  IMAD.MOV.U32 R8, RZ, RZ, R29 ;  /* 0x000000ffff087224 */ /* 0x000fe200078e001d */
[----:B------:R-:W-:Y:S01]  /*11d30*/  MOV R2, 0x1 ;  /* 0x0000000100027802 */ /* 0x000fe20000000f00 */
[----:B------:R-:W-:Y:S01]  /*11d40*/  IMAD.MOV.U32 R30, RZ, RZ, R12 ;  /* 0x000000ffff1e7224 */ /* 0x000fe200078e000c */
[----:B------:R-:W-:-:S02]  /*11d50*/  MOV R29, 0x181f ;  /* 0x0000181f001d7802 */ /* 0x000fc40000000f00 */
[----:B------:R-:W-:Y:S02]  /*11d60*/  MOV R3, 0x11d80 ;  /* 0x00011d8000037802 */ /* 0x000fe40000000f00 */
[----:B------:R-:W-:Y:S05]  /*11d70*/  CALL.REL.NOINC `($__internal_45_$__cuda_sm70_shflsync_idx_p) ;  /* 0x000025c000007944 */ /* 0x000fea0003c00000 */
[----:B------:R-:W-:Y:S01]  /*11d80*/  MOV R0, R29 ;  /* 0x0000001d00007202 */ /* 0x000fe20000000f00 */
[----:B------:R-:W-:Y:S05]  /*11d90*/  BRA `(.L_x_2776) ;  /* 0xffff0b5000007947 */ /* 0x000fea000383ffff */
.L_x_2669:
[----:B------:R-:W-:Y:S01]  /*11da0*/  IMAD.MOV.U32 R30, RZ, RZ, R9 ;  /* 0x000000ffff1e7224 */ /* 0x000fe200078e0009 */
[----:B-1----:R-:W-:Y:S01]  /*11db0*/  MOV R2, 0x2 ;  /* 0x0000000200027802 */ /* 0x002fe20000000f00 */
[----:B------:R-:W-:Y:S01]  /*11dc0*/  IMAD.MOV.U32 R29, RZ, RZ, 0x181f ;  /* 0x0000181fff1d7424 */ /* 0x000fe200078e00ff */
[----:B------:R-:W-:Y:S02]  /*11dd0*/  MOV R3, 0x11df0 ;  /* 0x00011df000037802 */ /* 0x000fe40000000f00 */
[----:B--2345:R-:W-:Y:S05]  /*11de0*/  CALL.REL.NOINC `($__internal_45_$__cuda_sm70_shflsync_idx_p) ;  /* 0x0000255000007944 */ /* 0x03cfea0003c00000 */
[----:B------:R-:W-:Y:S01]  /*11df0*/  MOV R8, R29 ;  /* 0x0000001d00087202 */ /* 0x000fe20000000f00 */
[----:B------:R-:W-:Y:S05]  /*11e00*/  BRA `(.L_x_2777) ;  /* 0xffff0c4000007947 */ /* 0x000fea000383ffff */
.L_x_2670:
[----:B------:R-:W-:Y:S01]  /*11e10*/  IMAD.MOV.U32 R30, RZ, RZ, R12 ;  /* 0x000000ffff1e7224 */ /* 0x000fe200078e000c */
[----:B------:R-:W-:Y:S01]  /*11e20*/  MOV R2, 0x2 ;  /* 0x0000000200027802 */ /* 0x000fe20000000f00 */
[----:B------:R-:W-:Y:S01]  /*11e30*/  IMAD.MOV.U32 R29, RZ, RZ, 0x181f ;  /* 0x0000181fff1d7424 */ /* 0x000fe200078e00ff */
[----:B------:R-:W-:Y:S02]  /*11e40*/  MOV R3, 0x11e60 ;  /* 0x00011e6000037802 */ /* 0x000fe40000000f00 */
[----:B-12345:R-:W-:Y:S05]  /*11e50*/  CALL.REL.NOINC `($__internal_45_$__cuda_sm70_shflsync_idx_p) ;  /* 0x000024e000007944 */ /* 0x03efea0003c00000 */
[----:B------:R-:W-:Y:S01]  /*11e60*/  MOV R0, R29 ;  /* 0x0000001d00007202 */ /* 0x000fe20000000f00 */
[----:B------:R-:W-:Y:S05]  /*11e70*/  BRA `(.L_x_2778) ;  /* 0xffff0bf000007947 */ /* 0x000fea000383ffff */
.L_x_2673:
[----:B------:R-:W-:Y:S01]  /*11e80*/  IMAD.MOV.U32 R30, RZ, RZ, R9 ;  /* 0x000000ffff1e7224 */ /* 0x000fe200078e0009 */
[----:B-1----:R-:W-:Y:S01]  /*11e90*/  MOV R2, 0x3 ;  /* 0x0000000300027802 */ /* 0x002fe20000000f00 */
[----:B------:R-:W-:Y:S01]  /*11ea0*/  IMAD.MOV.U32 R29, RZ, RZ, 0x181f ;  /* 0x0000181fff1d7424 */ /* 0x000fe200078e00ff */
[----:B------:R-:W-:-:S02]  /*11eb0*/  MOV R3, 0x11ed0 ;  /* 0x00011ed000037802 */ /* 0x000fc40000000f00 */
[----:B--2345:R-:W-:Y:S05]  /*11ec0*/  CALL.REL.NOINC `($__internal_45_$__cuda_sm70_shflsync_idx_p) ;  /* 0x0000247000007944 */ /* 0x03cfea0003c00000 */
        /* <DEDUP_REMOVED lines=8> */
.L_x_2676:
[----:B------:R-:W-:Y:S01]  /*11f50*/  IMAD.MOV.U32 R30, RZ, RZ, R9 ;  /* 0x000000ffff1e7224 */ /* 0x000fe200078e0009 */
[----:B------:R-:W-:Y:S01]  /*11f60*/  MOV R2, RZ ;  /* 0x000000ff00027202 */ /* 0x000fe20000000f00 */
[----:B------:R-:W-:Y:S01]  /*11f70*/  IMAD.MOV.U32 R29, RZ, RZ, 0x181f ;  /* 0x0000181fff1d7424 */ /* 0x000fe200078e00ff */
[----:B------:R-:W-:Y:S02]  /*11f80*/  MOV R3, 0x11fa0 ;  /* 0x00011fa000037802 */ /* 0x000fe40000000f00 */
[----:B------:R-:W-:Y:S05]  /*11f90*/  CALL.REL.NOINC `($__internal_45_$__cuda_sm70_shflsync_idx_p) ;  /* 0x000023a000007944 */ /* 0x000fea0003c00000 */
[----:B------:R-:W-:Y:S01]  /*11fa0*/  MOV R8, R29 ;  /* 0x0000001d00087202 */ /* 0x000fe20000000f00 */
[----:B------:R-:W-:Y:S05]  /*11fb0*/  BRA `(.L_x_2780) ;  /* 0xffff16f000007947 */ /* 0x000fea000383ffff */
.L_x_2677:
[----:B------:R-:W-:Y:S01]  /*11fc0*/  IMAD.MOV.U32 R30, RZ, RZ, R12 ;  /* 0x000000ffff1e7224 */ /* 0x000fe200078e000c */
[----:B------:R-:W-:Y:S01]  /*11fd0*/  MOV R2, RZ ;  /* 0x000000ff00027202 */ /* 0x000fe20000000f00 */
[----:B------:R-:W-:Y:S01]  /*11fe0*/  IMAD.MOV.U32 R29, RZ, RZ, 0x181f ;  /* 0x0000181fff1d7424 */ /* 0x000fe200078e00ff */
[----:B------:R-:W-:Y:S02]  /*11ff0*/  MOV R3, 0x12010 ;  /* 0x0001201000037802 */ /* 0x000fe40000000f00 */
[----:B-12---:R-:W-:Y:S05]  /*12000*/  CALL.REL.NOINC `($__internal_45_$__cuda_sm70_shflsync_idx_p) ;  /* 0x0000233000007944 */ /* 0x006fea0003c00000 */
[C---:B------:R-:W-:Y:S01]  /*12010*/  IADD3 R6, P6, R29.reuse, R17, RZ ;  /* 0x000000111d067210 */ /* 0x040fe20007fde0ff */
[----:B------:R-:W-:Y:S01]  /*12020*/  IMAD.MOV.U32 R30, RZ, RZ, R9 ;  /* 0x000000ffff1e7224 */ /* 0x000fe200078e0009 */
[----:B------:R-:W-:-:S02]  /*12030*/  IADD3 R4, P5, R29, R18, RZ ;  /* 0x000000121d047210 */ /* 0x000fc40007fbe0ff */
[----:B------:R-:W-:Y:S01]  /*12040*/  IADD3 R2, P0, R29, R19, RZ ;  /* 0x000000131d027210 */ /* 0x000fe20007f1e0ff */
[----:B------:R-:W-:Y:S01]  /*12050*/  IMAD.X R7, R8, 0x1, R14, P6 ;  /* 0x0000000108077824 */ /* 0x000fe200030e060e */
[----:B------:R-:W-:Y:S01]  /*12060*/  ISETP.GE.AND P6, PT, R192, c[0x0][0x1d4], PT ;  /* 0x00007500c0007a0c */ /* 0x000fe20003fc6270 */
[----:B------:R-:W-:Y:S01]  /*12070*/  IMAD.X R5, R8, 0x1, R16, P5 ;  /* 0x0000000108057824 */ /* 0x000fe200028e0610 */
        /* <DEDUP_REMOVED lines=15> */
[----:B-1----:R-:W-:Y:S05]  /*12170*/  CALL.REL.NOINC `($__internal_45_$__cuda_sm70_shflsync_idx_p) ;  /* 0x000021c000007944 */ /* 0x002fea0003c00000 */
        /* <DEDUP_REMOVED lines=8> */
.L_x_2680:
[----:B------:R-:W-:Y:S01]  /*12200*/  IMAD.MOV.U32 R30, RZ, RZ, R13 ;  /* 0x000000ffff1e7224 */ /* 0x000fe200078e000d */
[----:B------:R-:W-:Y:S01]  /*12210*/  MOV R2, RZ ;  /* 0x000000ff00027202 */ /* 0x000fe20000000f00 */
[----:B------:R-:W-:Y:S01]  /*12220*/  IMAD.MOV.U32 R29, RZ, RZ, 0x181f ;  /* 0x0000181fff1d7424 */ /* 0x000fe200078e00ff */
[----:B------:R-:W-:Y:S02]  /*12230*/  MOV R3, 0x12250 ;  /* 0x0001225000037802 */ /* 0x000fe40000000f00 */
[----:B-1234-:R-:W-:Y:S05]  /*12240*/  CALL.REL.NOINC `($__internal_45_$__cuda_sm70_shflsync_idx_p) ;  /* 0x000020f000007944 */ /* 0x01efea0003c00000 */
[----:B------:R-:W-:Y:S01]  /*12250*/  MOV R12, R29 ;  /* 0x0000001d000c7202 */ /* 0x000fe20000000f00 */
[----:B------:R-:W-:Y:S05]  /*12260*/  BRA `(.L_x_2782) ;  /* 0xffff19b000007947 */ /* 0x000fea000383ffff */
.L_x_2681:
[----:B------:R-:W-:Y:S01]  /*12270*/  IMAD.MOV.U32 R30, RZ, RZ, R21 ;  /* 0x000000ffff1e7224 */ /* 0x000fe200078e0015 */
[----:B------:R-:W-:Y:S01]  /*12280*/  MOV R2, RZ ;  /* 0x000000ff00027202 */ /* 0x000fe20000000f00 */
[----:B------:R-:W-:Y:S01]  /*12290*/  IMAD.MOV.U32 R29, RZ, RZ, 0x181f ;  /* 0x0000181fff1d7424 */ /* 0x000fe200078e00ff */
[----:B------:R-:W-:Y:S02]  /*122a0*/  MOV R3, 0x122c0 ;  /* 0x000122c000037802 */ /* 0x000fe40000000f00 */
[----:B-1234-:R-:W-:Y:S05]  /*122b0*/  CALL.REL.NOINC `($__internal_45_$__cuda_sm70_shflsync_idx_p) ;  /* 0x0000208000007944 */ /* 0x01efea0003c00000 */
[C---:B------:R-:W-:Y:S01]  /*122c0*/  IADD3 R16, P0, R29.reuse, R25, RZ ;  /* 0x000000191d107210 */ /* 0x040fe20007f1e0ff */
[----:B------:R-:W-:Y:S01]  /*122d0*/  IMAD.MOV.U32 R30, RZ, RZ, R13 ;  /* 0x000000ffff1e7224 */ /* 0x000fe200078e000d */
[----:B------:R-:W-:-:S02]  /*122e0*/  IADD3 R14, P1, R29, R26, RZ ;  /* 0x0000001a1d0e7210 */ /* 0x000fc40007f3e0ff */
[----:B------:R-:W-:Y:S01]  /*122f0*/  ISETP.GE.AND P6, PT, R192, c[0x0][0x1d4], PT ;  /* 0x00007500c0007a0c */ /* 0x000fe20003fc6270 */
[----:B------:R-:W-:Y:S01]  /*12300*/  IMAD.X R17, R12, 0x1, R22, P0 ;  /* 0x000000010c117824 */ /* 0x000fe200000e0616 */
[----:B------:R-:W-:Y:S01]  /*12310*/  ISETP.GE.AND P5, PT, R200, c[0x0][0x1d4], PT ;  /* 0x00007500c8007a0c */ /* 0x000fe20003fa6270 */
[C---:B------:R-:W-:Y:S01]  /*12320*/  IMAD.X R15, R12.reuse, 0x1, R23, P1 ;  /* 0x000000010c0f7824 */ /* 0x040fe200008e0617 */
        /* <DEDUP_REMOVED lines=24> */
.L_x_2684:
[----:B------:R-:W-:Y:S01]  /*124b0*/  IMAD.MOV.U32 R30, RZ, RZ, R5 ;  /* 0x000000ffff1e7224 */ /* 0x000fe200078e0005 */
[----:B------:R-:W-:Y:S01]  /*124c0*/  MOV R2, RZ ;  /* 0x000000ff00027202 */ /* 0x000fe20000000f00 */
[----:B------:R-:W-:Y:S01]  /*124d0*/  IMAD.MOV.U32 R29, RZ, RZ, 0x181f ;  /* 0x0000181fff1d7424 */ /* 0x000fe200078e00ff */
[----:B------:R-:W-:Y:S02]  /*124e0*/  MOV R3, 0x12500 ;  /* 0x0001250000037802 */ /* 0x000fe40000000f00 */
[----:B------:R-:W-:Y:S05]  /*124f0*/  CALL.REL.NOINC `($__internal_45_$__cuda_sm70_shflsync_idx_p) ;  /* 0x00001e4000007944 */ /* 0x000fea0003c00000 */
[----:B------:R-:W-:Y:S01]  /*12500*/  MOV R4, R29 ;  /* 0x0000001d00047202 */ /* 0x000fe20000000f00 */
[----:B------:R-:W-:Y:S05]  /*12510*/  BRA `(.L_x_2784) ;  /* 0xffff3df000007947 */ /* 0x000fea000383ffff */
.L_x_2685:
[----:B------:R-:W-:Y:S01]  /*12520*/  IMAD.MOV.U32 R30, RZ, RZ, R12 ;  /* 0x000000ffff1e7224 */ /* 0x000fe200078e000c */
[----:B------:R-:W-:Y:S01]  /*12530*/  MOV R2, RZ ;  /* 0x000000ff00027202 */ /* 0x000fe20000000f00 */
[----:B------:R-:W-:Y:S01]  /*12540*/  IMAD.MOV.U32 R29, RZ, RZ, 0x181f ;  /* 0x0000181fff1d7424 */ /* 0x000fe200078e00ff */
[----:B------:R-:W-:Y:S02]  /*12550*/  MOV R3, 0x12570 ;  /* 0x0001257000037802 */ /* 0x000fe40000000f00 */
[----:B-12---:R-:W-:Y:S05]  /*12560*/  CALL.REL.NOINC `($__internal_45_$__cuda_sm70_shflsync_idx_p) ;  /* 0x00001dd000007944 */ /* 0x006fea0003c00000 */
        /* <DEDUP_REMOVED lines=22> */
[----:B-1----:R-:W-:Y:S05]  /*126d0*/  CALL.REL.NOINC `($__internal_45_$__cuda_sm70_shflsync_idx_p) ;  /* 0x00001c6000007944 */ /* 0x002fea0003c00000 */
[----:B------:R-:W-:Y:S01]  /*126e0*/  IMAD.MOV.U32 R4, RZ, RZ, R29 ;  /* 0x000000ffff047224 */ /* 0x000fe200078e001d */
[----:B------:R-:W-:Y:S01]  /*126f0*/  MOV R2, 0x1 ;  /* 0x0000000100027802 */ /* 0x000fe20000000f00 */
[----:B------:R-:W-:Y:S01]  /*12700*/  IMAD.MOV.U32 R30, RZ, RZ, R12 ;  /* 0x000000ffff1e7224 */ /* 0x000fe200078e000c */
[----:B------:R-:W-:Y:S02]  /*12710*/  MOV R29, 0x181f ;  /* 0x0000181f001d7802 */ /* 0x000fe40000000f00 */
[----:B------:R-:W-:Y:S02]  /*12720*/  MOV R3, 0x12740 ;  /* 0x0001274000037802 */ /* 0x000fe40000000f00 */
[----:B------:R-:W-:Y:S05]  /*12730*/  CALL.REL.NOINC `($__internal_45_$__cuda_sm70_shflsync_idx_p) ;  /* 0x00001c0000007944 */ /* 0x000fea0003c00000 */
[----:B------:R-:W-:Y:S01]  /*12740*/  MOV R0, R29 ;  /* 0x0000001d00007202 */ /* 0x000fe20000000f00 */
[----:B------:R-:W-:Y:S05]  /*12750*/  BRA `(.L_x_2785) ;  /* 0xffff3d0000007947 */ /* 0x000fea000383ffff */
.L_x_2689:
[----:B------:R-:W-:Y:S01]  /*12760*/  MOV R2, RZ ;  /* 0x000000ff00027202 */ /* 0x000fe20000000f00 */
[----:B------:R-:W-:Y:S01]  /*12770*/  IMAD.MOV.U32 R30, RZ, RZ, R12 ;  /* 0x000000ffff1e7224 */ /* 0x000fe200078e000c */
[----:B------:R-:W-:Y:S01]  /*12780*/  MOV R3, 0x127b0 ;  /* 0x000127b000037802 */ /* 0x000fe20000000f00 */
[----:B------:R-:W-:Y:S02]  /*12790*/  IMAD.MOV.U32 R29, RZ, RZ, 0x181f ;  /* 0x0000181fff1d7424 */ /* 0x000fe400078e00ff */
[----:B-1234-:R-:W-:Y:S05]  /*127a0*/  CALL.REL.NOINC `($__internal_45_$__cuda_sm70_shflsync_idx_p) ;  /* 0x00001b9000007944 */ /* 0x01efea0003c00000 */
[----:B------:R-:W-:Y:S01]  /*127b0*/  MOV R5, R29 ;  /* 0x0000001d00057202 */ /* 0x000fe20000000f00 */
[----:B------:R-:W-:-:S05]  /*127c0*/  BRA `(.L_x_2786) ;  /* 0xffff41c000007947 */ /* 0x000fca000383ffff */
.L_x_2690:
[----:B------:R-:W-:Y:S01]  /*127d0*/  MOV R2, RZ ;  /* 0x000000ff00027202 */ /* 0x000fe20000000f00 */
[----:B------:R-:W-:Y:S01]  /*127e0*/  IMAD.MOV.U32 R30, RZ, RZ, R14 ;  /* 0x000000ffff1e7224 */ /* 0x000fe200078e000e */
[----:B------:R-:W-:Y:S01]  /*127f0*/  MOV R3, 0x12820 ;  /* 0x0001282000037802 */ /* 0x000fe20000000f00 */
[----:B------:R-:W-:Y:S02]  /*12800*/  IMAD.MOV.U32 R29, RZ, RZ, 0x181f ;  /* 0x0000181fff1d7424 */ /* 0x000fe400078e00ff */
[----:B-1234-:R-:W-:Y:S05]  /*12810*/  CALL.REL.NOINC `($__internal_45_$__cuda_sm70_shflsync_idx_p) ;  /* 0x00001b2000007944 */ /* 0x01efea0003c00000 */
[----:B------:R-:W-:Y:S01]  /*12820*/  ISETP.GE.AND P6, PT, R192, c[0x0][0x1d4], PT ;  /* 0x00007500c0007a0c */ /* 0x000fe20003fc6270 */
[----:B------:R-:W-:Y:S01]  /*12830*/  IMAD R4, R198, 0x6000, R222 ;  /* 0x00006000c6047824 */ /* 0x000fe200078e02de */
[C---:B------:R-:W-:Y:S01]  /*12840*/  IADD3 R2, P0, R29.reuse, R22, RZ ;  /* 0x000000161d027210 */ /* 0x040fe20007f1e0ff */
[----:B------:R-:W-:Y:S01]  /*12850*/  IMAD.MOV.U32 R30, RZ, RZ, R12 ;  /* 0x000000ffff1e7224 */ /* 0x000fe200078e000c */
[----:B------:R-:W-:Y:S02]  /*12860*/  ISETP.GE.AND P5, PT, R200, c[0x0][0x1d4], PT ;  /* 0x00007500c8007a0c */ /* 0x000fe40003fa6270 */
[----:B------:R-:W-:Y:S01]  /*12870*/  IADD3 R6, P1, R29, R23, RZ ;  /* 0x000000171d067210 */ /* 0x000fe20007f3e0ff */
[----:B------:R-:W-:Y:S01]  /*12880*/  IMAD.X R3, R5, 0x1, R15, P0 ;  /* 0x0000000105037824 */ /* 0x000fe200000e060f */
        /* <DEDUP_REMOVED lines=16> */
[----:B------:R-:W-:Y:S05]  /*12990*/  CALL.REL.NOINC `($__internal_45_$__cuda_sm70_shflsync_idx_p) ;  /* 0x000019a000007944 */ /* 0x000fea0003c00000 */
[----:B------:R-:W-:Y:S01]  /*129a0*/  MOV R2, 0x1 ;  /* 0x0000000100027802 */ /* 0x000fe20000000f00 */
[----:B------:R-:W-:Y:S01]  /*129b0*/  IMAD.MOV.U32 R5, RZ, RZ, R29 ;  /* 0x000000ffff057224 */ /* 0x000fe200078e001d */
[----:B------:R-:W-:Y:S01]  /*129c0*/  MOV R29, 0x181f ;  /* 0x0000181f001d7802 */ /* 0x000fe20000000f00 */
[----:B------:R-:W-:Y:S01]  /*129d0*/  IMAD.MOV.U32 R30, RZ, RZ, R14 ;  /* 0x000000ffff1e7224 */ /* 0x000fe200078e000e */
[----:B------:R-:W-:Y:S02]  /*129e0*/  MOV R3, 0x12a00 ;  /* 0x00012a0000037802 */ /* 0x000fe40000000f00 */
[----:B------:R-:W-:Y:S05]  /*129f0*/  CALL.REL.NOINC `($__internal_45_$__cuda_sm70_shflsync_idx_p) ;  /* 0x0000194000007944 */ /* 0x000fea0003c00000 */
[----:B------:R-:W-:Y:S01]  /*12a00*/  MOV R2, R29 ;  /* 0x0000001d00027202 */ /* 0x000fe20000000f00 */
[----:B------:R-:W-:-:S05]  /*12a10*/  BRA `(.L_x_2787) ;  /* 0xffff40d000007947 */ /* 0x000fca000383ffff */
.L_x_2693:
[----:B------:R-:W-:Y:S01]  /*12a20*/  MOV R2, RZ ;  /* 0x000000ff00027202 */ /* 0x000fe20000000f00 */
[----:B------:R-:W-:Y:S01]  /*12a30*/  IMAD.MOV.U32 R30, RZ, RZ, R5 ;  /* 0x000000ffff1e7224 */ /* 0x000fe200078e0005 */
[----:B------:R-:W-:Y:S01]  /*12a40*/  MOV R3, 0x12a70 ;  /* 0x00012a7000037802 */ /* 0x000fe20000000f00 */
[----:B------:R-:W-:Y:S02]  /*12a50*/  IMAD.MOV.U32 R29, RZ, RZ, 0x181f ;  /* 0x0000181fff1d7424 */ /* 0x000fe400078e00ff */
[----:B------:R-:W-:Y:S05]  /*12a60*/  CALL.REL.NOINC `($__internal_45_$__cuda_sm70_shflsync_idx_p) ;  /* 0x000018d000007944 */ /* 0x000fea0003c00000 */
[----:B------:R-:W-:Y:S01]  /*12a70*/  MOV R4, R29 ;  /* 0x0000001d00047202 */ /* 0x000fe20000000f00 */
[----:B------:R-:W-:-:S05]  /*12a80*/  BRA `(.L_x_2788) ;  /* 0xffff6c7000007947 */ /* 0x000fca000383ffff */
.L_x_2694:
[----:B------:R-:W-:Y:S01]  /*12a90*/  MOV R2, RZ ;  /* 0x000000ff00027202 */ /* 0x000fe20000000f00 */
[----:B------:R-:W-:Y:S01]  /*12aa0*/  IMAD.MOV.U32 R30, RZ, RZ, R12 ;  /* 0x000000ffff1e7224 */ /* 0x000fe200078e000c */
[----:B------:R-:W-:Y:S01]  /*12ab0*/  MOV R3, 0x12ae0 ;  /* 0x00012ae000037802 */ /* 0x000fe20000000f00 */
[----:B------:R-:W-:Y:S02]  /*12ac0*/  IMAD.MOV.U32 R29, RZ, RZ, 0x181f ;  /* 0x0000181fff1d7424 */ /* 0x000fe400078e00ff */
[----:B-12---:R-:W-:Y:S05]  /*12ad0*/  CALL.REL.NOINC `($__internal_45_$__cuda_sm70_shflsync_idx_p) ;  /* 0x0000186000007944 */ /* 0x006fea0003c00000 */
[----:B------:R-:W-:Y:S01]  /*12ae0*/  ISETP.GE.AND P6, PT, R192, c[0x0][0x1d4], PT ;  /* 0x00007500c0007a0c */ /* 0x000fe20003fc6270 */
[----:B------:R-:W-:Y:S01]  /*12af0*/  IMAD R0, R198, 0x6000, R223 ;  /* 0x00006000c6007824 */ /* 0x000fe200078e02df */
[C---:B------:R-:W-:Y:S01]  /*12b00*/  IADD3 R2, P0, R29.reuse, R16, RZ ;  /* 0x000000101d027210 */ /* 0x040fe20007f1e0ff */
[----:B------:R-:W-:Y:S01]  /*12b10*/  IMAD.MOV.U32 R30, RZ, RZ, R5 ;  /* 0x000000ffff1e7224 */ /* 0x000fe200078e0005 */
[----:B------:R-:W-:Y:S02]  /*12b20*/  ISETP.GE.AND P5, PT, R200, c[0x0][0x1d4], PT ;  /* 0x00007500c8007a0c */ /* 0x000fe40003fa6270 */
[----:B------:R-:W-:Y:S01]  /*12b30*/  IADD3 R6, P1, R29, R17, RZ ;  /* 0x000000111d067210 */ /* 0x000fe20007f3e0ff */
[C---:B------:R-:W-:Y:S01]  /*12b40*/  IMAD.X R3, R4.reuse, 0x1, R13, P0 ;  /* 0x0000000104037824 */ /* 0x040fe200000e060d */
        /* <DEDUP_REMOVED lines=16> */
[----:B--2---:R-:W-:Y:S05]  /*12c50*/  CALL.REL.NOINC `($__internal_45_$__cuda_sm70_shflsync_idx_p) ;  /* 0x000016e000007944 */ /* 0x004fea0003c00000 */
        /* <DEDUP_REMOVED lines=8> */
.L_x_2699:
[----:B------:R-:W-:Y:S01]  /*12ce0*/  MOV R2, RZ ;  /* 0x000000ff00027202 */ /* 0x000fe20000000f00 */
[----:B------:R-:W-:Y:S01]  /*12cf0*/  IMAD.MOV.U32 R30, RZ, RZ, R12 ;  /* 0x000000ffff1e7224 */ /* 0x000fe200078e000c */
[----:B------:R-:W-:Y:S01]  /*12d00*/  MOV R3, 0x12d30 ;  /* 0x00012d3000037802 */ /* 0x000fe20000000f00 */
[----:B------:R-:W-:Y:S02]  /*12d10*/  IMAD.MOV.U32 R29, RZ, RZ, 0x181f ;  /* 0x0000181fff1d7424 */ /* 0x000fe400078e00ff */
[----:B-1234-:R-:W-:Y:S05]  /*12d20*/  CALL.REL.NOINC `($__internal_45_$__cuda_sm70_shflsync_idx_p) ;  /* 0x0000161000007944 */ /* 0x01efea0003c00000 */
[----:B------:R-:W-:Y:S01]  /*12d30*/  MOV R5, R29 ;  /* 0x0000001d00057202 */ /* 0x000fe20000000f00 */
[----:B------:R-:W-:-:S05]  /*12d40*/  BRA `(.L_x_2790) ;  /* 0xffff701000007947 */ /* 0x000fca000383ffff */
.L_x_2700:
        /* <DEDUP_REMOVED lines=37> */
.L_x_2701:
[----:B------:R-:W-:Y:S01]  /*12fa0*/  MOV R136, 0x2 ;  /* 0x0000000200887802 */ /* 0x000fe20000000f00 */
[----:B------:R-:W-:Y:S01]  /*12fb0*/  IMAD.MOV.U32 R2, RZ, RZ, R100 ;  /* 0x000000ffff027224 */ /* 0x000fe200078e0064 */
[----:B------:R-:W-:Y:S02]  /*12fc0*/  MOV R3, 0x12fe0 ;  /* 0x00012fe000037802 */ /* 0x000fe40000000f00 */
[----:B------:R-:W-:Y:S05]  /*12fd0*/  CALL.REL.NOINC `($__internal_44_$__cuda_sm70_shflsync_bfly_p) ;  /* 0x0000131000007944 */ /* 0x000fea0003c00000 */
[----:B------:R-:W-:Y:S01]  /*12fe0*/  MOV R2, R136 ;  /* 0x0000008800027202 */ /* 0x000fe20000000f00 */
[----:B------:R-:W-:-:S05]  /*12ff0*/  BRA `(.L_x_2792) ;  /* 0xffff7bf000007947 */ /* 0x000fca000383ffff */
.L_x_2704:
[----:B------:R-:W-:Y:S01]  /*13000*/  MOV R2, RZ ;  /* 0x000000ff00027202 */ /* 0x000fe20000000f00 */
[----:B------:R-:W-:Y:S01]  /*13010*/  IMAD.MOV.U32 R30, RZ, RZ, R5 ;  /* 0x000000ffff1e7224 */ /* 0x000fe200078e0005 */
[----:B------:R-:W-:Y:S01]  /*13020*/  MOV R3, 0x13050 ;  /* 0x0001305000037802 */ /* 0x000fe20000000f00 */
[----:B------:R-:W-:Y:S02]  /*13030*/  IMAD.MOV.U32 R29, RZ, RZ, 0x181f ;  /* 0x0000181fff1d7424 */ /* 0x000fe400078e00ff */
[----:B------:R-:W-:Y:S05]  /*13040*/  CALL.REL.NOINC `($__internal_45_$__cuda_sm70_shflsync_idx_p) ;  /* 0x000012f000007944 */ /* 0x000fea0003c00000 */
[----:B------:R-:W-:Y:S01]  /*13050*/  MOV R4, R29 ;  /* 0x0000001d00047202 */ /* 0x000fe20000000f00 */
[----:B------:R-:W-:-:S05]  /*13060*/  BRA `(.L_x_2793) ;  /* 0xffff957000007947 */ /* 0x000fca000383ffff */
.L_x_2705:
        /* <DEDUP_REMOVED lines=37> */
.L_x_2707:
[----:B------:R-:W-:Y:S01]  /*132c0*/  IMAD.MOV.U32 R2, RZ, RZ, R203 ;  /* 0x000000ffff027224 */ /* 0x000fe200078e00cb */
[----:B------:R-:W-:-:S02]  /*132d0*/  MOV R136, 0x2 ;  /* 0x0000000200887802 */ /* 0x000fc40000000f00 */
[----:B------:R-:W-:Y:S02]  /*132e0*/  MOV R3, 0x13300 ;  /* 0x0001330000037802 */ /* 0x000fe40000000f00 */
[----:B------:R-:W-:Y:S05]  /*132f0*/  CALL.REL.NOINC `($__internal_44_$__cuda_sm70_shflsync_bfly_p) ;  /* 0x00000ff000007944 */ /* 0x000fea0003c00000 */
[----:B------:R-:W-:Y:S01]  /*13300*/  MOV R0, R136 ;  /* 0x0000008800007202 */ /* 0x000fe20000000f00 */
[----:B------:R-:W-:Y:S05]  /*13310*/  BRA `(.L_x_2795) ;  /* 0xffff963000007947 */ /* 0x000fea000383ffff */
.L_x_2708:
[----:B------:R-:W-:Y:S01]  /*13320*/  IMAD.MOV.U32 R2, RZ, RZ, R0 ;  /* 0x000000ffff027224 */ /* 0x000fe200078e0000 */
[----:B------:R-:W-:Y:S02]  /*13330*/  MOV R136, 0x1 ;  /* 0x0000000100887802 */ /* 0x000fe40000000f00 */
[----:B------:R-:W-:Y:S02]  /*13340*/  MOV R3, 0x13360 ;  /* 0x0001336000037802 */ /* 0x000fe40000000f00 */
[----:B-1----:R-:W-:Y:S05]  /*13350*/  CALL.REL.NOINC `($__internal_44_$__cuda_sm70_shflsync_bfly_p) ;  /* 0x00000f9000007944 */ /* 0x002fea0003c00000 */
[----:B------:R-:W-:Y:S01]  /*13360*/  FADD.FTZ R0, R0, R136 ;  /* 0x0000008800007221 */ /* 0x000fe20000010000 */
[----:B------:R-:W-:Y:S02]  /*13370*/  MOV R2, R202 ;  /* 0x000000ca00027202 */ /* 0x000fe40000000f00 */
[----:B------:R-:W-:Y:S02]  /*13380*/  MOV R136, 0x2 ;  /* 0x0000000200887802 */ /* 0x000fe40000000f00 */
[----:B------:R-:W-:Y:S02]  /*13390*/  MOV R3, 0x133b0 ;  /* 0x000133b000037802 */ /* 0x000fe40000000f00 */
[----:B------:R-:W-:Y:S05]  /*133a0*/  CALL.REL.NOINC `($__internal_44_$__cuda_sm70_shflsync_bfly_p) ;  /* 0x00000f4000007944 */ /* 0x000fea0003c00000 */
[----:B------:R-:W-:Y:S01]  /*133b0*/  FADD.FTZ R4, R202, R136 ;  /* 0x00000088ca047221 */ /* 0x000fe20000010000 */
[----:B------:R-:W-:-:S02]  /*133c0*/  MOV R136, 0x1 ;  /* 0x0000000100887802 */ /* 0x000fc40000000f00 */
[----:B------:R-:W-:Y:S02]  /*133d0*/  MOV R3, 0x13400 ;  /* 0x0001340000037802 */ /* 0x000fe40000000f00 */
[----:B------:R-:W-:Y:S02]  /*133e0*/  MOV R2, R4 ;  /* 0x0000000400027202 */ /* 0x000fe40000000f00 */
[----:B------:R-:W-:Y:S05]  /*133f0*/  CALL.REL.NOINC `($__internal_44_$__cuda_sm70_shflsync_bfly_p) ;  /* 0x00000ef000007944 */ /* 0x000fea0003c00000 */
[----:B------:R-:W-:Y:S01]  /*13400*/  MOV R3, R136 ;  /* 0x0000008800037202 */ /* 0x000fe20000000f00 */
[----:B------:R-:W-:Y:S05]  /*13410*/  BRA `(.L_x_2796) ;  /* 0xffff95a000007947 */ /* 0x000fea000383ffff */
.L_x_2715:
[----:B--234-:R-:W-:Y:S01]  /*13420*/  IMAD.MOV.U32 R30, RZ, RZ, R9 ;  /* 0x000000ffff1e7224 */ /* 0x01cfe200078e0009 */
[----:B------:R-:W-:Y:S01]  /*13430*/  MOV R2, RZ ;  /* 0x000000ff00027202 */ /* 0x000fe20000000f00 */
[----:B------:R-:W-:Y:S01]  /*13440*/  IMAD.MOV.U32 R29, RZ, RZ, 0x181f ;  /* 0x0000181fff1d7424 */ /* 0x000fe200078e00ff */
[----:B------:R-:W-:Y:S02]  /*13450*/  MOV R3, 0x13470 ;  /* 0x0001347000037802 */ /* 0x000fe40000000f00 */
[----:B-1----:R-:W-:Y:S05]  /*13460*/  CALL.REL.NOINC `($__internal_45_$__cuda_sm70_shflsync_idx_p) ;  /* 0x00000ed000007944 */ /* 0x002fea0003c00000 */
[----:B------:R-:W-:Y:S01]  /*13470*/  MOV R8, R29 ;  /* 0x0000001d00087202 */ /* 0x000fe20000000f00 */
[----:B------:R-:W-:Y:S05]  /*13480*/  BRA `(.L_x_2797) ;  /* 0xffffaca000007947 */ /* 0x000fea000383ffff */
.L_x_2716:
[----:B------:R-:W-:Y:S01]  /*13490*/  IMAD.MOV.U32 R30, RZ, RZ, R11 ;  /* 0x000000ffff1e7224 */ /* 0x000fe200078e000b */
[----:B------:R-:W-:Y:S01]  /*134a0*/  MOV R2, RZ ;  /* 0x000000ff00027202 */ /* 0x000fe20000000f00 */
[----:B------:R-:W-:Y:S01]  /*134b0*/  IMAD.MOV.U32 R29, RZ, RZ, 0x181f ;  /* 0x0000181fff1d7424 */ /* 0x000fe200078e00ff */
[----:B------:R-:W-:-:S02]  /*134c0*/  MOV R3, 0x134e0 ;  /* 0x000134e000037802 */ /* 0x000fc40000000f00 */
[----:B-123--:R-:W-:Y:S05]  /*134d0*/  CALL.REL.NOINC `($__internal_45_$__cuda_sm70_shflsync_idx_p) ;  /* 0x00000e6000007944 */ /* 0x00efea0003c00000 */
[----:B------:R-:W-:Y:S01]  /*134e0*/  MOV R0, R29 ;  /* 0x0000001d00007202 */ /* 0x000fe20000000f00 */
[----:B------:R-:W-:Y:S05]  /*134f0*/  BRA `(.L_x_2798) ;  /* 0xffffac5000007947 */ /* 0x000fea000383ffff */
.L_x_2719:
[----:B------:R-:W-:Y:S01]  /*13500*/  IMAD.MOV.U32 R30, RZ, RZ, R9 ;  /* 0x000000ffff1e7224 */ /* 0x000fe200078e0009 */
[----:B--2---:R-:W-:Y:S01]  /*13510*/  MOV R2, 0x1 ;  /* 0x0000000100027802 */ /* 0x004fe20000000f00 */
[----:B------:R-:W-:Y:S01]  /*13520*/  IMAD.MOV.U32 R29, RZ, RZ, 0x181f ;  /* 0x0000181fff1d7424 */ /* 0x000fe200078e00ff */
[----:B------:R-:W-:-:S02]  /*13530*/  MOV R3, 0x13550 ;  /* 0x0001355000037802 */ /* 0x000fc40000000f00 */
[----:B-1-34-:R-:W-:Y:S05]  /*13540*/  CALL.REL.NOINC `($__internal_45_$__cuda_sm70_shflsync_idx_p) ;  /* 0x00000df000007944 */ /* 0x01afea0003c00000 */
        /* <DEDUP_REMOVED lines=8> */
.L_x_2722:
[----:B------:R-:W-:Y:S01]  /*135d0*/  IMAD.MOV.U32 R30, RZ, RZ, R9 ;  /* 0x000000ffff1e7224 */ /* 0x000fe200078e0009 */
[----:B--2---:R-:W-:Y:S01]  /*135e0*/  MOV R2, 0x2 ;  /* 0x0000000200027802 */ /* 0x004fe20000000f00 */
[----:B------:R-:W-:Y:S01]  /*135f0*/  IMAD.MOV.U32 R29, RZ, RZ, 0x181f ;  /* 0x0000181fff1d7424 */ /* 0x000fe200078e00ff */
[----:B------:R-:W-:Y:S02]  /*13600*/  MOV R3, 0x13620 ;  /* 0x0001362000037802 */ /* 0x000fe40000000f00 */
[----:B-1-34-:R-:W-:Y:S05]  /*13610*/  CALL.REL.NOINC `($__internal_45_$__cuda_sm70_shflsync_idx_p) ;  /* 0x00000d2000007944 */ /* 0x01afea0003c00000 */
[----:B------:R-:W-:Y:S01]  /*13620*/  MOV R8, R29 ;  /* 0x0000001d00087202 */ /* 0x000fe20000000f00 */
[----:B------:R-:W-:Y:S05]  /*13630*/  BRA `(.L_x_2800) ;  /* 0xffffade000007947 */ /* 0x000fea000383ffff */
.L_x_2723:
[----:B------:R-:W-:Y:S01]  /*13640*/  IMAD.MOV.U32 R30, RZ, RZ, R11 ;  /* 0x000000ffff1e7224 */ /* 0x000fe200078e000b */
[----:B--2---:R-:W-:Y:S01]  /*13650*/  MOV R2, 0x2 ;  /* 0x0000000200027802 */ /* 0x004fe20000000f00 */
[----:B------:R-:W-:Y:S01]  /*13660*/  IMAD.MOV.U32 R29, RZ, RZ, 0x181f ;  /* 0x0000181fff1d7424 */ /* 0x000fe200078e00ff */
[----:B------:R-:W-:Y:S02]  /*13670*/  MOV R3, 0x13690 ;  /* 0x0001369000037802 */ /* 0x000fe40000000f00 */
[----:B-1-34-:R-:W-:Y:S05]  /*13680*/  CALL.REL.NOINC `($__internal_45_$__cuda_sm70_shflsync_idx_p) ;  /* 0x00000cb000007944 */ /* 0x01afea0003c00000 */
[----:B------:R-:W-:Y:S01]  /*13690*/  MOV R0, R29 ;  /* 0x0000001d00007202 */ /* 0x000fe20000000f00 */
[----:B------:R-:W-:Y:S05]  /*136a0*/  BRA `(.L_x_2801) ;  /* 0xffffad9000007947 */ /* 0x000fea000383ffff */
.L_x_2726:
[----:B------:R-:W-:Y:S01]  /*136b0*/  IMAD.MOV.U32 R30, RZ, RZ, R9 ;  /* 0x000000ffff1e7224 */ /* 0x000fe200078e0009 */
[----:B---3--:R-:W-:Y:S01]  /*136c0*/  MOV R2, 0x3 ;  /* 0x0000000300027802 */ /* 0x008fe20000000f00 */
        /* <DEDUP_REMOVED lines=11> */
.L_x_2728:
[----:B------:R-:W-:Y:S01]  /*13780*/  IMAD.MOV.U32 R30, RZ, RZ, R5 ;  /* 0x000000ffff1e7224 */ /* 0x000fe200078e0005 */
[----:B------:R-:W-:Y:S01]  /*13790*/  MOV R2, RZ ;  /* 0x000000ff00027202 */ /* 0x000fe20000000f00 */
[----:B------:R-:W-:Y:S01]  /*137a0*/  IMAD.MOV.U32 R29, RZ, RZ, 0x1c1f ;  /* 0x00001c1fff1d7424 */ /* 0x000fe200078e00ff */
[----:B------:R-:W-:Y:S02]  /*137b0*/  MOV R3, 0x137d0 ;  /* 0x000137d000037802 */ /* 0x000fe40000000f00 */
[----:B------:R-:W-:Y:S05]  /*137c0*/  CALL.REL.NOINC `($__internal_45_$__cuda_sm70_shflsync_idx_p) ;  /* 0x00000b7000007944 */ /* 0x000fea0003c00000 */
[----:B------:R-:W-:Y:S01]  /*137d0*/  MOV R4, R29 ;  /* 0x0000001d00047202 */ /* 0x000fe20000000f00 */
[----:B------:R-:W-:Y:S05]  /*137e0*/  BRA `(.L_x_2803) ;  /* 0xffffb10000007947 */ /* 0x000fea000383ffff */
.L_x_2729:
[----:B------:R-:W-:Y:S01]  /*137f0*/  IMAD.MOV.U32 R30, RZ, RZ, R12 ;  /* 0x000000ffff1e7224 */ /* 0x000fe200078e000c */
[----:B------:R-:W-:Y:S01]  /*13800*/  MOV R2, RZ ;  /* 0x000000ff00027202 */ /* 0x000fe20000000f00 */
[----:B------:R-:W-:Y:S01]  /*13810*/  IMAD.MOV.U32 R29, RZ, RZ, 0x1c1f ;  /* 0x00001c1fff1d7424 */ /* 0x000fe200078e00ff */
[----:B------:R-:W-:Y:S02]  /*13820*/  MOV R3, 0x13840 ;  /* 0x0001384000037802 */ /* 0x000fe40000000f00 */
[----:B-12---:R-:W-:Y:S05]  /*13830*/  CALL.REL.NOINC `($__internal_45_$__cuda_sm70_shflsync_idx_p) ;  /* 0x00000b0000007944 */ /* 0x006fea0003c00000 */
[----:B------:R-:W-:Y:S01]  /*13840*/  MOV R0, R29 ;  /* 0x0000001d00007202 */ /* 0x000fe20000000f00 */
[----:B------:R-:W-:Y:S05]  /*13850*/  BRA `(.L_x_2804) ;  /* 0xffffb0b000007947 */ /* 0x000fea000383ffff */
.L_x_2732:
[----:B------:R-:W-:Y:S01]  /*13860*/  IMAD.MOV.U32 R30, RZ, RZ, R5 ;  /* 0x000000ffff1e7224 */ /* 0x000fe200078e0005 */
[----:B----4-:R-:W-:Y:S01]  /*13870*/  MOV R2, 0x1 ;  /* 0x0000000100027802 */ /* 0x010fe20000000f00 */
[----:B------:R-:W-:Y:S01]  /*13880*/  IMAD.MOV.U32 R29, RZ, RZ, 0x1c1f ;  /* 0x00001c1fff1d7424 */ /* 0x000fe200078e00ff */
[----:B------:R-:W-:-:S02]  /*13890*/  MOV R3, 0x138b0 ;  /* 0x000138b000037802 */ /* 0x000fc40000000f00 */
[----:B-123--:R-:W-:Y:S05]  /*138a0*/  CALL.REL.NOINC `($__internal_45_$__cuda_sm70_shflsync_idx_p) ;  /* 0x00000a9000007944 */ /* 0x00efea0003c00000 */
        /* <DEDUP_REMOVED lines=8> */
.L_x_2736:
[----:B------:R-:W-:Y:S01]  /*13930*/  IMAD.MOV.U32 R30, RZ, RZ, R9 ;  /* 0x000000ffff1e7224 */ /* 0x000fe200078e0009 */
[----:B------:R-:W-:Y:S01]  /*13940*/  MOV R2, RZ ;  /* 0x000000ff00027202 */ /* 0x000fe20000000f00 */
[----:B------:R-:W-:Y:S01]  /*13950*/  IMAD.MOV.U32 R29, RZ, RZ, 0x181f ;  /* 0x0000181fff1d7424 */ /* 0x000fe200078e00ff */
[----:B------:R-:W-:Y:S02]  /*13960*/  MOV R3, 0x13980 ;  /* 0x0001398000037802 */ /* 0x000fe40000000f00 */
[----:B------:R-:W-:Y:S05]  /*13970*/  CALL.REL.NOINC `($__internal_45_$__cuda_sm70_shflsync_idx_p) ;  /* 0x000009c000007944 */ /* 0x000fea0003c00000 */
[----:B------:R-:W-:Y:S01]  /*13980*/  MOV R8, R29 ;  /* 0x0000001d00087202 */ /* 0x000fe20000000f00 */
[----:B------:R-:W-:Y:S05]  /*13990*/  BRA `(.L_x_2806) ;  /* 0xffffc8d000007947 */ /* 0x000fea000383ffff */
.L_x_2737:
[----:B------:R-:W-:Y:S01]  /*139a0*/  IMAD.MOV.U32 R30, RZ, RZ, R12 ;  /* 0x000000ffff1e7224 */ /* 0x000fe200078e000c */
[----:B------:R-:W-:Y:S01]  /*139b0*/  MOV R2, RZ ;  /* 0x000000ff00027202 */ /* 0x000fe20000000f00 */
[----:B------:R-:W-:Y:S01]  /*139c0*/  IMAD.MOV.U32 R29, RZ, RZ, 0x181f ;  /* 0x0000181fff1d7424 */ /* 0x000fe200078e00ff */
[----:B------:R-:W-:Y:S02]  /*139d0*/  MOV R3, 0x139f0 ;  /* 0x000139f000037802 */ /* 0x000fe40000000f00 */
[----:B-12---:R-:W-:Y:S05]  /*139e0*/  CALL.REL.NOINC `($__internal_45_$__cuda_sm70_shflsync_idx_p) ;  /* 0x0000095000007944 */ /* 0x006fea0003c00000 */
[----:B------:R-:W-:Y:S01]  /*139f0*/  MOV R0, R29 ;  /* 0x0000001d00007202 */ /* 0x000fe20000000f00 */
[----:B------:R-:W-:Y:S05]  /*13a00*/  BRA `(.L_x_2807) ;  /* 0xffffc88000007947 */ /* 0x000fea000383ffff */
.L_x_2740:
        /* <DEDUP_REMOVED lines=13> */
.L_x_2743:
[----:B------:R-:W-:Y:S01]  /*13ae0*/  IMAD.MOV.U32 R30, RZ, RZ, R9 ;  /* 0x000000ffff1e7224 */ /* 0x000fe200078e0009 */
[----:B-1----:R-:W-:Y:S01]  /*13af0*/  MOV R2, 0x2 ;  /* 0x0000000200027802 */ /* 0x002fe20000000f00 */
[----:B------:R-:W-:Y:S01]  /*13b00*/  IMAD.MOV.U32 R29, RZ, RZ, 0x181f ;  /* 0x0000181fff1d7424 */ /* 0x000fe200078e00ff */
[----:B------:R-:W-:Y:S02]  /*13b10*/  MOV R3, 0x13b30 ;  /* 0x00013b3000037802 */ /* 0x000fe40000000f00 */
[----:B--234-:R-:W-:Y:S05]  /*13b20*/  CALL.REL.NOINC `($__internal_45_$__cuda_sm70_shflsync_idx_p) ;  /* 0x0000081000007944 */ /* 0x01cfea0003c00000 */
[----:B------:R-:W-:Y:S01]  /*13b30*/  MOV R8, R29 ;  /* 0x0000001d00087202 */ /* 0x000fe20000000f00 */
[----:B------:R-:W-:Y:S05]  /*13b40*/  BRA `(.L_x_2809) ;  /* 0xffffca2000007947 */ /* 0x000fea000383ffff */
.L_x_2744:
[----:B------:R-:W-:Y:S01]  /*13b50*/  IMAD.MOV.U32 R30, RZ, RZ, R12 ;  /* 0x000000ffff1e7224 */ /* 0x000fe200078e000c */
[----:B------:R-:W-:Y:S01]  /*13b60*/  MOV R2, 0x2 ;  /* 0x0000000200027802 */ /* 0x000fe20000000f00 */
[----:B------:R-:W-:Y:S01]  /*13b70*/  IMAD.MOV.U32 R29, RZ, RZ, 0x181f ;  /* 0x0000181fff1d7424 */ /* 0x000fe200078e00ff */
[----:B------:R-:W-:Y:S02]  /*13b80*/  MOV R3, 0x13ba0 ;  /* 0x00013ba000037802 */ /* 0x000fe40000000f00 */
[----:B-1234-:R-:W-:Y:S05]  /*13b90*/  CALL.REL.NOINC `($__internal_45_$__cuda_sm70_shflsync_idx_p) ;  /* 0x000007a000007944 */ /* 0x01efea0003c00000 */
[----:B------:R-:W-:Y:S01]  /*13ba0*/  MOV R0, R29 ;  /* 0x0000001d00007202 */ /* 0x000fe20000000f00 */
[----:B------:R-:W-:Y:S05]  /*13bb0*/  BRA `(.L_x_2810) ;  /* 0xffffc9d000007947 */ /* 0x000fea000383ffff */
.L_x_2747:
[----:B------:R-:W-:Y:S01]  /*13bc0*/  IMAD.MOV.U32 R30, RZ, RZ, R9 ;  /* 0x000000ffff1e7224 */ /* 0x000fe200078e0009 */
[----:B-1----:R-:W-:Y:S01]  /*13bd0*/  MOV R2, 0x3 ;  /* 0x0000000300027802 */ /* 0x002fe20000000f00 */
[----:B------:R-:W-:Y:S01]  /*13be0*/  IMAD.MOV.U32 R29, RZ, RZ, 0x181f ;  /* 0x0000181fff1d7424 */ /* 0x000fe200078e00ff */
[----:B------:R-:W-:-:S02]  /*13bf0*/  MOV R3, 0x13c10 ;  /* 0x00013c1000037802 */ /* 0x000fc40000000f00 */
[----:B--234-:R-:W-:Y:S05]  /*13c00*/  CALL.REL.NOINC `($__internal_45_$__cuda_sm70_shflsync_idx_p) ;  /* 0x0000073000007944 */ /* 0x01cfea0003c00000 */
        /* <DEDUP_REMOVED lines=8> */
.L_x_2749:
[----:B------:R-:W-:Y:S01]  /*13c90*/  IMAD.MOV.U32 R30, RZ, RZ, R28 ;  /* 0x000000ffff1e7224 */ /* 0x000fe200078e001c */
[----:B------:R-:W-:Y:S01]  /*13ca0*/  MOV R2, RZ ;  /* 0x000000ff00027202 */ /* 0x000fe20000000f00 */
[----:B------:R-:W-:Y:S01]  /*13cb0*/  IMAD.MOV.U32 R29, RZ, RZ, 0x1f ;  /* 0x0000001fff1d7424 */ /* 0x000fe200078e00ff */
[----:B------:R-:W-:Y:S02]  /*13cc0*/  MOV R3, 0x13ce0 ;  /* 0x00013ce000037802 */ /* 0x000fe40000000f00 */
[----:B--2---:R-:W-:Y:S05]  /*13cd0*/  CALL.REL.NOINC `($__internal_45_$__cuda_sm70_shflsync_idx_p) ;  /* 0x0000066000007944 */ /* 0x004fea0003c00000 */
[----:B------:R-:W-:Y:S01]  /*13ce0*/  MOV R9, R29 ;  /* 0x0000001d00097202 */ /* 0x000fe20000000f00 */
[----:B------:R-:W-:Y:S05]  /*13cf0*/  BRA `(.L_x_2812) ;  /* 0xffffcbf000007947 */ /* 0x000fea000383ffff */
.L_x_2750:
[----:B------:R-:W-:Y:S01]  /*13d00*/  IMAD.MOV.U32 R30, RZ, RZ, R28 ;  /* 0x000000ffff1e7224 */ /* 0x000fe200078e001c */
[----:B------:R-:W-:Y:S01]  /*13d10*/  MOV R2, 0x1 ;  /* 0x0000000100027802 */ /* 0x000fe20000000f00 */
[----:B------:R-:W-:Y:S01]  /*13d20*/  IMAD.MOV.U32 R29, RZ, RZ, 0x1f ;  /* 0x0000001fff1d7424 */ /* 0x000fe200078e00ff */
[----:B------:R-:W-:Y:S02]  /*13d30*/  MOV R3, 0x13d50 ;  /* 0x00013d5000037802 */ /* 0x000fe40000000f00 */
[----:B-12---:R-:W-:Y:S05]  /*13d40*/  CALL.REL.NOINC `($__internal_45_$__cuda_sm70_shflsync_idx_p) ;  /* 0x000005f000007944 */ /* 0x006fea0003c00000 */
[----:B------:R-:W-:Y:S01]  /*13d50*/  MOV R8, R29 ;  /* 0x0000001d00087202 */ /* 0x000fe20000000f00 */
[----:B------:R-:W-:Y:S05]  /*13d60*/  BRA `(.L_x_2813) ;  /* 0xffffcba000007947 */ /* 0x000fea000383ffff */
.L_x_2751:
[----:B------:R-:W-:Y:S02]  /*13d70*/  MOV R2, 0x1 ;  /* 0x0000000100027802 */ /* 0x000fe40000000f00 */
[----:B------:R-:W-:-:S02]  /*13d80*/  MOV R3, 0x13da0 ;  /* 0x00013da000037802 */ /* 0x000fc40000000f00 */
[----:B-1234-:R-:W-:Y:S05]  /*13d90*/  CALL.REL.NOINC `($__internal_46_$__cuda_sm70_shflsync_up_p) ;  /* 0x0000060000007944 */ /* 0x01efea0003c00000 */
[----:B------:R-:W-:Y:S05]  /*13da0*/  BRA `(.L_x_2814) ;  /* 0xffffcc8000007947 */ /* 0x000fea000383ffff */
.L_x_2752:
[----:B------:R-:W-:Y:S02]  /*13db0*/  MOV R2, 0x2 ;  /* 0x0000000200027802 */ /* 0x000fe40000000f00 */
[----:B------:R-:W-:-:S02]  /*13dc0*/  MOV R3, 0x13de0 ;  /* 0x00013de000037802 */ /* 0x000fc40000000f00 */
[----:B--2-4-:R-:W-:Y:S05]  /*13dd0*/  CALL.REL.NOINC `($__internal_46_$__cuda_sm70_shflsync_up_p) ;  /* 0x000005c000007944 */ /* 0x014fea0003c00000 */
        /* <DEDUP_REMOVED lines=24> */
.L_x_2756:
[----:B------:R-:W-:Y:S02]  /*13f60*/  MOV R2, 0x1 ;  /* 0x0000000100027802 */ /* 0x000fe40000000f00 */
[----:B------:R-:W-:Y:S02]  /*13f70*/  MOV R3, 0x13f90 ;  /* 0x00013f9000037802 */ /* 0x000fe40000000f00 */
[----:B------:R-:W-:Y:S05]  /*13f80*/  CALL.REL.NOINC `($__internal_46_$__cuda_sm70_shflsync_up_p) ;  /* 0x0000041000007944 */ /* 0x000fea0003c00000 */
[----:B------:R-:W-:Y:S01]  /*13f90*/  MOV R2, R4 ;  /* 0x0000000400027202 */ /* 0x000fe20000000f00 */
[----:B------:R-:W-:Y:S05]  /*13fa0*/  BRA `(.L_x_2816) ;  /* 0xffffccd000007947 */ /* 0x000fea000383ffff */
.L_x_2757:
[----:B------:R-:W-:Y:S02]  /*13fb0*/  MOV R2, 0x2 ;  /* 0x0000000200027802 */ /* 0x000fe40000000f00 */
[----:B------:R-:W-:Y:S02]  /*13fc0*/  MOV R3, 0x13fe0 ;  /* 0x00013fe000037802 */ /* 0x000fe40000000f00 */
        /* <DEDUP_REMOVED lines=25> */
.L_x_2759:
[----:B------:R-:W-:Y:S02]  /*14160*/  SEL R0, RZ, 0x1, P0 ;  /* 0x00000001ff007807 */ /* 0x000fe40000000000 */
[----:B------:R-:W-:Y:S02]  /*14170*/  MOV R2, 0x14190 ;  /* 0x0001419000027802 */ /* 0x000fe40000000f00 */
[----:B-1----:R-:W-:Y:S05]  /*14180*/  CALL.REL.NOINC `($__internal_47_$__cuda_sm70_votesync_ballot) ;  /* 0x0000028000007944 */ /* 0x002fea0003c00000 */
[----:B------:R-:W-:Y:S01]  /*14190*/  MOV R5, R0 ;  /* 0x0000000000057202 */ /* 0x000fe20000000f00 */
[----:B------:R-:W-:Y:S05]  /*141a0*/  BRA `(.L_x_2818) ;  /* 0xffffcc6000007947 */ /* 0x000fea000383ffff */
.L_x_2760:
[----:B------:R-:W-:Y:S01]  /*141b0*/  IMAD.MOV.U32 R30, RZ, RZ, R6 ;  /* 0x000000ffff1e7224 */ /* 0x000fe200078e0006 */
[----:B------:R-:W-:Y:S01]  /*141c0*/  MOV R2, R0 ;  /* 0x0000000000027202 */ /* 0x000fe20000000f00 */
[----:B------:R-:W-:Y:S01]  /*141d0*/  IMAD.MOV.U32 R29, RZ, RZ, 0x1f ;  /* 0x0000001fff1d7424 */ /* 0x000fe200078e00ff */
[----:B------:R-:W-:Y:S02]  /*141e0*/  MOV R3, 0x14200 ;  /* 0x0001420000037802 */ /* 0x000fe40000000f00 */
[----:B-1----:R-:W-:Y:S05]  /*141f0*/  CALL.REL.NOINC `($__internal_45_$__cuda_sm70_shflsync_idx_p) ;  /* 0x0000014000007944 */ /* 0x002fea0003c00000 */
[----:B------:R-:W-:Y:S01]  /*14200*/  IMAD.MOV.U32 R11, RZ, RZ, R29 ;  /* 0x000000ffff0b7224 */ /* 0x000fe200078e001d */
[----:B------:R-:W-:Y:S01]  /*14210*/  MOV R2, R0 ;  /* 0x0000000000027202 */ /* 0x000fe20000000f00 */
[----:B------:R-:W-:Y:S01]  /*14220*/  IMAD.MOV.U32 R30, RZ, RZ, R7 ;  /* 0x000000ffff1e7224 */ /* 0x000fe200078e0007 */
[----:B------:R-:W-:-:S02]  /*14230*/  MOV R29, 0x1f ;  /* 0x0000001f001d7802 */ /* 0x000fc40000000f00 */
[----:B------:R-:W-:Y:S02]  /*14240*/  MOV R3, 0x14260 ;  /* 0x0001426000037802 */ /* 0x000fe40000000f00 */
[----:B------:R-:W-:Y:S05]  /*14250*/  CALL.REL.NOINC `($__internal_45_$__cuda_sm70_shflsync_idx_p) ;  /* 0x000000e000007944 */ /* 0x000fea0003c00000 */
[----:B------:R-:W-:Y:S01]  /*14260*/  MOV R7, R29 ;  /* 0x0000001d00077202 */ /* 0x000fe20000000f00 */
[----:B------:R-:W-:Y:S05]  /*14270*/  BRA `(.L_x_2819) ;  /* 0xffffcbe000007947 */ /* 0x000fea000383ffff */
.L_x_2763:
[----:B------:R-:W-:Y:S01]  /*14280*/  IMAD.MOV.U32 R30, RZ, RZ, R4 ;  /* 0x000000ffff1e7224 */ /* 0x000fe200078e0004 */
[----:B------:R-:W-:Y:S01]  /*14290*/  MOV R2, R0 ;  /* 0x0000000000027202 */ /* 0x000fe20000000f00 */
[----:B------:R-:W-:Y:S01]  /*142a0*/  IMAD.MOV.U32 R29, RZ, RZ, 0x1f ;  /* 0x0000001fff1d7424 */ /* 0x000fe200078e00ff */
[----:B------:R-:W-:Y:S02]  /*142b0*/  MOV R3, 0x142d0 ;  /* 0x000142d000037802 */ /* 0x000fe40000000f00 */
[----:B-1-34-:R-:W-:Y:S05]  /*142c0*/  CALL.REL.NOINC `($__internal_45_$__cuda_sm70_shflsync_idx_p) ;  /* 0x0000007000007944 */ /* 0x01afea0003c00000 */
[----:B------:R-:W-:Y:S01]  /*142d0*/  MOV R10, R29 ;  /* 0x0000001d000a7202 */ /* 0x000fe20000000f00 */
[----:B------:R-:W-:Y:S05]  /*142e0*/  BRA `(.L_x_2762) ;  /* 0xffffcbd000007947 */ /* 0x000fea000383ffff */
        .weak           $__internal_44_$__cuda_sm70_shflsync_bfly_p
        .type           $__internal_44_$__cuda_sm70_shflsync_bfly_p,@function
        .size           $__internal_44_$__cuda_sm70_shflsync_bfly_p,($__internal_45_$__cuda_sm70_shflsync_idx_p - $__internal_44_$__cuda_sm70_shflsync_bfly_p)
$__internal_44_$__cuda_sm70_shflsync_bfly_p:
[----:B------:R-:W-:Y:S04]  /*142f0*/  WARPSYNC R181 ;  /* 0x000000b500007348 */ /* 0x000fe80003800000 */
[----:B------:R1:W2:Y:S02]  /*14300*/  SHFL.BFLY PT, R136, R2, R136, R182 ;  /* 0x0c00008802887389 */ /* 0x0002a400000e00b6 */
[----:B-1----:R-:W-:-:S02]  /*14310*/  MOV R2, R3 ;  /* 0x0000000300027202 */ /* 0x002fc40000000f00 */
[----:B------:R-:W-:-:S04]  /*14320*/  MOV R3, 0x0 ;  /* 0x0000000000037802 */ /* 0x000fc80000000f00 */
[----:B--2---:R-:W-:Y:S05]  /*14330*/  RET.REL.NODEC R2 `(_ZN7cutlass13device_kernelIN5flash19enable_sm80_to_sm89INS1_16FlashAttnFwdSm80INS1_25CollectiveMainloopFwdSm80ILi8ELi2ELb0EN4cute5tupleIJNS5_1CILi128EEENS7_ILi64EEENS7_ILi192EEEEEELi192ENS_6half_tEfNS_4arch4Sm80ELb1ELb0ELb0ELb1ELb1ELb0ELb1ELb1EEENS1_21CollectiveEpilogueFwdINS6_IJS8_SA_S9_EEENS6_IJNS7_ILi1EEESI_SI_EEESC_SE_Li256ELb1ELb1ELb1ELb0EEENS1_36VarlenDynamicPersistentTileSchedulerILi128ELi64ELi256ELi256ELb1ELb1ELb0ELb1ELb1ELb1EEEEEEEEEvNT_6ParamsE) ;  /* 0xfffebcc002007950 */ /* 0x004fea0003c3ffff */
        .weak           $__internal_45_$__cuda_sm70_shflsync_idx_p
        .type           $__internal_45_$__cuda_sm70_shflsync_idx_p,@function
        .size           $__internal_45_$__cuda_sm70_shflsync_idx_p,($__internal_46_$__cuda_sm70_shflsync_up_p - $__internal_45_$__cuda_sm70_shflsync_idx_p)
$__internal_45_$__cuda_sm70_shflsync_idx_p:
[----:B------:R-:W-:-:S04]  /*14340*/  MOV R31, 0xffffffff ;  /* 0xffffffff001f7802 */ /* 0x000fc80000000f00 */
[----:B------:R-:W-:Y:S04]  /*14350*/  WARPSYNC R31 ;  /* 0x0000001f00007348 */ /* 0x000fe80003800000 */
[----:B------:R1:W2:Y:S02]  /*14360*/  SHFL.IDX PT, R29, R30, R2, R29 ;  /* 0x000000021e1d7389 */ /* 0x0002a400000e001d */
[----:B-1----:R-:W-:Y:S02]  /*14370*/  MOV R2, R3 ;  /* 0x0000000300027202 */ /* 0x002fe40000000f00 */
[----:B------:R-:W-:-:S04]  /*14380*/  MOV R3, 0x0 ;  /* 0x0000000000037802 */ /* 0x000fc80000000f00 */
[----:B--2---:R-:W-:Y:S05]  /*14390*/  RET.REL.NODEC R2 `(_ZN7cutlass13device_kernelIN5flash19enable_sm80_to_sm89INS1_16FlashAttnFwdSm80INS1_25CollectiveMainloopFwdSm80ILi8ELi2ELb0EN4cute5tupleIJNS5_1CILi128EEENS7_ILi64EEENS7_ILi192EEEEEELi192ENS_6half_tEfNS_4arch4Sm80ELb1ELb0ELb0ELb1ELb1ELb0ELb1ELb1EEENS1_21CollectiveEpilogueFwdINS6_IJS8_SA_S9_EEENS6_IJNS7_ILi1EEESI_SI_EEESC_SE_Li256ELb1ELb1ELb1ELb0EEENS1_36VarlenDynamicPersistentTileSchedulerILi128ELi64ELi256ELi256ELb1ELb1ELb0ELb1ELb1ELb1EEEEEEEEEvNT_6ParamsE) ;  /* 0xfffebc6002007950 */ /* 0x004fea0003c3ffff */
        .weak           $__internal_46_$__cuda_sm70_shflsync_up_p
        .type           $__internal_46_$__cuda_sm70_shflsync_up_p,@function
        .size           $__internal_46_$__cuda_sm70_shflsync_up_p,($__internal_47_$__cuda_sm70_votesync_ballot - $__internal_46_$__cuda_sm70_shflsync_up_p)
$__internal_46_$__cuda_sm70_shflsync_up_p:
[----:B------:R-:W-:Y:S02]  /*143a0*/  IMAD.MOV.U32 R4, RZ, RZ, RZ ;  /* 0x000000ffff047224 */ /* 0x000fe400078e00ff */
[----:B------:R-:W-:-:S04]  /*143b0*/  IMAD.MOV.U32 R11, RZ, RZ, -0x1 ;  /* 0xffffffffff0b7424 */ /* 0x000fc800078e00ff */
[----:B------:R-:W-:Y:S04]  /*143c0*/  WARPSYNC R11 ;  /* 0x0000000b00007348 */ /* 0x000fe80003800000 */
[----:B------:R1:W2:Y:S02]  /*143d0*/  SHFL.UP PT, R4, R0, R2, R4 ;  /* 0x0400000200047389 */ /* 0x0002a400000e0004 */
[----:B-1----:R-:W-:Y:S02]  /*143e0*/  MOV R2, R3 ;  /* 0x0000000300027202 */ /* 0x002fe40000000f00 */
[----:B------:R-:W-:-:S04]  /*143f0*/  MOV R3, 0x0 ;  /* 0x0000000000037802 */ /* 0x000fc80000000f00 */
[----:B--2---:R-:W-:Y:S05]  /*14400*/  RET.REL.NODEC R2 `(_ZN7cutlass13device_kernelIN5flash19enable_sm80_to_sm89INS1_16FlashAttnFwdSm80INS1_25CollectiveMainloopFwdSm80ILi8ELi2ELb0EN4cute5tupleIJNS5_1CILi128EEENS7_ILi64EEENS7_ILi192EEEEEELi192ENS_6half_tEfNS_4arch4Sm80ELb1ELb0ELb0ELb1ELb1ELb0ELb1ELb1EEENS1_21CollectiveEpilogueFwdINS6_IJS8_SA_S9_EEENS6_IJNS7_ILi1EEESI_SI_EEESC_SE_Li256ELb1ELb1ELb1ELb0EEENS1_36VarlenDynamicPersistentTileSchedulerILi128ELi64ELi256ELi256ELb1ELb1ELb0ELb1ELb1ELb1EEEEEEEEEvNT_6ParamsE) ;  /* 0xfffebbf002007950 */ /* 0x004fea0003c3ffff */
        .weak           $__internal_47_$__cuda_sm70_votesync_ballot
        .type           $__internal_47_$__cuda_sm70_votesync_ballot,@function
        .size           $__internal_47_$__cuda_sm70_votesync_ballot,(.L_x_3145 - $__internal_47_$__cuda_sm70_votesync_ballot)
$__internal_47_$__cuda_sm70_votesync_ballot:
[----:B------:R-:W-:Y:S01]  /*14410*/  ISETP.NE.U32.AND P0, PT, R0, 0x1, PT ;  /* 0x000000010000780c */ /* 0x000fe20003f05070 */
[----:B------:R-:W-:-:S04]  /*14420*/  IMAD.MOV.U32 R3, RZ, RZ, -0x1 ;  /* 0xffffffffff037424 */ /* 0x000fc800078e00ff */
[----:B------:R-:W-:Y:S08]  /*14430*/  WARPSYNC R3 ;  /* 0x0000000300007348 */ /* 0x000ff00003800000 */
[----:B------:R-:W-:-:S04]  /*14440*/  VOTE.ANY R0, PT, !P0 ;  /* 0x0000000000007806 */ /* 0x000fc800040e0100 */
[----:B------:R-:W-:Y:S01]  /*14450*/  LOP3.LUT R0, R0, R3, RZ, 0xc0, !PT ;  /* 0x0000000300007212 */ /* 0x000fe200078ec0ff */
[----:B------:R-:W-:-:S04]  /*14460*/  IMAD.MOV.U32 R3, RZ, RZ, 0x0 ;  /* 0x00000000ff037424 */ /* 0x000fc800078e00ff */
[----:B------:R-:W-:Y:S05]  /*14470*/  RET.REL.NODEC R2 `(_ZN7cutlass13device_kernelIN5flash19enable_sm80_to_sm89INS1_16FlashAttnFwdSm80INS1_25CollectiveMainloopFwdSm80ILi8ELi2ELb0EN4cute5tupleIJNS5_1CILi128EEENS7_ILi64EEENS7_ILi192EEEEEELi192ENS_6half_tEfNS_4arch4Sm80ELb1ELb0ELb0ELb1ELb1ELb0ELb1ELb1EEENS1_21CollectiveEpilogueFwdINS6_IJS8_SA_S9_EEENS6_IJNS7_ILi1EEESI_SI_EEESC_SE_Li256ELb1ELb1ELb1ELb0EEENS1_36VarlenDynamicPersistentTileSchedulerILi128ELi64ELi256ELi256ELb1ELb1ELb0ELb1ELb1ELb1EEEEEEEEEvNT_6ParamsE) ;  /* 0xfffebb8002007950 */ /* 0x000fea0003c3ffff */
.L_x_2820:
        /* <DEDUP_REMOVED lines=16> */
.L_x_3145:


//--------------------- .text._ZN7cutlass13device_kernelIN5flash19enable_sm80_to_sm89INS1_16FlashAttnFwdSm80INS1_25CollectiveMainloopFwdSm80ILi8ELi2ELb0EN4cute5tupleIJNS5_1CILi128EEENS7_ILi64EEENS7_ILi192EEEEEELi192ENS_6half_tEfNS_4arch4Sm80ELb1ELb0ELb0ELb1ELb1ELb1ELb1ELb1EEENS1_21CollectiveEpilogueFwdINS6_IJS8_SA_S9_EEENS6_IJNS7_ILi1EEESI_SI_EEESC_SE_Li256ELb1ELb1ELb1ELb0EEENS1_36VarlenDynamicPersistentTileSchedulerILi128ELi64ELi256ELi256ELb1ELb1ELb0ELb1ELb1ELb1EEEEEEEEEvNT_6ParamsE --------------------------
	.section	.text._ZN7cutlass13device_kernelIN5flash19enable_sm80_to_sm89INS1_16FlashAttnFwdSm80INS1_25CollectiveMainloopFwdSm80ILi8ELi2ELb0EN4cute5tupleIJNS5_1CILi128EEENS7_ILi64EEENS7_ILi192EEEEEELi192ENS_6half_tEfNS_4arch4Sm80ELb1ELb0ELb0ELb1ELb1ELb1ELb1ELb1EEENS1_21CollectiveEpilogueFwdINS6_IJS8_SA_S9_EEENS6_IJNS7_ILi1EEESI_SI_EEESC_SE_Li256ELb1ELb1ELb1ELb0EEENS1_36VarlenDynamicPersistentTileSchedulerILi128ELi64ELi256ELi256ELb1ELb1ELb0ELb1ELb1ELb1EEEEEEEEEvNT_6ParamsE,"ax",@progbits
	.sectioninfo	@"SHI_REGISTERS=255"
	.align	128
.text._ZN7cutlass13device_kernelIN5flash19enable_sm80_to_sm89INS1_16FlashAttnFwdSm80INS1_25CollectiveMainloopFwdSm80ILi8ELi2ELb0EN4cute5tupleIJNS5_1CILi128EEENS7_ILi64EEENS7_ILi192EEEEEELi192ENS_6half_tEfNS_4arch4Sm80ELb1ELb0ELb0ELb1ELb1ELb1ELb1ELb1EEENS1_21CollectiveEpilogueFwdINS6_IJS8_SA_S9_EEENS6_IJNS7_ILi1EEESI_SI_EEESC_SE_Li256ELb1ELb1ELb1ELb0EEENS1_36VarlenDynamicPersistentTileSchedulerILi128ELi64ELi256ELi256ELb1ELb1ELb0ELb1ELb1ELb1EEEEEEEEEvNT_6ParamsE:
        .type           _ZN7cutlass13device_kernelIN5flash19enable_sm80_to_sm89INS1_16FlashAttnFwdSm80INS1_25CollectiveMainloopFwdSm80ILi8ELi2ELb0EN4cute5tupleIJNS5_1CILi128EEENS7_ILi64EEENS7_ILi192EEEEEELi192ENS_6half_tEfNS_4arch4Sm80ELb1ELb0ELb0ELb1ELb1ELb1ELb1ELb1EEENS1_21CollectiveEpilogueFwdINS6_IJS8_SA_S9_EEENS6_IJNS7_ILi1EEESI_SI_EEESC_SE_Li256ELb1ELb1ELb1ELb0EEENS1_36VarlenDynamicPersistentTileSchedulerILi128ELi64ELi256ELi256ELb1ELb1ELb0ELb1ELb1ELb1EEEEEEEEEvNT_6ParamsE,@function
        .size           _ZN7cutlass13device_kernelIN5flash19enable_sm80_to_sm89INS1_16FlashAttnFwdSm80INS1_25CollectiveMainloopFwdSm80ILi8ELi2ELb0EN4cute5tupleIJNS5_1CILi128EEENS7_ILi64EEENS7_ILi192EEEEEELi192ENS_6half_tEfNS_4arch4Sm80ELb1ELb0ELb0ELb1ELb1ELb1ELb1ELb1EEENS1_21CollectiveEpilogueFwdINS6_IJS8_SA_S9_EEENS6_IJNS7_ILi1EEESI_SI_EEESC_SE_Li256ELb1ELb1ELb1ELb0EEENS1_36VarlenDynamicPersistentTileSchedulerILi128ELi64ELi256ELi256ELb1ELb1ELb0ELb1ELb1ELb1EEEEEEEEEvNT_6ParamsE,(.L_x_3150 - _ZN7cutlass13device_kernelIN5flash19enable_sm80_to_sm89INS1_16FlashAttnFwdSm80INS1_25CollectiveMainloopFwdSm80ILi8ELi2ELb0EN4cute5tupleIJNS5_1CILi128EEENS7_ILi64EEENS7_ILi192EEEEEELi192ENS_6half_tEfNS_4arch4Sm80ELb1ELb0ELb0ELb1ELb1ELb1ELb1ELb1EEENS1_21CollectiveEpilogueFwdINS6_IJS8_SA_S9_EEENS6_IJNS7_ILi1EEESI_SI_EEESC_SE_Li256ELb1ELb1ELb1ELb0EEENS1_36VarlenDynamicPersistentTileSchedulerILi128ELi64ELi256ELi256ELb1ELb1ELb0ELb1ELb1ELb1EEEEEEEEEvNT_6ParamsE)
        .other          _ZN7cutlass13device_kernelIN5flash19enable_sm80_to_sm89INS1_16FlashAttnFwdSm80INS1_25CollectiveMainloopFwdSm80ILi8ELi2ELb0EN4cute5tupleIJNS5_1CILi128EEENS7_ILi64EEENS7_ILi192EEEEEELi192ENS_6half_tEfNS_4arch4Sm80ELb1ELb0ELb0ELb1ELb1ELb1ELb1ELb1EEENS1_21CollectiveEpilogueFwdINS6_IJS8_SA_S9_EEENS6_IJNS7_ILi1EEESI_SI_EEESC_SE_Li256ELb1ELb1ELb1ELb0EEENS1_36VarlenDynamicPersistentTileSchedulerILi128ELi64ELi256ELi256ELb1ELb1ELb0ELb1ELb1ELb1EEEEEEEEEvNT_6ParamsE,@"STO_CUDA_ENTRY STV_DEFAULT"
_ZN7cutlass13device_kernelIN5flash19enable_sm80_to_sm89INS1_16FlashAttnFwdSm80INS1_25CollectiveMainloopFwdSm80ILi8ELi2ELb0EN4cute5tupleIJNS5_1CILi128EEENS7_ILi64EEENS7_ILi192EEEEEELi192ENS_6half_tEfNS_4arch4Sm80ELb1ELb0ELb0ELb1ELb1ELb1ELb1ELb1EEENS1_21CollectiveEpilogueFwdINS6_IJS8_SA_S9_EEENS6_IJNS7_ILi1EEESI_SI_EEESC_SE_Li256ELb1ELb1ELb1ELb0EEENS1_36VarlenDynamicPersistentTileSchedulerILi128ELi64ELi256ELi256ELb1ELb1ELb0ELb1ELb1ELb1EEEEEEEEEvNT_6ParamsE:
[----:B------:R-:W-:-:S03]  /*0000*/  MOV R1, c[0x0][0x28] ;  /* 0x00000a0000017a02 */ /* 0x000fc60000000f00 */
[----:B------:R-:W1:Y:S01]  /*0010*/  S2R R2, SR_TID.X ;  /* 0x0000000000027919 */ /* 0x000e620000002100 */
[----:B------:R-:W-:Y:S01]  /*0020*/  IADD3 R1, R1, -0x70, RZ ;  /* 0xffffff9001017810 */ /* 0x000fe20007ffe0ff */
[----:B------:R-:W-:Y:S01]  /*0030*/  ULDC.64 UR8, c[0x0][0x118] ;  /* 0x0000460000087ab9 */ /* 0x000fe20000000a00 */
[----:B-1----:R-:W-:-:S05]  /*0040*/  SHF.R.U32.HI R0, RZ, 0x5, R2 ;  /* 0x00000005ff007819 */ /* 0x002fca0000011602 */
[----:B------:R-:W1:Y:S02]  /*0050*/  SHFL.IDX PT, R3, R0, RZ, 0x1f ;  /* 0x00001fff00037589 */ /* 0x000e6400000e0000 */
[----:B-1----:R-:W-:Y:S02]  /*0060*/  ISETP.NE.AND P0, PT, R3, RZ, PT ;  /* 0x000000ff0300720c */ /* 0x002fe40003f05270 */
[----:B------:R-:W-:Y:S11]  /*0070*/  STL [R1+0x68], R3 ;  /* 0x0000680301007387 */ /* 0x000ff60000100800 */
[----:B------:R-:W-:Y:S06]  /*0080*/  @P0 BAR.SYNC.DEFER_BLOCKING 0x5, 0x100 ;  /* 0x0144000000000b1d */ /* 0x000fec0000010000 */
[----:B------:R-:W1:Y:S04]  /*0090*/  @P0 LDS.128 R4, [0x24100] ;  /* 0x02410000ff040984 */ /* 0x000e680000000c00 */
[----:B-1----:R1:W-:Y:S04]  /*00a0*/  @P0 STL.64 [R1], R4 ;  /* 0x0000000401000387 */ /* 0x0023e80000100a00 */
[----:B------:R1:W-:Y:S04]  /*00b0*/  @P0 STL.64 [R1+0x8], R6 ;  /* 0x0000080601000387 */ /* 0x0003e80000100a00 */
[----:B------:R-:W-:Y:S06]  /*00c0*/  @P0 BAR.ARV 0x4, 0x100 ;  /* 0x0104000000000b1d */ /* 0x000fec0000002000 */
[----:B------:R-:W-:Y:S05]  /*00d0*/  @P0 BRA `(.L_x_2821) ;  /* 0x00000fd000000947 */ /* 0x000fea0003800000 */
[----:B------:R-:W-:Y:S01]  /*00e0*/  LOP3.LUT R13, R2, 0x1f, RZ, 0xc0, !PT ;  /* 0x0000001f020d7812 */ /* 0x000fe200078ec0ff */
[----:B------:R-:W-:-:S03]  /*00f0*/  CS2R R8, SRZ ;  /* 0x0000000000087805 */ /* 0x000fc6000001ff00 */
[----:B------:R-:W-:-:S04]  /*0100*/  ISETP.NE.AND P6, PT, R13, 0x1f, PT ;  /* 0x0000001f0d00780c */ /* 0x000fc80003fc5270 */
[----:B------:R-:W-:-:S13]  /*0110*/  ISETP.GE.OR P0, PT, R13, c[0x0][0x53c], !P6 ;  /* 0x00014f000d007a0c */ /* 0x000fda0007706670 */
[----:B-1----:R-:W-:Y:S02]  /*0120*/  @!P0 IMAD.MOV.U32 R4, RZ, RZ, 0x4 ;  /* 0x00000004ff048424 */ /* 0x002fe400078e00ff */
[----:B------:R-:W-:Y:S02]  /*0130*/  @!P0 IMAD.MOV.U32 R2, RZ, RZ, 0x4 ;  /* 0x00000004ff028424 */ /* 0x000fe400078e00ff */
[----:B------:R-:W-:-:S04]  /*0140*/  @!P0 IMAD.WIDE.U32 R4, R13, R4, c[0x0][0x580] ;  /* 0x000160000d048625 */ /* 0x000fc800078e0004 */
[C---:B------:R-:W-:Y:S01]  /*0150*/  @!P0 IMAD.WIDE.U32 R2, R13.reuse, R2, c[0x0][0x578] ;  /* 0x00015e000d028625 */ /* 0x040fe200078e0002 */
[----:B------:R-:W2:Y:S04]  /*0160*/  @!P0 LDG.E R9, [R4.64] ;  /* 0x0000000804098981 */ /* 0x000ea8000c1e1900 */
[----:B------:R-:W2:Y:S01]  /*0170*/  @!P0 LDG.E R8, [R2.64] ;  /* 0x0000000802088981 */ /* 0x000ea2000c1e1900 */
[C---:B------:R-:W-:Y:S01]  /*0180*/  ISETP.NE.AND P5, PT, R13.reuse, RZ, PT ;  /* 0x000000ff0d00720c */ /* 0x040fe20003fa5270 */
[----:B------:R-:W1:Y:S01]  /*0190*/  S2UR UR4, SR_CTAID.X ;  /* 0x00000000000479c3 */ /* 0x000e620000002500 */
        /* <DEDUP_REMOVED lines=24> */
[----:B-1----:R-:W-:-:S13]  /*0320*/  ISETP.GT.AND P0, PT, R6, UR4, PT ;  /* 0x0000000406007c0c */ /* 0x002fda000bf04270 */
[----:B------:R-:W-:Y:S05]  /*0330*/  @P0 BRA `(.L_x_2822) ;  /* 0x0000026000000947 */ /* 0x000fea0003800000 */
[----:B------:R-:W-:Y:S02]  /*0340*/  MOV R6, R0 ;  /* 0x0000000000067202 */ /* 0x000fe40000000f00 */
[----:B------:R-:W-:-:S04]  /*0350*/  MOV R7, RZ ;  /* 0x000000ff00077202 */ /* 0x000fc80000000f00 */
.L_x_2826:
        /* <DEDUP_REMOVED lines=15> */
[----:B------:R1:W2:Y:S02]  /*0450*/  SHFL.UP PT, R0, R5, 0x1, RZ ;  /* 0x0420000005007989 */ /* 0x0002a400000e00ff */
.L_x_3028:
        /* <DEDUP_REMOVED lines=16> */
.L_x_3029:
[----:B--2---:R-:W-:-:S05]  /*0560*/  IMAD R0, R0, c[0x0][0x538], RZ ;  /* 0x00014e0000007a24 */ /* 0x004fca00078e02ff */
[----:B------:R-:W-:-:S04]  /*0570*/  IADD3 R6, R0, R6, RZ ;  /* 0x0000000600067210 */ /* 0x000fc80007ffe0ff */
[----:B------:R-:W-:-:S13]  /*0580*/  ISETP.GT.AND P0, PT, R6, UR4, PT ;  /* 0x0000000406007c0c */ /* 0x000fda000bf04270 */
[----:B-1----:R-:W-:Y:S05]  /*0590*/  @!P0 BRA `(.L_x_2826) ;  /* 0xfffffdc000008947 */ /* 0x002fea000383ffff */
.L_x_2822:
[----:B------:R-:W-:-:S05]  /*05a0*/  IADD3 R10, -R0, R6, RZ ;  /* 0x00000006000a7210 */ /* 0x000fca0007ffe1ff */
[----:B------:R-:W-:-:S05]  /*05b0*/  IMAD R0, R4, c[0x0][0x538], R10 ;  /* 0x00014e0004007a24 */ /* 0x000fca00078e020a */
[----:B------:R-:W-:Y:S01]  /*05c0*/  ISETP.GT.AND P0, PT, R0, UR4, PT ;  /* 0x0000000400007c0c */ /* 0x000fe2000bf04270 */
[----:B------:R-:W-:-:S12]  /*05d0*/  BRA.DIV ~URZ, `(.L_x_2827) ;  /* 0x0001e5e27f007947 */ /* 0x000fd8000b800000 */
[----:B------:R-:W-:-:S04]  /*05e0*/  VOTE.ANY R6, PT, !P0 ;  /* 0x0000000000067806 */ /* 0x000fc800040e0100 */
.L_x_3030:
[----:B------:R-:W1:Y:S02]  /*05f0*/  POPC R0, R6 ;  /* 0x0000000600007309 */ /* 0x000e640000000000 */
[----:B-1----:R-:W-:-:S05]  /*0600*/  IADD3 R2, R0, R7, RZ ;  /* 0x0000000700027210 */ /* 0x002fca0007ffe0ff */
[----:B------:R1:W-:Y:S01]  /*0610*/  STL [R1+0xc], R2 ;  /* 0x00000c0201007387 */ /* 0x0003e20000100800 */
[----:B------:R-:W-:Y:S05]  /*0620*/  BRA.DIV ~URZ, `(.L_x_2828) ;  /* 0x0001e5e27f007947 */ /* 0x000fea000b800000 */
[----:B------:R2:W3:Y:S01]  /*0630*/  SHFL.IDX PT, R12, R9, R0, 0x1f ;  /* 0x00001f00090c7589 */ /* 0x0004e200000e0000 */
[----:B------:R-:W-:-:S03]  /*0640*/  MOV R5, RZ ;  /* 0x000000ff00057202 */ /* 0x000fc60000000f00 */
[----:B------:R2:W4:Y:S04]  /*0650*/  SHFL.IDX PT, R9, R8, R0, 0x1f ;  /* 0x00001f0008097589 */ /* 0x00052800000e0000 */
.L_x_3031:
[----:B------:R-:W-:Y:S01]  /*0660*/  ISETP.NE.AND P0, PT, R6, RZ, PT ;  /* 0x000000ff0600720c */ /* 0x000fe20003f05270 */
[----:B------:R-:W-:-:S12]  /*0670*/  BSSY B0, `(.L_x_2829) ;  /* 0x0000005000007945 */ /* 0x000fd80003800000 */
[----:B------:R-:W-:Y:S05]  /*0680*/  @!P0 BRA `(.L_x_2830) ;  /* 0x0000003000008947 */ /* 0x000fea0003800000 */
[----:B-1----:R-:W-:Y:S01]  /*0690*/  IADD3 R2, R0, -0x1, RZ ;  /* 0xffffffff00027810 */ /* 0x002fe20007ffe0ff */
[----:B------:R-:W-:Y:S05]  /*06a0*/  BRA.DIV ~URZ, `(.L_x_2831) ;  /* 0x0001e6427f007947 */ /* 0x000fea000b800000 */
[----:B------:R1:W2:Y:S02]  /*06b0*/  SHFL.IDX PT, R5, R4, R2, 0x1f ;  /* 0x00001f0204057589 */ /* 0x0002a400000e0000 */
.L_x_2830:
[----:B------:R-:W-:Y:S05]  /*06c0*/  BSYNC B0 ;  /* 0x0000000000007941 */ /* 0x000fea0003800000 */
.L_x_2829:
[----:B--2---:R-:W-:Y:S01]  /*06d0*/  IMAD R0, R5, c[0x0][0x538], R10 ;  /* 0x00014e0005007a24 */ /* 0x004fe200078e020a */
[----:B----4-:R-:W-:Y:S01]  /*06e0*/  ISETP.NE.AND P0, PT, R9, 0x1, PT ;  /* 0x000000010900780c */ /* 0x010fe20003f05270 */
[----:B------:R-:W-:Y:S03]  /*06f0*/  BSSY B0, `(.L_x_2832) ;  /* 0x0000089000007945 */ /* 0x000fe60003800000 */
[----:B------:R2:W-:Y:S01]  /*0700*/  STL [R1], R0 ;  /* 0x0000000001007387 */ /* 0x0005e20000100800 */
[----:B------:R-:W-:-:S08]  /*0710*/  IADD3 R11, -R0, UR4, RZ ;  /* 0x00000004000b7c10 */ /* 0x000fd0000fffe1ff */
[----:B------:R-:W-:Y:S05]  /*0720*/  @!P0 BRA `(.L_x_2833) ;  /* 0x000003f000008947 */ /* 0x000fea0003800000 */
[-C--:B--23--:R-:W-:Y:S02]  /*0730*/  IABS R0, R12.reuse ;  /* 0x0000000c00007213 */ /* 0x08cfe40000000000 */
[----:B------:R-:W-:-:S03]  /*0740*/  IABS R6, R12 ;  /* 0x0000000c00067213 */ /* 0x000fc60000000000 */
[----:B------:R-:W-:Y:S01]  /*0750*/  IMAD.MOV.U32 R5, RZ, RZ, R0 ;  /* 0x000000ffff057224 */ /* 0x000fe200078e0000 */
[----:B------:R-:W-:-:S03]  /*0760*/  IABS R0, R9 ;  /* 0x0000000900007213 */ /* 0x000fc60000000000 */
[----:B-1----:R-:W1:Y:S02]  /*0770*/  I2F.RP R2, R5 ;  /* 0x0000000500027306 */ /* 0x002e640000209400 */
        /* <DEDUP_REMOVED lines=55> */
[----:B------:R-:W-:-:S05]  /*0af0*/  IMAD R2, R3, 0x10000, R2 ;  /* 0x0001000003027824 */ /* 0x000fca00078e0202 */
[----:B------:R1:W-:Y:S01]  /*0b00*/  STL [R1+0x8], R2 ;  /* 0x0000080201007387 */ /* 0x0003e20000100800 */
[----:B------:R-:W-:Y:S05]  /*0b10*/  BRA `(.L_x_2834) ;  /* 0x0000046000007947 */ /* 0x000fea0003800000 */
.L_x_2833:
[----:B------:R-:W4:Y:S01]  /*0b20*/  LDL R3, [R1+0xc] ;  /* 0x00000c0001037983 */ /* 0x000f220000100800 */
[----:B-1----:R-:W-:-:S04]  /*0b30*/  IMAD.MOV.U32 R2, RZ, RZ, 0x4 ;  /* 0x00000004ff027424 */ /* 0x002fc800078e00ff */
[----:B----4-:R-:W-:-:S05]  /*0b40*/  IMAD.WIDE R2, R3, R2, c[0x0][0x590] ;  /* 0x0001640003027625 */ /* 0x010fca00078e0202 */
[----:B------:R-:W4:Y:S02]  /*0b50*/  LDG.E R7, [R2.64] ;  /* 0x0000000802077981 */ /* 0x000f24000c1e1900 */
[----:B---34-:R-:W-:-:S05]  /*0b60*/  IMAD R9, R7, R12, RZ ;  /* 0x0000000c07097224 */ /* 0x018fca00078e02ff */
[-C--:B--2---:R-:W-:Y:S02]  /*0b70*/  IABS R0, R9.reuse ;  /* 0x0000000900007213 */ /* 0x084fe40000000000 */
        /* <DEDUP_REMOVED lines=62> */
[----:B------:R-:W-:-:S05]  /*0f60*/  IMAD R2, R0, R2, R3 ;  /* 0x0000000200027224 */ /* 0x000fca00078e0203 */
[----:B------:R1:W-:Y:S02]  /*0f70*/  STL [R1+0x8], R2 ;  /* 0x0000080201007387 */ /* 0x0003e40000100800 */
.L_x_2834:
[----:B------:R-:W-:Y:S05]  /*0f80*/  BSYNC B0 ;  /* 0x0000000000007941 */ /* 0x000fea0003800000 */
.L_x_2832:
[----:B------:R-:W-:-:S04]  /*0f90*/  LOP3.LUT R0, RZ, R0, RZ, 0x33, !PT ;  /* 0x00000000ff007212 */ /* 0x000fc800078e33ff */
[----:B------:R-:W-:-:S05]  /*0fa0*/  IADD3 R0, R0, R12, RZ ;  /* 0x0000000c00007210 */ /* 0x000fca0007ffe0ff */
[----:B------:R2:W-:Y:S01]  /*0fb0*/  STL [R1+0x4], R0 ;  /* 0x0000040001007387 */ /* 0x0005e20000100800 */
[----:B------:R-:W-:Y:S05]  /*0fc0*/  BRA `(.L_x_2835) ;  /* 0x0000006000007947 */ /* 0x000fea0003800000 */
.L_x_2823:
[----:B------:R-:W-:Y:S01]  /*0fd0*/  MOV R0, UR4 ;  /* 0x0000000400007c02 */ /* 0x000fe20008000f00 */
[----:B------:R-:W-:Y:S04]  /*0fe0*/  STL [R1+0x4], RZ ;  /* 0x000004ff01007387 */ /* 0x000fe80000100800 */
[----:B------:R1:W-:Y:S04]  /*0ff0*/  STL [R1], R0 ;  /* 0x0000000001007387 */ /* 0x0003e80000100800 */
[----:B------:R2:W-:Y:S01]  /*1000*/  STL [R1+0x8], RZ ;  /* 0x000008ff01007387 */ /* 0x0005e20000100800 */
[----:B-1----:R-:W-:-:S05]  /*1010*/  MOV R0, c[0x0][0x53c] ;  /* 0x00014f0000007a02 */ /* 0x002fca0000000f00 */
[----:B------:R2:W-:Y:S02]  /*1020*/  STL [R1+0xc], R0 ;  /* 0x00000c0001007387 */ /* 0x0005e40000100800 */
.L_x_2835:
[----:B------:R-:W3:Y:S04]  /*1030*/  LDL R4, [R1] ;  /* 0x0000000001047983 */ /* 0x000ee80000100800 */
[----:B------:R-:W3:Y:S04]  /*1040*/  LDL R5, [R1+0x4] ;  /* 0x0000040001057983 */ /* 0x000ee80000100800 */
[----:B------:R-:W3:Y:S04]  /*1050*/  LDL R6, [R1+0x8] ;  /* 0x0000080001067983 */ /* 0x000ee80000100800 */
[----:B------:R-:W3:Y:S01]  /*1060*/  LDL R7, [R1+0xc] ;  /* 0x00000c0001077983 */ /* 0x000ee20000100800 */
[----:B------:R-:W-:Y:S01]  /*1070*/  ISETP.NE.AND P0, PT, R13, RZ, PT ;  /* 0x000000ff0d00720c */ /* 0x000fe20003f05270 */
[----:B------:R-:W-:-:S12]  /*1080*/  WARPSYNC 0xffffffff ;  /* 0xffffffff00007948 */ /* 0x000fd80003800000 */
[----:B---3--:R3:W-:Y:S04]  /*1090*/  @!P0 STS.128 [0x24100], R4 ;  /* 0x02410004ff008388 */ /* 0x0087e80000000c00 */
[----:B------:R-:W-:Y:S06]  /*10a0*/  BAR.ARV 0x5, 0x100 ;  /* 0x0144000000007b1d */ /* 0x000fec0000002000 */
.L_x_2821:
[----:B--2---:R-:W2:Y:S02]  /*10b0*/  LDL R0, [R1+0xc] ;  /* 0x00000c0001007983 */ /* 0x004ea40000100800 */
[----:B--2---:R-:W-:-:S13]  /*10c0*/  ISETP.GE.AND P0, PT, R0, c[0x0][0x53c], PT ;  /* 0x00014f0000007a0c */ /* 0x004fda0003f06270 */
[----:B------:R-:W-:Y:S05]  /*10d0*/  @P0 EXIT ;  /* 0x000000000000094d */ /* 0x000fea0003800000 */
[----:B------:R-:W2:Y:S01]  /*10e0*/  S2R R14, SR_TID.X ;  /* 0x00000000000e7919 */ /* 0x000ea20000002100 */
[----:B------:R-:W-:Y:S02]  /*10f0*/  ULDC UR4, c[0x0][0x2ac] ;  /* 0x0000ab0000047ab9 */ /* 0x000fe40000000800 */
[----:B------:R-:W-:Y:S02]  /*1100*/  ULDC UR6, c[0x0][0x1d0] ;  /* 0x0000740000067ab9 */ /* 0x000fe40000000800 */
[----:B------:R-:W-:Y:S01]  /*1110*/  UIMAD UR6, UR4, UR6, URZ ;  /* 0x00000006040672a4 */ /* 0x000fe2000f8e023f */
[----:B--2---:R-:W-:-:S04]  /*1120*/  SHF.R.S32.HI R12, RZ, 0x1f, R14 ;  /* 0x0000001fff0c7819 */ /* 0x004fc8000001140e */
[CC--:B-1----:R-:W-:Y:S02]  /*1130*/  LEA.HI R2, R12.reuse, R14.reuse, RZ, 0x4 ;  /* 0x0000000e0c027211 */ /* 0x0c2fe400078f20ff */
[-C--:B------:R-:W-:Y:S02]  /*1140*/  LEA.HI R11, R12, R14.reuse, RZ, 0x3 ;  /* 0x0000000e0c0b7211 */ /* 0x080fe400078f18ff */
[----:B------:R-:W-:Y:S02]  /*1150*/  LOP3.LUT R0, R2, 0xfffffff0, RZ, 0xc0, !PT ;  /* 0xfffffff002007812 */ /* 0x000fe400078ec0ff */
[----:B------:R-:W-:Y:S02]  /*1160*/  SHF.R.S32.HI R250, RZ, 0x3, R11 ;  /* 0x00000003fffa7819 */ /* 0x000fe4000001140b */
[----:B---3--:R-:W-:Y:S01]  /*1170*/  LOP3.LUT R4, R11, 0xfffffff8, RZ, 0xc0, !PT ;  /* 0xfffffff80b047812 */ /* 0x008fe200078ec0ff */
[----:B------:R-:W-:Y:S01]  /*1180*/  IMAD.IADD R0, R14, 0x1, -R0 ;  /* 0x000000010e007824 */ /* 0x000fe200078e0a00 */
[----:B------:R-:W-:Y:S01]  /*1190*/  SHF.R.S32.HI R3, RZ, 0x4, R2 ;  /* 0x00000004ff037819 */ /* 0x000fe20000011402 */
[----:B------:R-:W-:Y:S01]  /*11a0*/  IMAD.SHL.U32 R5, R250, 0x40, RZ ;  /* 0x00000040fa057824 */ /* 0x000fe200078e00ff */
[----:B------:R-:W-:Y:S01]  /*11b0*/  LEA.HI R8, R12, R14, RZ, 0x6 ;  /* 0x0000000e0c087211 */ /* 0x000fe200078f30ff */
[----:B------:R-:W-:Y:S01]  /*11c0*/  IMAD.IADD R21, R14, 0x1, -R4 ;  /* 0x000000010e157824 */ /* 0x000fe200078e0a04 */
[----:B------:R-:W-:-:S02]  /*11d0*/  SHF.R.S32.HI R6, RZ, 0x1f, R0 ;  /* 0x0000001fff067819 */ /* 0x000fc40000011400 */
[----:B------:R-:W-:Y:S01]  /*11e0*/  LEA.HI R4, R2, R3, RZ, 0x1 ;  /* 0x0000000302047211 */ /* 0x000fe200078f08ff */
[C---:B------:R-:W-:Y:S01]  /*11f0*/  IMAD.SHL.U32 R216, R21.reuse, 0x8, RZ ;  /* 0x0000000815d87824 */ /* 0x040fe200078e00ff */
[----:B------:R-:W-:Y:S01]  /*1200*/  LEA.HI R13, R6, R0, RZ, 0x3 ;  /* 0x00000000060d7211 */ /* 0x000fe200078f18ff */
[----:B------:R-:W-:Y:S01]  /*1210*/  IMAD R230, R21, 0x20, R250 ;  /* 0x0000002015e67824 */ /* 0x000fe200078e02fa */
        /* <DEDUP_REMOVED lines=32> */
[----:B------:R-:W-:Y:S01]  /*1420*/  IMAD.SHL.U32 R4, R9, 0x8, RZ ;  /* 0x0000000809047824 */ /* 0x000fe200078e00ff */
[--C-:B------:R-:W-:Y:S01]  /*1430*/  SHF.R.S32.HI R226, RZ, 0x2, R7.reuse ;  /* 0x00000002ffe27819 */ /* 0x100fe20000011407 */
[----:B------:R-:W-:Y:S01]  /*1440*/  IMAD.SHL.U32 R144, R144, 0x2, RZ ;  /* 0x0000000290907824 */ /* 0x000fe200078e00ff */
[----:B------:R-:W-:Y:S01]  /*1450*/  SHF.R.S32.HI R3, RZ, 0x1f, R7 ;  /* 0x0000001fff037819 */ /* 0x000fe20000011407 */
[----:B------:R-:W-:Y:S01]  /*1460*/  IMAD.IADD R252, R14, 0x1, -R2 ;  /* 0x000000010efc7824 */ /* 0x000fe200078e0a02 */
[----:B------:R-:W-:Y:S01]  /*1470*/  LOP3.LUT R0, R0, 0x1c0, RZ, 0xc0, !PT ;  /* 0x000001c000007812 */ /* 0x000fe200078ec0ff */
[----:B------:R-:W-:Y:S01]  /*1480*/  STL [R1+0x6c], R18 ;  /* 0x00006c1201007387 */ /* 0x000fe20000100800 */
[----:B------:R-:W-:Y:S01]  /*1490*/  LEA.HI R3, R3, R226, RZ, 0x3 ;  /* 0x000000e203037211 */ /* 0x000fe200078f18ff */
[----:B------:R-:W-:Y:S01]  /*14a0*/  IMAD.SHL.U32 R110, R252, 0x4, RZ ;  /* 0x00000004fc6e7824 */ /* 0x000fe200078e00ff */
[----:B------:R-:W-:Y:S01]  /*14b0*/  LOP3.LUT R5, R0, 0x8, R4, 0xf8, !PT ;  /* 0x0000000800057812 */ /* 0x000fe200078ef804 */
[----:B------:R-:W-:Y:S01]  /*14c0*/  IMAD.SHL.U32 R104, R252, 0x8, RZ ;  /* 0x00000008fc687824 */ /* 0x000fe200078e00ff */
[----:B------:R-:W-:-:S02]  /*14d0*/  R2P PR, R6, 0x6 ;  /* 0x0000000606007804 */ /* 0x000fc40000000000 */
[----:B------:R-:W-:Y:S01]  /*14e0*/  SHF.R.U32.HI R4, RZ, 0x3, R0 ;  /* 0x00000003ff047819 */ /* 0x000fe20000011600 */
[----:B------:R-:W-:Y:S01]  /*14f0*/  IMAD R0, R9, 0x200, R8 ;  /* 0x0000020009007824 */ /* 0x000fe200078e0208 */
[----:B------:R-:W-:Y:S02]  /*1500*/  IADD3 R6, R226, 0x40, RZ ;  /* 0x00000040e2067810 */ /* 0x000fe40007ffe0ff */
[----:B------:R-:W-:Y:S02]  /*1510*/  LOP3.LUT R3, R3, 0xfffffff8, RZ, 0xc0, !PT ;  /* 0xfffffff803037812 */ /* 0x000fe400078ec0ff */
[----:B------:R-:W-:Y:S01]  /*1520*/  IADD3 R146, R110, 0x20, RZ ;  /* 0x000000206e927810 */ /* 0x000fe20007ffe0ff */
[----:B------:R-:W-:Y:S01]  /*1530*/  IMAD.SHL.U32 R2, R6, 0x40, RZ ;  /* 0x0000004006027824 */ /* 0x000fe200078e00ff */
[----:B------:R-:W-:Y:S01]  /*1540*/  LOP3.LUT R9, R5, R4, RZ, 0x3c, !PT ;  /* 0x0000000405097212 */ /* 0x000fe200078e3cff */
[----:B------:R-:W-:Y:S01]  /*1550*/  IMAD.IADD R5, R226, 0x1, -R3 ;  /* 0x00000001e2057824 */ /* 0x000fe200078e0a03 */
[----:B------:R-:W-:Y:S01]  /*1560*/  SHF.R.S32.HI R4, RZ, 0x1f, R6 ;  /* 0x0000001fff047819 */ /* 0x000fe20000011406 */
[----:B------:R-:W-:Y:S01]  /*1570*/  IMAD.IADD R109, R110, 0x1, R146 ;  /* 0x000000016e6d7824 */ /* 0x000fe200078e0292 */
[----:B------:R-:W-:-:S02]  /*1580*/  LOP3.LUT R20, R2, 0x1c0, RZ, 0xc0, !PT ;  /* 0x000001c002147812 */ /* 0x000fc400078ec0ff */
[----:B------:R-:W-:Y:S01]  /*1590*/  LEA.HI R3, R4, R6, RZ, 0x3 ;  /* 0x0000000604037211 */ /* 0x000fe200078f18ff */
[----:B------:R-:W-:Y:S01]  /*15a0*/  IMAD.SHL.U32 R4, R5, 0x40, RZ ;  /* 0x0000004005047824 */ /* 0x000fe200078e00ff */
[----:B------:R-:W-:Y:S01]  /*15b0*/  IADD3 R145, R110, 0x40, RZ ;  /* 0x000000406e917810 */ /* 0x000fe20007ffe0ff */
[----:B------:R1:W-:Y:S01]  /*15c0*/  STL [R1+0x10], R5 ;  /* 0x0000100501007387 */ /* 0x0003e20000100800 */
[----:B------:R-:W-:Y:S01]  /*15d0*/  SHF.R.S32.HI R2, RZ, 0x1f, R109 ;  /* 0x0000001fff027819 */ /* 0x000fe2000001146d */
[----:B------:R-:W-:Y:S01]  /*15e0*/  IMAD.SHL.U32 R3, R3, 0x40, RZ ;  /* 0x0000004003037824 */ /* 0x000fe200078e00ff */
[----:B------:R-:W-:Y:S01]  /*15f0*/  LOP3.LUT R232, R4, 0x1c0, RZ, 0xc0, !PT ;  /* 0x000001c004e87812 */ /* 0x000fe200078ec0ff */
[----:B------:R-:W-:Y:S01]  /*1600*/  IMAD.IADD R108, R110, 0x1, R145 ;  /* 0x000000016e6c7824 */ /* 0x000fe200078e0291 */
[CC--:B------:R-:W-:Y:S02]  /*1610*/  LEA.HI R4, R2.reuse, R109.reuse, RZ, 0x6 ;  /* 0x0000006d02047211 */ /* 0x0c0fe400078f30ff */
[----:B------:R-:W-:-:S02]  /*1620*/  LEA.HI R8, R2, R109, RZ, 0x3 ;  /* 0x0000006d02087211 */ /* 0x000fc400078f18ff */
[----:B------:R-:W-:Y:S01]  /*1630*/  LOP3.LUT R16, R3, 0xfffffe00, RZ, 0xc0, !PT ;  /* 0xfffffe0003107812 */ /* 0x000fe200078ec0ff */
[----:B------:R-:W-:Y:S01]  /*1640*/  IMAD.SHL.U32 R2, R4, 0x80, RZ ;  /* 0x0000008004027824 */ /* 0x000fe200078e00ff */
[----:B------:R-:W-:Y:S02]  /*1650*/  SHF.R.U32.HI R150, RZ, 0x3, R232 ;  /* 0x00000003ff967819 */ /* 0x000fe400000116e8 */
[----:B------:R-:W-:Y:S01]  /*1660*/  SHF.R.U32.HI R17, RZ, 0x3, R20 ;  /* 0x00000003ff117819 */ /* 0x000fe20000011614 */
[----:B------:R-:W-:Y:S01]  /*1670*/  STL [R1+0x34], R16 ;  /* 0x0000341001007387 */ /* 0x000fe20000100800 */
[----:B------:R-:W-:Y:S02]  /*1680*/  LOP3.LUT R4, R20, 0x38, R8, 0xf8, !PT ;  /* 0x0000003814047812 */ /* 0x000fe400078ef808 */
[----:B------:R-:W-:Y:S02]  /*1690*/  SHF.R.S32.HI R3, RZ, 0x1f, R108 ;  /* 0x0000001fff037819 */ /* 0x000fe4000001146c */
[----:B------:R-:W-:-:S02]  /*16a0*/  LOP3.LUT R2, R2, 0xffffe000, RZ, 0xc0, !PT ;  /* 0xffffe00002027812 */ /* 0x000fc400078ec0ff */
[----:B------:R-:W-:Y:S02]  /*16b0*/  LOP3.LUT R4, R4, R17, RZ, 0x3c, !PT ;  /* 0x0000001104047212 */ /* 0x000fe400078e3cff */
[----:B------:R-:W-:Y:S02]  /*16c0*/  LEA.HI R7, R3, R108, RZ, 0x3 ;  /* 0x0000006c03077211 */ /* 0x000fe400078f18ff */
[----:B-1----:R-:W-:Y:S02]  /*16d0*/  LOP3.LUT R5, R232, 0x38, R8, 0xf8, !PT ;  /* 0x00000038e8057812 */ /* 0x002fe400078ef808 */
[----:B------:R-:W-:Y:S02]  /*16e0*/  IADD3 R14, R4, R2, R16 ;  /* 0x00000002040e7210 */ /* 0x000fe40007ffe010 */
[----:B------:R-:W-:Y:S02]  /*16f0*/  LOP3.LUT R6, R5, R150, RZ, 0x3c, !PT ;  /* 0x0000009605067212 */ /* 0x000fe400078e3cff */
[----:B------:R-:W-:-:S02]  /*1700*/  LEA.HI R5, R3, R108, RZ, 0x6 ;  /* 0x0000006c03057211 */ /* 0x000fc400078f30ff */
[----:B------:R-:W-:Y:S01]  /*1710*/  IADD3 R15, R6, R2, R151 ;  /* 0x00000002060f7210 */ /* 0x000fe20007ffe097 */
[----:B------:R-:W-:Y:S01]  /*1720*/  IMAD.SHL.U32 R6, R13, 0x40, RZ ;  /* 0x000000400d067824 */ /* 0x000fe200078e00ff */
[--C-:B------:R-:W-:Y:S01]  /*1730*/  LOP3.LUT R4, R232, 0x38, R7.reuse, 0xf8, !PT ;  /* 0x00000038e8047812 */ /* 0x100fe200078ef807 */
[----:B------:R-:W-:Y:S01]  /*1740*/  IMAD.SHL.U32 R2, R5, 0x80, RZ ;  /* 0x0000008005027824 */ /* 0x000fe200078e00ff */
[----:B------:R-:W-:Y:S02]  /*1750*/  LOP3.LUT R3, R20, 0x38, R7, 0xf8, !PT ;  /* 0x0000003814037812 */ /* 0x000fe400078ef807 */
[----:B------:R-:W-:Y:S02]  /*1760*/  LOP3.LUT R5, R4, R150, RZ, 0x3c, !PT ;  /* 0x0000009604057212 */ /* 0x000fe400078e3cff */
[----:B------:R-:W-:Y:S02]  /*1770*/  LOP3.LUT R2, R2, 0xffffe000, RZ, 0xc0, !PT ;  /* 0xffffe00002027812 */ /* 0x000fe400078ec0ff */
[----:B------:R-:W-:-:S02]  /*1780*/  LOP3.LUT R4, R3, R17, RZ, 0x3c, !PT ;  /* 0x0000001103047212 */ /* 0x000fc400078e3cff */
[----:B------:R-:W-:Y:S02]  /*1790*/  IADD3 R13, R5, R2, R151 ;  /* 0x00000002050d7210 */ /* 0x000fe40007ffe097 */
[----:B------:R-:W-:Y:S02]  /*17a0*/  LEA.HI R5, R252, R252, RZ, 0x1 ;  /* 0x000000fcfc057211 */ /* 0x000fe400078f08ff */
[----:B------:R-:W-:Y:S02]  /*17b0*/  LOP3.LUT R3, R6, 0xfffffe00, RZ, 0xc0, !PT ;  /* 0xfffffe0006037812 */ /* 0x000fe400078ec0ff */
[----:B------:R-:W-:Y:S02]  /*17c0*/  LOP3.LUT R5, R5, 0x1ffffffe, RZ, 0xc0, !PT ;  /* 0x1ffffffe05057812 */ /* 0x000fe400078ec0ff */
[----:B------:R-:W-:Y:S01]  /*17d0*/  IADD3 R12, R4, R2, R16 ;  /* 0x00000002040c7210 */ /* 0x000fe20007ffe010 */
[----:B------:R-:W-:Y:S01]  /*17e0*/  IMAD.MOV.U32 R4, RZ, RZ, 0x20 ;  /* 0x00000020ff047424 */ /* 0x000fe200078e00ff */
[----:B------:R-:W-:Y:S01]  /*17f0*/  IADD3 R2, R9, R3, R10 ;  /* 0x0000000309027210 */ /* 0x000fe20007ffe00a */
[----:B------:R-:W-:Y:S01]  /*1800*/  IMAD.MOV.U32 R10, RZ, RZ, 0x40 ;  /* 0x00000040ff0a7424 */ /* 0x000fe200078e00ff */
[----:B------:R-:W-:-:S02]  /*1810*/  IADD3 R149, R110, 0x10, RZ ;  /* 0x000000106e957810 */ /* 0x000fc40007ffe0ff */
[----:B------:R-:W-:Y:S01]  /*1820*/  LOP3.LUT R3, R9, R3, RZ, 0xfc, !PT ;  /* 0x0000000309037212 */ /* 0x000fe200078efcff */
[----:B------:R-:W-:Y:S01]  /*1830*/  IMAD.IADD R9, R252, 0x1, -R5 ;  /* 0x00000001fc097824 */ /* 0x000fe200078e0a05 */
[----:B------:R-:W-:Y:S02]  /*1840*/  LOP3.LUT R6, R11, 0x7ffffffc, RZ, 0xc0, !PT ;  /* 0x7ffffffc0b067812 */ /* 0x000fe400078ec0ff */
[----:B------:R-:W-:Y:S02]  /*1850*/  LOP3.LUT R5, R20, 0x38, R104, 0xf8, !PT ;  /* 0x0000003814057812 */ /* 0x000fe400078ef868 */
[----:B------:R-:W-:Y:S01]  /*1860*/  SHF.R.S32.HI R20, RZ, 0x1f, R149 ;  /* 0x0000001fff147819 */ /* 0x000fe20000011495 */
[----:B------:R-:W-:Y:S01]  /*1870*/  IMAD.IADD R6, R19, 0x1, -R6 ;  /* 0x0000000113067824 */ /* 0x000fe200078e0a06 */
[C---:B------:R-:W-:Y:S02]  /*1880*/  IADD3 R148, R110.reuse, 0x30, RZ ;  /* 0x000000306e947810 */ /* 0x040fe40007ffe0ff */
[----:B------:R-:W-:Y:S01]  /*1890*/  SHF.R.S32.HI R11, RZ, 0x1f, R146 ;  /* 0x0000001fff0b7819 */ /* 0x000fe20000011492 */
[----:B------:R1:W-:Y:S01]  /*18a0*/  STL [R1+0x48], R20 ;  /* 0x0000481401007387 */ /* 0x0003e20000100800 */
[----:B------:R-:W-:Y:S01]  /*18b0*/  IADD3 R147, R110, 0x50, RZ ;  /* 0x000000506e937810 */ /* 0x000fe20007ffe0ff */
[----:B------:R-:W-:Y:S01]  /*18c0*/  IMAD.SHL.U32 R251, R6, 0x2, RZ ;  /* 0x0000000206fb7824 */ /* 0x000fe200078e00ff */
[----:B------:R-:W-:Y:S01]  /*18d0*/  SHF.R.S32.HI R21, RZ, 0x1f, R148 ;  /* 0x0000001fff157819 */ /* 0x000fe20000011494 */
[----:B------:R2:W-:Y:S01]  /*18e0*/  STL [R1+0x44], R11 ;  /* 0x0000440b01007387 */ /* 0x0005e20000100800 */
[----:B------:R-:W-:Y:S01]  /*18f0*/  LOP3.LUT R5, R16, R5, R17, 0xf6, !PT ;  /* 0x0000000510057212 */ /* 0x000fe200078ef611 */
[----:B------:R-:W-:Y:S01]  /*1900*/  IMAD R6, R9, 0x8, R18 ;  /* 0x0000000809067824 */ /* 0x000fe200078e0212 */
[----:B------:R-:W-:Y:S01]  /*1910*/  IADD3 R34, R251, 0x8, RZ ;  /* 0x00000008fb227810 */ /* 0x000fe20007ffe0ff */
[----:B------:R-:W-:Y:S01]  /*1920*/  STL [R1+0x40], R21 ;  /* 0x0000401501007387 */ /* 0x000fe20000100800 */
[----:B------:R-:W-:-:S02]  /*1930*/  LEA R5, R5, 0x18100, 0x1 ;  /* 0x0001810005057811 */ /* 0x000fc400078e08ff */
[C---:B------:R-:W-:Y:S02]  /*1940*/  IADD3 R33, R251.reuse, 0x10, RZ ;  /* 0x00000010fb217810 */ /* 0x040fe40007ffe0ff */
[C---:B------:R-:W-:Y:S02]  /*1950*/  IADD3 R32, R251.reuse, 0x18, RZ ;  /* 0x00000018fb207810 */ /* 0x040fe40007ffe0ff */
[C---:B------:R-:W-:Y:S02]  /*1960*/  IADD3 R31, R251.reuse, 0x20, RZ ;  /* 0x00000020fb1f7810 */ /* 0x040fe40007ffe0ff */
[C---:B------:R-:W-:Y:S02]  /*1970*/  IADD3 R29, R251.reuse, 0x30, RZ ;  /* 0x00000030fb1d7810 */ /* 0x040fe40007ffe0ff */
[C---:B------:R-:W-:Y:S02]  /*1980*/  IADD3 R28, R251.reuse, 0x38, RZ ;  /* 0x00000038fb1c7810 */ /* 0x040fe40007ffe0ff */
[----:B------:R-:W-:-:S02]  /*1990*/  IADD3 R26, R251, 0x48, RZ ;  /* 0x00000048fb1a7810 */ /* 0x000fc40007ffe0ff */
[----:B------:R-:W-:Y:S02]  /*19a0*/  SEL R184, R4, 0xffffffe0, !P1 ;  /* 0xffffffe004b87807 */ /* 0x000fe40004800000 */
[----:B-1----:R-:W-:Y:S02]  /*19b0*/  SHF.R.S32.HI R20, RZ, 0x1f, R145 ;  /* 0x0000001fff147819 */ /* 0x002fe40000011491 */
[C---:B------:R-:W-:Y:S02]  /*19c0*/  IADD3 R25, R251.reuse, 0x50, RZ ;  /* 0x00000050fb197810 */ /* 0x040fe40007ffe0ff */
[----:B--2---:R-:W-:Y:S01]  /*19d0*/  SHF.R.S32.HI R11, RZ, 0x1f, R147 ;  /* 0x0000001fff0b7819 */ /* 0x004fe20000011493 */
[----:B------:R1:W-:Y:S01]  /*19e0*/  STL [R1+0x3c], R20 ;  /* 0x00003c1401007387 */ /* 0x0003e20000100800 */
[C---:B------:R-:W-:Y:S02]  /*19f0*/  IADD3 R23, R251.reuse, 0x60, RZ ;  /* 0x00000060fb177810 */ /* 0x040fe40007ffe0ff */
[----:B------:R-:W-:Y:S01]  /*1a00*/  IADD3 R22, R251, 0x68, RZ ;  /* 0x00000068fb167810 */ /* 0x000fe20007ffe0ff */
[----:B------:R-:W-:Y:S01]  /*1a10*/  STL [R1+0x38], R11 ;  /* 0x0000380b01007387 */ /* 0x000fe20000100800 */
[----:B------:R-:W-:-:S02]  /*1a20*/  SHF.R.S32.HI R4, RZ, 0x1f, R33 ;  /* 0x0000001fff047819 */ /* 0x000fc40000011421 */
[----:B------:R-:W-:Y:S01]  /*1a30*/  SHF.R.S32.HI R234, RZ, 0x3, R8 ;  /* 0x00000003ffea7819 */ /* 0x000fe20000011408 */
[----:B------:R-:W-:Y:S01]  /*1a40*/  STL [R1+0x64], R6 ;  /* 0x0000640601007387 */ /* 0x000fe20000100800 */
[C---:B------:R-:W-:Y:S02]  /*1a50*/  IADD3 R19, R251.reuse, 0x80, RZ ;  /* 0x00000080fb137810 */ /* 0x040fe40007ffe0ff */
[C---:B------:R-:W-:Y:S01]  /*1a60*/  IADD3 R17, R251.reuse, 0x90, RZ ;  /* 0x00000090fb117810 */ /* 0x040fe20007ffe0ff */
[----:B------:R2:W-:Y:S01]  /*1a70*/  STL [R1+0x60], R5 ;  /* 0x0000600501007387 */ /* 0x0005e20000100800 */
[----:B------:R-:W-:Y:S02]  /*1a80*/  SHF.R.S32.HI R4, RZ, 0x1f, R31 ;  /* 0x0000001fff047819 */ /* 0x000fe4000001141f */
[----:B------:R-:W-:Y:S02]  /*1a90*/  SHF.R.S32.HI R233, RZ, 0x3, R7 ;  /* 0x00000003ffe97819 */ /* 0x000fe40000011407 */
[----:B------:R-:W-:-:S02]  /*1aa0*/  IADD3 R16, R251, 0x98, RZ ;  /* 0x00000098fb107810 */ /* 0x000fc40007ffe0ff */
[C---:B------:R-:W-:Y:S02]  /*1ab0*/  IADD3 R8, R251.reuse, 0xa8, RZ ;  /* 0x000000a8fb087810 */ /* 0x040fe40007ffe0ff */
[----:B------:R-:W-:Y:S02]  /*1ac0*/  SHF.R.S32.HI R4, RZ, 0x1f, R28 ;  /* 0x0000001fff047819 */ /* 0x000fe4000001141c */
[C---:B------:R-:W-:Y:S02]  /*1ad0*/  IADD3 R7, R251.reuse, 0xb0, RZ ;  /* 0x000000b0fb077810 */ /* 0x040fe40007ffe0ff */
[----:B-1----:R-:W-:Y:S02]  /*1ae0*/  IADD3 R20, R251, 0x78, RZ ;  /* 0x00000078fb147810 */ /* 0x002fe40007ffe0ff */
[----:B------:R-:W-:Y:S02]  /*1af0*/  SHF.R.S32.HI R4, RZ, 0x1f, R25 ;  /* 0x0000001fff047819 */ /* 0x000fe40000011419 */
[----:B------:R-:W-:-:S02]  /*1b00*/  SHF.R.S32.HI R4, RZ, 0x1f, R22 ;  /* 0x0000001fff047819 */ /* 0x000fc40000011416 */
[----:B------:R-:W-:Y:S02]  /*1b10*/  SHF.R.S32.HI R4, RZ, 0x1f, R19 ;  /* 0x0000001fff047819 */ /* 0x000fe40000011413 */
[----:B------:R-:W-:Y:S02]  /*1b20*/  SHF.R.S32.HI R4, RZ, 0x1f, R16 ;  /* 0x0000001fff047819 */ /* 0x000fe40000011410 */
[----:B------:R-:W-:Y:S02]  /*1b30*/  SHF.R.S32.HI R4, RZ, 0x1f, R7 ;  /* 0x0000001fff047819 */ /* 0x000fe40000011407 */
[----:B--2---:R-:W-:Y:S02]  /*1b40*/  SHF.R.S32.HI R5, RZ, 0x1f, R34 ;  /* 0x0000001fff057819 */ /* 0x004fe40000011422 */
        /* <DEDUP_REMOVED lines=10> */
[----:B------:R-:W-:Y:S01]  /*1bf0*/  STL [R1+0x5c], R5 ;  /* 0x00005c0501007387 */ /* 0x000fe20000100800 */
[----:B------:R-:W-:Y:S02]  /*1c00*/  LEA R2, R13, 0x18100, 0x1 ;  /* 0x000181000d027811 */ /* 0x000fe400078e08ff */
[----:B------:R-:W-:Y:S01]  /*1c10*/  LEA R186, R3, 0x100, 0x1 ;  /* 0x0000010003ba7811 */ /* 0x000fe200078e08ff */
[----:B------:R-:W-:Y:S01]  /*1c20*/  STL [R1+0x58], R4 ;  /* 0x0000580401007387 */ /* 0x000fe20000100800 */
[----:B------:R-:W-:Y:S01]  /*1c30*/  LEA R185, R0, 0xc100, 0x1 ;  /* 0x0000c10000b97811 */ /* 0x000fe200078e08ff */
[----:B------:R-:W-:Y:S01]  /*1c40*/  IMAD.IADD R181, R180, 0x1, R184 ;  /* 0x00000001b4b57824 */ /* 0x000fe200078e02b8 */
[----:B------:R-:W-:Y:S01]  /*1c50*/  SEL R0, R10, 0xffffffc0, !P2 ;  /* 0xffffffc00a007807 */ /* 0x000fe20005000000 */
[----:B------:R1:W-:Y:S01]  /*1c60*/  STL [R1+0x54], R2 ;  /* 0x0000540201007387 */ /* 0x0003e20000100800 */
[----:B------:R-:W-:-:S02]  /*1c70*/  LEA R3, R12, 0x18100, 0x1 ;  /* 0x000181000c037811 */ /* 0x000fc400078e08ff */
[----:B------:R-:W-:Y:S01]  /*1c80*/  IADD3 R215, R216, 0x40, RZ ;  /* 0x00000040d8d77810 */ /* 0x000fe20007ffe0ff */
[----:B------:R-:W-:Y:S01]  /*1c90*/  IMAD.IADD R187, R0, 0x1, R186 ;  /* 0x0000000100bb7824 */ /* 0x000fe200078e02ba */
[----:B------:R-:W-:Y:S01]  /*1ca0*/  IADD3 R218, R216, 0x80, RZ ;  /* 0x00000080d8da7810 */ /* 0x000fe20007ffe0ff */
[----:B------:R-:W-:Y:S01]  /*1cb0*/  STL [R1+0x50], R3 ;  /* 0x0000500301007387 */ /* 0x000fe20000100800 */
[--C-:B------:R-:W-:Y:S01]  /*1cc0*/  IMAD.IADD R183, R180, 0x1, R0.reuse ;  /* 0x00000001b4b77824 */ /* 0x100fe200078e0200 */
[C---:B------:R-:W-:Y:S01]  /*1cd0*/  IADD3 R223, R104.reuse, 0x60, RZ ;  /* 0x0000006068df7810 */ /* 0x040fe20007ffe0ff */
[----:B------:R-:W-:Y:S01]  /*1ce0*/  IMAD.IADD R182, R181, 0x1, R0 ;  /* 0x00000001b5b67824 */ /* 0x000fe200078e0200 */
[C---:B------:R-:W-:Y:S02]  /*1cf0*/  IADD3 R222, R104.reuse, 0x80, RZ ;  /* 0x0000008068de7810 */ /* 0x040fe40007ffe0ff */
[----:B------:R-:W-:Y:S02]  /*1d00*/  IADD3 R221, R104, 0xa0, RZ ;  /* 0x000000a068dd7810 */ /* 0x000fe40007ffe0ff */
[----:B------:R-:W-:-:S02]  /*1d10*/  IADD3 R30, R251, 0x28, RZ ;  /* 0x00000028fb1e7810 */ /* 0x000fc40007ffe0ff */
[C---:B------:R-:W-:Y:S02]  /*1d20*/  IADD3 R27, R251.reuse, 0x40, RZ ;  /* 0x00000040fb1b7810 */ /* 0x040fe40007ffe0ff */
[C---:B------:R-:W-:Y:S02]  /*1d30*/  IADD3 R24, R251.reuse, 0x58, RZ ;  /* 0x00000058fb187810 */ /* 0x040fe40007ffe0ff */
[C---:B------:R-:W-:Y:S02]  /*1d40*/  IADD3 R21, R251.reuse, 0x70, RZ ;  /* 0x00000070fb157810 */ /* 0x040fe40007ffe0ff */
[C---:B------:R-:W-:Y:S02]  /*1d50*/  IADD3 R18, R251.reuse, 0x88, RZ ;  /* 0x00000088fb127810 */ /* 0x040fe40007ffe0ff */
[C---:B------:R-:W-:Y:S01]  /*1d60*/  IADD3 R9, R251.reuse, 0xa0, RZ ;  /* 0x000000a0fb097810 */ /* 0x040fe20007ffe0ff */
[----:B-1----:R-:W-:Y:S01]  /*1d70*/  IMAD.IADD R2, R184, 0x1, R186 ;  /* 0x00000001b8027824 */ /* 0x002fe200078e02ba */
[----:B------:R-:W-:-:S02]  /*1d80*/  IADD3 R6, R251, 0xb8, RZ ;  /* 0x000000b8fb067810 */ /* 0x000fc40007ffe0ff */
[----:B------:R-:W-:Y:S02]  /*1d90*/  SHF.R.S32.HI R217, RZ, 0x1f, R216 ;  /* 0x0000001fffd97819 */ /* 0x000fe400000114d8 */
        /* <DEDUP_REMOVED lines=8> */
[----:B------:R-:W-:Y:S02]  /*1e20*/  IADD3 R10, R144, 0x100, RZ ;  /* 0x00000100900a7810 */ /* 0x000fe40007ffe0ff */
[----:B------:R-:W-:Y:S02]  /*1e30*/  SHF.R.S32.HI R30, RZ, 0x1f, R30 ;  /* 0x0000001fff1e7819 */ /* 0x000fe4000001141e */
[----:B------:R-:W-:Y:S02]  /*1e40*/  SHF.R.S32.HI R27, RZ, 0x1f, R27 ;  /* 0x0000001fff1b7819 */ /* 0x000fe4000001141b */
[----:B------:R-:W-:-:S02]  /*1e50*/  SHF.R.S32.HI R24, RZ, 0x1f, R24 ;  /* 0x0000001fff187819 */ /* 0x000fc40000011418 */
[----:B------:R-:W-:Y:S01]  /*1e60*/  SHF.R.S32.HI R21, RZ, 0x1f, R21 ;  /* 0x0000001fff157819 */ /* 0x000fe20000011415 */
[----:B-1----:R-:W-:Y:S01]  /*1e70*/  IMAD.IADD R2, R0, 0x1, R2 ;  /* 0x0000000100027824 */ /* 0x002fe200078e0202 */
[----:B------:R-:W-:Y:S01]  /*1e80*/  SHF.R.S32.HI R18, RZ, 0x1f, R18 ;  /* 0x0000001fff127819 */ /* 0x000fe20000011412 */
[----:B------:R-:W-:Y:S01]  /*1e90*/  IMAD.IADD R0, R184, 0x1, R187 ;  /* 0x00000001b8007824 */ /* 0x000fe200078e02bb */
[----:B------:R-:W-:Y:S02]  /*1ea0*/  SHF.R.S32.HI R9, RZ, 0x1f, R9 ;  /* 0x0000001fff097819 */ /* 0x000fe40000011409 */
[----:B------:R-:W-:Y:S02]  /*1eb0*/  SHF.R.S32.HI R6, RZ, 0x1f, R6 ;  /* 0x0000001fff067819 */ /* 0x000fe40000011406 */
[----:B------:R1:W-:Y:S04]  /*1ec0*/  STL [R1+0x24], R0 ;  /* 0x0000240001007387 */ /* 0x0003e80000100800 */
[----:B------:R1:W-:Y:S02]  /*1ed0*/  STL [R1+0x4c], R2 ;  /* 0x00004c0201007387 */ /* 0x0003e40000100800 */
.L_x_3027:
[----:B-1----:R-:W2:Y:S01]  /*1ee0*/  LDL R0, [R1+0xc] ;  /* 0x00000c0001007983 */ /* 0x002ea20000100800 */
[----:B------:R-:W-:Y:S01]  /*1ef0*/  IMAD.MOV.U32 R2, RZ, RZ, 0x4 ;  /* 0x00000004ff027424 */ /* 0x000fe200078e00ff */
[----:B------:R-:W-:-:S02]  /*1f00*/  ISETP.NE.U32.AND P0, PT, RZ, c[0x0][0x370], PT ;  /* 0x0000dc00ff007a0c */ /* 0x000fc40003f05070 */
[----:B------:R-:W-:Y:S02]  /*1f10*/  ISETP.NE.U32.AND P4, PT, RZ, c[0x0][0x360], PT ;  /* 0x0000d800ff007a0c */ /* 0x000fe40003f85070 */
[----:B------:R-:W-:Y:S01]  /*1f20*/  ISETP.NE.AND.EX P1, PT, RZ, c[0x0][0x374], PT, P0 ;  /* 0x0000dd00ff007a0c */ /* 0x000fe20003f25300 */
[----:B--2---:R-:W-:-:S05]  /*1f30*/  IMAD.WIDE R2, R0, R2, c[0x0][0x588] ;  /* 0x0001620000027625 */ /* 0x004fca00078e0202 */
[----:B------:R-:W2:Y:S01]  /*1f40*/  LDG.E R24, [R2.64] ;  /* 0x0000000802187981 */ /* 0x000ea2000c1e1900 */
[----:B------:R-:W-:Y:S01]  /*1f50*/  ISETP.NE.AND.EX P4, PT, RZ, c[0x0][0x364], PT, P4 ;  /* 0x0000d900ff007a0c */ /* 0x000fe20003f85340 */
[----:B------:R-:W-:Y:S01]  /*1f60*/  IMAD.MOV.U32 R247, RZ, RZ, RZ ;  /* 0x000000fffff77224 */ /* 0x000fe200078e00ff */
[----:B------:R-:W-:Y:S02]  /*1f70*/  ISETP.NE.U32.AND P3, PT, RZ, c[0x0][0x348], PT ;  /* 0x0000d200ff007a0c */ /* 0x000fe40003f65070 */
[----:B------:R-:W-:Y:S02]  /*1f80*/  ISETP.NE.U32.AND P5, PT, RZ, c[0x0][0x350], PT ;  /* 0x0000d400ff007a0c */ /* 0x000fe40003fa5070 */
[----:B------:R-:W-:Y:S02]  /*1f90*/  ISETP.NE.U32.AND P6, PT, RZ, c[0x0][0x358], PT ;  /* 0x0000d600ff007a0c */ /* 0x000fe40003fc5070 */
[----:B------:R-:W-:Y:S02]  /*1fa0*/  ISETP.NE.AND.EX P3, PT, RZ, c[0x0][0x34c], PT, P3 ;  /* 0x0000d300ff007a0c */ /* 0x000fe40003f65330 */
[----:B------:R-:W-:-:S02]  /*1fb0*/  ISETP.NE.AND.EX P5, PT, RZ, c[0x0][0x354], PT, P5 ;  /* 0x0000d500ff007a0c */ /* 0x000fc40003fa5350 */
[----:B------:R-:W-:Y:S01]  /*1fc0*/  ISETP.NE.AND.EX P6, PT, RZ, c[0x0][0x35c], PT, P6 ;  /* 0x0000d700ff007a0c */ /* 0x000fe20003fc5360 */
[----:B------:R-:W-:Y:S02]  /*1fd0*/  IMAD.MOV.U32 R139, RZ, RZ, RZ ;  /* 0x000000ffff8b7224 */ /* 0x000fe400078e00ff */
[----:B------:R-:W-:Y:S02]  /*1fe0*/  IMAD.MOV.U32 R20, RZ, RZ, RZ ;  /* 0x000000ffff147224 */ /* 0x000fe400078e00ff */
[----:B------:R-:W-:Y:S01]  /*1ff0*/  IMAD.MOV.U32 R13, RZ, RZ, RZ ;  /* 0x000000ffff0d7224 */ /* 0x000fe200078e00ff */
[----:B--2---:R-:W-:Y:S01]  /*2000*/  SHF.R.S32.HI R21, RZ, 0x1f, R24 ;  /* 0x0000001fff157819 */ /* 0x004fe20000011418 */
[C---:B------:R-:W-:Y:S01]  /*2010*/  IMAD.SHL.U32 R22, R24.reuse, 0x4, RZ ;  /* 0x0000000418167824 */ /* 0x040fe200078e00ff */
[C---:B------:R-:W-:Y:S01]  /*2020*/  @P1 LEA R4, P0, R24.reuse, c[0x0][0x370], 0x2 ;  /* 0x0000dc0018041a11 */ /* 0x040fe200078010ff */
[----:B------:R1:W-:Y:S01]  /*2030*/  STL [R1+0x1c], R24 ;  /* 0x00001c1801007387 */ /* 0x0003e20000100800 */
[----:B------:R-:W-:-:S02]  /*2040*/  SHF.L.U64.HI R16, R24, 0x2, R21 ;  /* 0x0000000218107819 */ /* 0x000fc40000010215 */
[----:B------:R-:W-:Y:S01]  /*2050*/  @P1 LEA.HI.X R5, R24, c[0x0][0x374], R21, 0x2, P0 ;  /* 0x0000dd0018051a11 */ /* 0x000fe200000f1415 */
[----:B------:R1:W-:Y:S01]  /*2060*/  STL [R1+0x28], R21 ;  /* 0x0000281501007387 */ /* 0x0003e20000100800 */
[C---:B------:R-:W-:Y:S02]  /*2070*/  @P4 IADD3 R2, P0, R22.reuse, c[0x0][0x360], RZ ;  /* 0x0000d80016024a10 */ /* 0x040fe40007f1e0ff */
[----:B------:R-:W-:Y:S01]  /*2080*/  IADD3 R6, P2, R22, c[0x0][0x348], RZ ;  /* 0x0000d20016067a10 */ /* 0x000fe20007f5e0ff */
[----:B------:R2:W5:Y:S01]  /*2090*/  @P1 LDG.E R247, [R4.64] ;  /* 0x0000000804f71981 */ /* 0x000562000c1e1900 */
[----:B------:R-:W-:-:S03]  /*20a0*/  @P4 IADD3.X R3, R16, c[0x0][0x364], RZ, P0, !PT ;  /* 0x0000d90010034a10 */ /* 0x000fc600007fe4ff */
[----:B------:R1:W-:Y:S04]  /*20b0*/  STL [R1+0x14], R22 ;  /* 0x0000141601007387 */ /* 0x0003e80000100800 */
[----:B------:R3:W5:Y:S01]  /*20c0*/  @P4 LDG.E R249, [R2.64] ;  /* 0x0000000802f94981 */ /* 0x000762000c1e1900 */
[----:B------:R-:W-:-:S03]  /*20d0*/  IADD3.X R7, R16, c[0x0][0x34c], RZ, P2, !PT ;  /* 0x0000d30010077a10 */ /* 0x000fc600017fe4ff */
[----:B------:R1:W-:Y:S04]  /*20e0*/  STL [R1+0x18], R16 ;  /* 0x0000181001007387 */ /* 0x0003e80000100800 */
[----:B------:R1:W5:Y:S01]  /*20f0*/  @P3 LDG.E R139, [R6.64] ;  /* 0x00000008068b3981 */ /* 0x000362000c1e1900 */
[----:B--2---:R-:W-:-:S04]  /*2100*/  IADD3 R4, P1, R22, c[0x0][0x350], RZ ;  /* 0x0000d40016047a10 */ /* 0x004fc80007f3e0ff */
[----:B------:R-:W-:Y:S02]  /*2110*/  IADD3.X R5, R16, c[0x0][0x354], RZ, P1, !PT ;  /* 0x0000d50010057a10 */ /* 0x000fe40000ffe4ff */
[----:B---3--:R-:W-:-:S03]  /*2120*/  IADD3 R2, P0, R22, c[0x0][0x358], RZ ;  /* 0x0000d60016027a10 */ /* 0x008fc60007f1e0ff */
[----:B------:R1:W5:Y:S01]  /*2130*/  @P5 LDG.E R20, [R4.64] ;  /* 0x0000000804145981 */ /* 0x000362000c1e1900 */
[----:B------:R-:W-:-:S05]  /*2140*/  IADD3.X R3, R16, c[0x0][0x35c], RZ, P0, !PT ;  /* 0x0000d70010037a10 */ /* 0x000fca00007fe4ff */
[----:B------:R1:W5:Y:S01]  /*2150*/  @P6 LDG.E R13, [R2.64] ;  /* 0x00000008020d6981 */ /* 0x000362000c1e1900 */
[----:B------:R-:W-:Y:S01]  /*2160*/  YIELD ;  /* 0x0000000000007946 */ /* 0x000fe20003800000 */
[----:B------:R-:W-:Y:S05]  /*2170*/  @P4 BRA `(.L_x_2836) ;  /* 0x0000005000004947 */ /* 0x000fea0003800000 */
[----:B-----5:R-:W-:Y:S01]  /*2180*/  MOV R249, c[0x0][0x168] ;  /* 0x00005a0000f97a02 */ /* 0x020fe20000000f00 */
[----:B------:R-:W-:Y:S05]  /*2190*/  @!P3 BRA `(.L_x_2836) ;  /* 0x000000300000b947 */ /* 0x000fea0003800000 */
[----:B------:R-:W2:Y:S04]  /*21a0*/  LDG.E R8, [R6.64] ;  /* 0x0000000806087981 */ /* 0x000ea8000c1e1900 */
[----:B------:R-:W2:Y:S02]  /*21b0*/  LDG.E R0, [R6.64+0x4] ;  /* 0x0000040806007981 */ /* 0x000ea4000c1e1900 */
[----:B--2---:R-:W-:Y:S02]  /*21c0*/  IADD3 R249, -R8, R0, RZ ;  /* 0x0000000008f97210 */ /* 0x004fe40007ffe1ff */
.L_x_2836:
[----:B------:R-:W-:-:S04]  /*21d0*/  ISETP.NE.U32.AND P0, PT, RZ, c[0x0][0x368], PT ;  /* 0x0000da00ff007a0c */ /* 0x000fc80003f05070 */
[----:B------:R-:W-:-:S13]  /*21e0*/  ISETP.NE.AND.EX P0, PT, RZ, c[0x0][0x36c], PT, P0 ;  /* 0x0000db00ff007a0c */ /* 0x000fda0003f05300 */
[----:B------:R-:W-:Y:S05]  /*21f0*/  @!P0 BRA `(.L_x_2837) ;  /* 0x0000004000008947 */ /* 0x000fea0003800000 */
[----:B-1----:R-:W-:-:S04]  /*2200*/  IADD3 R4, P0, R22, c[0x0][0x368], RZ ;  /* 0x0000da0016047a10 */ /* 0x002fc80007f1e0ff */
[----:B------:R-:W-:-:S05]  /*2210*/  IADD3.X R5, R16, c[0x0][0x36c], RZ, P0, !PT ;  /* 0x0000db0010057a10 */ /* 0x000fca00007fe4ff */
[----:B------:R1:W5:Y:S01]  /*2220*/  LDG.E R15, [R4.64] ;  /* 0x00000008040f7981 */ /* 0x000362000c1e1900 */
[----:B------:R-:W-:Y:S05]  /*2230*/  BRA `(.L_x_2838) ;  /* 0x0000005000007947 */ /* 0x000fea0003800000 */
.L_x_2837:
[----:B------:R-:W-:Y:S01]  /*2240*/  MOV R15, UR6 ;  /* 0x00000006000f7c02 */ /* 0x000fe20008000f00 */
[----:B------:R-:W-:Y:S05]  /*2250*/  @!P5 BRA `(.L_x_2838) ;  /* 0x000000300000d947 */ /* 0x000fea0003800000 */
[----:B-1----:R-:W2:Y:S04]  /*2260*/  LDG.E R6, [R4.64] ;  /* 0x0000000804067981 */ /* 0x002ea8000c1e1900 */
[----:B------:R-:W2:Y:S02]  /*2270*/  LDG.E R0, [R4.64+0x4] ;  /* 0x0000040804007981 */ /* 0x000ea4000c1e1900 */
[----:B--2---:R-:W-:Y:S02]  /*2280*/  IADD3 R15, -R6, R0, RZ ;  /* 0x00000000060f7210 */ /* 0x004fe40007ffe1ff */
.L_x_2838:
[----:B------:R-:W2:Y:S04]  /*2290*/  LDL.LU R0, [R1+0x4] ;  /* 0x0000040001007983 */ /* 0x000ea80000300800 */
[----:B-1----:R1:W3:Y:S04]  /*22a0*/  @P6 LDG.E R5, [R2.64] ;  /* 0x0000000802056981 */ /* 0x0022e8000c1e1900 */
[----:B------:R1:W3:Y:S04]  /*22b0*/  @P6 LDG.E R4, [R2.64+0x4] ;  /* 0x0000040802046981 */ /* 0x0002e8000c1e1900 */
[----:B------:R-:W4:Y:S01]  /*22c0*/  LDL R14, [R1+0x8] ;  /* 0x00000800010e7983 */ /* 0x000f220000100800 */
[----:B------:R-:W-:-:S04]  /*22d0*/  ISETP.NE.U32.AND P0, PT, RZ, c[0x0][0x378], PT ;  /* 0x0000de00ff007a0c */ /* 0x000fc80003f05070 */
[----:B------:R-:W-:Y:S01]  /*22e0*/  ISETP.NE.AND.EX P1, PT, RZ, c[0x0][0x37c], PT, P0 ;  /* 0x0000df00ff007a0c */ /* 0x000fe20003f25300 */
[----:B------:R-:W-:-:S05]  /*22f0*/  IMAD.MOV.U32 R6, RZ, RZ, c[0x0][0x2c4] ;  /* 0x0000b100ff067624 */ /* 0x000fca00078e00ff */
[----:B------:R-:W-:Y:S01]  /*2300*/  ISETP.NE.AND P2, PT, R6, 0x1, PT ;  /* 0x000000010600780c */ /* 0x000fe20003f45270 */
[----:B-----5:R-:W-:Y:S02]  /*2310*/  IMAD.MOV.U32 R138, RZ, RZ, R15 ;  /* 0x000000ffff8a7224 */ /* 0x020fe400078e000f */
[----:B------:R-:W-:-:S04]  /*2320*/  IMAD.MOV.U32 R76, RZ, RZ, c[0x0][0x228] ;  /* 0x00008a00ff4c7624 */ /* 0x000fc800078e00ff */
[----:B-1----:R-:W-:Y:S01]  /*2330*/  @P1 IADD3 R2, P0, R22, c[0x0][0x378], RZ ;  /* 0x0000de0016021a10 */ /* 0x002fe20007f1e0ff */
[----:B------:R-:W-:-:S03]  /*2340*/  IMAD.IADD R7, R15, 0x1, -R247 ;  /* 0x000000010f077824 */ /* 0x000fc600078e0af7 */
[----:B------:R-:W-:-:S05]  /*2350*/  @P1 IADD3.X R3, R16, c[0x0][0x37c], RZ, P0, !PT ;  /* 0x0000df0010031a10 */ /* 0x000fca00007fe4ff */
[----:B------:R4:W5:Y:S01]  /*2360*/  @P1 LDG.E R138, [R2.64] ;  /* 0x00000008028a1981 */ /* 0x000962000c1e1900 */
[----:B------:R-:W-:Y:S01]  /*2370*/  LOP3.LUT R231, R231, 0xffffffbf, RZ, 0xc0, !PT ;  /* 0xffffffbfe7e77812 */ /* 0x000fe200078ec0ff */
[----:B------:R-:W-:Y:S03]  /*2380*/  BSSY B0, `(.L_x_2839) ;  /* 0x000003c000007945 */ /* 0x000fe60003800000 */
[----:B------:R-:W-:Y:S01]  /*2390*/  @P2 LOP3.LUT R231, R231, 0x40, RZ, 0xfc, !PT ;  /* 0x00000040e7e72812 */ /* 0x000fe200078efcff */
[----:B--2---:R-:W-:-:S05]  /*23a0*/  IMAD.SHL.U32 R0, R0, 0x80, RZ ;  /* 0x0000008000007824 */ /* 0x004fca00078e00ff */
[----:B------:R1:W-:Y:S01]  /*23b0*/  STL [R1+0x4], R0 ;  /* 0x0000040001007387 */ /* 0x0003e20000100800 */
[----:B---3--:R-:W-:-:S04]  /*23c0*/  @P6 IMAD.IADD R76, R4, 0x1, -R5 ;  /* 0x00000001044c6824 */ /* 0x008fc800078e0a05 */
[----:B------:R-:W-:Y:S01]  /*23d0*/  IMAD.IADD R248, R7, 0x1, R76 ;  /* 0x0000000107f87824 */ /* 0x000fe200078e024c */
[----:B----4-:R-:W-:-:S04]  /*23e0*/  LOP3.LUT R3, R14, 0xff000000, RZ, 0xc0, !PT ;  /* 0xff0000000e037812 */ /* 0x010fc800078ec0ff */
[----:B------:R-:W-:Y:S02]  /*23f0*/  IADD3 R128, R248, 0x40, -R249 ;  /* 0x00000040f8807810 */ /* 0x000fe40007ffe8f9 */
[----:B-1----:R-:W-:-:S05]  /*2400*/  IADD3 R0, R0, 0x7f, RZ ;  /* 0x0000007f00007810 */ /* 0x002fca0007ffe0ff */
[----:B------:R-:W-:-:S05]  /*2410*/  @P2 IMAD.HI.U32 R2, R0, c[0x0][0x2c8], RZ ;  /* 0x0000b20000022a27 */ /* 0x000fca00078e00ff */
[----:B------:R-:W-:Y:S02]  /*2420*/  @P2 SHF.R.U32.HI R0, RZ, c[0x0][0x2cc], R2 ;  /* 0x0000b300ff002a19 */ /* 0x000fe40000011602 */
[----:B------:R-:W-:-:S03]  /*2430*/  IADD3 R2, R248, 0x3f, RZ ;  /* 0x0000003ff8027810 */ /* 0x000fc60007ffe0ff */
[----:B------:R-:W-:Y:S01]  /*2440*/  IMAD.IADD R0, R128, 0x1, R0 ;  /* 0x0000000180007824 */ /* 0x000fe200078e0200 */
[----:B------:R-:W-:Y:S02]  /*2450*/  SHF.R.S32.HI R4, RZ, 0x1f, R2 ;  /* 0x0000001fff047819 */ /* 0x000fe40000011402 */
[----:B------:R-:W-:Y:S02]  /*2460*/  LOP3.LUT R8, R14, 0xff0000, RZ, 0xc0, !PT ;  /* 0x00ff00000e087812 */ /* 0x000fe400078ec0ff */
[----:B------:R-:W-:Y:S02]  /*2470*/  SHF.R.U32.HI R6, RZ, 0x8, R3 ;  /* 0x00000008ff067819 */ /* 0x000fe40000011603 */
[----:B------:R-:W-:Y:S02]  /*2480*/  SHF.R.S32.HI R5, RZ, 0x1f, R0 ;  /* 0x0000001fff057819 */ /* 0x000fe40000011400 */
[----:B------:R-:W-:Y:S02]  /*2490*/  LEA.HI R3, R4, R2, RZ, 0x6 ;  /* 0x0000000204037211 */ /* 0x000fe400078f30ff */
[----:B------:R-:W-:-:S02]  /*24a0*/  LEA.HI R2, R8, R6, RZ, 0x10 ;  /* 0x0000000608027211 */ /* 0x000fc400078f80ff */
[----:B------:R-:W-:Y:S02]  /*24b0*/  LEA.HI R0, R5, R0, RZ, 0x6 ;  /* 0x0000000005007211 */ /* 0x000fe400078f30ff */
[----:B------:R-:W-:Y:S02]  /*24c0*/  SHF.R.U32.HI R9, RZ, 0x10, R2 ;  /* 0x00000010ff097819 */ /* 0x000fe40000011602 */
[----:B------:R-:W-:Y:S02]  /*24d0*/  LOP3.LUT R17, R2, 0xff, RZ, 0xc0, !PT ;  /* 0x000000ff02117812 */ /* 0x000fe400078ec0ff */
[----:B------:R-:W-:Y:S02]  /*24e0*/  SHF.R.S32.HI R127, RZ, 0x6, R3 ;  /* 0x00000006ff7f7819 */ /* 0x000fe40000011403 */
[----:B------:R-:W-:Y:S01]  /*24f0*/  SHF.R.S32.HI R0, RZ, 0x6, R0 ;  /* 0x00000006ff007819 */ /* 0x000fe20000011400 */
[----:B------:R1:W-:Y:S03]  /*2500*/  STL [R1+0x2c], R9 ;  /* 0x00002c0901007387 */ /* 0x0003e60000100800 */
[----:B------:R-:W-:Y:S01]  /*2510*/  IMNMX R6, R127, R0, PT ;  /* 0x000000007f067217 */ /* 0x000fe20003800200 */
[----:B------:R1:W-:Y:S03]  /*2520*/  STL [R1+0x30], R17 ;  /* 0x0000301101007387 */ /* 0x0003e60000100800 */
[----:B------:R-:W-:-:S02]  /*2530*/  ISETP.GE.AND P0, PT, R6, 0x1, PT ;  /* 0x000000010600780c */ /* 0x000fc40003f06270 */
[----:B------:R-:W-:Y:S01]  /*2540*/  ISETP.NE.AND P1, PT, R9, RZ, PT ;  /* 0x000000ff0900720c */ /* 0x000fe20003f25270 */
[----:B------:R-:W-:-:S03]  /*2550*/  IMAD.MOV.U32 R0, RZ, RZ, RZ ;  /* 0x000000ffff007224 */ /* 0x000fc600078e00ff */
[----:B------:R-:W-:-:S07]  /*2560*/  SEL R125, R9, c[0x0][0x338], P1 ;  /* 0x0000ce00097d7a07 */ /* 0x000fce0000800000 */
        /* <DEDUP_REMOVED lines=13> */
[----:B-1----:R-:W-:Y:S02]  /*2640*/  IMAD.MOV R9, RZ, RZ, -R0 ;  /* 0x000000ffff097224 */ /* 0x002fe400078e0a00 */
        /* <DEDUP_REMOVED lines=15> */
.L_x_2840:
[----:B------:R-:W-:Y:S05]  /*2740*/  BSYNC B0 ;  /* 0x0000000000007941 */ /* 0x000fea0003800000 */
.L_x_2839:
[----:B------:R-:W-:-:S04]  /*2750*/  IMAD R2, R17, R0, RZ ;  /* 0x0000000011027224 */ /* 0x000fc800078e02ff */
        /* <DEDUP_REMOVED lines=15> */
[----:B------:R-:W-:Y:S02]  /*2850*/  SHF.R.S32.HI R2, RZ, 0x1f, R13 ;  /* 0x0000001fff027819 */ /* 0x000fe4000001140d */
[----:B------:R-:W-:Y:S01]  /*2860*/  IADD3 R0, P0, R250, R13, RZ ;  /* 0x0000000dfa007210 */ /* 0x000fe20007f1e0ff */
[----:B------:R-:W-:Y:S01]  /*2870*/  IMAD.MOV.U32 R13, RZ, RZ, c[0x0][0x238] ;  /* 0x00008e00ff0d7624 */ /* 0x000fe200078e00ff */
[----:B------:R-:W-:Y:S02]  /*2880*/  LOP3.LUT R23, R14, 0xffff, RZ, 0xc0, !PT ;  /* 0x0000ffff0e177812 */ /* 0x000fe400078ec0ff */
[----:B-1----:R-:W-:Y:S01]  /*2890*/  LEA.HI.X.SX32 R17, R250, R2, 0x1, P0 ;  /* 0x00000002fa117211 */ /* 0x002fe200000f0eff */
[----:B------:R-:W-:Y:S01]  /*28a0*/  IMAD.WIDE.U32 R2, R0, c[0x0][0x238], R216 ;  /* 0x00008e0000027a25 */ /* 0x000fe200078e00d8 */
[----:B------:R-:W-:Y:S02]  /*28b0*/  SEL R12, R21, RZ, !P6 ;  /* 0x000000ff150c7207 */ /* 0x000fe40007000000 */
[----:B------:R-:W-:Y:S01]  /*28c0*/  IADD3 R18, R8, -0x1, RZ ;  /* 0xffffffff08127810 */ /* 0x000fe20007ffe0ff */
[----:B------:R-:W-:Y:S01]  /*28d0*/  IMAD R4, R17, c[0x0][0x238], RZ ;  /* 0x00008e0011047a24 */ /* 0x000fe200078e02ff */
[----:B------:R-:W-:Y:S01]  /*28e0*/  SEL R9, R24, RZ, !P6 ;  /* 0x000000ff18097207 */ /* 0x000fe20007000000 */
[----:B------:R-:W-:Y:S01]  /*28f0*/  IMAD R5, R12, c[0x0][0x248], RZ ;  /* 0x000092000c057a24 */ /* 0x000fe200078e02ff */
[----:B------:R-:W-:Y:S01]  /*2900*/  MOV R130, 0x6 ;  /* 0x0000000600827802 */ /* 0x000fe20000000f00 */
[----:B------:R-:W-:Y:S01]  /*2910*/  IMAD R4, R0, c[0x0][0x23c], R4 ;  /* 0x00008f0000047a24 */ /* 0x000fe200078e0204 */
[----:B------:R-:W-:Y:S01]  /*2920*/  SHF.R.S32.HI R19, RZ, 0x1f, R18 ;  /* 0x0000001fff137819 */ /* 0x000fe20000011412 */
[----:B------:R-:W-:Y:S01]  /*2930*/  IMAD R5, R9, c[0x0][0x24c], R5 ;  /* 0x0000930009057a24 */ /* 0x000fe200078e0205 */
        /* <DEDUP_REMOVED lines=8> */
[----:B------:R-:W-:Y:S01]  /*29c0*/  IMAD R3, R23, c[0x0][0x244], R3 ;  /* 0x0000910017037a24 */ /* 0x000fe200078e0203 */
[----:B------:R-:W-:Y:S01]  /*29d0*/  P2R R14, PR, RZ, 0x10 ;  /* 0x00000010ff0e7803 */ /* 0x000fe20000000000 */
[----:B------:R-:W-:Y:S01]  /*29e0*/  IMAD R4, R18, -0x40, R4 ;  /* 0xffffffc012047824 */ /* 0x000fe200078e0204 */
[----:B------:R-:W-:Y:S01]  /*29f0*/  ISETP.GE.AND P6, PT, R216, c[0x0][0x1d4], PT ;  /* 0x00007500d8007a0c */ /* 0x000fe20003fc6270 */
[----:B------:R-:W-:Y:S01]  /*2a00*/  IMAD.WIDE.U32 R88, R9, c[0x0][0x248], R2 ;  /* 0x0000920009587a25 */ /* 0x000fe200078e0002 */
[----:B------:R-:W-:Y:S02]  /*2a10*/  ISETP.GE.AND P5, PT, R215, c[0x0][0x1d4], PT ;  /* 0x00007500d7007a0c */ /* 0x000fe40003fa6270 */
[C---:B------:R-:W-:Y:S01]  /*2a20*/  ISETP.GE.AND P1, PT, R4.reuse, 0x21, PT ;  /* 0x000000210400780c */ /* 0x040fe20003f26270 */
[----:B------:R-:W-:Y:S01]  /*2a30*/  IMAD.SHL.U32 R135, R13, 0x40, RZ ;  /* 0x000000400d877824 */ /* 0x000fe200078e00ff */
[----:B------:R-:W-:Y:S01]  /*2a40*/  ISETP.GE.AND P2, PT, R4, 0x1, PT ;  /* 0x000000010400780c */ /* 0x000fe20003f46270 */
[----:B------:R-:W-:-:S02]  /*2a50*/  IMAD R3, R134, R18, RZ ;  /* 0x0000001286037224 */ /* 0x000fc400078e02ff */
[----:B------:R-:W-:Y:S02]  /*2a60*/  IMAD.IADD R85, R89, 0x1, R5 ;  /* 0x0000000159557824 */ /* 0x000fe400078e0205 */
[----:B------:R-:W-:Y:S02]  /*2a70*/  IMAD.MOV.U32 R84, RZ, RZ, R88 ;  /* 0x000000ffff547224 */ /* 0x000fe400078e0058 */
[-C--:B------:R-:W-:Y:S02]  /*2a80*/  IMAD R3, R19, R135.reuse, R3 ;  /* 0x0000008713037224 */ /* 0x080fe400078e0203 */
[----:B------:R-:W-:-:S04]  /*2a90*/  IMAD.WIDE.U32 R6, R18, R135, R84 ;  /* 0x0000008712067225 */ /* 0x000fc800078e0054 */
[----:B------:R-:W-:Y:S01]  /*2aa0*/  IMAD.SHL.U32 R136, R13, 0x20, RZ ;  /* 0x000000200d887824 */ /* 0x000fe200078e00ff */
[----:B------:R-:W-:Y:S02]  /*2ab0*/  IADD3 R3, R7, R3, RZ ;  /* 0x0000000307037210 */ /* 0x000fe40007ffe0ff */
[----:B------:R-:W-:Y:S02]  /*2ac0*/  @P2 LEA R4, P3, R6, c[0x0][0x220], 0x1 ;  /* 0x0000880006042a11 */ /* 0x000fe400078608ff */
[----:B------:R-:W-:Y:S02]  /*2ad0*/  @P1 IADD3 R7, P0, R136, R6, RZ ;  /* 0x0000000688071210 */ /* 0x000fe40007f1e0ff */
[----:B------:R-:W-:Y:S02]  /*2ae0*/  @P2 LEA.HI.X R5, R6, c[0x0][0x224], R3, 0x1, P3 ;  /* 0x0000890006052a11 */ /* 0x000fe400018f0c03 */
[----:B------:R-:W-:Y:S01]  /*2af0*/  @P4 IADD3 R6, P3, R22, c[0x0][0x340], RZ ;  /* 0x0000d00016064a10 */ /* 0x000fe20007f7e0ff */
[----:B------:R-:W-:Y:S01]  /*2b00*/  @P1 IMAD.X R13, R3, 0x1, R131, P0 ;  /* 0x00000001030d1824 */ /* 0x000fe200000e0683 */
[----:B------:R-:W-:Y:S01]  /*2b10*/  @P1 LEA R2, P0, R7, c[0x0][0x220], 0x1 ;  /* 0x0000880007021a11 */ /* 0x000fe200078008ff */
[----:B------:R-:W-:Y:S01]  /*2b20*/  @!PT LDS RZ, [RZ] ;  /* 0x00000000fffff984 */ /* 0x000fe20000000800 */
[----:B------:R-:W-:Y:S01]  /*2b30*/  @!PT LDS RZ, [RZ] ;  /* 0x00000000fffff984 */ /* 0x000fe20000000800 */
[----:B------:R-:W-:Y:S01]  /*2b40*/  @!PT LDS RZ, [RZ] ;  /* 0x00000000fffff984 */ /* 0x000fe20000000800 */
[----:B------:R1:W-:Y:S01]  /*2b50*/  @P2 LDGSTS.E.BYPASS.LTC128B.128 [R144+0xc100], [R4.64], !P6 ;  /* 0x0c10000004902fae */ /* 0x0003e2000f101d48 */
[----:B------:R-:W-:-:S02]  /*2b60*/  ISETP.GE.AND P4, PT, R218, c[0x0][0x1d4], PT ;  /* 0x00007500da007a0c */ /* 0x000fc40003f86270 */
[----:B------:R-:W-:Y:S01]  /*2b70*/  @P1 LEA.HI.X R3, R7, c[0x0][0x224], R13, 0x1, P0 ;  /* 0x0000890007031a11 */ /* 0x000fe200000f0c0d */
[----:B------:R1:W-:Y:S01]  /*2b80*/  @P2 LDGSTS.E.BYPASS.LTC128B.128 [R144+0xe100], [R4.64+0x80], !P5 ;  /* 0x0e10008004902fae */ /* 0x0003e2000e901d48 */
[----:B------:R-:W-:-:S09]  /*2b90*/  ISETP.NE.AND P0, PT, R14, RZ, PT ;  /* 0x000000ff0e00720c */ /* 0x000fd20003f05270 */
[----:B------:R1:W-:Y:S04]  /*2ba0*/  @P2 LDGSTS.E.BYPASS.LTC128B.128 [R144+0x10100], [R4.64+0x100], !P4 ;  /* 0x1010010004902fae */ /* 0x0003e8000e101d48 */
[----:B------:R-:W-:Y:S01]  /*2bb0*/  @P0 IADD3.X R7, R16, c[0x0][0x344], RZ, P3, !PT ;  /* 0x0000d10010070a10 */ /* 0x000fe20001ffe4ff */
[----:B------:R2:W-:Y:S04]  /*2bc0*/  @P1 LDGSTS.E.BYPASS.LTC128B.128 [R144+0xd100], [R2.64], !P6 ;  /* 0x0d10000002901fae */ /* 0x0005e8000f101d48 */
        /* <DEDUP_REMOVED lines=9> */
[C---:B------:R-:W-:Y:S01]  /*2c60*/  SHF.L.U64.HI R133, R142.reuse, R130, c[0x0][0x25c] ;  /* 0x000097008e857619 */ /* 0x040fe20000010282 */
[----:B-1----:R-:W-:Y:S01]  /*2c70*/  IMAD R4, R17, c[0x0][0x258], RZ ;  /* 0x0000960011047a24 */ /* 0x002fe200078e02ff */
[----:B------:R-:W-:Y:S01]  /*2c80*/  SHF.R.S32.HI R111, RZ, 0x1f, R110 ;  /* 0x0000001fff6f7819 */ /* 0x000fe2000001146e */
[C---:B------:R-:W-:Y:S01]  /*2c90*/  IMAD.SHL.U32 R141, R142.reuse, 0x40, RZ ;  /* 0x000000408e8d7824 */ /* 0x040fe200078e00ff */
[----:B------:R-:W-:Y:S01]  /*2ca0*/  SHF.L.U32 R142, R142, 0x5, RZ ;  /* 0x000000058e8e7819 */ /* 0x000fe200000006ff */
[----:B------:R-:W-:Y:S02]  /*2cb0*/  IMAD.SHL.U32 R126, R126, 0x2, RZ ;  /* 0x000000027e7e7824 */ /* 0x000fe400078e00ff */
[----:B------:R-:W-:Y:S02]  /*2cc0*/  IMAD.MOV.U32 R28, RZ, RZ, R18 ;  /* 0x000000ffff1c7224 */ /* 0x000fe400078e0012 */
[----:B------:R-:W-:Y:S02]  /*2cd0*/  IMAD R82, R23, c[0x0][0x1ec], R79 ;  /* 0x00007b0017527a24 */ /* 0x000fe400078e024f */
[----:B--2---:R-:W-:-:S04]  /*2ce0*/  IMAD.WIDE.U32 R2, R0, c[0x0][0x258], R216 ;  /* 0x0000960000027a25 */ /* 0x004fc800078e00d8 */
[----:B------:R-:W-:-:S04]  /*2cf0*/  IMAD R0, R0, c[0x0][0x25c], R4 ;  /* 0x0000970000007a24 */ /* 0x000fc800078e0204 */
[----:B------:R-:W-:Y:S02]  /*2d00*/  IMAD.IADD R3, R3, 0x1, R0 ;  /* 0x0000000103037824 */ /* 0x000fe400078e0200 */
[----:B------:R-:W-:Y:S01]  /*2d10*/  IMAD R0, R12, c[0x0][0x268], RZ ;  /* 0x00009a000c007a24 */ /* 0x000fe200078e02ff */
[----:B------:R-:W-:Y:S01]  /*2d20*/  SHF.R.S32.HI R12, RZ, 0x1f, R226 ;  /* 0x0000001fff0c7819 */ /* 0x000fe200000114e2 */
        /* <DEDUP_REMOVED lines=8> */
[----:B------:R-:W2:Y:S01]  /*2db0*/  LDL R24, [R1+0x10] ;  /* 0x0000100001187983 */ /* 0x000ea20000100800 */
[----:B------:R-:W-:Y:S01]  /*2dc0*/  IMAD R0, R133, R18, RZ ;  /* 0x0000001285007224 */ /* 0x000fe200078e02ff */
[----:B------:R-:W-:Y:S01]  /*2dd0*/  ISETP.GE.AND P3, PT, R109, c[0x0][0x27c], PT ;  /* 0x00009f006d007a0c */ /* 0x000fe20003f66270 */
[----:B------:R-:W-:Y:S01]  /*2de0*/  IMAD.MOV.U32 R2, RZ, RZ, R86 ;  /* 0x000000ffff027224 */ /* 0x000fe200078e0056 */
[----:B------:R-:W-:Y:S01]  /*2df0*/  LOP3.LUT R231, R231, 0xfffffffd, RZ, 0xc0, !PT ;  /* 0xfffffffde7e77812 */ /* 0x000fe200078ec0ff */
[----:B------:R-:W-:Y:S01]  /*2e00*/  IMAD.MOV.U32 R3, RZ, RZ, R83 ;  /* 0x000000ffff037224 */ /* 0x000fe200078e0053 */
[----:B------:R-:W-:Y:S01]  /*2e10*/  ULDC.U8 UR5, c[0x0][0x298] ;  /* 0x0000a60000057ab9 */ /* 0x000fe20000000000 */
[----:B------:R-:W-:-:S02]  /*2e20*/  IMAD R0, R19, R141, R0 ;  /* 0x0000008d13007224 */ /* 0x000fc400078e0200 */
[----:B------:R-:W-:-:S04]  /*2e30*/  IMAD.WIDE.U32 R2, R18, R141, R2 ;  /* 0x0000008d12027225 */ /* 0x000fc800078e0002 */
[----:B------:R-:W-:Y:S01]  /*2e40*/  IMAD.IADD R0, R3, 0x1, R0 ;  /* 0x0000000103007824 */ /* 0x000fe200078e0200 */
[C---:B------:R-:W-:Y:S01]  /*2e50*/  @P2 LEA R6, P0, R2.reuse, c[0x0][0x250], 0x1 ;  /* 0x0000940002062a11 */ /* 0x040fe200078008ff */
[----:B------:R-:W-:Y:S02]  /*2e60*/  IMAD.IADD R123, R15, 0x1, R20 ;  /* 0x000000010f7b7824 */ /* 0x000fe400078e0214 */
[----:B------:R-:W-:Y:S01]  /*2e70*/  IMAD.MOV.U32 R152, RZ, RZ, 0x1 ;  /* 0x00000001ff987424 */ /* 0x000fe200078e00ff */
[----:B------:R-:W-:Y:S01]  /*2e80*/  @P2 LEA.HI.X R7, R2, c[0x0][0x254], R0, 0x1, P0 ;  /* 0x0000950002072a11 */ /* 0x000fe200000f0c00 */
[----:B------:R-:W-:Y:S01]  /*2e90*/  BAR.SYNC.DEFER_BLOCKING 0x0 ;  /* 0x0000000000007b1d */ /* 0x000fe20000010000 */
[----:B------:R-:W-:Y:S01]  /*2ea0*/  @P1 IADD3 R2, P0, R142, R2, RZ ;  /* 0x000000028e021210 */ /* 0x000fe20007f1e0ff */
[----:B------:R-:W-:-:S04]  /*2eb0*/  IMAD.WIDE.U32 R100, R16, c[0x0][0x2b0], RZ ;  /* 0x0000ac0010647a25 */ /* 0x000fc800078e00ff */
[----:B------:R-:W-:Y:S01]  /*2ec0*/  @P1 IMAD.X R0, R0, 0x1, R132, P0 ;  /* 0x0000000100001824 */ /* 0x000fe200000e0684 */
[C---:B------:R-:W-:Y:S01]  /*2ed0*/  @P1 LEA R4, P0, R2.reuse, c[0x0][0x250], 0x1 ;  /* 0x0000940002041a11 */ /* 0x040fe200078008ff */
[----:B------:R-:W-:Y:S02]  /*2ee0*/  IMAD.MOV.U32 R140, RZ, RZ, c[0x0][0x290] ;  /* 0x0000a400ff8c7624 */ /* 0x000fe400078e00ff */
[----:B------:R-:W-:Y:S01]  /*2ef0*/  IMAD.MOV.U32 R137, RZ, RZ, c[0x0][0x280] ;  /* 0x0000a000ff897624 */ /* 0x000fe200078e00ff */
[----:B------:R-:W-:Y:S01]  /*2f00*/  @P1 LEA.HI.X R5, R2, c[0x0][0x254], R0, 0x1, P0 ;  /* 0x0000950002051a11 */ /* 0x000fe200000f0c00 */
[----:B------:R-:W-:Y:S01]  /*2f10*/  IMAD.WIDE.U32 R98, R23, c[0x0][0x210], RZ ;  /* 0x0000840017627a25 */ /* 0x000fe200078e00ff */
[----:B------:R-:W-:Y:S02]  /*2f20*/  ISETP.GT.AND P0, PT, R28, R33, PT ;  /* 0x000000211c00720c */ /* 0x000fe40003f04270 */
[-C--:B------:R-:W-:Y:S01]  /*2f30*/  SHF.L.U64.HI R129, R140, R130.reuse, c[0x0][0x294] ;  /* 0x0000a5008c817619 */ /* 0x080fe20000010282 */
[----:B------:R-:W-:Y:S01]  /*2f40*/  IMAD R143, R252, 0x40, R226 ;  /* 0x00000040fc8f7824 */ /* 0x000fe200078e02e2 */
[----:B------:R-:W-:Y:S01]  /*2f50*/  SHF.L.U64.HI R130, R137, R130, c[0x0][0x284] ;  /* 0x0000a10089827619 */ /* 0x000fe20000010282 */
[----:B------:R-:W-:-:S02]  /*2f60*/  IMAD.MOV.U32 R34, RZ, RZ, RZ ;  /* 0x000000ffff227224 */ /* 0x000fc400078e00ff */
[----:B------:R-:W-:Y:S02]  /*2f70*/  IMAD.MOV.U32 R38, RZ, RZ, 0x1 ;  /* 0x00000001ff267424 */ /* 0x000fe400078e00ff */
[----:B------:R-:W-:Y:S01]  /*2f80*/  IMAD.SHL.U32 R140, R140, 0x40, RZ ;  /* 0x000000408c8c7824 */ /* 0x000fe200078e00ff */
[----:B------:R-:W-:Y:S01]  /*2f90*/  @!PT LDS RZ, [RZ] ;  /* 0x00000000fffff984 */ /* 0x000fe20000000800 */
[----:B------:R-:W-:Y:S01]  /*2fa0*/  @!PT LDS RZ, [RZ] ;  /* 0x00000000fffff984 */ /* 0x000fe20000000800 */
[----:B------:R-:W-:Y:S01]  /*2fb0*/  @!PT LDS RZ, [RZ] ;  /* 0x00000000fffff984 */ /* 0x000fe20000000800 */
[----:B------:R1:W-:Y:S01]  /*2fc0*/  @P2 LDGSTS.E.BYPASS.LTC128B.128 [R144+0x100], [R6.64], !P6 ;  /* 0x0010000006902fae */ /* 0x0003e2000f101d48 */
[----:B------:R-:W-:Y:S02]  /*2fd0*/  IMAD.SHL.U32 R137, R137, 0x40, RZ ;  /* 0x0000004089897824 */ /* 0x000fe400078e00ff */
[----:B------:R-:W-:Y:S01]  /*2fe0*/  @P0 IADD3 R0, R8, -0x2, RZ ;  /* 0xfffffffe08000810 */ /* 0x000fe20007ffe0ff */
[----:B------:R-:W-:Y:S01]  /*2ff0*/  IMAD R119, R23, c[0x0][0x214], R99 ;  /* 0x0000850017777a24 */ /* 0x000fe200078e0263 */
[----:B------:R1:W-:Y:S02]  /*3000*/  @P2 LDGSTS.E.BYPASS.LTC128B.128 [R144+0x2100], [R6.64+0x80], !P5 ;  /* 0x0210008006902fae */ /* 0x0003e4000e901d48 */
[----:B------:R-:W-:Y:S01]  /*3010*/  @P0 SHF.R.S32.HI R3, RZ, 0x1f, R0 ;  /* 0x0000001fff030819 */ /* 0x000fe20000011400 */
[----:B------:R-:W-:Y:S01]  /*3020*/  @P0 IMAD R2, R134, R0, RZ ;  /* 0x0000000086020224 */ /* 0x000fe200078e02ff */
[----:B------:R1:W-:Y:S01]  /*3030*/  @P2 LDGSTS.E.BYPASS.LTC128B.128 [R144+0x4100], [R6.64+0x100], !P4 ;  /* 0x0410010006902fae */ /* 0x0003e2000e101d48 */
[----:B------:R-:W-:-:S03]  /*3040*/  @P0 IMAD.WIDE.U32 R8, R0, R135, R84 ;  /* 0x0000008700080225 */ /* 0x000fc600078e0054 */
[----:B------:R3:W-:Y:S01]  /*3050*/  @P1 LDGSTS.E.BYPASS.LTC128B.128 [R144+0x1100], [R4.64], !P6 ;  /* 0x0110000004901fae */ /* 0x0007e2000f101d48 */
[----:B------:R-:W-:Y:S01]  /*3060*/  @P0 IMAD R3, R3, R135, R2 ;  /* 0x0000008703030224 */ /* 0x000fe200078e0202 */
[----:B------:R-:W-:Y:S01]  /*3070*/  @P0 LEA R2, P2, R8, c[0x0][0x220], 0x1 ;  /* 0x0000880008020a11 */ /* 0x000fe200078408ff */
[----:B------:R-:W-:Y:S01]  /*3080*/  IMAD R0, R12, c[0x0][0x290], RZ ;  /* 0x0000a4000c007a24 */ /* 0x000fe200078e02ff */
[----:B------:R3:W-:Y:S01]  /*3090*/  @P1 LDGSTS.E.BYPASS.LTC128B.128 [R144+0x3100], [R4.64+0x80], !P5 ;  /* 0x0310008004901fae */ /* 0x0007e2000e901d48 */
[----:B------:R-:W-:Y:S02]  /*30a0*/  @P0 IMAD.IADD R3, R9, 0x1, R3 ;  /* 0x0000000109030824 */ /* 0x000fe400078e0203 */
[----:B------:R-:W-:Y:S01]  /*30b0*/  IMAD R0, R226, c[0x0][0x294], R0 ;  /* 0x0000a500e2007a24 */ /* 0x000fe200078e0200 */
[----:B------:R3:W-:Y:S02]  /*30c0*/  @P1 LDGSTS.E.BYPASS.LTC128B.128 [R144+0x5100], [R4.64+0x100], !P4 ;  /* 0x0510010004901fae */ /* 0x0007e4000e101d48 */
[----:B------:R-:W-:-:S02]  /*30d0*/  @P0 LEA.HI.X R3, R8, c[0x0][0x224], R3, 0x1, P2 ;  /* 0x0000890008030a11 */ /* 0x000fc400010f0c03 */
[----:B------:R-:W-:Y:S01]  /*30e0*/  ISETP.GE.AND P2, PT, R104, c[0x0][0x27c], PT ;  /* 0x00009f0068007a0c */ /* 0x000fe20003f46270 */
[----:B------:R-:W0:Y:S04]  /*30f0*/  LDGDEPBAR ;  /* 0x00000000000079af */ /* 0x000e280000000000 */
[----:B------:R4:W-:Y:S04]  /*3100*/  @P0 LDGSTS.E.BYPASS.LTC128B.128 [R144+0x12100], [R2.64], !P6 ;  /* 0x1210000002900fae */ /* 0x0009e8000f101d48 */
[----:B------:R4:W-:Y:S01]  /*3110*/  @P0 LDGSTS.E.BYPASS.LTC128B.128 [R144+0x14100], [R2.64+0x80], !P5 ;  /* 0x1410008002900fae */ /* 0x0009e2000e901d48 */
[----:B-1----:R-:W-:-:S03]  /*3120*/  IMAD.WIDE.U32 R6, R226, c[0x0][0x290], R104 ;  /* 0x0000a400e2067a25 */ /* 0x002fc600078e0068 */
[----:B------:R4:W-:Y:S01]  /*3130*/  @P0 LDGSTS.E.BYPASS.LTC128B.128 [R144+0x16100], [R2.64+0x100], !P4 ;  /* 0x1610010002900fae */ /* 0x0009e2000e101d48 */
[----:B------:R-:W-:Y:S01]  /*3140*/  @P2 LOP3.LUT R231, R231, 0x2, RZ, 0xfc, !PT ;  /* 0x00000002e7e72812 */ /* 0x000fe200078efcff */
[----:B------:R-:W-:Y:S02]  /*3150*/  IMAD.MOV.U32 R8, RZ, RZ, R6 ;  /* 0x000000ffff087224 */ /* 0x000fe400078e0006 */
[----:B------:R-:W-:Y:S01]  /*3160*/  IMAD R6, R12, c[0x0][0x280], RZ ;  /* 0x0000a0000c067a24 */ /* 0x000fe200078e02ff */
[----:B------:R-:W-:Y:S01]  /*3170*/  SEL R12, RZ, c[0x0][0x27c], !P3 ;  /* 0x00009f00ff0c7a07 */ /* 0x000fe20005800000 */
[----:B------:R-:W-:Y:S01]  /*3180*/  IMAD.IADD R9, R7, 0x1, R0 ;  /* 0x0000000107097824 */ /* 0x000fe200078e0200 */
[----:B------:R-:W-:Y:S01]  /*3190*/  LOP3.LUT R231, R231, 0xfffffffe, RZ, 0xc0, !PT ;  /* 0xfffffffee7e77812 */ /* 0x000fe200078ec0ff */
[----:B------:R-:W-:Y:S01]  /*31a0*/  IMAD R15, R226, c[0x0][0x284], R6 ;  /* 0x0000a100e20f7a24 */ /* 0x000fe200078e0206 */
[----:B------:R-:W-:Y:S01]  /*31b0*/  SEL R6, RZ, c[0x0][0x27c], !P2 ;  /* 0x00009f00ff067a07 */ /* 0x000fe20005000000 */
[----:B------:R-:W-:Y:S01]  /*31c0*/  IMAD.IADD R12, R109, 0x1, R12 ;  /* 0x000000016d0c7824 */ /* 0x000fe200078e020c */
[----:B---3--:R-:W-:Y:S01]  /*31d0*/  @P0 LEA R4, P1, R136, R2, 0x1 ;  /* 0x0000000288040211 */ /* 0x008fe200078208ff */
[----:B-----5:R-:W-:Y:S01]  /*31e0*/  IMAD.WIDE.U32 R96, R138, c[0x0][0x290], R8 ;  /* 0x0000a4008a607a25 */ /* 0x020fe200078e0008 */
[----:B------:R-:W-:-:S02]  /*31f0*/  @P3 LOP3.LUT R231, R231, 0x1, RZ, 0xfc, !PT ;  /* 0x00000001e7e73812 */ /* 0x000fc400078efcff */
[----:B------:R-:W-:Y:S02]  /*3200*/  @P0 LEA.HI.X R5, R136, R3, R131, 0x1, P1 ;  /* 0x0000000388050211 */ /* 0x000fe400008f0c83 */
[----:B------:R-:W-:Y:S02]  /*3210*/  SHF.R.S32.HI R18, RZ, 0x1f, R12 ;  /* 0x0000001fff127819 */ /* 0x000fe4000001140c */
[----:B------:R-:W-:Y:S01]  /*3220*/  LOP3.LUT R231, R231, 0xfffffffb, RZ, 0xc0, !PT ;  /* 0xfffffffbe7e77812 */ /* 0x000fe200078ec0ff */
[----:B------:R1:W-:Y:S01]  /*3230*/  @P0 LDGSTS.E.BYPASS.LTC128B.128 [R144+0x13100], [R4.64], !P6 ;  /* 0x1310000004900fae */ /* 0x0003e2000f101d48 */
[CC--:B------:R-:W-:Y:S02]  /*3240*/  LEA.HI R13, R18.reuse, R12.reuse, RZ, 0x3 ;  /* 0x0000000c120d7211 */ /* 0x0c0fe400078f18ff */
[----:B------:R-:W-:Y:S01]  /*3250*/  LEA.HI R18, R18, R12, RZ, 0x6 ;  /* 0x0000000c12127211 */ /* 0x000fe200078f30ff */
[----:B------:R1:W-:Y:S01]  /*3260*/  @P0 LDGSTS.E.BYPASS.LTC128B.128 [R144+0x15100], [R4.64+0x80], !P5 ;  /* 0x1510008004900fae */ /* 0x0003e2000e901d48 */
[----:B------:R-:W-:Y:S01]  /*3270*/  ISETP.NE.AND P1, PT, R152, c[0x0][0x2b8], PT ;  /* 0x0000ae0098007a0c */ /* 0x000fe20003f25270 */
[----:B----4-:R-:W-:-:S02]  /*3280*/  IMAD.WIDE.U32 R2, R226, c[0x0][0x280], R104 ;  /* 0x0000a000e2027a25 */ /* 0x010fc400078e0068 */
[----:B------:R1:W-:Y:S01]  /*3290*/  @P0 LDGSTS.E.BYPASS.LTC128B.128 [R144+0x17100], [R4.64+0x100], !P4 ;  /* 0x1710010004900fae */ /* 0x0003e2000e101d48 */
[----:B------:R-:W-:Y:S01]  /*32a0*/  ISETP.GE.AND P0, PT, R108, c[0x0][0x27c], PT ;  /* 0x00009f006c007a0c */ /* 0x000fe20003f06270 */
[----:B------:R-:W-:Y:S02]  /*32b0*/  IMAD.IADD R7, R3, 0x1, R15 ;  /* 0x0000000103077824 */ /* 0x000fe400078e020f */
[----:B------:R-:W0:Y:S01]  /*32c0*/  LDGDEPBAR ;  /* 0x00000000000079af */ /* 0x000e220000000000 */
[----:B------:R-:W-:Y:S01]  /*32d0*/  IMAD.IADD R3, R104, 0x1, R6 ;  /* 0x0000000168037824 */ /* 0x000fe200078e0206 */
[----:B------:R-:W-:Y:S01]  /*32e0*/  LOP3.LUT R80, R13, 0xfffffff8, RZ, 0xc0, !PT ;  /* 0xfffffff80d507812 */ /* 0x000fe200078ec0ff */
[----:B------:R-:W-:Y:S01]  /*32f0*/  IMAD.MOV.U32 R6, RZ, RZ, R2 ;  /* 0x000000ffff067224 */ /* 0x000fe200078e0002 */
[----:B------:R-:W-:Y:S01]  /*3300*/  SHF.R.S32.HI R116, RZ, 0x3, R13 ;  /* 0x00000003ff747819 */ /* 0x000fe2000001140d */
[----:B------:R-:W-:Y:S01]  /*3310*/  IMAD.SHL.U32 R18, R18, 0x40, RZ ;  /* 0x0000004012127824 */ /* 0x000fe200078e00ff */
[----:B------:R-:W-:Y:S01]  /*3320*/  SHF.R.S32.HI R2, RZ, 0x1f, R3 ;  /* 0x0000001fff027819 */ /* 0x000fe20000011403 */
[----:B------:R-:W-:Y:S01]  /*3330*/  IMAD.WIDE.U32 R94, R138, c[0x0][0x280], R6 ;  /* 0x0000a0008a5e7a25 */ /* 0x000fe200078e0006 */
[----:B------:R-:W-:-:S02]  /*3340*/  SHF.R.S32.HI R106, RZ, 0x1f, R80 ;  /* 0x0000001fff6a7819 */ /* 0x000fc40000011450 */
[CC--:B------:R-:W-:Y:S02]  /*3350*/  LEA.HI R19, R2.reuse, R3.reuse, RZ, 0x6 ;  /* 0x0000000302137211 */ /* 0x0c0fe400078f30ff */
[----:B------:R-:W-:Y:S01]  /*3360*/  LEA.HI R14, R2, R3, RZ, 0x3 ;  /* 0x00000003020e7211 */ /* 0x000fe200078f18ff */
[----:B------:R-:W-:Y:S01]  /*3370*/  IMAD.WIDE.U32 R2, R226, c[0x0][0x280], R110 ;  /* 0x0000a000e2027a25 */ /* 0x000fe200078e006e */
[----:B------:R-:W-:Y:S02]  /*3380*/  @P0 LOP3.LUT R231, R231, 0x4, RZ, 0xfc, !PT ;  /* 0x00000004e7e70812 */ /* 0x000fe400078efcff */
[----:B------:R-:W-:Y:S01]  /*3390*/  LOP3.LUT R18, R18, 0xfffff000, RZ, 0xc0, !PT ;  /* 0xfffff00012127812 */ /* 0x000fe200078ec0ff */
[----:B------:R-:W-:Y:S01]  /*33a0*/  IMAD.SHL.U32 R19, R19, 0x40, RZ ;  /* 0x0000004013137824 */ /* 0x000fe200078e00ff */
[----:B------:R-:W-:Y:S01]  /*33b0*/  LOP3.LUT R231, R231, 0xfffffff7, RZ, 0xc0, !PT ;  /* 0xfffffff7e7e77812 */ /* 0x000fe200078ec0ff */
[----:B------:R-:W-:Y:S01]  /*33c0*/  IMAD.IADD R3, R15, 0x1, R3 ;  /* 0x000000010f037824 */ /* 0x000fe200078e0203 */
[----:B------:R-:W-:-:S02]  /*33d0*/  LOP3.LUT R15, R232, 0x38, R13, 0xf8, !PT ;  /* 0x00000038e80f7812 */ /* 0x000fc400078ef80d */
[----:B------:R-:W-:Y:S01]  /*33e0*/  LOP3.LUT R21, R19, 0xfffff000, RZ, 0xc0, !PT ;  /* 0xfffff00013157812 */ /* 0x000fe200078ec0ff */
[----:B-1----:R-:W-:Y:S01]  /*33f0*/  IMAD.WIDE.U32 R4, R226, c[0x0][0x290], R110 ;  /* 0x0000a400e2047a25 */ /* 0x002fe200078e006e */
[----:B------:R-:W-:Y:S02]  /*3400*/  LOP3.LUT R81, R14, 0xfffffff8, RZ, 0xc0, !PT ;  /* 0xfffffff80e517812 */ /* 0x000fe400078ec0ff */
[----:B------:R-:W-:Y:S01]  /*3410*/  SHF.R.S32.HI R117, RZ, 0x3, R14 ;  /* 0x00000003ff757819 */ /* 0x000fe2000001140e */
[----:B------:R-:W-:Y:S01]  /*3420*/  IMAD.IADD R5, R0, 0x1, R5 ;  /* 0x0000000100057824 */ /* 0x000fe200078e0205 */
[----:B------:R-:W-:Y:S01]  /*3430*/  SEL R0, RZ, c[0x0][0x27c], !P0 ;  /* 0x00009f00ff007a07 */ /* 0x000fe20004000000 */
[----:B------:R-:W-:Y:S01]  /*3440*/  IMAD.WIDE.U32 R90, R138, c[0x0][0x280], R2 ;  /* 0x0000a0008a5a7a25 */ /* 0x000fe200078e0002 */
[----:B------:R-:W-:-:S03]  /*3450*/  SHF.R.S32.HI R107, RZ, 0x1f, R81 ;  /* 0x0000001fff6b7819 */ /* 0x000fc60000011451 */
[----:B------:R-:W-:Y:S02]  /*3460*/  IMAD.IADD R0, R108, 0x1, R0 ;  /* 0x000000016c007824 */ /* 0x000fe400078e0200 */
[----:B------:R-:W-:-:S03]  /*3470*/  IMAD.WIDE.U32 R92, R138, c[0x0][0x290], R4 ;  /* 0x0000a4008a5c7a25 */ /* 0x000fc600078e0004 */
[----:B------:R-:W-:-:S04]  /*3480*/  SHF.R.S32.HI R17, RZ, 0x1f, R0 ;  /* 0x0000001fff117819 */ /* 0x000fc80000011400 */
[CC--:B------:R-:W-:Y:S02]  /*3490*/  LEA.HI R12, R17.reuse, R0.reuse, RZ, 0x3 ;  /* 0x00000000110c7211 */ /* 0x0c0fe400078f18ff */
[----:B------:R-:W-:Y:S02]  /*34a0*/  LEA.HI R0, R17, R0, RZ, 0x6 ;  /* 0x0000000011007211 */ /* 0x000fe400078f30ff */
[C---:B------:R-:W-:Y:S02]  /*34b0*/  LOP3.LUT R17, R232.reuse, 0x38, R14, 0xf8, !PT ;  /* 0x00000038e8117812 */ /* 0x040fe400078ef80e */
[----:B------:R-:W-:Y:S01]  /*34c0*/  LOP3.LUT R20, R232, 0x38, R12, 0xf8, !PT ;  /* 0x00000038e8147812 */ /* 0x000fe200078ef80c */
[----:B------:R-:W-:Y:S01]  /*34d0*/  IMAD.SHL.U32 R0, R0, 0x40, RZ ;  /* 0x0000004000007824 */ /* 0x000fe200078e00ff */
[-C--:B------:R-:W-:Y:S02]  /*34e0*/  LOP3.LUT R19, R17, R150.reuse, RZ, 0x3c, !PT ;  /* 0x0000009611137212 */ /* 0x080fe400078e3cff */
[----:B------:R-:W-:-:S02]  /*34f0*/  LOP3.LUT R17, R15, R150, RZ, 0x3c, !PT ;  /* 0x000000960f117212 */ /* 0x000fc400078e3cff */
[----:B------:R-:W-:Y:S02]  /*3500*/  LOP3.LUT R15, R0, 0xfffff000, RZ, 0xc0, !PT ;  /* 0xfffff000000f7812 */ /* 0x000fe400078ec0ff */
[----:B------:R-:W-:Y:S02]  /*3510*/  LOP3.LUT R0, R20, R150, RZ, 0x3c, !PT ;  /* 0x0000009614007212 */ /* 0x000fe400078e3cff */
[--C-:B------:R-:W-:Y:S02]  /*3520*/  IADD3 R121, R17, R18, R151.reuse ;  /* 0x0000001211797210 */ /* 0x100fe40007ffe097 */
[--C-:B------:R-:W-:Y:S01]  /*3530*/  IADD3 R120, R0, R15, R151.reuse ;  /* 0x0000000f00787210 */ /* 0x100fe20007ffe097 */
[----:B------:R-:W-:Y:S01]  /*3540*/  IMAD R0, R22, c[0x0][0x2b0], RZ ;  /* 0x0000ac0016007a24 */ /* 0x000fe200078e02ff */
[----:B------:R-:W-:Y:S02]  /*3550*/  SHF.R.S32.HI R15, RZ, 0x1f, R138 ;  /* 0x0000001fff0f7819 */ /* 0x000fe4000001148a */
[----:B------:R-:W-:Y:S01]  /*3560*/  LOP3.LUT R77, R12, 0xfffffff8, RZ, 0xc0, !PT ;  /* 0xfffffff80c4d7812 */ /* 0x000fe200078ec0ff */
[----:B------:R-:W-:Y:S01]  /*3570*/  IMAD R17, R16, c[0x0][0x2b4], R0 ;  /* 0x0000ad0010117a24 */ /* 0x000fe200078e0200 */
[----:B------:R-:W-:Y:S01]  /*3580*/  LOP3.LUT R0, R232, 0x18, R104, 0xf8, !PT ;  /* 0x00000018e8007812 */ /* 0x000fe200078ef868 */
[----:B------:R-:W-:Y:S01]  /*3590*/  IMAD R16, R15, c[0x0][0x290], RZ ;  /* 0x0000a4000f107a24 */ /* 0x000fe200078e02ff */
[----:B------:R-:W-:Y:S01]  /*35a0*/  IADD3 R122, R19, R21, R151 ;  /* 0x00000015137a7210 */ /* 0x000fe20007ffe097 */
[----:B------:R-:W-:Y:S01]  /*35b0*/  IMAD R15, R15, c[0x0][0x280], RZ ;  /* 0x0000a0000f0f7a24 */ /* 0x000fe200078e02ff */
[----:B------:R-:W-:Y:S01]  /*35c0*/  LOP3.LUT R0, R151, R0, R150, 0xf6, !PT ;  /* 0x0000000097007212 */ /* 0x000fe200078ef696 */
[C---:B------:R-:W-:Y:S01]  /*35d0*/  IMAD R16, R138.reuse, c[0x0][0x294], R16 ;  /* 0x0000a5008a107a24 */ /* 0x040fe200078e0210 */
[----:B------:R-:W-:Y:S01]  /*35e0*/  SHF.R.S32.HI R115, RZ, 0x3, R12 ;  /* 0x00000003ff737819 */ /* 0x000fe2000001140c */
[----:B------:R-:W-:Y:S01]  /*35f0*/  IMAD R15, R138, c[0x0][0x284], R15 ;  /* 0x0000a1008a0f7a24 */ /* 0x000fe200078e020f */
[----:B------:R-:W-:Y:S01]  /*3600*/  SHF.R.S32.HI R103, RZ, 0x1f, R77 ;  /* 0x0000001fff677819 */ /* 0x000fe2000001144d */
[----:B------:R-:W-:-:S02]  /*3610*/  IMAD.IADD R118, R101, 0x1, R17 ;  /* 0x0000000165767824 */ /* 0x000fc400078e0211 */
[----:B------:R-:W-:Y:S02]  /*3620*/  IMAD.IADD R114, R97, 0x1, R16 ;  /* 0x0000000161727824 */ /* 0x000fe400078e0210 */
[----:B------:R-:W-:Y:S02]  /*3630*/  IMAD.IADD R112, R16, 0x1, R93 ;  /* 0x0000000110707824 */ /* 0x000fe400078e025d */
[----:B------:R-:W-:Y:S02]  /*3640*/  IMAD.IADD R113, R95, 0x1, R15 ;  /* 0x000000015f717824 */ /* 0x000fe400078e020f */
[----:B------:R-:W-:Y:S01]  /*3650*/  IMAD.IADD R102, R15, 0x1, R91 ;  /* 0x000000010f667824 */ /* 0x000fe200078e025b */
[----:B--2---:R-:W-:-:S13]  /*3660*/  LOP3.LUT P0, RZ, R24, 0x4, RZ, 0xc0, !PT ;  /* 0x0000000418ff7812 */ /* 0x004fda000780c0ff */
[----:B------:R-:W-:Y:S02]  /*3670*/  @P0 LOP3.LUT R231, R231, 0x8, RZ, 0xfc, !PT ;  /* 0x00000008e7e70812 */ /* 0x000fe400078efcff */
[----:B------:R-:W-:Y:S02]  /*3680*/  ISETP.LE.AND P0, PT, R152, c[0x0][0x27c], PT ;  /* 0x00009f0098007a0c */ /* 0x000fe40003f03270 */
[----:B------:R-:W-:-:S04]  /*3690*/  LOP3.LUT R231, R231, 0xffffffdf, RZ, 0xc0, !PT ;  /* 0xffffffdfe7e77812 */ /* 0x000fc800078ec0ff */
[----:B------:R-:W-:-:S04]  /*36a0*/  LOP3.LUT R231, R231, 0xffffffef, RZ, 0xc0, !PT ;  /* 0xffffffefe7e77812 */ /* 0x000fc800078ec0ff */
[----:B------:R-:W-:-:S04]  /*36b0*/  @P1 LOP3.LUT R231, R231, 0x10, RZ, 0xfc, !PT ;  /* 0x00000010e7e71812 */ /* 0x000fc800078efcff */
[----:B------:R-:W-:Y:S02]  /*36c0*/  @P0 LOP3.LUT R231, R231, 0x20, RZ, 0xfc, !PT ;  /* 0x00000020e7e70812 */ /* 0x000fe400078efcff */
.L_x_2866:
[----:B------:R-:W-:Y:S01]  /*36d0*/  ISETP.NE.AND P1, PT, R152, c[0x0][0x2b8], PT ;  /* 0x0000ae0098007a0c */ /* 0x000fe20003f25270 */
[----:B------:R-:W-:Y:S01]  /*36e0*/  IMAD.SHL.U32 R8, R28, 0x40, RZ ;  /* 0x000000401c087824 */ /* 0x000fe200078e00ff */
[----:B------:R-:W2:Y:S01]  /*36f0*/  LDL R9, [R1+0x10] ;  /* 0x0000100001097983 */ /* 0x000ea20000100800 */
        /* <DEDUP_REMOVED lines=20> */
[C---:B------:R-:W-:Y:S01]  /*3840*/  LEA R70, R2.reuse, 0x100, 0x1 ;  /* 0x0000010002467811 */ /* 0x040fe200078e08ff */
[----:B------:R-:W-:Y:S01]  /*3850*/  BAR.SYNC.DEFER_BLOCKING 0x0 ;  /* 0x0000000000007b1d */ /* 0x000fe20000010000 */
[----:B--2---:R-:W-:Y:S11]  /*3860*/  LOP3.LUT P2, RZ, R9, 0x4, RZ, 0xc0, !PT ;  /* 0x0000000409ff7812 */ /* 0x004ff6000784c0ff */
[----:B------:R-:W-:Y:S02]  /*3870*/  @!UPT UIADD3 URZ, URZ, URZ, URZ ;  /* 0x0000003f3f3ff290 */ /* 0x000fe4000fffe03f */
[----:B------:R-:W-:Y:S02]  /*3880*/  @P2 IADD3 R5, R2, -0x20, RZ ;  /* 0xffffffe002052810 */ /* 0x000fe40007ffe0ff */
[----:B------:R-:W-:Y:S02]  /*3890*/  ISETP.LE.AND P2, PT, R152, c[0x0][0x27c], PT ;  /* 0x00009f0098007a0c */ /* 0x000fe40003f43270 */
[----:B------:R-:W-:Y:S11]  /*38a0*/  LEA R71, R5, 0x100, 0x1 ;  /* 0x0000010005477811 */ /* 0x000ff600078e08ff */
[----:B----4-:R-:W-:-:S05]  /*38b0*/  @!P2 BRA `(.L_x_2843) ;  /* 0x00003b100000a947 */ /* 0x010fca0003800000 */
[----:B-1----:R-:W-:Y:S01]  /*38c0*/  IMAD.WIDE.U32 R2, R72, c[0x0][0x1e0], RZ ;  /* 0x0000780048027a25 */ /* 0x002fe200078e00ff */
        /* <DEDUP_REMOVED lines=84> */
.L_x_2846:
[----:B------:R-:W-:Y:S05]  /*3e10*/  BSYNC B0 ;  /* 0x0000000000007941 */ /* 0x000fea0003800000 */
.L_x_2845:
        /* <DEDUP_REMOVED lines=42> */
[----:B------:R-:W-:Y:S01]  /*40c0*/  @!P0 SHF.R.U64 R8, R4, 0x10, R5 ;  /* 0x0000001004088819 */ /* 0x000fe20000001205 */
[----:B-1----:R-:W-:Y:S01]  /*40d0*/  @!P0 IMAD.MOV.U32 R4, RZ, RZ, R13 ;  /* 0x000000ffff048224 */ /* 0x002fe200078e000d */
[----:B------:R-:W-:Y:S05]  /*40e0*/  @!P0 MOV R3, R12 ;  /* 0x0000000c00038202 */ /* 0x000fea0000000f00 */
[--C-:B------:R-:W-:Y:S02]  /*40f0*/  @!P0 HADD2.F32 R9, -RZ, R3.reuse.H1_H1 ;  /* 0x30000003ff098230 */ /* 0x100fe40000004100 */
[----:B------:R-:W-:Y:S03]  /*4100*/  @!P0 HADD2.F32 R3, -RZ, R3.H0_H0 ;  /* 0x20000003ff038230 */ /* 0x000fe60000004100 */
[-C--:B------:R-:W-:Y:S02]  /*4110*/  @!P0 FMUL.FTZ R32, R9, R2.reuse ;  /* 0x0000000209208220 */ /* 0x080fe40000410000 */
[C---:B------:R-:W-:Y:S02]  /*4120*/  @!P0 FMUL.FTZ R2, R3.reuse, R2 ;  /* 0x0000000203028220 */ /* 0x040fe40000410000 */
[-C--:B------:R-:W-:Y:S01]  /*4130*/  @!P0 FFMA.FTZ R56, R3, R30.reuse, -R32 ;  /* 0x0000001e03388223 */ /* 0x080fe20000010820 */
[----:B------:R-:W-:Y:S01]  /*4140*/  @!P0 HADD2.F32 R3, -RZ, R8.H0_H0 ;  /* 0x20000008ff038230 */ /* 0x000fe20000004100 */
[----:B------:R-:W-:Y:S01]  /*4150*/  @!P0 FFMA.FTZ R2, R9, R30, R2 ;  /* 0x0000001e09028223 */ /* 0x000fe20000010002 */
[----:B------:R-:W-:Y:S01]  /*4160*/  @!P0 SHF.R.U64 R9, R36, 0x10, R37 ;  /* 0x0000001024098819 */ /* 0x000fe20000001225 */
[--C-:B------:R-:W-:Y:S02]  /*4170*/  @!P0 HADD2.F32 R8, -RZ, R4.reuse.H1_H1 ;  /* 0x30000004ff088230 */ /* 0x100fe40000004100 */
[----:B------:R-:W-:Y:S02]  /*4180*/  @!P0 HADD2.F32 R4, -RZ, R4.H0_H0 ;  /* 0x20000004ff048230 */ /* 0x000fe40000004100 */
[----:B------:R-:W-:Y:S01]  /*4190*/  @!P0 HADD2.F32 R9, -RZ, R9.H0_H0 ;  /* 0x20000009ff098230 */ /* 0x000fe20000004100 */
[-C--:B------:R-:W-:Y:S02]  /*41a0*/  @!P0 FMUL.FTZ R30, R8, R3.reuse ;  /* 0x00000003081e8220 */ /* 0x080fe40000410000 */
[C---:B------:R-:W-:Y:S02]  /*41b0*/  @!P0 FMUL.FTZ R3, R4.reuse, R3 ;  /* 0x0000000304038220 */ /* 0x040fe40000410000 */
[-C--:B------:R-:W-:Y:S01]  /*41c0*/  @!P0 FFMA.FTZ R53, R4, R9.reuse, -R30 ;  /* 0x0000000904358223 */ /* 0x080fe2000001081e */
[----:B------:R-:W-:Y:S01]  /*41d0*/  @!P0 MOV R4, R14 ;  /* 0x0000000e00048202 */ /* 0x000fe20000000f00 */
[----:B------:R-:W-:Y:S01]  /*41e0*/  @!P0 FFMA.FTZ R3, R8, R9, R3 ;  /* 0x0000000908038223 */ /* 0x000fe20000010003 */
[----:B------:R-:W-:Y:S01]  /*41f0*/  MOV R8, R5 ;  /* 0x0000000500087202 */ /* 0x000fe20000000f00 */
[----:B------:R-:W-:Y:S01]  /*4200*/  IMAD.MOV.U32 R30, RZ, RZ, R37 ;  /* 0x000000ffff1e7224 */ /* 0x000fe200078e0025 */
[----:B------:R-:W-:Y:S03]  /*4210*/  @!P0 SHF.R.U32.HI R9, RZ, 0x10, R5 ;  /* 0x00000010ff098819 */ /* 0x000fe60000011605 */
[----:B------:R-:W-:Y:S02]  /*4220*/  @!P0 HADD2.F32 R5, -RZ, R8.H0_H0 ;  /* 0x20000008ff058230 */ /* 0x000fe40000004100 */
[----:B------:R-:W-:Y:S02]  /*4230*/  @!P0 HADD2.F32 R8, -RZ, R4.H1_H1 ;  /* 0x30000004ff088230 */ /* 0x000fe40000004100 */
[----:B------:R-:W-:Y:S02]  /*4240*/  @!P0 HADD2.F32 R30, -RZ, R30.H0_H0 ;  /* 0x2000001eff1e8230 */ /* 0x000fe40000004100 */
[----:B------:R-:W-:Y:S01]  /*4250*/  @!P0 HADD2.F32 R4, -RZ, R4.H0_H0 ;  /* 0x20000004ff048230 */ /* 0x000fe20000004100 */
[-C--:B------:R-:W-:Y:S01]  /*4260*/  @!P0 FMUL.FTZ R32, R8, R5.reuse ;  /* 0x0000000508208220 */ /* 0x080fe20000410000 */
[----:B------:R-:W-:Y:S03]  /*4270*/  @!P0 HADD2.F32 R9, -RZ, R9.H0_H0 ;  /* 0x20000009ff098230 */ /* 0x000fe60000004100 */
[CC--:B------:R-:W-:Y:S02]  /*4280*/  @!P0 FFMA.FTZ R36, R4.reuse, R30.reuse, -R32 ;  /* 0x0000001e04248223 */ /* 0x0c0fe40000010820 */
[----:B------:R-:W-:Y:S01]  /*4290*/  @!P0 FMUL.FTZ R4, R4, R5 ;  /* 0x0000000504048220 */ /* 0x000fe20000410000 */
[----:B------:R-:W-:Y:S03]  /*42a0*/  @!P0 MOV R5, R15 ;  /* 0x0000000f00058202 */ /* 0x000fe60000000f00 */
[----:B------:R-:W-:Y:S01]  /*42b0*/  @!P0 FFMA.FTZ R4, R8, R30, R4 ;  /* 0x0000001e08048223 */ /* 0x000fe20000010004 */
[----:B------:R-:W-:Y:S01]  /*42c0*/  @!P0 SHF.R.U32.HI R30, RZ, 0x10, R37 ;  /* 0x00000010ff1e8819 */ /* 0x000fe20000011625 */
[--C-:B------:R-:W-:Y:S02]  /*42d0*/  @!P0 HADD2.F32 R8, -RZ, R5.reuse.H1_H1 ;  /* 0x30000005ff088230 */ /* 0x100fe40000004100 */
[----:B------:R-:W-:Y:S02]  /*42e0*/  @!P0 HADD2.F32 R5, -RZ, R5.H0_H0 ;  /* 0x20000005ff058230 */ /* 0x000fe40000004100 */
[----:B------:R-:W-:Y:S01]  /*42f0*/  @!P0 HADD2.F32 R30, -RZ, R30.H0_H0 ;  /* 0x2000001eff1e8230 */ /* 0x000fe20000004100 */
[-C--:B------:R-:W-:Y:S04]  /*4300*/  @!P0 FMUL.FTZ R32, R8, R9.reuse ;  /* 0x0000000908208220 */ /* 0x080fe80000410000 */
[C---:B------:R-:W-:Y:S01]  /*4310*/  @!P0 FFMA.FTZ R35, R5.reuse, R30, -R32 ;  /* 0x0000001e05238223 */ /* 0x040fe20000010820 */
[----:B------:R-:W-:Y:S01]  /*4320*/  @!P0 F2FP.PACK_AB R32, R2, R56 ;  /* 0x000000380220823e */ /* 0x000fe200000000ff */
[----:B------:R-:W-:Y:S03]  /*4330*/  @!P0 FMUL.FTZ R5, R5, R9 ;  /* 0x0000000905058220 */ /* 0x000fe60000410000 */
[----:B------:R-:W-:Y:S01]  /*4340*/  @!P0 MOV R12, R32 ;  /* 0x00000020000c8202 */ /* 0x000fe20000000f00 */
[----:B------:R-:W-:Y:S01]  /*4350*/  @!P0 FFMA.FTZ R5, R8, R30, R5 ;  /* 0x0000001e08058223 */ /* 0x000fe20000010005 */
[----:B------:R-:W-:Y:S02]  /*4360*/  @!P0 F2FP.PACK_AB R30, R3, R53 ;  /* 0x00000035031e823e */ /* 0x000fe400000000ff */
[----:B----4-:R-:W-:Y:S02]  /*4370*/  LEA R8, P1, R104, R54, 0x1 ;  /* 0x0000003668087211 */ /* 0x010fe400078208ff */
[----:B------:R-:W-:Y:S01]  /*4380*/  @!P0 F2FP.PACK_AB R3, R4, R36 ;  /* 0x000000240403823e */ /* 0x000fe200000000ff */
[----:B------:R-:W-:Y:S01]  /*4390*/  @!P0 IMAD.MOV.U32 R13, RZ, RZ, R30 ;  /* 0x000000ffff0d8224 */ /* 0x000fe200078e001e */
[----:B------:R-:W-:Y:S02]  /*43a0*/  @!P0 F2FP.PACK_AB R2, R5, R35 ;  /* 0x000000230502823e */ /* 0x000fe400000000ff */
[----:B---3--:R-:W-:Y:S02]  /*43b0*/  LEA.HI.X R9, R104, R55, R105, 0x1, P1 ;  /* 0x0000003768097211 */ /* 0x008fe400008f0c69 */
[----:B------:R-:W-:Y:S02]  /*43c0*/  @!P0 MOV R14, R3 ;  /* 0x00000003000e8202 */ /* 0x000fe40000000f00 */
[----:B------:R-:W-:Y:S05]  /*43d0*/  @!P0 MOV R15, R2 ;  /* 0x00000002000f8202 */ /* 0x000fea0000000f00 */
[----:B------:R1:W-:Y:S02]  /*43e0*/  ST.E.128 [R8.64], R12 ;  /* 0x0000000c08007985 */ /* 0x0003e4000c101d08 */
.L_x_2849:
[----:B------:R-:W-:Y:S05]  /*43f0*/  BSYNC B0 ;  /* 0x0000000000007941 */ /* 0x000fea0003800000 */
.L_x_2848:
[----:B------:R-:W-:Y:S01]  /*4400*/  ISETP.GE.AND P0, PT, R109, c[0x0][0x1d4], PT ;  /* 0x000075006d007a0c */ /* 0x000fe20003f06270 */
[----:B------:R-:W-:Y:S01]  /*4410*/  @!UPT UIADD3 URZ, URZ, URZ, URZ ;  /* 0x0000003f3f3ff290 */ /* 0x000fe2000fffe03f */
[----:B------:R-:W-:Y:S11]  /*4420*/  BSSY B0, `(.L_x_2850) ;  /* 0x0000039000007945 */ /* 0x000ff60003800000 */
[----:B------:R-:W-:-:S05]  /*4430*/  @P0 BRA `(.L_x_2851) ;  /* 0x0000037000000947 */ /* 0x000fca0003800000 */
[----:B-1----:R-:W1:Y:S01]  /*4440*/  LDS.128 R12, [R71+0xc000] ;  /* 0x00c00000470c7984 */ /* 0x002e620000000c00 */
        /* <DEDUP_REMOVED lines=27> */
[----:B------:R-:W-:Y:S01]  /*4600*/  @!P0 HADD2.F32 R7, -RZ, R6.H0_H0 ;  /* 0x20000006ff078230 */ /* 0x000fe20000004100 */
[-C--:B------:R-:W-:Y:S01]  /*4610*/  @!P0 FFMA.FTZ R40, R4, R30.reuse, -R32 ;  /* 0x0000001e04288223 */ /* 0x080fe20000010820 */
[----:B------:R-:W-:Y:S01]  /*4620*/  @!P0 HADD2.F32 R4, -RZ, R24.H1_H1 ;  /* 0x30000018ff048230 */ /* 0x000fe20000004100 */
[----:B------:R-:W-:Y:S01]  /*4630*/  @!P0 FFMA.FTZ R3, R9, R30, R3 ;  /* 0x0000001e09038223 */ /* 0x000fe20000010003 */
[----:B------:R-:W-:Y:S01]  /*4640*/  @!P0 F2FP.PACK_AB R9, R2, R41 ;  /* 0x000000290209823e */ /* 0x000fe200000000ff */
[----:B------:R-:W-:Y:S02]  /*4650*/  @!P0 HADD2.F32 R24, -RZ, R6.H1_H1 ;  /* 0x30000006ff188230 */ /* 0x000fe40000004100 */
[--C-:B------:R-:W-:Y:S01]  /*4660*/  @!P0 HADD2.F32 R6, -RZ, R5.reuse.H0_H0 ;  /* 0x20000005ff068230 */ /* 0x100fe20000004100 */
[----:B------:R-:W-:Y:S01]  /*4670*/  @!P0 MOV R12, R9 ;  /* 0x00000009000c8202 */ /* 0x000fe20000000f00 */
[----:B------:R-:W-:Y:S01]  /*4680*/  @!P0 HADD2.F32 R32, -RZ, R5.H1_H1 ;  /* 0x30000005ff208230 */ /* 0x000fe20000004100 */
[-C--:B------:R-:W-:Y:S02]  /*4690*/  @!P0 FMUL.FTZ R37, R24, R4.reuse ;  /* 0x0000000418258220 */ /* 0x080fe40000410000 */
[----:B------:R-:W-:Y:S02]  /*46a0*/  @!P0 FMUL.FTZ R4, R7, R4 ;  /* 0x0000000407048220 */ /* 0x000fe40000410000 */
[-C--:B------:R-:W-:Y:S02]  /*46b0*/  @!P0 FMUL.FTZ R5, R6, R8.reuse ;  /* 0x0000000806058220 */ /* 0x080fe40000410000 */
[----:B------:R-:W-:Y:S01]  /*46c0*/  @!P0 FMUL.FTZ R36, R32, R8 ;  /* 0x0000000820248220 */ /* 0x000fe20000410000 */
[----:B------:R-:W-:Y:S01]  /*46d0*/  @!P0 F2FP.PACK_AB R8, R3, R40 ;  /* 0x000000280308823e */ /* 0x000fe200000000ff */
[----:B------:R-:W-:Y:S02]  /*46e0*/  @!P0 FFMA.FTZ R4, R24, R31, R4 ;  /* 0x0000001f18048223 */ /* 0x000fe40000010004 */
[----:B------:R-:W-:Y:S02]  /*46f0*/  @!P0 FFMA.FTZ R36, R6, R35, -R36 ;  /* 0x0000002306248223 */ /* 0x000fe40000010824 */
[----:B------:R-:W-:Y:S01]  /*4700*/  @!P0 FFMA.FTZ R37, R7, R31, -R37 ;  /* 0x0000001f07258223 */ /* 0x000fe20000010825 */
[----:B------:R-:W-:Y:S01]  /*4710*/  SHF.L.U32 R7, R234, 0x3, RZ ;  /* 0x00000003ea077819 */ /* 0x000fe200000006ff */
[----:B------:R-:W-:Y:S02]  /*4720*/  @!P0 FFMA.FTZ R5, R32, R35, R5 ;  /* 0x0000002320058223 */ /* 0x000fe40000010005 */
[----:B------:R-:W-:Y:S01]  /*4730*/  @!P0 IMAD.MOV.U32 R13, RZ, RZ, R8 ;  /* 0x000000ffff0d8224 */ /* 0x000fe200078e0008 */
[----:B----4-:R-:W-:Y:S02]  /*4740*/  LEA R6, P1, R7, R54, 0x1 ;  /* 0x0000003607067211 */ /* 0x010fe400078208ff */
[----:B------:R-:W-:Y:S02]  /*4750*/  @!P0 F2FP.PACK_AB R3, R4, R37 ;  /* 0x000000250403823e */ /* 0x000fe400000000ff */
[----:B------:R-:W-:Y:S02]  /*4760*/  @!P0 F2FP.PACK_AB R2, R5, R36 ;  /* 0x000000240502823e */ /* 0x000fe400000000ff */
[----:B---3--:R-:W-:Y:S02]  /*4770*/  LEA.HI.X.SX32 R7, R7, R55, 0x1, P1 ;  /* 0x0000003707077211 */ /* 0x008fe400008f0eff */
[----:B------:R-:W-:Y:S02]  /*4780*/  @!P0 MOV R14, R3 ;  /* 0x00000003000e8202 */ /* 0x000fe40000000f00 */
[----:B------:R-:W-:Y:S05]  /*4790*/  @!P0 MOV R15, R2 ;  /* 0x00000002000f8202 */ /* 0x000fea0000000f00 */
[----:B------:R1:W-:Y:S02]  /*47a0*/  ST.E.128 [R6.64], R12 ;  /* 0x0000000c06007985 */ /* 0x0003e4000c101d08 */
.L_x_2851:
[----:B------:R-:W-:Y:S05]  /*47b0*/  BSYNC B0 ;  /* 0x0000000000007941 */ /* 0x000fea0003800000 */
.L_x_2850:
        /* <DEDUP_REMOVED lines=61> */
.L_x_2853:
[----:B------:R-:W-:Y:S05]  /*4b90*/  BSYNC B0 ;  /* 0x0000000000007941 */ /* 0x000fea0003800000 */
.L_x_2852:
        /* <DEDUP_REMOVED lines=58> */
.L_x_2855:
[----:B------:R-:W-:Y:S05]  /*4f40*/  BSYNC B0 ;  /* 0x0000000000007941 */ /* 0x000fea0003800000 */
.L_x_2854:
        /* <DEDUP_REMOVED lines=58> */
.L_x_2857:
[----:B------:R-:W-:Y:S05]  /*52f0*/  BSYNC B0 ;  /* 0x0000000000007941 */ /* 0x000fea0003800000 */
.L_x_2856:
        /* <DEDUP_REMOVED lines=58> */
.L_x_2844:
        /* <DEDUP_REMOVED lines=47> */
.L_x_2859:
[----:B------:R-:W-:Y:S05]  /*5990*/  BSYNC B0 ;  /* 0x0000000000007941 */ /* 0x000fea0003800000 */
.L_x_2858:
        /* <DEDUP_REMOVED lines=162> */
.L_x_2861:
[----:B------:R-:W-:Y:S05]  /*63c0*/  BSYNC B0 ;  /* 0x0000000000007941 */ /* 0x000fea0003800000 */
.L_x_2860:
        /* <DEDUP_REMOVED lines=54> */
[-C--:B------:R-:W-:Y:S01]  /*6730*/  @!P0 FMUL.FTZ R5, R18, R8.reuse ;  /* 0x0000000812058220 */ /* 0x080fe20000410000 */
[----:B------:R-:W-:Y:S03]  /*6740*/  @!P0 SHF.R.U32.HI R35, RZ, 0x10, R47 ;  /* 0x00000010ff238819 */ /* 0x000fe6000001162f */
[C---:B------:R-:W-:Y:S02]  /*6750*/  @!P0 FFMA.FTZ R20, R3.reuse, R19, -R5 ;  /* 0x0000001303148223 */ /* 0x040fe40000010805 */
[----:B------:R-:W-:Y:S01]  /*6760*/  @!P0 FMUL.FTZ R5, R3, R8 ;  /* 0x0000000803058220 */ /* 0x000fe20000410000 */
[----:B------:R-:W-:Y:S01]  /*6770*/  @!P0 HADD2.F32 R8, -RZ, R36.H0_H0 ;  /* 0x20000024ff088230 */ /* 0x000fe20000004100 */
[----:B------:R-:W-:Y:S01]  /*6780*/  @!P0 SHF.R.U64 R36, R46, 0x10, R47 ;  /* 0x000000102e248819 */ /* 0x000fe2000000122f */
[----:B------:R-:W-:Y:S01]  /*6790*/  @!P0 HADD2.F32 R3, -RZ, R6.H1_H1 ;  /* 0x30000006ff038230 */ /* 0x000fe20000004100 */
[----:B------:R-:W-:Y:S01]  /*67a0*/  @!P0 FMUL.FTZ R6, R9, R7 ;  /* 0x0000000709068220 */ /* 0x000fe20000410000 */
[----:B------:R-:W-:Y:S01]  /*67b0*/  @!P0 F2FP.PACK_AB R44, R20, R21 ;  /* 0x00000015142c823e */ /* 0x000fe200000000ff */
[----:B------:R-:W-:Y:S02]  /*67c0*/  @!P0 HADD2.F32 R21, -RZ, R57.H1_H1 ;  /* 0x30000039ff158230 */ /* 0x000fe40000004100 */
[CC--:B------:R-:W-:Y:S01]  /*67d0*/  @!P0 FFMA.FTZ R20, R3.reuse, R8.reuse, -R6 ;  /* 0x0000000803148223 */ /* 0x0c0fe20000010806 */
[----:B------:R-:W-:Y:S01]  /*67e0*/  @!P0 HADD2.F32 R6, -RZ, R30.H0_H0 ;  /* 0x2000001eff068230 */ /* 0x000fe20000004100 */
[----:B------:R-:W-:Y:S02]  /*67f0*/  @!P0 FMUL.FTZ R3, R3, R7 ;  /* 0x0000000703038220 */ /* 0x000fe40000410000 */
        /* <DEDUP_REMOVED lines=9> */
[--C-:B------:R-:W-:Y:S01]  /*6890*/  @!P0 SHF.R.U64 R18, R22, 0x10, R23.reuse ;  /* 0x0000001016128819 */ /* 0x100fe20000001217 */
[CC--:B------:R-:W-:Y:S01]  /*68a0*/  @!P0 FMUL.FTZ R19, R8.reuse, R6.reuse ;  /* 0x0000000608138220 */ /* 0x0c0fe20000410000 */
[----:B------:R-:W-:Y:S01]  /*68b0*/  @!P0 HADD2.F32 R7, -RZ, R16.H0_H0 ;  /* 0x20000010ff078230 */ /* 0x000fe20000004100 */
[----:B------:R-:W-:Y:S02]  /*68c0*/  @!P0 MOV R22, R43 ;  /* 0x0000002b00168202 */ /* 0x000fe40000000f00 */
[----:B------:R-:W-:Y:S02]  /*68d0*/  @!P0 SHF.R.U32.HI R17, RZ, 0x10, R23 ;  /* 0x00000010ff118819 */ /* 0x000fe40000011617 */
[C---:B------:R-:W-:Y:S01]  /*68e0*/  @!P0 FMUL.FTZ R6, R7.reuse, R6 ;  /* 0x0000000607068220 */ /* 0x040fe20000410000 */
[----:B------:R-:W-:Y:S01]  /*68f0*/  @!P0 HADD2.F32 R20, -RZ, R22.H0_H0 ;  /* 0x20000016ff148230 */ /* 0x000fe20000004100 */
[-C--:B------:R-:W-:Y:S01]  /*6900*/  @!P0 FFMA.FTZ R45, R7, R9.reuse, -R19 ;  /* 0x00000009072d8223 */ /* 0x080fe20000010813 */
[----:B------:R-:W-:Y:S01]  /*6910*/  @!P0 HADD2.F32 R7, -RZ, R30.H1_H1 ;  /* 0x3000001eff078230 */ /* 0x000fe20000004100 */
[----:B------:R-:W-:Y:S01]  /*6920*/  @!P0 FFMA.FTZ R6, R8, R9, R6 ;  /* 0x0000000908068223 */ /* 0x000fe20000010006 */
[----:B------:R-:W-:Y:S01]  /*6930*/  @!P0 HADD2.F32 R19, -RZ, R17.H0_H0 ;  /* 0x20000011ff138230 */ /* 0x000fe20000004100 */
[----:B------:R-:W-:Y:S01]  /*6940*/  @!P0 IMAD.MOV.U32 R9, RZ, RZ, R15 ;  /* 0x000000ffff098224 */ /* 0x000fe200078e000f */
[----:B------:R-:W-:Y:S01]  /*6950*/  @!P0 HADD2.F32 R22, -RZ, R22.H1_H1 ;  /* 0x30000016ff168230 */ /* 0x000fe20000004100 */
[----:B------:R-:W-:Y:S01]  /*6960*/  @!P0 FMUL.FTZ R23, R20, R7 ;  /* 0x0000000714178220 */ /* 0x000fe20000410000 */
[----:B------:R-:W-:Y:S01]  /*6970*/  @!P0 HADD2.F32 R17, -RZ, R18.H0_H0 ;  /* 0x20000012ff118230 */ /* 0x000fe20000004100 */
[----:B------:R-:W-:Y:S01]  /*6980*/  @!P0 F2FP.PACK_AB R4, R5, R4 ;  /* 0x000000040504823e */ /* 0x000fe200000000ff */
[----:B------:R-:W-:Y:S02]  /*6990*/  @!P0 HADD2.F32 R8, -RZ, R9.H0_H0 ;  /* 0x20000009ff088230 */ /* 0x000fe40000004100 */
[----:B------:R-:W-:Y:S02]  /*69a0*/  @!P0 HADD2.F32 R18, -RZ, R29.H1_H1 ;  /* 0x3000001dff128230 */ /* 0x000fe40000004100 */
[----:B------:R-:W-:Y:S02]  /*69b0*/  @!P0 IMAD.MOV.U32 R41, RZ, RZ, R4 ;  /* 0x000000ffff298224 */ /* 0x000fe400078e0004 */
[C---:B------:R-:W-:Y:S01]  /*69c0*/  @!P0 FFMA.FTZ R39, R8.reuse, R21, -R23 ;  /* 0x0000001508278223 */ /* 0x040fe20000010817 */
[----:B------:R-:W-:Y:S01]  /*69d0*/  @!P0 HADD2.F32 R23, -RZ, R35.H0_H0 ;  /* 0x20000023ff178230 */ /* 0x000fe20000004100 */
        /* <DEDUP_REMOVED lines=29> */
.L_x_2863:
[----:B------:R-:W-:Y:S05]  /*6bb0*/  BSYNC B0 ;  /* 0x0000000000007941 */ /* 0x000fea0003800000 */
.L_x_2862:
        /* <DEDUP_REMOVED lines=129> */
.L_x_2843:
[----:B-1----:R-:W-:Y:S01]  /*73d0*/  IMAD.WIDE.U32 R2, R72, c[0x0][0x1e0], RZ ;  /* 0x0000780048027a25 */ /* 0x002fe200078e00ff */
        /* <DEDUP_REMOVED lines=12> */
[----:B------:R-:W1:Y:S08]  /*74a0*/  SHFL.IDX PT, R2, R3, RZ, 0x1c1f ;  /* 0x001c1fff03027589 */ /* 0x000e7000000e0000 */
[----:B------:R2:W3:Y:S02]  /*74b0*/  SHFL.IDX PT, R3, R4, RZ, 0x1c1f ;  /* 0x001c1fff04037589 */ /* 0x0004e400000e0000 */
[----:B--2---:R-:W-:Y:S05]  /*74c0*/  IMAD.IADD R4, R76, 0x1, -R8 ;  /* 0x000000014c047824 */ /* 0x004fea00078e0a08 */
[----:B------:R-:W-:Y:S04]  /*74d0*/  IMNMX R73, R4, 0x40, PT ;  /* 0x0000004004497817 */ /* 0x000fe80003800200 */
[----:B------:R-:W-:Y:S11]  /*74e0*/  ISETP.GT.AND P0, PT, R73, R226, PT ;  /* 0x000000e24900720c */ /* 0x000ff60003f04270 */
[----:B------:R-:W-:Y:S02]  /*74f0*/  @!UPT UIADD3 URZ, URZ, URZ, URZ ;  /* 0x0000003f3f3ff290 */ /* 0x000fe4000fffe03f */
[----:B------:R-:W-:-:S05]  /*7500*/  @!P0 BRA `(.L_x_2847) ;  /* 0x0000020000008947 */ /* 0x000fca0003800000 */
[----:B-1-3--:R-:W-:Y:S02]  /*7510*/  ISETP.GE.AND P1, PT, R104, c[0x0][0x1d4], PT ;  /* 0x0000750068007a0c */ /* 0x00afe40003f26270 */
[C---:B------:R-:W-:Y:S02]  /*7520*/  ISETP.GE.AND P3, PT, R223.reuse, c[0x0][0x1d4], PT ;  /* 0x00007500df007a0c */ /* 0x040fe40003f66270 */
[----:B------:R-:W-:Y:S09]  /*7530*/  ISETP.GE.AND P2, PT, R222, c[0x0][0x1d4], PT ;  /* 0x00007500de007a0c */ /* 0x000ff20003f46270 */
[----:B------:R-:W1:Y:S01]  /*7540*/  @!P1 LDS.128 R12, [R70+0xc000] ;  /* 0x00c00000460c9984 */ /* 0x000e620000000c00 */
        /* <DEDUP_REMOVED lines=28> */
.L_x_2847:
[----:B-1-3--:R-:W-:Y:S05]  /*7710*/  BSYNC B1 ;  /* 0x0000000000017941 */ /* 0x00afea0003800000 */
.L_x_2842:
[----:B------:R-:W-:Y:S01]  /*7720*/  ISETP.GT.AND P0, PT, R28, R33, PT ;  /* 0x000000211c00720c */ /* 0x000fe20003f04270 */
[----:B------:R-:W-:Y:S01]  /*7730*/  IMAD R8, R75, c[0x0][0x218], RZ ;  /* 0x000086004b087a24 */ /* 0x000fe200078e02ff */
[C---:B------:R-:W-:Y:S01]  /*7740*/  ISETP.GE.AND P1, PT, R38.reuse, 0x1, PT ;  /* 0x000000012600780c */ /* 0x040fe20003f26270 */
[----:B------:R-:W-:Y:S01]  /*7750*/  BSSY B0, `(.L_x_2864) ;  /* 0x000004a000007945 */ /* 0x000fe20003800000 */
[C---:B--2---:R-:W-:Y:S01]  /*7760*/  IADD3 R3, R38.reuse, 0x1, RZ ;  /* 0x0000000126037810 */ /* 0x044fe20007ffe0ff */
        /* <DEDUP_REMOVED lines=36> */
[----:B------:R2:W3:Y:S01]  /*79b0*/  SHFL.IDX PT, R5, R3, RZ, 0x1c1f ;  /* 0x001c1fff03057589 */ /* 0x0004e200000e0000 */
[----:B------:R-:W-:Y:S04]  /*79c0*/  DEPBAR.LE SB0, 0x2 ;  /* 0x000080800000791a */ /* 0x000fe80000000000 */
[----:B------:R-:W-:Y:S06]  /*79d0*/  BAR.SYNC.DEFER_BLOCKING 0x0 ;  /* 0x0000000000007b1d */ /* 0x000fec0000010000 */
[----:B------:R-:W-:-:S05]  /*79e0*/  @!P0 BRA `(.L_x_2865) ;  /* 0x0000020000008947 */ /* 0x000fca0003800000 */
[----:B-123--:R-:W-:Y:S02]  /*79f0*/  ISETP.GE.AND P1, PT, R104, c[0x0][0x1d4], PT ;  /* 0x0000750068007a0c */ /* 0x00efe40003f26270 */
[C---:B------:R-:W-:Y:S02]  /*7a00*/  ISETP.GE.AND P3, PT, R223.reuse, c[0x0][0x1d4], PT ;  /* 0x00007500df007a0c */ /* 0x040fe40003f66270 */
[----:B------:R-:W-:Y:S09]  /*7a10*/  ISETP.GE.AND P2, PT, R222, c[0x0][0x1d4], PT ;  /* 0x00007500de007a0c */ /* 0x000ff20003f46270 */
        /* <DEDUP_REMOVED lines=29> */
.L_x_2865:
[----:B-123--:R-:W-:Y:S05]  /*7bf0*/  BSYNC B0 ;  /* 0x0000000000007941 */ /* 0x00efea0003800000 */
.L_x_2864:
        /* <DEDUP_REMOVED lines=33> */
.L_x_2841:
[----:B------:R-:W2:Y:S01]  /*7e10*/  LDL R16, [R1+0x4] ;  /* 0x0000040001107983 */ /* 0x000ea20000100800 */
[----:B------:R-:W-:-:S05]  /*7e20*/  IMAD.MOV.U32 R0, RZ, RZ, c[0x0][0x2c4] ;  /* 0x0000b100ff007624 */ /* 0x000fca00078e00ff */
[----:B------:R-:W-:Y:S01]  /*7e30*/  ISETP.NE.AND P3, PT, R0, 0x1, PT ;  /* 0x000000010000780c */ /* 0x000fe20003f65270 */
[----:B------:R-:W-:Y:S01]  /*7e40*/  BSSY B0, `(.L_x_2867) ;  /* 0x0000028000007945 */ /* 0x000fe20003800000 */
[----:B--2---:R-:W-:-:S11]  /*7e50*/  IADD3 R0, R16, 0x7f, RZ ;  /* 0x0000007f10007810 */ /* 0x004fd60007ffe0ff */
[----:B-1----:R-:W-:-:S05]  /*7e60*/  @P3 IMAD.HI.U32 R2, R0, c[0x0][0x2c8], RZ ;  /* 0x0000b20000023a27 */ /* 0x002fca00078e00ff */
[----:B------:R-:W-:-:S05]  /*7e70*/  @P3 SHF.R.U32.HI R0, RZ, c[0x0][0x2cc], R2 ;  /* 0x0000b300ff003a19 */ /* 0x000fca0000011602 */
[----:B------:R-:W-:-:S05]  /*7e80*/  IMAD.IADD R0, R128, 0x1, R0 ;  /* 0x0000000180007824 */ /* 0x000fca00078e0200 */
[----:B------:R-:W-:-:S04]  /*7e90*/  SHF.R.S32.HI R2, RZ, 0x1f, R0 ;  /* 0x0000001fff027819 */ /* 0x000fc80000011400 */
[----:B------:R-:W-:-:S04]  /*7ea0*/  LEA.HI R0, R2, R0, RZ, 0x6 ;  /* 0x0000000002007211 */ /* 0x000fc800078f30ff */
[----:B------:R-:W-:-:S04]  /*7eb0*/  SHF.R.S32.HI R0, RZ, 0x6, R0 ;  /* 0x00000006ff007819 */ /* 0x000fc80000011400 */
[----:B------:R-:W-:-:S04]  /*7ec0*/  IMNMX R6, R127, R0, PT ;  /* 0x000000007f067217 */ /* 0x000fc80003800200 */
[----:B------:R-:W-:Y:S01]  /*7ed0*/  ISETP.GE.AND P0, PT, R6, 0x1, PT ;  /* 0x000000010600780c */ /* 0x000fe20003f06270 */
[----:B------:R-:W-:-:S12]  /*7ee0*/  IMAD.MOV.U32 R0, RZ, RZ, RZ ;  /* 0x000000ffff007224 */ /* 0x000fd800078e00ff */
        /* <DEDUP_REMOVED lines=29> */
.L_x_2868:
[----:B------:R-:W-:Y:S05]  /*80c0*/  BSYNC B0 ;  /* 0x0000000000007941 */ /* 0x000fea0003800000 */
.L_x_2867:
[----:B------:R-:W2:Y:S01]  /*80d0*/  LDL R2, [R1+0x30] ;  /* 0x0000300001027983 */ /* 0x000ea20000100800 */
[----:B------:R-:W-:Y:S01]  /*80e0*/  MOV R17, RZ ;  /* 0x000000ff00117202 */ /* 0x000fe20000000f00 */
[----:B------:R-:W-:Y:S01]  /*80f0*/  IMAD.MOV.U32 R22, RZ, RZ, RZ ;  /* 0x000000ffff167224 */ /* 0x000fe200078e00ff */
        /* <DEDUP_REMOVED lines=54> */
[----:B------:R-:W2:Y:S04]  /*8460*/  LDL R3, [R1+0x14] ;  /* 0x0000140001037983 */ /* 0x000ea80000100800 */
[----:B------:R-:W3:Y:S04]  /*8470*/  LDL R7, [R1+0x18] ;  /* 0x0000180001077983 */ /* 0x000ee80000100800 */
[----:B------:R-:W4:Y:S04]  /*8480*/  LDL R4, [R1+0x8] ;  /* 0x0000080001047983 */ /* 0x000f280000100800 */
[----:B------:R-:W4:Y:S04]  /*8490*/  LDL R5, [R1+0x28] ;  /* 0x0000280001057983 */ /* 0x000f280000100800 */
[----:B------:R-:W4:Y:S01]  /*84a0*/  LDL R8, [R1+0x1c] ;  /* 0x00001c0001087983 */ /* 0x000f220000100800 */
[----:B------:R-:W-:-:S04]  /*84b0*/  ISETP.NE.U32.AND P0, PT, RZ, c[0x0][0x340], PT ;  /* 0x0000d000ff007a0c */ /* 0x000fc80003f05070 */
[----:B------:R-:W-:Y:S02]  /*84c0*/  ISETP.NE.AND.EX P1, PT, RZ, c[0x0][0x344], PT, P0 ;  /* 0x0000d100ff007a0c */ /* 0x000fe40003f25300 */
[----:B------:R-:W-:-:S05]  /*84d0*/  SHF.R.S32.HI R0, RZ, 0x1f, R139 ;  /* 0x0000001fff007819 */ /* 0x000fca000001148b */
[----:B------:R-:W-:-:S04]  /*84e0*/  IMAD R0, R0, c[0x0][0x178], RZ ;  /* 0x00005e0000007a24 */ /* 0x000fc800078e02ff */
[----:B------:R-:W-:Y:S02]  /*84f0*/  IMAD R0, R139, c[0x0][0x17c], R0 ;  /* 0x00005f008b007a24 */ /* 0x000fe400078e0200 */
[----:B--2---:R-:W-:-:S04]  /*8500*/  @P1 IADD3 R2, P0, R3, c[0x0][0x340], RZ ;  /* 0x0000d00003021a10 */ /* 0x004fc80007f1e0ff */
[----:B---3--:R-:W-:-:S05]  /*8510*/  @P1 IADD3.X R3, R7, c[0x0][0x344], RZ, P0, !PT ;  /* 0x0000d10007031a10 */ /* 0x008fca00007fe4ff */
[----:B------:R1:W5:Y:S01]  /*8520*/  @P1 LDG.E R14, [R2.64] ;  /* 0x00000008020e1981 */ /* 0x000362000c1e1900 */
[----:B------:R-:W-:Y:S02]  /*8530*/  ISETP.NE.U32.AND P0, PT, RZ, c[0x0][0x348], PT ;  /* 0x0000d200ff007a0c */ /* 0x000fe40003f05070 */
[----:B----4-:R-:W-:Y:S01]  /*8540*/  LOP3.LUT R15, R4, 0xffff, RZ, 0xc0, !PT ;  /* 0x0000ffff040f7812 */ /* 0x010fe200078ec0ff */
[----:B------:R-:W-:Y:S01]  /*8550*/  IMAD.IADD R4, R230, 0x1, R16 ;  /* 0x00000001e6047824 */ /* 0x000fe200078e0210 */
[----:B------:R-:W-:Y:S02]  /*8560*/  ISETP.NE.AND.EX P0, PT, RZ, c[0x0][0x34c], PT, P0 ;  /* 0x0000d300ff007a0c */ /* 0x000fe40003f05300 */
[----:B------:R-:W-:Y:S01]  /*8570*/  ISETP.GE.AND P5, PT, R216, c[0x0][0x198], PT ;  /* 0x00006600d8007a0c */ /* 0x000fe20003fa6270 */
[----:B------:R-:W-:Y:S01]  /*8580*/  @P3 IMAD.HI.U32 R7, R4, c[0x0][0x2c8], RZ ;  /* 0x0000b20004073a27 */ /* 0x000fe200078e00ff */
[----:B------:R-:W-:Y:S02]  /*8590*/  SEL R6, R5, RZ, !P0 ;  /* 0x000000ff05067207 */ /* 0x000fe40004000000 */
[----:B------:R-:W-:-:S02]  /*85a0*/  SEL R5, R8, RZ, !P0 ;  /* 0x000000ff08057207 */ /* 0x000fc40004000000 */
        /* <DEDUP_REMOVED lines=8> */
[C---:B------:R-:W-:Y:S01]  /*8630*/  IMAD.WIDE.U32 R2, R15.reuse, c[0x0][0x1b8], R2 ;  /* 0x00006e000f027a25 */ /* 0x040fe200078e0002 */
[----:B------:R-:W-:Y:S02]  /*8640*/  ISETP.GE.AND P3, PT, R218, c[0x0][0x198], PT ;  /* 0x00006600da007a0c */ /* 0x000fe40003f66270 */
        /* <DEDUP_REMOVED lines=15> */
[----:B------:R-:W-:-:S03]  /*8740*/  IMAD.IADD R5, R250, 0x1, R16 ;  /* 0x00000001fa057824 */ /* 0x000fc600078e0210 */
[----:B------:R-:W-:-:S04]  /*8750*/  IADD3 R0, R3, R0, RZ ;  /* 0x0000000003007210 */ /* 0x000fc80007ffe0ff */
[----:B------:R-:W-:Y:S02]  /*8760*/  LEA.HI.X R12, R2, c[0x0][0x164], R0, 0x1, P0 ;  /* 0x00005900020c7a11 */ /* 0x000fe400000f0c00 */
[----:B------:R-:W-:Y:S01]  /*8770*/  @!P1 MOV R14, R8 ;  /* 0x00000008000e9202 */ /* 0x000fe20000000f00 */
[----:B------:R-:W-:Y:S05]  /*8780*/  BRA.DIV ~URZ, `(.L_x_2870) ;  /* 0x000165c27f007947 */ /* 0x000fea000b800000 */
[----:B------:R1:W2:Y:S02]  /*8790*/  SHFL.IDX PT, R4, R12, RZ, 0x181f ;  /* 0x00181fff0c047589 */ /* 0x0002a400000e0000 */
.L_x_3032:
[----:B------:R-:W-:Y:S05]  /*87a0*/  BRA.DIV ~URZ, `(.L_x_2871) ;  /* 0x000166127f007947 */ /* 0x000fea000b800000 */
[----:B------:R3:W4:Y:S02]  /*87b0*/  SHFL.IDX PT, R0, R13, RZ, 0x181f ;  /* 0x00181fff0d007589 */ /* 0x00072400000e0000 */
.L_x_3033:
        /* <DEDUP_REMOVED lines=16> */
.L_x_2873:
[----:B------:R-:W-:Y:S05]  /*88c0*/  BSYNC B0 ;  /* 0x0000000000007941 */ /* 0x000fea0003800000 */
.L_x_2872:
[----:B------:R-:W-:Y:S05]  /*88d0*/  BRA.DIV ~URZ, `(.L_x_2874) ;  /* 0x000165527f007947 */ /* 0x000fea000b800000 */
[----:B--2---:R2:W1:Y:S04]  /*88e0*/  SHFL.IDX PT, R4, R12, 0x1, 0x181f ;  /* 0x00381f000c047f89 */ /* 0x00446800000e0000 */
[----:B----4-:R2:W4:Y:S02]  /*88f0*/  SHFL.IDX PT, R0, R13, 0x1, 0x181f ;  /* 0x00381f000d007f89 */ /* 0x01052400000e0000 */
.L_x_3034:
        /* <DEDUP_REMOVED lines=16> */
.L_x_2876:
[----:B------:R-:W-:Y:S05]  /*8a00*/  BSYNC B0 ;  /* 0x0000000000007941 */ /* 0x000fea0003800000 */
.L_x_2875:
[----:B------:R-:W-:Y:S05]  /*8a10*/  BRA.DIV ~URZ, `(.L_x_2877) ;  /* 0x000164e27f007947 */ /* 0x000fea000b800000 */
[----:B-1----:R1:W2:Y:S02]  /*8a20*/  SHFL.IDX PT, R4, R12, 0x2, 0x181f ;  /* 0x00581f000c047f89 */ /* 0x0022a400000e0000 */
.L_x_3035:
[----:B------:R-:W-:Y:S05]  /*8a30*/  BRA.DIV ~URZ, `(.L_x_2878) ;  /* 0x000165327f007947 */ /* 0x000fea000b800000 */
[----:B----4-:R4:W1:Y:S02]  /*8a40*/  SHFL.IDX PT, R0, R13, 0x2, 0x181f ;  /* 0x00581f000d007f89 */ /* 0x01086400000e0000 */
.L_x_3036:
        /* <DEDUP_REMOVED lines=16> */
.L_x_2880:
[----:B------:R-:W-:Y:S05]  /*8b50*/  BSYNC B0 ;  /* 0x0000000000007941 */ /* 0x000fea0003800000 */
.L_x_2879:
[----:B------:R-:W-:Y:S05]  /*8b60*/  BRA.DIV ~URZ, `(.L_x_2881) ;  /* 0x000164727f007947 */ /* 0x000fea000b800000 */
[----:B--2---:R2:W3:Y:S04]  /*8b70*/  SHFL.IDX PT, R4, R12, 0x3, 0x181f ;  /* 0x00781f000c047f89 */ /* 0x0044e800000e0000 */
[----:B-1----:R2:W1:Y:S02]  /*8b80*/  SHFL.IDX PT, R0, R13, 0x3, 0x181f ;  /* 0x00781f000d007f89 */ /* 0x00246400000e0000 */
.L_x_3037:
[----:B------:R-:W-:Y:S01]  /*8b90*/  IADD3 R2, R5, 0x60, RZ ;  /* 0x0000006005027810 */ /* 0x000fe20007ffe0ff */
[----:B-----5:R-:W-:-:S03]  /*8ba0*/  IMAD.WIDE.U32 R238, R14, c[0x0][0x2b0], RZ ;  /* 0x0000ac000eee7a25 */ /* 0x020fc600078e00ff */
[----:B------:R-:W-:-:S13]  /*8bb0*/  ISETP.GE.AND P0, PT, R2, R48, PT ;  /* 0x000000300200720c */ /* 0x000fda0003f06270 */
        /* <DEDUP_REMOVED lines=44> */
[----:B------:R-:W-:-:S04]  /*8e80*/  IMAD.WIDE.U32 R2, R197, c[0x0][0x1e0], RZ ;  /* 0x00007800c5027a25 */ /* 0x000fc800078e00ff */
[----:B------:R-:W-:Y:S02]  /*8e90*/  IMAD R99, R106, -0x40, R248 ;  /* 0xffffffc06a637824 */ /* 0x000fe400078e02f8 */
        /* <DEDUP_REMOVED lines=8> */
[----:B------:R-:W-:-:S04]  /*8f20*/  IMAD R0, R197, c[0x0][0x1e4], R0 ;  /* 0x00007900c5007a24 */ /* 0x000fc800078e0200 */
[----:B------:R-:W-:Y:S02]  /*8f30*/  IMAD.IADD R3, R3, 0x1, R0 ;  /* 0x0000000103037824 */ /* 0x000fe400078e0200 */
        /* <DEDUP_REMOVED lines=8> */
[----:B--2-4-:R-:W-:-:S03]  /*8fc0*/  IMAD R13, R191, c[0x0][0x21c], R7 ;  /* 0x00008700bf0d7a24 */ /* 0x014fc600078e0207 */
[----:B------:R-:W-:Y:S01]  /*8fd0*/  IADD3.X R2, R235, R3, R5, P0, !PT ;  /* 0x00000003eb027210 */ /* 0x000fe200007fe405 */
[----:B------:R-:W-:Y:S01]  /*8fe0*/  IMAD R5, R197, c[0x0][0x20c], R4 ;  /* 0x00008300c5057a24 */ /* 0x000fe200078e0204 */
[----:B------:R-:W-:-:S04]  /*8ff0*/  LEA R6, P0, R0, c[0x0][0x1c8], 0x1 ;  /* 0x0000720000067a11 */ /* 0x000fc800078008ff */
[----:B------:R-:W-:Y:S01]  /*9000*/  LEA.HI.X R12, R0, c[0x0][0x1cc], R2, 0x1, P0 ;  /* 0x00007300000c7a11 */ /* 0x000fe200000f0c02 */
[----:B------:R-:W-:Y:S01]  /*9010*/  IMAD.WIDE.U32 R2, R197, c[0x0][0x208], RZ ;  /* 0x00008200c5027a25 */ /* 0x000fe200078e00ff */
[----:B------:R-:W1:Y:S01]  /*9020*/  SHFL.IDX PT, R0, R6, RZ, 0x181f ;  /* 0x00181fff06007589 */ /* 0x000e6200000e0000 */
[C---:B------:R-:W-:Y:S02]  /*9030*/  @P1 ISETP.GE.AND P0, PT, R216.reuse, c[0x0][0x1d4], PT ;  /* 0x00007500d8001a0c */ /* 0x040fe40003f06270 */
[----:B------:R-:W-:Y:S01]  /*9040*/  IMAD.IADD R3, R3, 0x1, R5 ;  /* 0x0000000103037824 */ /* 0x000fe200078e0205 */
[----:B------:R-:W2:Y:S03]  /*9050*/  SHFL.IDX PT, R8, R12, RZ, 0x181f ;  /* 0x00181fff0c087589 */ /* 0x000ea600000e0000 */
[----:B------:R-:W-:Y:S01]  /*9060*/  IMAD.WIDE.U32 R2, R191, c[0x0][0x218], R2 ;  /* 0x00008600bf027a25 */ /* 0x000fe200078e0002 */
[----:B------:R3:W4:Y:S04]  /*9070*/  SHFL.IDX PT, R9, R6, 0x1, 0x181f ;  /* 0x00381f0006097f89 */ /* 0x00072800000e0000 */
[----:B------:R-:W5:Y:S01]  /*9080*/  SHFL.IDX PT, R12, R12, 0x1, 0x181f ;  /* 0x00381f000c0c7f89 */ /* 0x000f6200000e0000 */
[----:B-1----:R-:W-:-:S04]  /*9090*/  @P1 LEA R4, P2, R216, R0, 0x1 ;  /* 0x00000000d8041211 */ /* 0x002fc800078408ff */
[----:B--2---:R-:W-:-:S05]  /*90a0*/  @P1 LEA.HI.X R5, R216, R8, R217, 0x1, P2 ;  /* 0x00000008d8051211 */ /* 0x004fca00010f0cd9 */
[----:B------:R1:W-:Y:S01]  /*90b0*/  @P1 LDGSTS.E.BYPASS.LTC128B.128 [R144+0xc100], [R4.64], !P0 ;  /* 0x0c10000004901fae */ /* 0x0003e2000c101d48 */
[----:B---3--:R-:W-:-:S04]  /*90c0*/  @P1 LEA R6, P0, R215, R0, 0x1 ;  /* 0x00000000d7061211 */ /* 0x008fc800078008ff */
[----:B------:R-:W-:Y:S02]  /*90d0*/  @P1 LEA.HI.X R7, R215, R8, R229, 0x1, P0 ;  /* 0x00000008d7071211 */ /* 0x000fe400000f0ce5 */
[----:B------:R-:W-:-:S03]  /*90e0*/  ISETP.GE.AND P0, PT, R14, 0x21, PT ;  /* 0x000000210e00780c */ /* 0x000fc60003f06270 */
[----:B------:R4:W-:Y:S01]  /*90f0*/  @P1 LDGSTS.E.BYPASS.LTC128B.128 [R144+0xe100], [R6.64], !P5 ;  /* 0x0e10000006901fae */ /* 0x0009e2000e901d48 */
[----:B-1----:R-:W-:Y:S02]  /*9100*/  @P1 LEA R4, P3, R218, R0, 0x1 ;  /* 0x00000000da041211 */ /* 0x002fe400078608ff */
[----:B------:R-:W-:Y:S02]  /*9110*/  IADD3 R0, P2, R2, R240, RZ ;  /* 0x000000f002007210 */ /* 0x000fe40007f5e0ff */
[----:B------:R-:W-:Y:S02]  /*9120*/  @P1 LEA.HI.X R5, R218, R8, R228, 0x1, P3 ;  /* 0x00000008da051211 */ /* 0x000fe400018f0ce4 */
[----:B------:R-:W-:Y:S02]  /*9130*/  IADD3.X R2, R246, R3, R13, P2, !PT ;  /* 0x00000003f6027210 */ /* 0x000fe400017fe40d */
[----:B------:R-:W-:Y:S01]  /*9140*/  LEA R15, P2, R0, c[0x0][0x1f8], 0x1 ;  /* 0x00007e00000f7a11 */ /* 0x000fe200078408ff */
[----:B------:R1:W-:Y:S01]  /*9150*/  @P1 LDGSTS.E.BYPASS.LTC128B.128 [R144+0x10100], [R4.64], !P4 ;  /* 0x1010000004901fae */ /* 0x0003e2000e101d48 */
[----:B----4-:R-:W-:-:S02]  /*9160*/  @P0 LEA R6, P1, R216, R9, 0x1 ;  /* 0x00000009d8060211 */ /* 0x010fc400078208ff */
[----:B------:R-:W-:Y:S01]  /*9170*/  LEA.HI.X R17, R0, c[0x0][0x1fc], R2, 0x1, P2 ;  /* 0x00007f0000117a11 */ /* 0x000fe200010f0c02 */
[----:B------:R-:W2:Y:S01]  /*9180*/  SHFL.IDX PT, R8, R15, RZ, 0x181f ;  /* 0x00181fff0f087589 */ /* 0x000ea200000e0000 */
[C---:B------:R-:W-:Y:S02]  /*9190*/  @P0 ISETP.GE.AND P4, PT, R216.reuse, c[0x0][0x1d4], PT ;  /* 0x00007500d8000a0c */ /* 0x040fe40003f86270 */
[C---:B------:R-:W-:Y:S01]  /*91a0*/  @P0 ISETP.GE.AND P3, PT, R215.reuse, c[0x0][0x1d4], PT ;  /* 0x00007500d7000a0c */ /* 0x040fe20003f66270 */
[----:B------:R-:W3:Y:S01]  /*91b0*/  SHFL.IDX PT, R13, R17, RZ, 0x181f ;  /* 0x00181fff110d7589 */ /* 0x000ee200000e0000 */
[----:B-----5:R-:W-:Y:S02]  /*91c0*/  @P0 LEA.HI.X R7, R216, R12, R217, 0x1, P1 ;  /* 0x0000000cd8070211 */ /* 0x020fe400008f0cd9 */
[----:B------:R-:W-:Y:S01]  /*91d0*/  @P0 ISETP.GE.AND P2, PT, R218, c[0x0][0x1d4], PT ;  /* 0x00007500da000a0c */ /* 0x000fe20003f46270 */
[----:B------:R4:W5:Y:S06]  /*91e0*/  SHFL.IDX PT, R0, R15, 0x1, 0x181f ;  /* 0x00381f000f007f89 */ /* 0x00096c00000e0000 */
[----:B------:R5:W-:Y:S01]  /*91f0*/  @P0 LDGSTS.E.BYPASS.LTC128B.128 [R144+0xd100], [R6.64], !P4 ;  /* 0x0d10000006900fae */ /* 0x000be2000e101d48 */
[----:B------:R-:W-:-:S02]  /*9200*/  ISETP.GE.AND P4, PT, R215, c[0x0][0x1d4], PT ;  /* 0x00007500d7007a0c */ /* 0x000fc40003f86270 */
[----:B-1----:R-:W-:-:S04]  /*9210*/  @P0 LEA R4, P1, R215, R9, 0x1 ;  /* 0x00000009d7040211 */ /* 0x002fc800078208ff */
[-C--:B------:R-:W-:Y:S02]  /*9220*/  @P0 LEA.HI.X R5, R215, R12.reuse, R229, 0x1, P1 ;  /* 0x0000000cd7050211 */ /* 0x080fe400008f0ce5 */
[----:B------:R-:W-:Y:S01]  /*9230*/  @P0 LEA R2, P1, R218, R9, 0x1 ;  /* 0x00000009da020211 */ /* 0x000fe200078208ff */
[----:B----4-:R-:W-:Y:S02]  /*9240*/  IMAD.SHL.U32 R15, R216, 0x2, RZ ;  /* 0x00000002d80f7824 */ /* 0x010fe400078e00ff */
        /* <DEDUP_REMOVED lines=10> */
[----:B------:R-:W-:Y:S02]  /*92f0*/  ISETP.GT.AND P4, PT, R106, R225, PT ;  /* 0x000000e16a00720c */ /* 0x000fe40003f84270 */
[----:B--2---:R-:W-:Y:S01]  /*9300*/  IADD3 R4, P0, R8, R15, RZ ;  /* 0x0000000f08047210 */ /* 0x004fe20007f1e0ff */
[----:B-1----:R-:W-:-:S04]  /*9310*/  IMAD.SHL.U32 R17, R215, 0x2, RZ ;  /* 0x00000002d7117824 */ /* 0x002fc800078e00ff */
[----:B---3--:R-:W-:Y:S01]  /*9320*/  IMAD.X R5, R13, 0x1, R16, P0 ;  /* 0x000000010d057824 */ /* 0x008fe200000e0610 */
[----:B----4-:R-:W-:-:S04]  /*9330*/  IADD3 R2, P0, R8, R17, RZ ;  /* 0x0000001108027210 */ /* 0x010fc80007f1e0ff */
[----:B------:R1:W-:Y:S01]  /*9340*/  LDGSTS.E.BYPASS.LTC128B.128 [R144+0x100], [R4.64], !P2 ;  /* 0x0010000004907fae */ /* 0x0003e2000d101d48 */
[----:B------:R-:W-:Y:S01]  /*9350*/  ISETP.GE.AND P2, PT, R218, c[0x0][0x1d4], PT ;  /* 0x00007500da007a0c */ /* 0x000fe20003f46270 */
[----:B------:R-:W-:Y:S01]  /*9360*/  IMAD.X R3, R13, 0x1, R20, P0 ;  /* 0x000000010d037824 */ /* 0x000fe200000e0614 */
[----:B-----5:R-:W-:Y:S02]  /*9370*/  IADD3 R6, P0, R0, R15, RZ ;  /* 0x0000000f00067210 */ /* 0x020fe40007f1e0ff */
[----:B------:R-:W-:Y:S02]  /*9380*/  ISETP.LT.OR P5, PT, R14, 0x1, P2 ;  /* 0x000000010e00780c */ /* 0x000fe400017a1670 */
[----:B------:R2:W-:Y:S01]  /*9390*/  LDGSTS.E.BYPASS.LTC128B.128 [R144+0x2100], [R2.64], !P1 ;  /* 0x0210000002907fae */ /* 0x0005e2000c901d48 */
[----:B------:R-:W-:Y:S01]  /*93a0*/  IADD3 R8, P1, R8, R19, RZ ;  /* 0x0000001308087210 */ /* 0x000fe20007f3e0ff */
[----:B------:R-:W-:-:S04]  /*93b0*/  IMAD.X R7, R12, 0x1, R16, P0 ;  /* 0x000000010c077824 */ /* 0x000fc800000e0610 */
[----:B------:R-:W-:Y:S01]  /*93c0*/  IMAD.X R9, R13, 0x1, R18, P1 ;  /* 0x000000010d097824 */ /* 0x000fe200008e0612 */
[----:B------:R-:W-:-:S04]  /*93d0*/  ISETP.LT.OR P1, PT, R14, 0x21, P2 ;  /* 0x000000210e00780c */ /* 0x000fc80001721670 */
[----:B------:R3:W-:Y:S04]  /*93e0*/  LDGSTS.E.BYPASS.LTC128B.128 [R144+0x4100], [R8.64], !P5 ;  /* 0x0410000008907fae */ /* 0x0007e8000e901d48 */
[----:B------:R3:W-:Y:S01]  /*93f0*/  LDGSTS.E.BYPASS.LTC128B.128 [R144+0x1100], [R6.64], !P6 ;  /* 0x0110000006907fae */ /* 0x0007e2000f101d48 */
[----:B------:R-:W-:Y:S02]  /*9400*/  ISETP.GT.AND P6, PT, R230, 0x3f, PT ;  /* 0x0000003fe600780c */ /* 0x000fe40003fc4270 */
[----:B-1----:R-:W-:-:S05]  /*9410*/  IADD3 R4, P0, R0, R17, RZ ;  /* 0x0000001100047210 */ /* 0x002fca0007f1e0ff */
[----:B------:R-:W-:Y:S01]  /*9420*/  IMAD.X R5, R12, 0x1, R20, P0 ;  /* 0x000000010c057824 */ /* 0x000fe200000e0614 */
[----:B--2---:R-:W-:-:S04]  /*9430*/  IADD3 R2, P0, R0, R19, RZ ;  /* 0x0000001300027210 */ /* 0x004fc80007f1e0ff */
[----:B------:R3:W-:Y:S01]  /*9440*/  LDGSTS.E.BYPASS.LTC128B.128 [R144+0x3100], [R4.64], !P3 ;  /* 0x0310000004907fae */ /* 0x0007e2000d901d48 */
[----:B------:R-:W-:-:S05]  /*9450*/  IMAD.X R3, R12, 0x1, R18, P0 ;  /* 0x000000010c037824 */ /* 0x000fca00000e0612 */
[----:B------:R3:W-:Y:S04]  /*9460*/  LDGSTS.E.BYPASS.LTC128B.128 [R144+0x5100], [R2.64], !P1 ;  /* 0x0510000002907fae */ /* 0x0007e8000c901d48 */
[----:B------:R-:W0:Y:S01]  /*9470*/  LDGDEPBAR ;  /* 0x00000000000079af */ /* 0x000e220000000000 */
[----:B------:R-:W-:Y:S05]  /*9480*/  @!P4 BRA `(.L_x_2883) ;  /* 0x000004600000c947 */ /* 0x000fea0003800000 */
[----:B------:R-:W-:Y:S01]  /*9490*/  ISETP.NE.AND P2, PT, R21, 0x1, PT ;  /* 0x000000011500780c */ /* 0x000fe20003f45270 */
[----:B---3--:R-:W-:Y:S02]  /*94a0*/  IMAD R2, R106, 0x40, R247 ;  /* 0x000000406a027824 */ /* 0x008fe400078e02f7 */
        /* <DEDUP_REMOVED lines=27> */
.L_x_3038:
        /* <DEDUP_REMOVED lines=20> */
.L_x_3039:
        /* <DEDUP_REMOVED lines=21> */
.L_x_2883:
[----:B------:R-:W-:Y:S05]  /*98f0*/  BSYNC B0 ;  /* 0x0000000000007941 */ /* 0x000fea0003800000 */
.L_x_2882:
[----:B------:R-:W-:Y:S01]  /*9900*/  ISETP.LT.AND P0, PT, RZ, c[0x0][0x27c], PT ;  /* 0x00009f00ff007a0c */ /* 0x000fe20003f01270 */
[----:B------:R-:W0:Y:S01]  /*9910*/  LDGDEPBAR ;  /* 0x00000000000079af */ /* 0x000e220000000000 */
[----:B------:R-:W-:Y:S11]  /*9920*/  BSSY B2, `(.L_x_2886) ;  /* 0x00006b3000027945 */ /* 0x000ff60003800000 */
[----:B------:R-:W-:Y:S05]  /*9930*/  @P0 BRA `(.L_x_2887) ;  /* 0x0000002000000947 */ /* 0x000fea0003800000 */
[----:B------:R-:W-:-:S04]  /*9940*/  DEPBAR.LE SB0, 0x3 ;  /* 0x000080c00000791a */ /* 0x000fc80000000000 */
[----:B------:R-:W-:Y:S05]  /*9950*/  BRA `(.L_x_2888) ;  /* 0x00006af000007947 */ /* 0x000fea0003800000 */
.L_x_2887:
[----:B-1-3--:R-:W2:Y:S01]  /*9960*/  LDL R2, [R1+0x4] ;  /* 0x0000040001027983 */ /* 0x00aea20000100800 */
[----:B------:R-:W-:Y:S01]  /*9970*/  ULDC.U8 UR4, c[0x0][0x298] ;  /* 0x0000a60000047ab9 */ /* 0x000fe20000000000 */
[----:B------:R-:W-:Y:S01]  /*9980*/  SHF.R.S32.HI R0, RZ, 0x1f, R138 ;  /* 0x0000001fff007819 */ /* 0x000fe2000001148a */
[----:B------:R-:W-:Y:S01]  /*9990*/  IMAD.WIDE.U32 R4, R138, c[0x0][0x280], RZ ;  /* 0x0000a0008a047a25 */ /* 0x000fe200078e00ff */
[----:B------:R-:W-:Y:S02]  /*99a0*/  ISETP.NE.AND P0, PT, RZ, UR4, PT ;  /* 0x00000004ff007c0c */ /* 0x000fe4000bf05270 */
[----:B--2---:R-:W-:Y:S01]  /*99b0*/  IADD3 R35, R226, R2, RZ ;  /* 0x00000002e2237210 */ /* 0x004fe20007ffe0ff */
        /* <DEDUP_REMOVED lines=31> */
.L_x_3040:
[----:B------:R-:W-:Y:S05]  /*9bb0*/  BRA.DIV ~URZ, `(.L_x_2891) ;  /* 0x000158127f007947 */ /* 0x000fea000b800000 */
[----:B------:R3:W4:Y:S04]  /*9bc0*/  SHFL.IDX PT, R4, R43, RZ, 0x1c1f ;  /* 0x001c1fff2b047589 */ /* 0x00072800000e0000 */
[----:B------:R3:W1:Y:S04]  /*9bd0*/  SHFL.IDX PT, R12, R13, RZ, 0x1c1f ;  /* 0x001c1fff0d0c7589 */ /* 0x00066800000e0000 */
[----:B------:R3:W2:Y:S02]  /*9be0*/  SHFL.IDX PT, R0, R44, RZ, 0x1c1f ;  /* 0x001c1fff2c007589 */ /* 0x0006a400000e0000 */
.L_x_3041:
        /* <DEDUP_REMOVED lines=19> */
[----:B------:R-:W-:-:S02]  /*9d20*/  ISETP.GE.AND P0, PT, R149, c[0x0][0x27c], PT ;  /* 0x00009f0095007a0c */ /* 0x000fc40003f06270 */
[----:B------:R-:W-:Y:S01]  /*9d30*/  ISETP.GE.AND P1, PT, R146, c[0x0][0x27c], PT ;  /* 0x00009f0092007a0c */ /* 0x000fe20003f26270 */
[----:B------:R-:W2:Y:S04]  /*9d40*/  LDL R9, [R1+0x3c] ;  /* 0x00003c0001097983 */ /* 0x000ea80000100800 */
[----:B------:R-:W2:Y:S06]  /*9d50*/  LDL R32, [R1+0x38] ;  /* 0x0000380001207983 */ /* 0x000eac0000100800 */
[----:B------:R-:W-:-:S05]  /*9d60*/  @!P0 IMAD.SHL.U32 R2, R149, 0x2, RZ ;  /* 0x0000000295028824 */ /* 0x000fca00078e00ff */
[----:B------:R-:W-:Y:S01]  /*9d70*/  @!P0 IADD3 R6, P2, R4, R2, RZ ;  /* 0x0000000204068210 */ /* 0x000fe20007f5e0ff */
[----:B------:R-:W-:Y:S01]  /*9d80*/  CS2R R24, SRZ ;  /* 0x0000000000187805 */ /* 0x000fe2000001ff00 */
[----:B------:R-:W-:Y:S01]  /*9d90*/  CS2R R22, SRZ ;  /* 0x0000000000167805 */ /* 0x000fe2000001ff00 */
[----:B------:R-:W-:Y:S01]  /*9da0*/  @!P1 IMAD.SHL.U32 R8, R146, 0x2, RZ ;  /* 0x0000000292089824 */ /* 0x000fe200078e00ff */
        /* <DEDUP_REMOVED lines=12> */
[----:B-1----:R-:W-:-:S05]  /*9e70*/  @!P0 IMAD.X R3, R12, 0x1, R3, P2 ;  /* 0x000000010c038824 */ /* 0x002fca00010e0603 */
[----:B------:R4:W5:Y:S01]  /*9e80*/  @!P0 LD.E.64 R22, [R2.64] ;  /* 0x0000000802168980 */ /* 0x000962000c101b00 */
[----:B------:R-:W-:Y:S02]  /*9e90*/  ISETP.GE.AND P0, PT, R148, c[0x0][0x27c], PT ;  /* 0x00009f0094007a0c */ /* 0x000fe40003f06270 */
[----:B---3--:R-:W-:Y:S02]  /*9ea0*/  @!P1 IADD3 R6, P2, R4, R8, RZ ;  /* 0x0000000804069210 */ /* 0x008fe40007f5e0ff */
[----:B----4-:R-:W-:-:S05]  /*9eb0*/  @!P1 SHF.L.U64.HI R3, R146, 0x1, R15 ;  /* 0x0000000192039819 */ /* 0x010fca000001020f */
[----:B------:R-:W-:Y:S01]  /*9ec0*/  @!P1 IMAD.X R7, R5, 0x1, R3, P2 ;  /* 0x0000000105079824 */ /* 0x000fe200010e0603 */
[----:B------:R-:W-:-:S03]  /*9ed0*/  @!P1 IADD3 R2, P2, R0, R8, RZ ;  /* 0x0000000800029210 */ /* 0x000fc60007f5e0ff */
[----:B------:R-:W-:Y:S01]  /*9ee0*/  @!P0 IMAD.SHL.U32 R8, R148, 0x2, RZ ;  /* 0x0000000294088824 */ /* 0x000fe200078e00ff */
[----:B------:R1:W5:Y:S01]  /*9ef0*/  @!P1 LD.E.64 R26, [R6.64] ;  /* 0x00000008061a9980 */ /* 0x000362000c101b00 */
[----:B------:R-:W-:Y:S01]  /*9f00*/  @!P1 IMAD.X R3, R12, 0x1, R3, P2 ;  /* 0x000000010c039824 */ /* 0x000fe200010e0603 */
[----:B------:R-:W-:-:S04]  /*9f10*/  ISETP.GE.AND P2, PT, R145, c[0x0][0x27c], PT ;  /* 0x00009f0091007a0c */ /* 0x000fc80003f46270 */
[----:B------:R2:W5:Y:S01]  /*9f20*/  @!P1 LD.E.64 R28, [R2.64] ;  /* 0x00000008021c9980 */ /* 0x000562000c101b00 */
[----:B-1----:R-:W-:Y:S02]  /*9f30*/  @!P0 IADD3 R6, P1, R4, R8, RZ ;  /* 0x0000000804068210 */ /* 0x002fe40007f3e0ff */
[----:B--2---:R-:W-:-:S05]  /*9f40*/  @!P0 SHF.L.U64.HI R3, R148, 0x1, R14 ;  /* 0x0000000194038819 */ /* 0x004fca000001020e */
[----:B------:R-:W-:Y:S01]  /*9f50*/  @!P0 IMAD.X R7, R5, 0x1, R3, P1 ;  /* 0x0000000105078824 */ /* 0x000fe200008e0603 */
[----:B------:R-:W-:Y:S01]  /*9f60*/  @!P0 IADD3 R2, P1, R0, R8, RZ ;  /* 0x0000000800028210 */ /* 0x000fe20007f3e0ff */
[----:B------:R-:W-:-:S03]  /*9f70*/  @!P2 IMAD.SHL.U32 R8, R145, 0x2, RZ ;  /* 0x000000029108a824 */ /* 0x000fc600078e00ff */
[----:B------:R1:W5:Y:S01]  /*9f80*/  @!P0 LD.E.64 R30, [R6.64] ;  /* 0x00000008061e8980 */ /* 0x000362000c101b00 */
[----:B------:R-:W-:Y:S01]  /*9f90*/  @!P0 IMAD.X R3, R12, 0x1, R3, P1 ;  /* 0x000000010c038824 */ /* 0x000fe200008e0603 */
[----:B------:R-:W-:-:S04]  /*9fa0*/  ISETP.GE.AND P1, PT, R110, c[0x0][0x27c], PT ;  /* 0x00009f006e007a0c */ /* 0x000fc80003f26270 */
[----:B------:R2:W5:Y:S01]  /*9fb0*/  @!P0 LD.E.64 R36, [R2.64] ;  /* 0x0000000802248980 */ /* 0x000562000c101b00 */
[-C--:B------:R-:W-:Y:S02]  /*9fc0*/  @!P2 IADD3 R14, P0, R0, R8.reuse, RZ ;  /* 0x00000008000ea210 */ /* 0x080fe40007f1e0ff */
[----:B------:R-:W-:Y:S02]  /*9fd0*/  @!P2 IADD3 R16, P3, R4, R8, RZ ;  /* 0x000000080410a210 */ /* 0x000fe40007f7e0ff */
[----:B-1----:R-:W-:-:S05]  /*9fe0*/  @!P2 SHF.L.U64.HI R6, R145, 0x1, R9 ;  /* 0x000000019106a819 */ /* 0x002fca0000010209 */
[----:B------:R-:W-:Y:S01]  /*9ff0*/  @!P2 IMAD.X R15, R12, 0x1, R6, P0 ;  /* 0x000000010c0fa824 */ /* 0x000fe200000e0606 */
[----:B------:R-:W-:Y:S01]  /*a000*/  ISETP.GE.AND P0, PT, R147, c[0x0][0x27c], PT ;  /* 0x00009f0093007a0c */ /* 0x000fe20003f06270 */
[----:B--2---:R-:W-:Y:S02]  /*a010*/  @!P1 IMAD.MOV.U32 R2, RZ, RZ, R4 ;  /* 0x000000ffff029224 */ /* 0x004fe400078e0004 */
[----:B------:R-:W-:Y:S02]  /*a020*/  @!P1 IMAD.MOV.U32 R3, RZ, RZ, R5 ;  /* 0x000000ffff039224 */ /* 0x000fe400078e0005 */
[----:B------:R-:W-:Y:S02]  /*a030*/  @!P1 IMAD.MOV.U32 R18, RZ, RZ, R0 ;  /* 0x000000ffff129224 */ /* 0x000fe400078e0000 */
[----:B------:R-:W-:Y:S01]  /*a040*/  @!P1 IMAD.MOV.U32 R19, RZ, RZ, R12 ;  /* 0x000000ffff139224 */ /* 0x000fe200078e000c */
[----:B------:R-:W-:Y:S01]  /*a050*/  CS2R R8, SRZ ;  /* 0x0000000000087805 */ /* 0x000fe2000001ff00 */
[----:B------:R-:W-:Y:S01]  /*a060*/  @!P2 IMAD.X R17, R5, 0x1, R6, P3 ;  /* 0x000000010511a824 */ /* 0x000fe200018e0606 */
[----:B------:R1:W5:Y:S01]  /*a070*/  @!P2 LD.E.64 R40, [R14.64] ;  /* 0x000000080e28a980 */ /* 0x000362000c101b00 */
[----:B------:R-:W-:Y:S01]  /*a080*/  CS2R R6, SRZ ;  /* 0x0000000000067805 */ /* 0x000fe2000001ff00 */
[----:B------:R-:W-:-:S02]  /*a090*/  @!P1 IMAD.WIDE R20, R110, 0x2, R2 ;  /* 0x000000026e149825 */ /* 0x000fc400078e0202 */
[----:B------:R1:W5:Y:S02]  /*a0a0*/  @!P2 LD.E.64 R38, [R16.64] ;  /* 0x000000081026a980 */ /* 0x000364000c101b00 */
[----:B------:R-:W-:Y:S01]  /*a0b0*/  @!P1 IMAD.WIDE R18, R110, 0x2, R18 ;  /* 0x000000026e129825 */ /* 0x000fe200078e0212 */
[C---:B------:R-:W-:Y:S01]  /*a0c0*/  @!P0 SHF.L.U64.HI R3, R147.reuse, 0x1, R32 ;  /* 0x0000000193038819 */ /* 0x040fe20000010220 */
[----:B------:R1:W5:Y:S02]  /*a0d0*/  @!P1 LD.E.64 R8, [R20.64] ;  /* 0x0000000814089980 */ /* 0x000364000c101b00 */
[----:B------:R-:W-:Y:S02]  /*a0e0*/  @!P0 IMAD.SHL.U32 R2, R147, 0x2, RZ ;  /* 0x0000000293028824 */ /* 0x000fe400078e00ff */
[----:B------:R1:W5:Y:S03]  /*a0f0*/  @!P1 LD.E.64 R6, [R18.64] ;  /* 0x0000000812069980 */ /* 0x000366000c101b00 */
[----:B------:R-:W-:-:S05]  /*a100*/  @!P0 IADD3 R4, P1, R4, R2, RZ ;  /* 0x0000000204048210 */ /* 0x000fca0007f3e0ff */
[----:B------:R-:W-:Y:S01]  /*a110*/  @!P0 IMAD.X R5, R5, 0x1, R3, P1 ;  /* 0x0000000105058824 */ /* 0x000fe200008e0603 */
[----:B------:R-:W-:-:S04]  /*a120*/  @!P0 IADD3 R2, P1, R0, R2, RZ ;  /* 0x0000000200028210 */ /* 0x000fc80007f3e0ff */
[----:B------:R1:W5:Y:S01]  /*a130*/  @!P0 LD.E.64 R46, [R4.64] ;  /* 0x00000008042e8980 */ /* 0x000362000c101b00 */
[----:B------:R-:W-:-:S05]  /*a140*/  @!P0 IMAD.X R3, R12, 0x1, R3, P1 ;  /* 0x000000010c038824 */ /* 0x000fca00008e0603 */
[----:B------:R1:W5:Y:S03]  /*a150*/  @!P0 LD.E.64 R50, [R2.64] ;  /* 0x0000000802328980 */ /* 0x000366000c101b00 */
.L_x_2893:
[----:B------:R-:W-:Y:S05]  /*a160*/  BSYNC B0 ;  /* 0x0000000000007941 */ /* 0x000fea0003800000 */
.L_x_2892:
        /* <DEDUP_REMOVED lines=30> */
[----:B------:R-:W-:-:S02]  /*a350*/  PRMT R80, R80, 0x5410, R3 ;  /* 0x0000541050507816 */ /* 0x000fc40000000003 */
        /* <DEDUP_REMOVED lines=14> */
.L_x_3042:
[----:B------:R-:W-:Y:S01]  /*a440*/  IADD3 R2, R35, 0x40, RZ ;  /* 0x0000004023027810 */ /* 0x000fe20007ffe0ff */
[----:B------:R-:W-:Y:S01]  /*a450*/  BSSY B0, `(.L_x_2895) ;  /* 0x0000055000007945 */ /* 0x000fe20003800000 */
[----:B------:R-:W-:Y:S01]  /*a460*/  CS2R R62, SRZ ;  /* 0x00000000003e7805 */ /* 0x000fe2000001ff00 */
[----:B------:R-:W-:Y:S01]  /*a470*/  CS2R R56, SRZ ;  /* 0x0000000000387805 */ /* 0x000fe2000001ff00 */
[----:B------:R-:W-:Y:S01]  /*a480*/  ISETP.GE.AND P0, PT, R2, R48, PT ;  /* 0x000000300200720c */ /* 0x000fe20003f06270 */
[----:B------:R-:W-:Y:S01]  /*a490*/  CS2R R52, SRZ ;  /* 0x0000000000347805 */ /* 0x000fe2000001ff00 */
[----:B-1-3--:R-:W-:Y:S01]  /*a4a0*/  CS2R R42, SRZ ;  /* 0x00000000002a7805 */ /* 0x00afe2000001ff00 */
        /* <DEDUP_REMOVED lines=8> */
[----:B------:R-:W3:Y:S04]  /*a530*/  LDL R3, [R1+0x48] ;  /* 0x0000480001037983 */ /* 0x000ee80000100800 */
[----:B----4-:R-:W4:Y:S04]  /*a540*/  LDL R18, [R1+0x44] ;  /* 0x0000440001127983 */ /* 0x010f280000100800 */
[----:B--2---:R-:W2:Y:S01]  /*a550*/  LDL R17, [R1+0x40] ;  /* 0x0000400001117983 */ /* 0x004ea20000100800 */
[C---:B------:R-:W-:Y:S02]  /*a560*/  ISETP.GE.AND P0, PT, R149.reuse, c[0x0][0x27c], PT ;  /* 0x00009f0095007a0c */ /* 0x040fe40003f06270 */
        /* <DEDUP_REMOVED lines=21> */
[----:B------:R-:W-:-:S05]  /*a6c0*/  @!P0 IMAD.X R3, R12, 0x1, R3, P2 ;  /* 0x000000010c038824 */ /* 0x000fca00010e0603 */
[----:B------:R4:W5:Y:S01]  /*a6d0*/  @!P0 LD.E.64 R44, [R2.64] ;  /* 0x00000008022c8980 */ /* 0x000962000c101b00 */
[----:B------:R-:W-:Y:S02]  /*a6e0*/  ISETP.GE.AND P0, PT, R148, c[0x0][0x27c], PT ;  /* 0x00009f0094007a0c */ /* 0x000fe40003f06270 */
[----:B-1----:R-:W-:Y:S02]  /*a6f0*/  @!P1 IADD3 R14, P2, R4, R13, RZ ;  /* 0x0000000d040e9210 */ /* 0x002fe40007f5e0ff */
        /* <DEDUP_REMOVED lines=15> */
[----:B------:R-:W-:Y:S02]  /*a7f0*/  @!P2 SHF.L.U64.HI R13, R145, 0x1, R16 ;  /* 0x00000001910da819 */ /* 0x000fe40000010210 */
[----:B------:R-:W-:Y:S02]  /*a800*/  ISETP.GE.AND P1, PT, R110, c[0x0][0x27c], PT ;  /* 0x00009f006e007a0c */ /* 0x000fe40003f26270 */
[----:B------:R2:W5:Y:S01]  /*a810*/  @!P0 LD.E.64 R58, [R2.64] ;  /* 0x00000008023a8980 */ /* 0x000562000c101b00 */
[-C--:B------:R-:W-:Y:S02]  /*a820*/  @!P2 IADD3 R16, P3, R4, R18.reuse, RZ ;  /* 0x000000120410a210 */ /* 0x080fe40007f7e0ff */
[----:B-1----:R-:W-:-:S05]  /*a830*/  @!P2 IADD3 R14, P0, R0, R18, RZ ;  /* 0x00000012000ea210 */ /* 0x002fca0007f1e0ff */
[----:B------:R-:W-:Y:S01]  /*a840*/  @!P2 IMAD.X R15, R12, 0x1, R13, P0 ;  /* 0x000000010c0fa824 */ /* 0x000fe200000e060d */
[----:B------:R-:W-:Y:S02]  /*a850*/  ISETP.GE.AND P0, PT, R147, c[0x0][0x27c], PT ;  /* 0x00009f0093007a0c */ /* 0x000fe40003f06270 */
[----:B--2---:R-:W-:Y:S02]  /*a860*/  @!P1 IMAD.MOV.U32 R2, RZ, RZ, R4 ;  /* 0x000000ffff029224 */ /* 0x004fe400078e0004 */
[----:B------:R-:W-:Y:S02]  /*a870*/  @!P1 IMAD.MOV.U32 R3, RZ, RZ, R5 ;  /* 0x000000ffff039224 */ /* 0x000fe400078e0005 */
[----:B------:R-:W-:Y:S02]  /*a880*/  @!P1 IMAD.MOV.U32 R18, RZ, RZ, R0 ;  /* 0x000000ffff129224 */ /* 0x000fe400078e0000 */
[----:B------:R-:W-:Y:S02]  /*a890*/  @!P1 IMAD.MOV.U32 R19, RZ, RZ, R12 ;  /* 0x000000ffff139224 */ /* 0x000fe400078e000c */
[----:B------:R-:W-:-:S04]  /*a8a0*/  @!P1 IMAD.WIDE R20, R110, 0x2, R2 ;  /* 0x000000026e149825 */ /* 0x000fc800078e0202 */
[----:B------:R-:W-:Y:S01]  /*a8b0*/  @!P1 IMAD.WIDE R18, R110, 0x2, R18 ;  /* 0x000000026e129825 */ /* 0x000fe200078e0212 */
[----:B------:R1:W5:Y:S03]  /*a8c0*/  @!P1 LD.E.64 R32, [R20.64] ;  /* 0x0000000814209980 */ /* 0x000366000c101b00 */
[C---:B------:R-:W-:Y:S01]  /*a8d0*/  @!P0 IMAD.SHL.U32 R2, R147.reuse, 0x2, RZ ;  /* 0x0000000293028824 */ /* 0x040fe200078e00ff */
[----:B------:R1:W5:Y:S01]  /*a8e0*/  @!P1 LD.E.64 R34, [R18.64] ;  /* 0x0000000812229980 */ /* 0x000362000c101b00 */
[----:B------:R-:W-:-:S03]  /*a8f0*/  @!P0 SHF.L.U64.HI R3, R147, 0x1, R60 ;  /* 0x0000000193038819 */ /* 0x000fc6000001023c */
[----:B------:R-:W-:Y:S01]  /*a900*/  @!P0 IADD3 R4, P1, R4, R2, RZ ;  /* 0x0000000204048210 */ /* 0x000fe20007f3e0ff */
[----:B------:R-:W-:-:S04]  /*a910*/  @!P2 IMAD.X R17, R5, 0x1, R13, P3 ;  /* 0x000000010511a824 */ /* 0x000fc800018e060d */
[--C-:B------:R-:W-:Y:S01]  /*a920*/  @!P0 IMAD.X R5, R5, 0x1, R3.reuse, P1 ;  /* 0x0000000105058824 */ /* 0x100fe200008e0603 */
[----:B------:R-:W-:Y:S01]  /*a930*/  @!P0 IADD3 R2, P1, R0, R2, RZ ;  /* 0x0000000200028210 */ /* 0x000fe20007f3e0ff */
[----:B------:R-:W-:Y:S01]  /*a940*/  CS2R R60, SRZ ;  /* 0x00000000003c7805 */ /* 0x000fe2000001ff00 */
[----:B------:R1:W5:Y:S03]  /*a950*/  @!P2 LD.E.64 R62, [R16.64] ;  /* 0x00000008103ea980 */ /* 0x000366000c101b00 */
[----:B------:R-:W-:Y:S01]  /*a960*/  @!P0 IMAD.X R3, R12, 0x1, R3, P1 ;  /* 0x000000010c038824 */ /* 0x000fe200008e0603 */
[----:B------:R1:W5:Y:S04]  /*a970*/  @!P0 LD.E.64 R66, [R4.64] ;  /* 0x0000000804428980 */ /* 0x000368000c101b00 */
[----:B------:R1:W5:Y:S04]  /*a980*/  @!P2 LD.E.64 R60, [R14.64] ;  /* 0x000000080e3ca980 */ /* 0x000368000c101b00 */
[----:B------:R1:W5:Y:S02]  /*a990*/  @!P0 LD.E.64 R64, [R2.64] ;  /* 0x0000000802408980 */ /* 0x000364000c101b00 */
.L_x_2896:
[----:B------:R-:W-:Y:S05]  /*a9a0*/  BSYNC B0 ;  /* 0x0000000000007941 */ /* 0x000fea0003800000 */
.L_x_2895:
[----:B------:R-:W3:Y:S04]  /*a9b0*/  LDL R12, [R1+0x4] ;  /* 0x00000400010c7983 */ /* 0x000ee80000100800 */
[----:B-12---:R-:W2:Y:S01]  /*a9c0*/  LDL R5, [R1+0x10] ;  /* 0x0000100001057983 */ /* 0x006ea20000100800 */
[----:B----45:R-:W-:Y:S01]  /*a9d0*/  IMAD.MOV.U32 R4, RZ, RZ, R66 ;  /* 0x000000ffff047224 */ /* 0x030fe200078e0042 */
[----:B------:R-:W-:-:S04]  /*a9e0*/  DEPBAR.LE SB0, 0x3 ;  /* 0x000080c00000791a */ /* 0x000fc80000000000 */
        /* <DEDUP_REMOVED lines=9> */
[----:B------:R-:W-:-:S02]  /*aa80*/  IMAD.MOV.U32 R2, RZ, RZ, R52 ;  /* 0x000000ffff027224 */ /* 0x000fc400078e0034 */
        /* <DEDUP_REMOVED lines=19> */
[----:B------:R-:W-:Y:S02]  /*abc0*/  IMAD.MOV.U32 R2, RZ, RZ, R54 ;  /* 0x000000ffff027224 */ /* 0x000fe400078e0036 */
[----:B------:R-:W-:Y:S01]  /*abd0*/  IMAD.MOV.U32 R0, RZ, RZ, R55 ;  /* 0x000000ffff007224 */ /* 0x000fe200078e0037 */
[----:B------:R-:W-:Y:S01]  /*abe0*/  PRMT R85, R4, 0x5410, R3 ;  /* 0x0000541004557816 */ /* 0x000fe20000000003 */
[----:B------:R-:W-:-:S03]  /*abf0*/  IMAD.MOV.U32 R4, RZ, RZ, R45 ;  /* 0x000000ffff047224 */ /* 0x000fc600078e002d */
[----:B------:R-:W-:Y:S02]  /*ac00*/  PRMT R83, R2, 0x5410, R0 ;  /* 0x0000541002537816 */ /* 0x000fe40000000000 */
[----:B------:R-:W-:Y:S02]  /*ac10*/  LOP3.LUT R0, R232, 0x18, R104, 0xf8, !PT ;  /* 0x00000018e8007812 */ /* 0x000fe400078ef868 */
[----:B------:R-:W-:Y:S02]  /*ac20*/  MOV R2, R44 ;  /* 0x0000002c00027202 */ /* 0x000fe40000000f00 */
[----:B------:R-:W-:Y:S02]  /*ac30*/  LOP3.LUT R0, R151, R0, R150, 0xf6, !PT ;  /* 0x0000000097007212 */ /* 0x000fe400078ef696 */
[----:B------:R-:W-:Y:S01]  /*ac40*/  PRMT R79, R2, 0x7610, R79 ;  /* 0x00007610024f7816 */ /* 0x000fe2000000004f */
[----:B------:R-:W-:Y:S01]  /*ac50*/  IMAD.MOV.U32 R2, RZ, RZ, R34 ;  /* 0x000000ffff027224 */ /* 0x000fe200078e0022 */
[----:B------:R-:W-:Y:S01]  /*ac60*/  PRMT R80, R4, 0x7610, R80 ;  /* 0x0000761004507816 */ /* 0x000fe20000000050 */
[----:B------:R-:W-:-:S02]  /*ac70*/  IMAD.SHL.U32 R18, R0, 0x2, RZ ;  /* 0x0000000200127824 */ /* 0x000fc400078e00ff */
[----:B------:R-:W-:Y:S01]  /*ac80*/  IMAD.MOV.U32 R0, RZ, RZ, R35 ;  /* 0x000000ffff007224 */ /* 0x000fe200078e0023 */
[----:B------:R-:W-:Y:S02]  /*ac90*/  PRMT R75, R2, 0x7610, R75 ;  /* 0x00007610024b7816 */ /* 0x000fe4000000004b */
[----:B------:R-:W-:Y:S02]  /*aca0*/  IADD3 R20, R18, 0x18140, RZ ;  /* 0x0001814012147810 */ /* 0x000fe40007ffe0ff */
[----:B------:R-:W-:Y:S01]  /*acb0*/  PRMT R76, R0, 0x7610, R76 ;  /* 0x00007610004c7816 */ /* 0x000fe2000000004c */
[----:B------:R-:W-:Y:S01]  /*acc0*/  BAR.SYNC.DEFER_BLOCKING 0x0 ;  /* 0x0000000000007b1d */ /* 0x000fe20000010000 */
[----:B---3--:R-:W-:Y:S01]  /*acd0*/  IMAD.IADD R3, R48, 0x1, -R12 ;  /* 0x0000000130037824 */ /* 0x008fe200078e0a0c */
[----:B--2---:R-:W-:-:S04]  /*ace0*/  LOP3.LUT P0, RZ, R5, 0x4, RZ, 0xc0, !PT ;  /* 0x0000000405ff7812 */ /* 0x004fc8000780c0ff */
[----:B------:R-:W-:Y:S02]  /*acf0*/  IMNMX R48, R3, 0x80, PT ;  /* 0x0000008003307817 */ /* 0x000fe40003800200 */
[----:B------:R-:W-:Y:S02]  /*ad00*/  IADD3 R3, R18, 0x18100, RZ ;  /* 0x0001810012037810 */ /* 0x000fe40007ffe0ff */
[----:B------:R-:W-:-:S05]  /*ad10*/  ISETP.GE.AND P1, PT, R226, R48, PT ;  /* 0x00000030e200720c */ /* 0x000fca0003f26270 */
[----:B------:R-:W-:-:S08]  /*ad20*/  @P0 IADD3 R20, R3, -0x40, RZ ;  /* 0xffffffc003140810 */ /* 0x000fd00007ffe0ff */
        /* <DEDUP_REMOVED lines=8> */
[----:B------:R-:W-:Y:S01]  /*adb0*/  SHF.R.U32.HI R3, RZ, 0x10, R9 ;  /* 0x00000010ff037819 */ /* 0x000fe20000011609 */
[----:B------:R-:W-:-:S04]  /*adc0*/  HADD2.F32 R19, -RZ, R19.H0_H0 ;  /* 0x20000013ff137230 */ /* 0x000fc80000004100 */
        /* <DEDUP_REMOVED lines=10> */
[----:B------:R-:W-:Y:S01]  /*ae70*/  HADD2.F32 R5, -RZ, R13.H1_H1 ;  /* 0x3000000dff057230 */ /* 0x000fe20000004100 */
        /* <DEDUP_REMOVED lines=11> */
[----:B------:R-:W-:-:S02]  /*af30*/  FFMA.FTZ R15, R8, R3, -R15 ;  /* 0x00000003080f7223 */ /* 0x000fc4000001080f */
[-C--:B------:R-:W-:Y:S02]  /*af40*/  FMUL.FTZ R3, R4, R0.reuse ;  /* 0x0000000004037220 */ /* 0x080fe40000410000 */
        /* <DEDUP_REMOVED lines=12> */
.L_x_2900:
[----:B------:R-:W-:Y:S05]  /*b010*/  BSYNC B0 ;  /* 0x0000000000007941 */ /* 0x000fea0003800000 */
.L_x_2899:
[----:B------:R-:W-:Y:S01]  /*b020*/  ISETP.GE.AND P0, PT, R149, c[0x0][0x27c], PT ;  /* 0x00009f0095007a0c */ /* 0x000fe20003f06270 */
[----:B------:R-:W-:-:S12]  /*b030*/  BSSY B0, `(.L_x_2901) ;  /* 0x000002c000007945 */ /* 0x000fd80003800000 */
[----:B------:R-:W-:Y:S05]  /*b040*/  @P0 BRA `(.L_x_2902) ;  /* 0x000002a000000947 */ /* 0x000fea0003800000 */
[----:B-1----:R-:W1:Y:S01]  /*b050*/  LDS.128 R4, [R20] ;  /* 0x0000000014047984 */ /* 0x002e620000000c00 */
        /* <DEDUP_REMOVED lines=19> */
[-C--:B------:R-:W-:Y:S02]  /*b190*/  FMUL.FTZ R15, R8, R0.reuse ;  /* 0x00000000080f7220 */ /* 0x080fe40000410000 */
        /* <DEDUP_REMOVED lines=21> */
.L_x_2902:
[----:B------:R-:W-:Y:S05]  /*b2f0*/  BSYNC B0 ;  /* 0x0000000000007941 */ /* 0x000fea0003800000 */
.L_x_2901:
        /* <DEDUP_REMOVED lines=45> */
.L_x_2904:
[----:B------:R-:W-:Y:S05]  /*b5d0*/  BSYNC B0 ;  /* 0x0000000000007941 */ /* 0x000fea0003800000 */
.L_x_2903:
        /* <DEDUP_REMOVED lines=45> */
.L_x_2906:
[----:B------:R-:W-:Y:S05]  /*b8b0*/  BSYNC B0 ;  /* 0x0000000000007941 */ /* 0x000fea0003800000 */
.L_x_2905:
        /* <DEDUP_REMOVED lines=45> */
.L_x_2908:
[----:B------:R-:W-:Y:S05]  /*bb90*/  BSYNC B0 ;  /* 0x0000000000007941 */ /* 0x000fea0003800000 */
.L_x_2907:
        /* <DEDUP_REMOVED lines=44> */
.L_x_2898:
[----:B------:R-:W-:Y:S05]  /*be60*/  BSYNC B1 ;  /* 0x0000000000017941 */ /* 0x000fea0003800000 */
.L_x_2897:
        /* <DEDUP_REMOVED lines=48> */
.L_x_2910:
[----:B------:R-:W-:Y:S05]  /*c170*/  BSYNC B0 ;  /* 0x0000000000007941 */ /* 0x000fea0003800000 */
.L_x_2909:
        /* <DEDUP_REMOVED lines=45> */
.L_x_2912:
[----:B------:R-:W-:Y:S05]  /*c450*/  BSYNC B0 ;  /* 0x0000000000007941 */ /* 0x000fea0003800000 */
.L_x_2911:
        /* <DEDUP_REMOVED lines=45> */
.L_x_2914:
[----:B------:R-:W-:Y:S05]  /*c730*/  BSYNC B0 ;  /* 0x0000000000007941 */ /* 0x000fea0003800000 */
.L_x_2913:
        /* <DEDUP_REMOVED lines=45> */
.L_x_2916:
[----:B------:R-:W-:Y:S05]  /*ca10*/  BSYNC B0 ;  /* 0x0000000000007941 */ /* 0x000fea0003800000 */
.L_x_2915:
        /* <DEDUP_REMOVED lines=45> */
.L_x_2918:
[----:B------:R-:W-:Y:S05]  /*ccf0*/  BSYNC B0 ;  /* 0x0000000000007941 */ /* 0x000fea0003800000 */
.L_x_2917:
        /* <DEDUP_REMOVED lines=45> */
.L_x_2889:
        /* <DEDUP_REMOVED lines=22> */
.L_x_3043:
[----:B------:R-:W-:Y:S05]  /*d130*/  BRA.DIV ~URZ, `(.L_x_2920) ;  /* 0x000125c27f007947 */ /* 0x000fea000b800000 */
[----:B------:R3:W4:Y:S01]  /*d140*/  SHFL.IDX PT, R8, R23, RZ, 0x1c1f ;  /* 0x001c1fff17087589 */ /* 0x00072200000e0000 */
[----:B--2---:R-:W-:-:S03]  /*d150*/  MOV R9, R0 ;  /* 0x0000000000097202 */ /* 0x004fc60000000f00 */
[----:B------:R3:W2:Y:S04]  /*d160*/  SHFL.IDX PT, R20, R21, RZ, 0x1c1f ;  /* 0x001c1fff15147589 */ /* 0x0006a800000e0000 */
[----:B------:R3:W1:Y:S02]  /*d170*/  SHFL.IDX PT, R3, R24, RZ, 0x1c1f ;  /* 0x001c1fff18037589 */ /* 0x00066400000e0000 */
.L_x_3044:
        /* <DEDUP_REMOVED lines=32> */
[----:B--2---:R-:W-:Y:S01]  /*d380*/  @!P0 IMAD.X R17, R20, 0x1, R0, P3 ;  /* 0x0000000114118824 */ /* 0x004fe200018e0600 */
[----:B------:R-:W-:Y:S01]  /*d390*/  MOV R2, R3 ;  /* 0x0000000300027202 */ /* 0x000fe20000000f00 */
[----:B------:R-:W-:Y:S01]  /*d3a0*/  IMAD.MOV.U32 R3, RZ, RZ, R20 ;  /* 0x000000ffff037224 */ /* 0x000fe200078e0014 */
[----:B------:R1:W5:Y:S03]  /*d3b0*/  @!P2 LD.E.128 R36, [R12.64] ;  /* 0x000000080c24a980 */ /* 0x000366000c101d00 */
[----:B------:R-:W-:Y:S01]  /*d3c0*/  @!P2 IMAD.WIDE R6, R4, 0x2, R2 ;  /* 0x000000020406a825 */ /* 0x000fe200078e0202 */
[----:B------:R-:W-:Y:S01]  /*d3d0*/  CS2R R42, SRZ ;  /* 0x00000000002a7805 */ /* 0x000fe2000001ff00 */
[----:B------:R-:W-:Y:S01]  /*d3e0*/  CS2R R40, SRZ ;  /* 0x0000000000287805 */ /* 0x000fe2000001ff00 */
[----:B------:R-:W-:-:S02]  /*d3f0*/  CS2R R14, SRZ ;  /* 0x00000000000e7805 */ /* 0x000fc4000001ff00 */
[----:B------:R2:W5:Y:S01]  /*d400*/  @!P2 LD.E.128 R28, [R6.64] ;  /* 0x00000008061ca980 */ /* 0x000562000c101d00 */
[----:B------:R-:W-:-:S04]  /*d410*/  @!P1 IMAD.SHL.U32 R0, R233, 0x8, RZ ;  /* 0x00000008e9009824 */ /* 0x000fc800078e00ff */
[----:B------:R-:W-:-:S04]  /*d420*/  @!P1 IMAD.WIDE R4, R0, 0x2, R8 ;  /* 0x0000000200049825 */ /* 0x000fc800078e0208 */
[----:B------:R-:W-:Y:S01]  /*d430*/  @!P1 IMAD.WIDE R2, R0, 0x2, R2 ;  /* 0x0000000200029825 */ /* 0x000fe200078e0202 */
[----:B------:R4:W5:Y:S04]  /*d440*/  @!P1 LD.E.128 R44, [R4.64] ;  /* 0x00000008042c9980 */ /* 0x000968000c101d00 */
[----:B------:R3:W5:Y:S01]  /*d450*/  @!P1 LD.E.128 R40, [R2.64] ;  /* 0x0000000802289980 */ /* 0x000762000c101d00 */
[----:B-1----:R-:W-:-:S06]  /*d460*/  CS2R R12, SRZ ;  /* 0x00000000000c7805 */ /* 0x002fcc000001ff00 */
[----:B------:R3:W5:Y:S01]  /*d470*/  @!P0 LD.E.128 R12, [R18.64] ;  /* 0x00000008120c8980 */ /* 0x000762000c101d00 */
[----:B--2---:R-:W-:Y:S01]  /*d480*/  CS2R R6, SRZ ;  /* 0x0000000000067805 */ /* 0x004fe2000001ff00 */
[----:B----4-:R-:W-:-:S06]  /*d490*/  CS2R R4, SRZ ;  /* 0x0000000000047805 */ /* 0x010fcc000001ff00 */
[----:B------:R3:W5:Y:S02]  /*d4a0*/  @!P0 LD.E.128 R4, [R16.64] ;  /* 0x0000000810048980 */ /* 0x000764000c101d00 */
.L_x_2922:
[----:B------:R-:W-:Y:S05]  /*d4b0*/  BSYNC B0 ;  /* 0x0000000000007941 */ /* 0x000fea0003800000 */
.L_x_2921:
[----:B----45:R-:W-:Y:S02]  /*d4c0*/  IMAD.MOV.U32 R8, RZ, RZ, R46 ;  /* 0x000000ffff087224 */ /* 0x030fe400078e002e */
[----:B-1-3--:R-:W-:Y:S02]  /*d4d0*/  IMAD.MOV.U32 R3, RZ, RZ, R47 ;  /* 0x000000ffff037224 */ /* 0x00afe400078e002f */
        /* <DEDUP_REMOVED lines=38> */
[----:B------:R-:W-:Y:S02]  /*d740*/  PRMT R76, R76, 0x5410, R3 ;  /* 0x000054104c4c7816 */ /* 0x000fe40000000003 */
[----:B------:R-:W-:Y:S01]  /*d750*/  PRMT R49, R0, 0x7610, R49 ;  /* 0x0000761000317816 */ /* 0x000fe20000000031 */
[----:B------:R-:W-:Y:S05]  /*d760*/  BRA.DIV ~URZ, `(.L_x_2923) ;  /* 0x000120d27f007947 */ /* 0x000fea000b800000 */
[----:B------:R1:W3:Y:S04]  /*d770*/  SHFL.IDX PT, R9, R22, 0x1, 0x1c1f ;  /* 0x003c1f0016097f89 */ /* 0x0002e800000e0000 */
[----:B------:R1:W4:Y:S04]  /*d780*/  SHFL.IDX PT, R8, R23, 0x1, 0x1c1f ;  /* 0x003c1f0017087f89 */ /* 0x00032800000e0000 */
[----:B--2---:R1:W2:Y:S04]  /*d790*/  SHFL.IDX PT, R20, R21, 0x1, 0x1c1f ;  /* 0x003c1f0015147f89 */ /* 0x0042a800000e0000 */
[----:B------:R1:W1:Y:S02]  /*d7a0*/  SHFL.IDX PT, R2, R24, 0x1, 0x1c1f ;  /* 0x003c1f0018027f89 */ /* 0x00026400000e0000 */
.L_x_3045:
        /* <DEDUP_REMOVED lines=25> */
[-C--:B----4-:R-:W-:Y:S02]  /*d940*/  @!P0 IADD3 R18, P1, R8, R0.reuse, RZ ;  /* 0x0000000008128210 */ /* 0x090fe40007f3e0ff */
[----:B-1----:R-:W-:-:S03]  /*d950*/  @!P0 IADD3 R16, P3, R2, R0, RZ ;  /* 0x0000000002108210 */ /* 0x002fc60007f7e0ff */
[----:B---3--:R-:W-:Y:S01]  /*d960*/  @!P0 IMAD.X R19, R9, 0x1, R3, P1 ;  /* 0x0000000109138824 */ /* 0x008fe200008e0603 */
[----:B------:R-:W-:Y:S02]  /*d970*/  ISETP.GE.AND P1, PT, R108, c[0x0][0x27c], PT ;  /* 0x00009f006c007a0c */ /* 0x000fe40003f26270 */
[----:B--2---:R-:W-:Y:S01]  /*d980*/  @!P0 IADD3.X R17, R20, R3, RZ, P3, !PT ;  /* 0x0000000314118210 */ /* 0x004fe20001ffe4ff */
[----:B------:R-:W-:Y:S01]  /*d990*/  IMAD.MOV.U32 R3, RZ, RZ, R20 ;  /* 0x000000ffff037224 */ /* 0x000fe200078e0014 */
[----:B------:R-:W-:Y:S01]  /*d9a0*/  @!P2 SHF.L.U32 R20, R234, 0x3, RZ ;  /* 0x00000003ea14a819 */ /* 0x000fe200000006ff */
[----:B------:R-:W-:Y:S01]  /*d9b0*/  CS2R R70, SRZ ;  /* 0x0000000000467805 */ /* 0x000fe2000001ff00 */
[----:B------:R-:W-:Y:S01]  /*d9c0*/  CS2R R68, SRZ ;  /* 0x0000000000447805 */ /* 0x000fe2000001ff00 */
[----:B------:R-:W-:Y:S01]  /*d9d0*/  CS2R R54, SRZ ;  /* 0x0000000000367805 */ /* 0x000fe2000001ff00 */
[----:B------:R-:W-:Y:S01]  /*d9e0*/  CS2R R52, SRZ ;  /* 0x0000000000347805 */ /* 0x000fe2000001ff00 */
[----:B------:R-:W-:Y:S01]  /*d9f0*/  @!P2 IMAD.WIDE R22, R20, 0x2, R8 ;  /* 0x000000021416a825 */ /* 0x000fe200078e0208 */
[----:B------:R-:W-:-:S03]  /*da00*/  CS2R R58, SRZ ;  /* 0x00000000003a7805 */ /* 0x000fc6000001ff00 */
[----:B------:R-:W-:Y:S01]  /*da10*/  @!P1 IMAD.SHL.U32 R0, R233, 0x8, RZ ;  /* 0x00000008e9009824 */ /* 0x000fe200078e00ff */
[----:B------:R-:W-:Y:S01]  /*da20*/  CS2R R56, SRZ ;  /* 0x0000000000387805 */ /* 0x000fe2000001ff00 */
[----:B------:R-:W-:Y:S01]  /*da30*/  @!P2 IMAD.WIDE R20, R20, 0x2, R2 ;  /* 0x000000021414a825 */ /* 0x000fe200078e0202 */
[----:B------:R1:W5:Y:S03]  /*da40*/  @!P2 LD.E.128 R60, [R22.64] ;  /* 0x00000008163ca980 */ /* 0x000366000c101d00 */
[C---:B------:R-:W-:Y:S01]  /*da50*/  @!P1 IMAD.WIDE R8, R0.reuse, 0x2, R8 ;  /* 0x0000000200089825 */ /* 0x040fe200078e0208 */
[----:B------:R1:W5:Y:S03]  /*da60*/  @!P2 LD.E.128 R64, [R20.64] ;  /* 0x000000081440a980 */ /* 0x000366000c101d00 */
[----:B------:R-:W-:Y:S01]  /*da70*/  @!P1 IMAD.WIDE R2, R0, 0x2, R2 ;  /* 0x0000000200029825 */ /* 0x000fe200078e0202 */
[----:B------:R1:W5:Y:S04]  /*da80*/  @!P1 LD.E.128 R72, [R8.64] ;  /* 0x0000000808489980 */ /* 0x000368000c101d00 */
[----:B------:R1:W5:Y:S04]  /*da90*/  @!P1 LD.E.128 R68, [R2.64] ;  /* 0x0000000802449980 */ /* 0x000368000c101d00 */
[----:B------:R1:W5:Y:S04]  /*daa0*/  @!P0 LD.E.128 R52, [R18.64] ;  /* 0x0000000812348980 */ /* 0x000368000c101d00 */
[----:B------:R1:W5:Y:S02]  /*dab0*/  @!P0 LD.E.128 R56, [R16.64] ;  /* 0x0000000810388980 */ /* 0x000364000c101d00 */
.L_x_2925:
[----:B------:R-:W-:Y:S05]  /*dac0*/  BSYNC B0 ;  /* 0x0000000000007941 */ /* 0x000fea0003800000 */
.L_x_2924:
[----:B-1-3--:R-:W3:Y:S01]  /*dad0*/  LDL R9, [R1+0x4] ;  /* 0x0000040001097983 */ /* 0x00aee20000100800 */
[----:B-----5:R-:W-:Y:S01]  /*dae0*/  IMAD.MOV.U32 R0, RZ, RZ, R74 ;  /* 0x000000ffff007224 */ /* 0x020fe200078e004a */
[----:B------:R-:W-:-:S04]  /*daf0*/  DEPBAR.LE SB0, 0x3 ;  /* 0x000080c00000791a */ /* 0x000fc80000000000 */
[----:B----4-:R-:W-:Y:S01]  /*db00*/  IMAD.MOV.U32 R8, RZ, RZ, R75 ;  /* 0x000000ffff087224 */ /* 0x010fe200078e004b */
        /* <DEDUP_REMOVED lines=33> */
[----:B------:R-:W-:Y:S02]  /*dd20*/  IMAD.MOV.U32 R2, RZ, RZ, R64 ;  /* 0x000000ffff027224 */ /* 0x000fe400078e0040 */
        /* <DEDUP_REMOVED lines=9> */
[----:B------:R-:W-:Y:S01]  /*ddc0*/  BAR.SYNC.DEFER_BLOCKING 0x0 ;  /* 0x0000000000007b1d */ /* 0x000fe20000010000 */
[----:B---3--:R-:W-:-:S04]  /*ddd0*/  IADD3 R8, -R9, R48, RZ ;  /* 0x0000003009087210 */ /* 0x008fc80007ffe1ff */
[----:B------:R-:W-:Y:S01]  /*dde0*/  IMNMX R78, R8, 0x80, PT ;  /* 0x00000080084e7817 */ /* 0x000fe20003800200 */
[----:B------:R-:W-:-:S03]  /*ddf0*/  IMAD.MOV.U32 R8, RZ, RZ, R58 ;  /* 0x000000ffff087224 */ /* 0x000fc600078e003a */
[----:B------:R-:W-:Y:S02]  /*de00*/  ISETP.GE.AND P0, PT, R226, R78, PT ;  /* 0x0000004ee200720c */ /* 0x000fe40003f06270 */
[----:B------:R-:W-:-:S11]  /*de10*/  PRMT R88, R88, 0x5410, R8 ;  /* 0x0000541058587816 */ /* 0x000fd60000000008 */
[----:B------:R-:W-:Y:S05]  /*de20*/  @P0 BRA `(.L_x_2927) ;  /* 0x000012c000000947 */ /* 0x000fea0003800000 */
[----:B------:R-:W-:Y:S01]  /*de30*/  ISETP.GE.AND P0, PT, R104, c[0x0][0x27c], PT ;  /* 0x00009f0068007a0c */ /* 0x000fe20003f06270 */
[----:B------:R-:W-:-:S12]  /*de40*/  BSSY B0, `(.L_x_2928) ;  /* 0x0000064000007945 */ /* 0x000fd80003800000 */
[----:B------:R-:W-:Y:S05]  /*de50*/  @P0 BRA `(.L_x_2929) ;  /* 0x0000062000000947 */ /* 0x000fea0003800000 */
        /* <DEDUP_REMOVED lines=8> */
[----:B------:R-:W-:-:S02]  /*dee0*/  LOP3.LUT R3, R232, 0x38, R104, 0xf8, !PT ;  /* 0x00000038e8037812 */ /* 0x000fc400078ef868 */
[----:B------:R-:W-:Y:S02]  /*def0*/  LOP3.LUT R2, R2, R150, RZ, 0x3c, !PT ;  /* 0x0000009602027212 */ /* 0x000fe400078e3cff */
[----:B------:R-:W-:Y:S02]  /*df00*/  LOP3.LUT R0, R0, 0x7fffe000, RZ, 0xc0, !PT ;  /* 0x7fffe00000007812 */ /* 0x000fe400078ec0ff */
[----:B------:R-:W-:Y:S02]  /*df10*/  LOP3.LUT R3, R151, R3, R150, 0xf6, !PT ;  /* 0x0000000397037212 */ /* 0x000fe400078ef696 */
[----:B------:R-:W-:Y:S02]  /*df20*/  IADD3 R0, R2, R0, R151 ;  /* 0x0000000002007210 */ /* 0x000fe40007ffe097 */
[----:B------:R-:W-:Y:S02]  /*df30*/  SHF.L.U32 R19, R3, 0x1, RZ ;  /* 0x0000000103137819 */ /* 0x000fe400000006ff */
[----:B------:R-:W-:Y:S01]  /*df40*/  SHF.L.U32 R18, R0, 0x1, RZ ;  /* 0x0000000100127819 */ /* 0x000fe200000006ff */
[----:B------:R-:W-:Y:S01]  /*df50*/  HADD2.F32 R0, -RZ, R49.H0_H0 ;  /* 0x20000031ff007230 */ /* 0x000fe20000004100 */
[----:B------:R-:W-:Y:S01]  /*df60*/  SHF.R.U32.HI R3, RZ, 0x10, R5 ;  /* 0x00000010ff037819 */ /* 0x000fe20000011605 */
[----:B--2---:R-:W1:Y:S04]  /*df70*/  LDS.128 R20, [R19+0x18100] ;  /* 0x0181000013147984 */ /* 0x004e680000000c00 */
[----:B------:R-:W2:Y:S01]  /*df80*/  LDS.128 R24, [R18+0x18100] ;  /* 0x0181000012187984 */ /* 0x000ea20000000c00 */
[----:B-1----:R-:W-:-:S02]  /*df90*/  HADD2.F32 R16, -RZ, R21.H0_H0 ;  /* 0x20000015ff107230 */ /* 0x002fc40000004100 */
[----:B--2---:R-:W-:-:S03]  /*dfa0*/  HADD2.F32 R2, -RZ, R25.H0_H0 ;  /* 0x20000019ff027230 */ /* 0x004fc60000004100 */
[-C--:B------:R-:W-:Y:S02]  /*dfb0*/  FMUL.FTZ R8, R16, R0.reuse ;  /* 0x0000000010087220 */ /* 0x080fe40000410000 */
[C---:B------:R-:W-:Y:S01]  /*dfc0*/  FMUL.FTZ R17, R2.reuse, R0 ;  /* 0x0000000002117220 */ /* 0x040fe20000410000 */
[----:B------:R-:W-:Y:S01]  /*dfd0*/  HADD2.F32 R0, -RZ, R3.H0_H0 ;  /* 0x20000003ff007230 */ /* 0x000fe20000004100 */
[-C--:B------:R-:W-:Y:S01]  /*dfe0*/  FFMA.FTZ R50, R2, R9.reuse, R8 ;  /* 0x0000000902327223 */ /* 0x080fe20000010008 */
[----:B------:R-:W-:Y:S01]  /*dff0*/  SHF.R.U32.HI R2, RZ, 0x10, R13 ;  /* 0x00000010ff027819 */ /* 0x000fe2000001160d */
[----:B------:R-:W-:Y:S01]  /*e000*/  HADD2.F32 R8, -RZ, R21.H1_H1 ;  /* 0x30000015ff087230 */ /* 0x000fe20000004100 */
[----:B------:R-:W-:Y:S01]  /*e010*/  FFMA.FTZ R49, R16, R9, -R17 ;  /* 0x0000000910317223 */ /* 0x000fe20000010811 */
[----:B------:R-:W-:Y:S01]  /*e020*/  HADD2.F32 R3, -RZ, R25.H1_H1 ;  /* 0x30000019ff037230 */ /* 0x000fe20000004100 */
[----:B------:R-:W-:Y:S01]  /*e030*/  SHF.R.U64 R21, R12, 0x10, R13 ;  /* 0x000000100c157819 */ /* 0x000fe2000000120d */
[----:B------:R-:W-:Y:S01]  /*e040*/  HADD2.F32 R2, -RZ, R2.H0_H0 ;  /* 0x20000002ff027230 */ /* 0x000fe20000004100 */
[-C--:B------:R-:W-:Y:S01]  /*e050*/  FMUL.FTZ R9, R8, R0.reuse ;  /* 0x0000000008097220 */ /* 0x080fe20000410000 */
[----:B------:R-:W-:Y:S01]  /*e060*/  SHF.R.U64 R12, R4, 0x10, R5 ;  /* 0x00000010040c7819 */ /* 0x000fe20000001205 */
[C---:B------:R-:W-:Y:S01]  /*e070*/  FMUL.FTZ R0, R3.reuse, R0 ;  /* 0x0000000003007220 */ /* 0x040fe20000410000 */
[----:B------:R-:W-:Y:S01]  /*e080*/  SHF.R.U32.HI R5, RZ, 0x10, R7 ;  /* 0x00000010ff057819 */ /* 0x000fe20000011607 */
[-C--:B------:R-:W-:Y:S01]  /*e090*/  FFMA.FTZ R35, R3, R2.reuse, R9 ;  /* 0x0000000203237223 */ /* 0x080fe20000010009 */
[----:B------:R-:W-:Y:S01]  /*e0a0*/  HADD2.F32 R3, -RZ, R24.H0_H0 ;  /* 0x20000018ff037230 */ /* 0x000fe20000004100 */
[----:B------:R-:W-:Y:S01]  /*e0b0*/  FFMA.FTZ R48, R8, R2, -R0 ;  /* 0x0000000208307223 */ /* 0x000fe20000010800 */
[----:B------:R-:W-:Y:S01]  /*e0c0*/  HADD2.F32 R0, -RZ, R51.H0_H0 ;  /* 0x20000033ff007230 */ /* 0x000fe20000004100 */
[----:B------:R-:W-:Y:S01]  /*e0d0*/  SHF.R.U64 R7, R6, 0x10, R7 ;  /* 0x0000001006077819 */ /* 0x000fe20000001207 */
[----:B------:R-:W-:Y:S01]  /*e0e0*/  HADD2.F32 R8, -RZ, R20.H0_H0 ;  /* 0x20000014ff087230 */ /* 0x000fe20000004100 */
[----:B------:R-:W-:Y:S01]  /*e0f0*/  SHF.R.U64 R16, R14, 0x10, R15 ;  /* 0x000000100e107819 */ /* 0x000fe2000000120f */
[----:B------:R-:W-:-:S02]  /*e100*/  HADD2.F32 R2, -RZ, R76.H0_H0 ;  /* 0x2000004cff027230 */ /* 0x000fc40000004100 */
[----:B------:R-:W-:Y:S01]  /*e110*/  HADD2.F32 R6, -RZ, R5.H0_H0 ;  /* 0x20000005ff067230 */ /* 0x000fe20000004100 */
[CC--:B------:R-:W-:Y:S01]  /*e120*/  FMUL.FTZ R9, R8.reuse, R0.reuse ;  /* 0x0000000008097220 */ /* 0x0c0fe20000410000 */
[----:B------:R-:W-:Y:S01]  /*e130*/  HADD2.F32 R5, -RZ, R23.H1_H1 ;  /* 0x30000017ff057230 */ /* 0x000fe20000004100 */
[C---:B------:R-:W-:Y:S01]  /*e140*/  FMUL.FTZ R0, R3.reuse, R0 ;  /* 0x0000000003007220 */ /* 0x040fe20000410000 */
[----:B------:R-:W-:Y:S01]  /*e150*/  HADD2.F32 R21, -RZ, R21.H0_H0 ;  /* 0x20000015ff157230 */ /* 0x000fe20000004100 */
[-C--:B------:R-:W-:Y:S01]  /*e160*/  FFMA.FTZ R33, R3, R2.reuse, R9 ;  /* 0x0000000203217223 */ /* 0x080fe20000010009 */
[----:B------:R-:W-:Y:S01]  /*e170*/  HADD2.F32 R3, -RZ, R26.H0_H0 ;  /* 0x2000001aff037230 */ /* 0x000fe20000004100 */
[----:B------:R-:W-:Y:S01]  /*e180*/  FFMA.FTZ R34, R8, R2, -R0 ;  /* 0x0000000208227223 */ /* 0x000fe20000010800 */
[----:B------:R-:W-:Y:S01]  /*e190*/  HADD2.F32 R2, -RZ, R51.H1_H1 ;  /* 0x30000033ff027230 */ /* 0x000fe20000004100 */
[----:B------:R-:W-:Y:S01]  /*e1a0*/  SHF.R.U32.HI R9, RZ, 0x10, R15 ;  /* 0x00000010ff097819 */ /* 0x000fe2000001160f */
[----:B------:R-:W-:-:S02]  /*e1b0*/  HADD2.F32 R8, -RZ, R22.H0_H0 ;  /* 0x20000016ff087230 */ /* 0x000fc40000004100 */
[----:B------:R-:W-:Y:S02]  /*e1c0*/  HADD2.F32 R0, -RZ, R77.H0_H0 ;  /* 0x2000004dff007230 */ /* 0x000fe40000004100 */
[----:B------:R-:W-:Y:S01]  /*e1d0*/  HADD2.F32 R7, -RZ, R7.H0_H0 ;  /* 0x20000007ff077230 */ /* 0x000fe20000004100 */
[CC--:B------:R-:W-:Y:S02]  /*e1e0*/  FMUL.FTZ R4, R8.reuse, R2.reuse ;  /* 0x0000000208047220 */ /* 0x0c0fe40000410000 */
[C---:B------:R-:W-:Y:S02]  /*e1f0*/  FMUL.FTZ R2, R3.reuse, R2 ;  /* 0x0000000203027220 */ /* 0x040fe40000410000 */
[-C--:B------:R-:W-:Y:S01]  /*e200*/  FFMA.FTZ R32, R3, R0.reuse, R4 ;  /* 0x0000000003207223 */ /* 0x080fe20000010004 */
[----:B------:R-:W-:Y:S01]  /*e210*/  HADD2.F32 R4, -RZ, R77.H1_H1 ;  /* 0x3000004dff047230 */ /* 0x000fe20000004100 */
[----:B------:R-:W-:Y:S01]  /*e220*/  FFMA.FTZ R25, R8, R0, -R2 ;  /* 0x0000000008197223 */ /* 0x000fe20000010802 */
[----:B------:R-:W-:-:S02]  /*e230*/  HADD2.F32 R2, -RZ, R76.H1_H1 ;  /* 0x3000004cff027230 */ /* 0x000fc40000004100 */
[----:B------:R-:W-:Y:S02]  /*e240*/  HADD2.F32 R8, -RZ, R23.H0_H0 ;  /* 0x20000017ff087230 */ /* 0x000fe40000004100 */
[----:B------:R-:W-:Y:S02]  /*e250*/  HADD2.F32 R0, -RZ, R27.H0_H0 ;  /* 0x2000001bff007230 */ /* 0x000fe40000004100 */
[----:B------:R-:W-:Y:S01]  /*e260*/  HADD2.F32 R23, -RZ, R9.H0_H0 ;  /* 0x20000009ff177230 */ /* 0x000fe20000004100 */
[-C--:B------:R-:W-:Y:S01]  /*e270*/  FMUL.FTZ R3, R8, R2.reuse ;  /* 0x0000000208037220 */ /* 0x080fe20000410000 */
[----:B------:R-:W-:Y:S01]  /*e280*/  HADD2.F32 R9, -RZ, R12.H0_H0 ;  /* 0x2000000cff097230 */ /* 0x000fe20000004100 */
[C---:B------:R-:W-:Y:S02]  /*e290*/  FMUL.FTZ R15, R0.reuse, R2 ;  /* 0x00000002000f7220 */ /* 0x040fe40000410000 */
[----:B------:R-:W-:Y:S01]  /*e2a0*/  FFMA.FTZ R17, R0, R4, R3 ;  /* 0x0000000400117223 */ /* 0x000fe20000010003 */
[----:B------:R-:W-:Y:S01]  /*e2b0*/  HADD2.F32 R0, -RZ, R27.H1_H1 ;  /* 0x3000001bff007230 */ /* 0x000fe20000004100 */
[----:B------:R-:W-:Y:S01]  /*e2c0*/  FMUL.FTZ R2, R5, R6 ;  /* 0x0000000605027220 */ /* 0x000fe20000410000 */
[----:B------:R-:W-:-:S02]  /*e2d0*/  HADD2.F32 R3, -RZ, R20.H1_H1 ;  /* 0x30000014ff037230 */ /* 0x000fc40000004100 */
[----:B------:R-:W-:Y:S01]  /*e2e0*/  HADD2.F32 R20, -RZ, R16.H0_H0 ;  /* 0x20000010ff147230 */ /* 0x000fe20000004100 */
[C---:B------:R-:W-:Y:S02]  /*e2f0*/  FMUL.FTZ R13, R0.reuse, R6 ;  /* 0x00000006000d7220 */ /* 0x040fe40000410000 */
[----:B------:R-:W-:Y:S01]  /*e300*/  FFMA.FTZ R14, R0, R23, R2 ;  /* 0x00000017000e7223 */ /* 0x000fe20000010002 */
[----:B------:R-:W-:Y:S01]  /*e310*/  HADD2.F32 R0, -RZ, R24.H1_H1 ;  /* 0x30000018ff007230 */ /* 0x000fe20000004100 */
[----:B------:R-:W-:Y:S01]  /*e320*/  FMUL.FTZ R6, R3, R9 ;  /* 0x0000000903067220 */ /* 0x000fe20000410000 */
[----:B------:R-:W-:-:S03]  /*e330*/  HADD2.F32 R2, -RZ, R22.H1_H1 ;  /* 0x30000016ff027230 */ /* 0x000fc60000004100 */
[C---:B------:R-:W-:Y:S02]  /*e340*/  FMUL.FTZ R9, R0.reuse, R9 ;  /* 0x0000000900097220 */ /* 0x040fe40000410000 */
[----:B------:R-:W-:Y:S01]  /*e350*/  FFMA.FTZ R12, R0, R21, R6 ;  /* 0x00000015000c7223 */ /* 0x000fe20000010006 */
[----:B------:R-:W-:Y:S01]  /*e360*/  HADD2.F32 R0, -RZ, R26.H1_H1 ;  /* 0x3000001aff007230 */ /* 0x000fe20000004100 */
[----:B------:R-:W-:Y:S02]  /*e370*/  FMUL.FTZ R6, R2, R7 ;  /* 0x0000000702067220 */ /* 0x000fe40000410000 */
[----:B------:R-:W-:Y:S02]  /*e380*/  FFMA.FTZ R3, R3, R21, -R9 ;  /* 0x0000001503037223 */ /* 0x000fe40000010809 */
[C---:B------:R-:W-:Y:S02]  /*e390*/  FMUL.FTZ R7, R0.reuse, R7 ;  /* 0x0000000700077220 */ /* 0x040fe40000410000 */
[----:B------:R-:W-:-:S02]  /*e3a0*/  FFMA.FTZ R16, R0, R20, R6 ;  /* 0x0000001400107223 */ /* 0x000fc40000010006 */
[----:B------:R-:W-:Y:S01]  /*e3b0*/  FFMA.FTZ R6, R8, R4, -R15 ;  /* 0x0000000408067223 */ /* 0x000fe2000001080f */
[----:B------:R-:W-:Y:S01]  /*e3c0*/  F2FP.PACK_AB R4, R12, R33 ;  /* 0x000000210c04723e */ /* 0x000fe200000000ff */
[----:B------:R-:W-:Y:S01]  /*e3d0*/  FFMA.FTZ R0, R5, R23, -R13 ;  /* 0x0000001705007223 */ /* 0x000fe2000001080d */
[----:B------:R-:W-:Y:S01]  /*e3e0*/  F2FP.PACK_AB R13, R48, R49 ;  /* 0x00000031300d723e */ /* 0x000fe200000000ff */
[----:B------:R-:W-:Y:S01]  /*e3f0*/  FFMA.FTZ R2, R2, R20, -R7 ;  /* 0x0000001402027223 */ /* 0x000fe20000010807 */
[----:B------:R-:W-:Y:S02]  /*e400*/  F2FP.PACK_AB R7, R14, R17 ;  /* 0x000000110e07723e */ /* 0x000fe400000000ff */
[----:B------:R-:W-:Y:S02]  /*e410*/  F2FP.PACK_AB R15, R0, R6 ;  /* 0x00000006000f723e */ /* 0x000fe400000000ff */
[----:B------:R-:W-:Y:S02]  /*e420*/  F2FP.PACK_AB R12, R3, R34 ;  /* 0x00000022030c723e */ /* 0x000fe400000000ff */
[----:B------:R-:W-:-:S02]  /*e430*/  F2FP.PACK_AB R14, R2, R25 ;  /* 0x00000019020e723e */ /* 0x000fc400000000ff */
[----:B------:R-:W-:Y:S02]  /*e440*/  F2FP.PACK_AB R5, R35, R50 ;  /* 0x000000322305723e */ /* 0x000fe400000000ff */
[----:B------:R-:W-:Y:S01]  /*e450*/  F2FP.PACK_AB R6, R16, R32 ;  /* 0x000000201006723e */ /* 0x000fe200000000ff */
[----:B------:R1:W-:Y:S04]  /*e460*/  STS.128 [R19+0x18100], R12 ;  /* 0x0181000c13007388 */ /* 0x0003e80000000c00 */
[----:B------:R1:W-:Y:S02]  /*e470*/  STS.128 [R18+0x18100], R4 ;  /* 0x0181000412007388 */ /* 0x0003e40000000c00 */
.L_x_2929:
[----:B------:R-:W-:Y:S05]  /*e480*/  BSYNC B0 ;  /* 0x0000000000007941 */ /* 0x000fea0003800000 */
.L_x_2928:
[----:B------:R-:W-:Y:S01]  /*e490*/  ISETP.GE.AND P0, PT, R109, c[0x0][0x27c], PT ;  /* 0x00009f006d007a0c */ /* 0x000fe20003f06270 */
[----:B------:R-:W-:-:S12]  /*e4a0*/  BSSY B0, `(.L_x_2930) ;  /* 0x0000062000007945 */ /* 0x000fd80003800000 */
[----:B------:R-:W-:Y:S05]  /*e4b0*/  @P0 BRA `(.L_x_2931) ;  /* 0x0000060000000947 */ /* 0x000fea0003800000 */
[----:B------:R-:W3:Y:S01]  /*e4c0*/  LDL R77, [R1+0x5c] ;  /* 0x00005c00014d7983 */ /* 0x000ee20000100800 */
        /* <DEDUP_REMOVED lines=12> */
[----:B------:R-:W-:Y:S02]  /*e590*/  SHF.R.U64 R49, R38, 0x10, R39 ;  /* 0x0000001026317819 */ /* 0x000fe40000001227 */
[----:B------:R-:W-:-:S02]  /*e5a0*/  IADD3 R0, R2, R0, R151 ;  /* 0x0000000002007210 */ /* 0x000fc40007ffe097 */
[----:B------:R-:W-:Y:S02]  /*e5b0*/  SHF.R.U64 R50, R36, 0x10, R37 ;  /* 0x0000001024327819 */ /* 0x000fe40000001225 */
[----:B------:R-:W-:Y:S01]  /*e5c0*/  SHF.L.U32 R32, R0, 0x1, RZ ;  /* 0x0000000100207819 */ /* 0x000fe200000006ff */
[----:B------:R-:W-:Y:S01]  /*e5d0*/  HADD2.F32 R0, -RZ, R79.H0_H0 ;  /* 0x2000004fff007230 */ /* 0x000fe20000004100 */
[--C-:B------:R-:W-:Y:S01]  /*e5e0*/  SHF.R.U32.HI R26, RZ, 0x10, R31.reuse ;  /* 0x00000010ff1a7819 */ /* 0x100fe2000001161f */
[----:B------:R-:W-:Y:S01]  /*e5f0*/  HADD2.F32 R50, -RZ, R50.H0_H0 ;  /* 0x20000032ff327230 */ /* 0x000fe20000004100 */
[----:B------:R-:W-:Y:S01]  /*e600*/  SHF.R.U64 R30, R30, 0x10, R31 ;  /* 0x000000101e1e7819 */ /* 0x000fe2000000121f */
[----:B-1----:R-:W1:Y:S01]  /*e610*/  LDS.128 R12, [R32+0x18100] ;  /* 0x01810000200c7984 */ /* 0x002e620000000c00 */
[----:B------:R-:W-:Y:S02]  /*e620*/  SHF.R.U64 R48, R28, 0x10, R29 ;  /* 0x000000101c307819 */ /* 0x000fe4000000121d */
[----:B------:R-:W-:Y:S01]  /*e630*/  SHF.R.U32.HI R27, RZ, 0x10, R39 ;  /* 0x00000010ff1b7819 */ /* 0x000fe20000011627 */
[----:B------:R-:W-:-:S04]  /*e640*/  HADD2.F32 R39, -RZ, R49.H0_H0 ;  /* 0x20000031ff277230 */ /* 0x000fc80000004100 */
[----:B------:R-:W-:Y:S02]  /*e650*/  HADD2.F32 R51, -RZ, R27.H0_H0 ;  /* 0x2000001bff337230 */ /* 0x000fe40000004100 */
[----:B-1----:R-:W-:Y:S02]  /*e660*/  HADD2.F32 R3, -RZ, R13.H0_H0 ;  /* 0x2000000dff037230 */ /* 0x002fe40000004100 */
[----:B------:R-:W-:Y:S02]  /*e670*/  HADD2.F32 R9, -RZ, R15.H0_H0 ;  /* 0x2000000fff097230 */ /* 0x000fe40000004100 */
        /* <DEDUP_REMOVED lines=39> */
[-C--:B------:R-:W-:Y:S02]  /*e8f0*/  FMUL.FTZ R15, R18, R2.reuse ;  /* 0x00000002120f7220 */ /* 0x080fe40000410000 */
        /* <DEDUP_REMOVED lines=28> */
.L_x_2931:
[----:B------:R-:W-:Y:S05]  /*eac0*/  BSYNC B0 ;  /* 0x0000000000007941 */ /* 0x000fea0003800000 */
.L_x_2930:
        /* <DEDUP_REMOVED lines=28> */
[----:B------:R-:W-:Y:S02]  /*ec90*/  HADD2.F32 R9, -RZ, R15.H0_H0 ;  /* 0x2000000fff097230 */ /* 0x000fe40000004100 */
        /* <DEDUP_REMOVED lines=69> */
.L_x_2927:
[----:B------:R-:W-:Y:S05]  /*f0f0*/  BSYNC B1 ;  /* 0x0000000000017941 */ /* 0x000fea0003800000 */
.L_x_2926:
        /* <DEDUP_REMOVED lines=14> */
[----:B------:R-:W4:Y:S01]  /*f1e0*/  LDL R44, [R1+0x60] ;  /* 0x00006000012c7983 */ /* 0x000f220000100800 */
        /* <DEDUP_REMOVED lines=32> */
[----:B----4-:R-:W1:Y:S02]  /*f3f0*/  LDS.128 R4, [R44] ;  /* 0x000000002c047984 */ /* 0x010e640000000c00 */
        /* <DEDUP_REMOVED lines=62> */
.L_x_2933:
[----:B------:R-:W-:Y:S05]  /*f7e0*/  BSYNC B0 ;  /* 0x0000000000007941 */ /* 0x000fea0003800000 */
.L_x_2932:
[----:B------:R-:W-:Y:S01]  /*f7f0*/  ISETP.GE.AND P0, PT, R109, c[0x0][0x27c], PT ;  /* 0x00009f006d007a0c */ /* 0x000fe20003f06270 */
[----:B------:R-:W-:-:S12]  /*f800*/  BSSY B0, `(.L_x_2934) ;  /* 0x0000062000007945 */ /* 0x000fd80003800000 */
[----:B------:R-:W-:Y:S05]  /*f810*/  @P0 BRA `(.L_x_2935) ;  /* 0x0000060000000947 */ /* 0x000fea0003800000 */
[----:B-1----:R-:W4:Y:S01]  /*f820*/  LDL R44, [R1+0x58] ;  /* 0x00005800012c7983 */ /* 0x002f220000100800 */
        /* <DEDUP_REMOVED lines=95> */
.L_x_2935:
[----:B------:R-:W-:Y:S05]  /*fe20*/  BSYNC B0 ;  /* 0x0000000000007941 */ /* 0x000fea0003800000 */
.L_x_2934:
[----:B------:R-:W-:-:S13]  /*fe30*/  ISETP.GE.AND P0, PT, R108, c[0x0][0x27c], PT ;  /* 0x00009f006c007a0c */ /* 0x000fda0003f06270 */
        /* <DEDUP_REMOVED lines=97> */
.L_x_2888:
[----:B------:R-:W-:Y:S05]  /*10450*/  BSYNC B2 ;  /* 0x0000000000027941 */ /* 0x000fea0003800000 */
.L_x_2886:
[----:B-1-3--:R-:W1:Y:S01]  /*10460*/  S2R R2, SR_TID.X ;  /* 0x0000000000027919 */ /* 0x00ae620000002100 */
[----:B------:R-:W-:-:S04]  /*10470*/  DEPBAR.LE SB0, 0x2 ;  /* 0x000080800000791a */ /* 0x000fc80000000000 */
[----:B------:R-:W-:Y:S01]  /*10480*/  WARPSYNC 0xffffffff ;  /* 0xffffffff00007948 */ /* 0x000fe20003800000 */
[----:B------:R-:W-:Y:S06]  /*10490*/  BAR.SYNC.DEFER_BLOCKING 0x0 ;  /* 0x0000000000007b1d */ /* 0x000fec0000010000 */
[----:B------:R-:W-:Y:S01]  /*104a0*/  BSSY B0, `(.L_x_2936) ;  /* 0x0000053000007945 */ /* 0x000fe20003800000 */
[----:B-1----:R-:W-:-:S04]  /*104b0*/  SHF.R.S32.HI R0, RZ, 0x1f, R2 ;  /* 0x0000001fff007819 */ /* 0x002fc80000011402 */
[----:B------:R-:W-:Y:S01]  /*104c0*/  LEA.HI R0, R0, R2, RZ, 0x3 ;  /* 0x0000000200007211 */ /* 0x000fe200078f18ff */
[----:B------:R1:W3:Y:S03]  /*104d0*/  LDSM.16.M88.4 R4, [R180] ;  /* 0x00000000b404783b */ /* 0x0002e60000000200 */
[----:B------:R-:W-:Y:S01]  /*104e0*/  LOP3.LUT R0, R0, 0xfffffff8, RZ, 0xc0, !PT ;  /* 0xfffffff800007812 */ /* 0x000fe200078ec0ff */
[----:B------:R1:W4:Y:S04]  /*104f0*/  LDSM.16.M88.4 R36, [R185] ;  /* 0x00000000b924783b */ /* 0x0003280000000200 */
[----:B------:R-:W-:Y:S01]  /*10500*/  IMAD.IADD R0, R2, 0x1, -R0 ;  /* 0x0000000102007824 */ /* 0x000fe200078e0a00 */
[----:B------:R1:W2:Y:S04]  /*10510*/  LDSM.16.M88.4 R40, [R185+0x800] ;  /* 0x00080000b928783b */ /* 0x0002a80000000200 */
[----:B------:R-:W-:Y:S01]  /*10520*/  LOP3.LUT P0, RZ, R0, 0x2, RZ, 0xc0, !PT ;  /* 0x0000000200ff7812 */ /* 0x000fe2000780c0ff */
[----:B------:R-:W-:Y:S01]  /*10530*/  IMAD.MOV.U32 R0, RZ, RZ, 0x20 ;  /* 0x00000020ff007424 */ /* 0x000fe200078e00ff */
[----:B-----5:R1:W1:Y:S04]  /*10540*/  LDSM.16.M88.4 R44, [R185+0x1000] ;  /* 0x00100000b92c783b */ /* 0x0202680000000200 */
[----:B------:R-:W-:Y:S01]  /*10550*/  SEL R179, R0, 0xffffffe0, !P0 ;  /* 0xffffffe000b37807 */ /* 0x000fe20004000000 */
[----:B------:R1:W1:Y:S04]  /*10560*/  LDSM.16.M88.4 R52, [R185+0x1800] ;  /* 0x00180000b934783b */ /* 0x0002680000000200 */
[----:B------:R-:W-:Y:S01]  /*10570*/  IMAD.IADD R8, R185, 0x1, R179 ;  /* 0x00000001b9087824 */ /* 0x000fe200078e02b3 */
[----:B------:R1:W1:Y:S04]  /*10580*/  LDSM.16.M88.4 R12, [R181] ;  /* 0x00000000b50c783b */ /* 0x0002680000000200 */
[----:B------:R1:W1:Y:S04]  /*10590*/  LDSM.16.M88.4 R64, [R8] ;  /* 0x000000000840783b */ /* 0x0002680000000200 */
[----:B------:R1:W1:Y:S04]  /*105a0*/  LDSM.16.M88.4 R72, [R8+0x800] ;  /* 0x000800000848783b */ /* 0x0002680000000200 */
[----:B------:R1:W1:Y:S04]  /*105b0*/  LDSM.16.M88.4 R80, [R8+0x1000] ;  /* 0x001000000850783b */ /* 0x0002680000000200 */
[----:B------:R1:W1:Y:S01]  /*105c0*/  LDSM.16.M88.4 R88, [R8+0x1800] ;  /* 0x001800000858783b */ /* 0x0002620000000200 */
[----:B------:R-:W-:Y:S05]  /*105d0*/  @!P4 BRA `(.L_x_2937) ;  /* 0x000003f00000c947 */ /* 0x000fea0003800000 */
[----:B---3--:R-:W-:Y:S01]  /*105e0*/  SHF.R.S32.HI R0, RZ, 0x1f, R197 ;  /* 0x0000001fff007819 */ /* 0x008fe200000114c5 */
[----:B------:R-:W-:Y:S01]  /*105f0*/  IMAD.WIDE.U32 R2, R197, c[0x0][0x208], RZ ;  /* 0x00008200c5027a25 */ /* 0x000fe200078e00ff */
[----:B------:R-:W-:-:S02]  /*10600*/  SHF.R.S32.HI R9, RZ, 0x1f, R191 ;  /* 0x0000001fff097819 */ /* 0x000fc400000114bf */
        /* <DEDUP_REMOVED lines=15> */
[----:B--2---:R-:W-:Y:S01]  /*10700*/  LEA.HI.X R20, R0, c[0x0][0x1fc], R2, 0x1, P0 ;  /* 0x00007f0000147a11 */ /* 0x004fe200000f0c02 */
[----:B------:R-:W-:Y:S06]  /*10710*/  BRA.DIV ~URZ, `(.L_x_2938) ;  /* 0x0000f2c27f007947 */ /* 0x000fec000b800000 */
[----:B------:R2:W3:Y:S02]  /*10720*/  SHFL.IDX PT, R9, R20, RZ, 0x181f ;  /* 0x00181fff14097589 */ /* 0x0004e400000e0000 */
.L_x_3046:
        /* <DEDUP_REMOVED lines=10> */
[C---:B------:R-:W-:Y:S01]  /*107d0*/  IMAD.X R3, R9.reuse, 0x1, R27, P3 ;  /* 0x0000000109037824 */ /* 0x040fe200018e061b */
        /* <DEDUP_REMOVED lines=8> */
[----:B------:R5:W4:Y:S02]  /*10860*/  SHFL.IDX PT, R9, R20, 0x1, 0x181f ;  /* 0x00381f0014097f89 */ /* 0x000b2400000e0000 */
[----:B--2--5:R-:W-:-:S02]  /*10870*/  SEL R20, RZ, 0x10, P0 ;  /* 0x00000010ff147807 */ /* 0x024fc40000000000 */
.L_x_3047:
        /* <DEDUP_REMOVED lines=8> */
[-C--:B----4-:R-:W-:Y:S02]  /*10900*/  IADD3.X R19, RZ, R9.reuse, R26, P1, P0 ;  /* 0x00000009ff137210 */ /* 0x090fe40000fe041a */
        /* <DEDUP_REMOVED lines=12> */
.L_x_2937:
[----:B---3--:R-:W-:Y:S05]  /*109d0*/  BSYNC B0 ;  /* 0x0000000000007941 */ /* 0x008fea0003800000 */
.L_x_2936:
[----:B--2---:R-:W2:Y:S04]  /*109e0*/  S2R R2, SR_TID.X ;  /* 0x0000000000027919 */ /* 0x004ea80000002100 */
[----:B------:R-:W3:Y:S04]  /*109f0*/  LDL R9, [R1+0x4] ;  /* 0x0000040001097983 */ /* 0x000ee80000100800 */
[----:B------:R-:W3:Y:S04]  /*10a00*/  LDL R3, [R1+0x64] ;  /* 0x0000640001037983 */ /* 0x000ee80000100800 */
[----:B------:R-:W0:Y:S01]  /*10a10*/  LDGDEPBAR ;  /* 0x00000000000079af */ /* 0x000e220000000000 */
[----:B------:R-:W-:Y:S01]  /*10a20*/  WARPSYNC 0xffffffff ;  /* 0xffffffff00007948 */ /* 0x000fe20003800000 */
[C---:B----4-:R-:W-:Y:S02]  /*10a30*/  HMMA.16816.F32 R20, R4.reuse, R36, RZ ;  /* 0x000000240414723c */ /* 0x050fe400000018ff */
[----:B------:R-:W-:Y:S04]  /*10a40*/  LDSM.16.M88.4 R92, [R185+0x3800] ;  /* 0x00380000b95c783b */ /* 0x000fe80000000200 */
[----:B------:R-:W4:Y:S02]  /*10a50*/  LDL R176, [R1+0x20] ;  /* 0x0000200001b07983 */ /* 0x000f240000100800 */
[----:B------:R-:W-:Y:S01]  /*10a60*/  HMMA.16816.F32 R16, R4, R38, RZ ;  /* 0x000000260410723c */ /* 0x000fe200000018ff */
[----:B--2---:R-:W-:Y:S01]  /*10a70*/  SHF.R.S32.HI R0, RZ, 0x1f, R2 ;  /* 0x0000001fff007819 */ /* 0x004fe20000011402 */
[----:B------:R-:W2:Y:S03]  /*10a80*/  LDL R103, [R1+0x4c] ;  /* 0x00004c0001677983 */ /* 0x000ea60000100800 */
[----:B------:R-:W-:Y:S01]  /*10a90*/  LEA.HI R0, R0, R2, RZ, 0x3 ;  /* 0x0000000200007211 */ /* 0x000fe200078f18ff */
[----:B------:R-:W-:-:S02]  /*10aa0*/  IMAD.MOV.U32 R96, RZ, RZ, c[0x0][0x2c4] ;  /* 0x0000b100ff607624 */ /* 0x000fc400078e00ff */
[----:B------:R-:W-:Y:S01]  /*10ab0*/  HMMA.16816.F32 R28, R4, R40, RZ ;  /* 0x00000028041c723c */ /* 0x000fe200000018ff */
[----:B------:R-:W5:Y:S01]  /*10ac0*/  LDL R107, [R1+0x24] ;  /* 0x00002400016b7983 */ /* 0x000f620000100800 */
[----:B------:R-:W-:-:S05]  /*10ad0*/  LOP3.LUT R0, R0, 0xfffffff8, RZ, 0xc0, !PT ;  /* 0xfffffff800007812 */ /* 0x000fca00078ec0ff */
[----:B------:R-:W-:Y:S01]  /*10ae0*/  IMAD.IADD R0, R2, 0x1, -R0 ;  /* 0x0000000102007824 */ /* 0x000fe200078e0a00 */
[----:B------:R-:W-:Y:S04]  /*10af0*/  HMMA.16816.F32 R36, R4, R42, RZ ;  /* 0x0000002a0424723c */ /* 0x000fe800000018ff */
[----:B------:R-:W-:Y:S01]  /*10b00*/  LOP3.LUT P0, RZ, R0, 0x4, RZ, 0xc0, !PT ;  /* 0x0000000400ff7812 */ /* 0x000fe2000780c0ff */
[----:B------:R-:W-:-:S03]  /*10b10*/  IMAD.MOV.U32 R0, RZ, RZ, 0x40 ;  /* 0x00000040ff007424 */ /* 0x000fc600078e00ff */
[----:B-1----:R-:W-:Y:S02]  /*10b20*/  HMMA.16816.F32 R40, R4, R44, RZ ;  /* 0x0000002c0428723c */ /* 0x002fe400000018ff */
[----:B------:R-:W-:-:S05]  /*10b30*/  SEL R178, R0, 0xffffffc0, !P0 ;  /* 0xffffffc000b27807 */ /* 0x000fca0004000000 */
[----:B------:R-:W-:Y:S01]  /*10b40*/  IMAD.IADD R2, R185, 0x1, R178 ;  /* 0x00000001b9027824 */ /* 0x000fe200078e02b2 */
[C---:B------:R-:W-:Y:S04]  /*10b50*/  HMMA.16816.F32 R48, R4.reuse, R52, RZ ;  /* 0x000000340430723c */ /* 0x040fe800000018ff */
[----:B------:R-:W-:Y:S04]  /*10b60*/  LDSM.16.M88.4 R56, [R2] ;  /* 0x000000000238783b */ /* 0x000fe80000000200 */
[C---:B------:R-:W-:Y:S01]  /*10b70*/  HMMA.16816.F32 R44, R4.reuse, R46, RZ ;  /* 0x0000002e042c723c */ /* 0x040fe200000018ff */
[----:B------:R-:W-:Y:S04]  /*10b80*/  LDSM.16.M88.4 R60, [R2+0x800] ;  /* 0x00080000023c783b */ /* 0x000fe80000000200 */
[----:B------:R-:W-:Y:S03]  /*10b90*/  LDSM.16.M88.4 R68, [R2+0x1000] ;  /* 0x001000000244783b */ /* 0x000fe60000000200 */
[----:B------:R-:W-:Y:S01]  /*10ba0*/  HMMA.16816.F32 R52, R4, R54, RZ ;  /* 0x000000360434723c */ /* 0x000fe200000018ff */
[----:B------:R-:W1:Y:S01]  /*10bb0*/  LDSM.16.M88.4 R4, [R183] ;  /* 0x00000000b704783b */ /* 0x000e620000000200 */
[----:B------:R-:W-:-:S03]  /*10bc0*/  IADD3 R0, R178, R185, R179 ;  /* 0x000000b9b2007210 */ /* 0x000fc60007ffe0b3 */
[----:B------:R-:W1:Y:S03]  /*10bd0*/  LDSM.16.M88.4 R76, [R2+0x1800] ;  /* 0x00180000024c783b */ /* 0x000e660000000200 */
[C---:B------:R-:W-:Y:S01]  /*10be0*/  HMMA.16816.F32 R32, R12.reuse, R64, R20 ;  /* 0x000000400c20723c */ /* 0x040fe20000001814 */
[----:B------:R-:W-:Y:S04]  /*10bf0*/  LDSM.16.M88.4 R20, [R182] ;  /* 0x00000000b614783b */ /* 0x000fe80000000200 */
[----:B------:R-:W-:Y:S03]  /*10c00*/  LDSM.16.M88.4 R84, [R0+0x1800] ;  /* 0x001800000054783b */ /* 0x000fe60000000200 */
[C---:B------:R-:W-:Y:S01]  /*10c10*/  HMMA.16816.F32 R24, R12.reuse, R66, R16 ;  /* 0x000000420c18723c */ /* 0x040fe20000001810 */
[----:B------:R-:W1:Y:S07]  /*10c20*/  LDSM.16.M88.4 R64, [R0] ;  /* 0x000000000040783b */ /* 0x000e6e0000000200 */
[C---:B------:R-:W-:Y:S08]  /*10c30*/  HMMA.16816.F32 R16, R12.reuse, R72, R28 ;  /* 0x000000480c10723c */ /* 0x040ff0000000181c */
        /* <DEDUP_REMOVED lines=21> */
[C---:B------:R-:W-:Y:S08]  /*10d90*/  HMMA.16816.F32 R40, R20.reuse, R64, R36 ;  /* 0x000000401428723c */ /* 0x040ff00000001824 */
[C---:B------:R-:W-:Y:S01]  /*10da0*/  HMMA.16816.F32 R36, R20.reuse, R66, R32 ;  /* 0x000000421424723c */ /* 0x040fe20000001820 */
[----:B------:R-:W-:Y:S07]  /*10db0*/  LDSM.16.M88.4 R64, [R8+0x2000] ;  /* 0x002000000840783b */ /* 0x000fee0000000200 */
[C---:B------:R-:W-:Y:S08]  /*10dc0*/  HMMA.16816.F32 R32, R20.reuse, R72, R24 ;  /* 0x000000481420723c */ /* 0x040ff00000001818 */
[C---:B------:R-:W-:Y:S01]  /*10dd0*/  HMMA.16816.F32 R24, R20.reuse, R74, R12 ;  /* 0x0000004a1418723c */ /* 0x040fe2000000180c */
[----:B------:R-:W2:Y:S04]  /*10de0*/  LDSM.16.M88.4 R12, [R181+0x4000] ;  /* 0x00400000b50c783b */ /* 0x000ea80000000200 */
[----:B------:R-:W2:Y:S03]  /*10df0*/  LDSM.16.M88.4 R72, [R8+0x2800] ;  /* 0x002800000848783b */ /* 0x000ea60000000200 */
[C---:B------:R-:W-:Y:S08]  /*10e00*/  HMMA.16816.F32 R4, R20.reuse, R80, R28 ;  /* 0x000000501404723c */ /* 0x040ff0000000181c */
[C---:B------:R-:W-:Y:S01]  /*10e10*/  HMMA.16816.F32 R28, R20.reuse, R82, R44 ;  /* 0x00000052141c723c */ /* 0x040fe2000000182c */
[----:B------:R-:W2:Y:S07]  /*10e20*/  LDSM.16.M88.4 R80, [R8+0x3000] ;  /* 0x003000000850783b */ /* 0x000eae0000000200 */
        /* <DEDUP_REMOVED lines=9> */
[C---:B------:R-:W-:Y:S01]  /*10ec0*/  HMMA.16816.F32 R24, R16.reuse, R68, R4 ;  /* 0x000000441018723c */ /* 0x040fe20000001804 */
[----:B------:R-:W1:Y:S07]  /*10ed0*/  LDSM.16.M88.4 R4, [R183+0x4000] ;  /* 0x00400000b704783b */ /* 0x000e6e0000000200 */
[C---:B------:R-:W-:Y:S01]  /*10ee0*/  HMMA.16816.F32 R20, R16.reuse, R70, R28 ;  /* 0x000000461014723c */ /* 0x040fe2000000181c */
[----:B------:R-:W1:Y:S07]  /*10ef0*/  LDSM.16.M88.4 R68, [R2+0x2800] ;  /* 0x002800000244783b */ /* 0x000e6e0000000200 */
[C---:B------:R-:W-:Y:S08]  /*10f00*/  HMMA.16816.F32 R28, R16.reuse, R92, R48 ;  /* 0x0000005c101c723c */ /* 0x040ff00000001830 */
[----:B------:R-:W-:Y:S01]  /*10f10*/  HMMA.16816.F32 R52, R16, R94, R52 ;  /* 0x0000005e1034723c */ /* 0x000fe20000001834 */
[----:B------:R-:W1:Y:S04]  /*10f20*/  LDSM.16.M88.4 R16, [R182+0x4000] ;  /* 0x00400000b610783b */ /* 0x000e680000000200 */
[----:B------:R-:W-:Y:S03]  /*10f30*/  LDSM.16.M88.4 R92, [R0+0x4000] ;  /* 0x00400000005c783b */ /* 0x000fe60000000200 */
        /* <DEDUP_REMOVED lines=11> */
[----:B------:R-:W-:Y:S01]  /*10ff0*/  HMMA.16816.F32 R12, R12, R90, R52 ;  /* 0x0000005a0c0c723c */ /* 0x000fe20000001834 */
[----:B------:R-:W-:Y:S07]  /*11000*/  LDSM.16.M88.4 R88, [R2+0x4000] ;  /* 0x004000000258783b */ /* 0x000fee0000000200 */
        /* <DEDUP_REMOVED lines=10> */
[----:B------:R-:W3:Y:S04]  /*110b0*/  LDSM.16.M88.4 R4, [R180+0x8000] ;  /* 0x00800000b404783b */ /* 0x000ee80000000200 */
[----:B------:R-:W3:Y:S03]  /*110c0*/  LDSM.16.M88.4 R84, [R185+0x5000] ;  /* 0x00500000b954783b */ /* 0x000ee60000000200 */
[C---:B------:R-:W-:Y:S08]  /*110d0*/  HMMA.16816.F32 R12, R16.reuse, R56, R52 ;  /* 0x00000038100c723c */ /* 0x040ff00000001834 */
[C---:B------:R-:W-:Y:S08]  /*110e0*/  HMMA.16816.F32 R60, R16.reuse, R58, R60 ;  /* 0x0000003a103c723c */ /* 0x040ff0000000183c */
[C---:B--2---:R-:W-:Y:S08]  /*110f0*/  HMMA.16816.F32 R56, R16.reuse, R64, R48 ;  /* 0x000000401038723c */ /* 0x044ff00000001830 */
        /* <DEDUP_REMOVED lines=8> */
[C---:B---3--:R-:W-:Y:S01]  /*11180*/  HMMA.16816.F32 R28, R4.reuse, R74, R60 ;  /* 0x0000004a041c723c */ /* 0x048fe2000000183c */
[----:B------:R-:W2:Y:S07]  /*11190*/  LDSM.16.M88.4 R60, [R8+0x5000] ;  /* 0x00500000083c783b */ /* 0x000eae0000000200 */
[C---:B------:R-:W-:Y:S08]  /*111a0*/  HMMA.16816.F32 R24, R4.reuse, R68, R56 ;  /* 0x000000440418723c */ /* 0x040ff00000001838 */
[C---:B------:R-:W-:Y:S08]  /*111b0*/  HMMA.16816.F32 R20, R4.reuse, R70, R52 ;  /* 0x000000460414723c */ /* 0x040ff00000001834 */
[C---:B------:R-:W-:Y:S08]  /*111c0*/  HMMA.16816.F32 R56, R4.reuse, R84, R64 ;  /* 0x000000540438723c */ /* 0x040ff00000001840 */
[C---:B------:R-:W-:Y:S01]  /*111d0*/  HMMA.16816.F32 R68, R4.reuse, R86, R76 ;  /* 0x000000560444723c */ /* 0x040fe2000000184c */
[----:B------:R-:W3:Y:S04]  /*111e0*/  LDSM.16.M88.4 R84, [R8+0x5800] ;  /* 0x005800000854783b */ /* 0x000ee80000000200 */
[----:B------:R-:W-:Y:S03]  /*111f0*/  LDSM.16.M88.4 R76, [R2+0x5800] ;  /* 0x00580000024c783b */ /* 0x000fe60000000200 */
[C---:B------:R-:W-:Y:S01]  /*11200*/  HMMA.16816.F32 R32, R4.reuse, R72, R12 ;  /* 0x000000480420723c */ /* 0x040fe2000000180c */
[----:B------:R-:W2:Y:S04]  /*11210*/  LDSM.16.M88.4 R12, [R183+0x8000] ;  /* 0x00800000b70c783b */ /* 0x000ea80000000200 */
[----:B------:R-:W2:Y:S03]  /*11220*/  LDSM.16.M88.4 R72, [R2+0x4800] ;  /* 0x004800000248783b */ /* 0x000ea60000000200 */
[C---:B------:R-:W-:Y:S08]  /*11230*/  HMMA.16816.F32 R64, R4.reuse, R80, R48 ;  /* 0x000000500440723c */ /* 0x040ff00000001830 */
[----:B------:R-:W-:Y:S01]  /*11240*/  HMMA.16816.F32 R52, R4, R82, R44 ;  /* 0x000000520434723c */ /* 0x000fe2000000182c */
[----:B------:R2:W3:Y:S04]  /*11250*/  LDSM.16.M88.4 R80, [R2+0x5000] ;  /* 0x005000000250783b */ /* 0x0004e80000000200 */
[----:B------:R-:W3:Y:S03]  /*11260*/  LDSM.16.M88.4 R4, [R182+0x8000] ;  /* 0x00800000b604783b */ /* 0x000ee60000000200 */
[C---:B-1----:R-:W-:Y:S08]  /*11270*/  HMMA.16816.F32 R48, R16.reuse, R40, R32 ;  /* 0x000000281030723c */ /* 0x042ff00000001820 */
[C---:B------:R-:W-:Y:S08]  /*11280*/  HMMA.16816.F32 R44, R16.reuse, R42, R28 ;  /* 0x0000002a102c723c */ /* 0x040ff0000000181c */
[C---:B------:R-:W-:Y:S08]  /*11290*/  HMMA.16816.F32 R40, R16.reuse, R36, R24 ;  /* 0x000000241028723c */ /* 0x040ff00000001818 */
[C---:B------:R-:W-:Y:S08]  /*112a0*/  HMMA.16816.F32 R36, R16.reuse, R38, R20 ;  /* 0x000000261024723c */ /* 0x040ff00000001814 */
[C---:B--2---:R-:W-:Y:S01]  /*112b0*/  HMMA.16816.F32 R32, R16.reuse, R60, R56 ;  /* 0x0000003c1020723c */ /* 0x044fe20000001838 */
[----:B------:R-:W-:Y:S01]  /*112c0*/  ISETP.NE.AND P1, PT, R96, 0x1, PT ;  /* 0x000000016000780c */ /* 0x000fe20003f25270 */
[----:B------:R-:W1:Y:S06]  /*112d0*/  LDSM.16.M88.4 R56, [R0+0x4800] ;  /* 0x004800000038783b */ /* 0x000e6c0000000200 */
[C---:B------:R-:W-:Y:S08]  /*112e0*/  HMMA.16816.F32 R28, R16.reuse, R62, R68 ;  /* 0x0000003e101c723c */ /* 0x040ff00000001844 */
[C---:B---3--:R-:W-:Y:S08]  /*112f0*/  HMMA.16816.F32 R24, R16.reuse, R84, R64 ;  /* 0x000000541018723c */ /* 0x048ff00000001840 */
[----:B------:R-:W-:Y:S01]  /*11300*/  HMMA.16816.F32 R20, R16, R86, R52 ;  /* 0x000000561014723c */ /* 0x000fe20000001834 */
[----:B------:R-:W-:-:S04]  /*11310*/  IMAD.IADD R224, R3, 0x1, R9 ;  /* 0x0000000103e07824 */ /* 0x000fc800078e0209 */
[----:B------:R-:W-:-:S03]  /*11320*/  @P1 IMAD.HI.U32 R2, R224, c[0x0][0x2c8], RZ ;  /* 0x0000b200e0021a27 */ /* 0x000fc600078e00ff */
[C---:B------:R-:W-:Y:S01]  /*11330*/  HMMA.16816.F32 R16, R12.reuse, R88, R48 ;  /* 0x000000580c10723c */ /* 0x040fe20000001830 */
[----:B------:R-:W-:Y:S07]  /*11340*/  LDSM.16.M88.4 R48, [R0+0x5000] ;  /* 0x005000000030783b */ /* 0x000fee0000000200 */
[C---:B------:R-:W-:Y:S08]  /*11350*/  HMMA.16816.F32 R52, R12.reuse, R74, R36 ;  /* 0x0000004a0c34723c */ /* 0x040ff00000001824 */
[C---:B------:R-:W-:Y:S08]  /*11360*/  HMMA.16816.F32 R36, R12.reuse, R80, R32 ;  /* 0x000000500c24723c */ /* 0x040ff00000001820 */
[C---:B------:R-:W-:Y:S08]  /*11370*/  HMMA.16816.F32 R32, R12.reuse, R82, R28 ;  /* 0x000000520c20723c */ /* 0x040ff0000000181c */
[C---:B------:R-:W-:Y:S08]  /*11380*/  HMMA.16816.F32 R44, R12.reuse, R90, R44 ;  /* 0x0000005a0c2c723c */ /* 0x040ff0000000182c */
[C---:B------:R-:W-:Y:S08]  /*11390*/  HMMA.16816.F32 R40, R12.reuse, R72, R40 ;  /* 0x000000480c28723c */ /* 0x040ff00000001828 */
[C---:B------:R-:W-:Y:S08]  /*113a0*/  HMMA.16816.F32 R28, R12.reuse, R76, R24 ;  /* 0x0000004c0c1c723c */ /* 0x040ff00000001818 */
[----:B------:R-:W-:Y:S01]  /*113b0*/  HMMA.16816.F32 R20, R12, R78, R20 ;  /* 0x0000004e0c14723c */ /* 0x000fe20000001814 */
[----:B------:R2:W-:Y:S01]  /*113c0*/  LDSM.16.M88.4 R12, [R0+0x5800] ;  /* 0x00580000000c783b */ /* 0x0005e20000000200 */
[----:B------:R-:W-:Y:S01]  /*113d0*/  IMAD.IADD R3, R99, 0x1, -R251 ;  /* 0x0000000163037824 */ /* 0x000fe200078e0afb */
[----:B------:R-:W-:-:S04]  /*113e0*/  DEPBAR.LE SB0, 0x2 ;  /* 0x000080800000791a */ /* 0x000fc80000000000 */
[----:B------:R-:W-:Y:S01]  /*113f0*/  BAR.SYNC.DEFER_BLOCKING 0x0 ;  /* 0x0000000000007b1d */ /* 0x000fe20000010000 */
[----:B--2---:R-:W-:Y:S01]  /*11400*/  IMAD.MOV.U32 R0, RZ, RZ, R224 ;  /* 0x000000ffff007224 */ /* 0x004fe200078e00e0 */
[----:B------:R-:W-:-:S05]  /*11410*/  @P1 SHF.R.U32.HI R0, RZ, c[0x0][0x2cc], R2 ;  /* 0x0000b300ff001a19 */ /* 0x000fca0000011602 */
[----:B------:R-:W2:Y:S04]  /*11420*/  SHFL.IDX PT, R2, R0, RZ, 0x1c1f ;  /* 0x001c1fff00027589 */ /* 0x000ea800000e0000 */
[----:B------:R3:W1:Y:S01]  /*11430*/  SHFL.IDX PT, R8, R0, 0x1, 0x1c1f ;  /* 0x003c1f0000087f89 */ /* 0x00066200000e0000 */
[C---:B------:R-:W-:Y:S03]  /*11440*/  HMMA.16816.F32 R16, R4.reuse, R92, R16 ;  /* 0x0000005c0410723c */ /* 0x040fe60000001810 */
[----:B------:R-:W-:Y:S04]  /*11450*/  LDSM.16.MT88.4 R60, [R186+0x2000] ;  /* 0x00200000ba3c783b */ /* 0x000fe80000004200 */
[----:B------:R-:W-:Y:S01]  /*11460*/  LDSM.16.MT88.4 R72, [R186+0x2800] ;  /* 0x00280000ba48783b */ /* 0x000fe20000004200 */
[----:B------:R-:W-:Y:S01]  /*11470*/  HMMA.16816.F32 R24, R4, R94, R44 ;  /* 0x0000005e0418723c */ /* 0x000fe2000000182c */
[----:B---3--:R-:W-:-:S04]  /*11480*/  IMAD.MOV.U32 R0, RZ, RZ, 0x1 ;  /* 0x00000001ff007424 */ /* 0x008fc800078e00ff */
[----:B------:R-:W-:-:S05]  /*11490*/  IMAD R0, R106, -0x40, R0 ;  /* 0xffffffc06a007824 */ /* 0x000fca00078e0200 */
[----:B------:R-:W-:-:S05]  /*114a0*/  IADD3 R0, -R251, R0, R248 ;  /* 0x00000000fb007210 */ /* 0x000fca0007ffe1f8 */
[----:B------:R-:W-:Y:S01]  /*114b0*/  IMAD.IADD R0, R0, 0x1, -R249 ;  /* 0x0000000100007824 */ /* 0x000fe200078e0af9 */
[----:B-1----:R-:W-:Y:S03]  /*114c0*/  HMMA.16816.F32 R40, R4, R56, R40 ;  /* 0x000000380428723c */ /* 0x002fe60000001828 */
[C---:B--2---:R-:W-:Y:S02]  /*114d0*/  IMAD.IADD R2, R0.reuse, 0x1, R2 ;  /* 0x0000000100027824 */ /* 0x044fe400078e0202 */
[----:B------:R-:W-:-:S03]  /*114e0*/  IMAD.IADD R0, R0, 0x1, R8 ;  /* 0x0000000100007824 */ /* 0x000fc600078e0208 */
[C---:B------:R-:W-:Y:S01]  /*114f0*/  IMNMX R2, R3.reuse, R2, PT ;  /* 0x0000000203027217 */ /* 0x040fe20003800200 */
[----:B------:R-:W-:Y:S01]  /*11500*/  HMMA.16816.F32 R36, R4, R48, R36 ;  /* 0x000000300424723c */ /* 0x000fe20000001824 */
[----:B------:R-:W-:Y:S02]  /*11510*/  IMNMX R0, R3, R0, PT ;  /* 0x0000000003007217 */ /* 0x000fe40003800200 */
[C---:B------:R-:W-:Y:S02]  /*11520*/  ISETP.GT.AND P3, PT, R2.reuse, RZ, PT ;  /* 0x000000ff0200720c */ /* 0x040fe40003f64270 */
[----:B------:R-:W-:-:S03]  /*11530*/  ISETP.GT.AND P2, PT, R2, 0x1, PT ;  /* 0x000000010200780c */ /* 0x000fc60003f44270 */
[C---:B------:R-:W-:Y:S01]  /*11540*/  HMMA.16816.F32 R52, R4.reuse, R58, R52 ;  /* 0x0000003a0434723c */ /* 0x040fe20000001834 */
[C---:B------:R-:W-:Y:S01]  /*11550*/  ISETP.GT.AND P1, PT, R0.reuse, RZ, PT ;  /* 0x000000ff0000720c */ /* 0x040fe20003f24270 */
[----:B------:R-:W-:Y:S06]  /*11560*/  LDSM.16.MT88.4 R56, [R187+0x800] ;  /* 0x00080000bb38783b */ /* 0x000fec0000004200 */
[C---:B------:R-:W-:Y:S08]  /*11570*/  HMMA.16816.F32 R48, R4.reuse, R50, R32 ;  /* 0x000000320430723c */ /* 0x040ff00000001820 */
[----:B------:R-:W-:Y:S01]  /*11580*/  HMMA.16816.F32 R32, R4, R12, R28 ;  /* 0x0000000c0420723c */ /* 0x000fe2000000181c */
[----:B------:R-:W-:-:S07]  /*11590*/  ISETP.GT.AND P0, PT, R0, 0x1, PT ;  /* 0x000000010000780c */ /* 0x000fce0003f04270 */
[----:B------:R-:W-:Y:S07]  /*115a0*/  HMMA.16816.F32 R28, R4, R14, R20 ;  /* 0x0000000e041c723c */ /* 0x000fee0000001814 */
[----:B------:R-:W-:Y:S02]  /*115b0*/  FSEL R5, R16, -INF , P3 ;  /* 0xff80000010057808 */ /* 0x000fe40001800000 */
[----:B------:R-:W-:Y:S02]  /*115c0*/  ISETP.GT.AND P3, PT, R2, 0x8, PT ;  /* 0x000000080200780c */ /* 0x000fe40003f64270 */
[----:B------:R-:W-:-:S02]  /*115d0*/  FSEL R6, R17, -INF , P2 ;  /* 0xff80000011067808 */ /* 0x000fc40001000000 */
[----:B------:R-:W-:Y:S02]  /*115e0*/  ISETP.GT.AND P2, PT, R2, 0x9, PT ;  /* 0x000000090200780c */ /* 0x000fe40003f44270 */
[----:B------:R-:W-:Y:S02]  /*115f0*/  FSEL R7, R24, -INF , P3 ;  /* 0xff80000018077808 */ /* 0x000fe40001800000 */
[----:B------:R-:W-:Y:S02]  /*11600*/  FMNMX.FTZ R3, R5, R6, !PT ;  /* 0x0000000605037209 */ /* 0x000fe40007810000 */
[----:B------:R-:W-:Y:S02]  /*11610*/  FSEL R14, R18, -INF , P1 ;  /* 0xff800000120e7808 */ /* 0x000fe40000800000 */
[----:B------:R-:W-:Y:S02]  /*11620*/  ISETP.GT.AND P1, PT, R0, 0x8, PT ;  /* 0x000000080000780c */ /* 0x000fe40003f24270 */
[----:B------:R-:W-:-:S02]  /*11630*/  FSEL R12, R25, -INF , P2 ;  /* 0xff800000190c7808 */ /* 0x000fc40001000000 */
[----:B------:R-:W-:Y:S02]  /*11640*/  ISETP.GT.AND P3, PT, R2, 0x10, PT ;  /* 0x000000100200780c */ /* 0x000fe40003f64270 */
[----:B------:R-:W-:Y:S02]  /*11650*/  FMNMX.FTZ R3, R7, R3, !PT ;  /* 0x0000000307037209 */ /* 0x000fe40007810000 */
[----:B------:R-:W-:Y:S02]  /*11660*/  FSEL R19, R19, -INF , P0 ;  /* 0xff80000013137808 */ /* 0x000fe40000000000 */
[----:B------:R-:W-:Y:S02]  /*11670*/  ISETP.GT.AND P0, PT, R0, 0x9, PT ;  /* 0x000000090000780c */ /* 0x000fe40003f04270 */
[----:B------:R-:W-:Y:S02]  /*11680*/  FSEL R16, R26, -INF , P1 ;  /* 0xff8000001a107808 */ /* 0x000fe40000800000 */
[----:B------:R-:W-:-:S02]  /*11690*/  ISETP.GT.AND P1, PT, R0, 0x10, PT ;  /* 0x000000100000780c */ /* 0x000fc40003f24270 */
[----:B------:R-:W-:Y:S02]  /*116a0*/  ISETP.GT.AND P2, PT, R2, 0x11, PT ;  /* 0x000000110200780c */ /* 0x000fe40003f44270 */
[----:B------:R-:W-:Y:S02]  /*116b0*/  FSEL R13, R40, -INF , P3 ;  /* 0xff800000280d7808 */ /* 0x000fe40001800000 */
[----:B------:R-:W-:Y:S02]  /*116c0*/  FMNMX.FTZ R3, R12, R3, !PT ;  /* 0x000000030c037209 */ /* 0x000fe40007810000 */
[----:B------:R-:W-:Y:S02]  /*116d0*/  FSEL R17, R27, -INF , P0 ;  /* 0xff8000001b117808 */ /* 0x000fe40000000000 */
[----:B------:R-:W-:Y:S02]  /*116e0*/  ISETP.GT.AND P0, PT, R0, 0x11, PT ;  /* 0x000000110000780c */ /* 0x000fe40003f04270 */
[----:B------:R-:W-:-:S02]  /*116f0*/  FSEL R22, R42, -INF , P1 ;  /* 0xff8000002a167808 */ /* 0x000fc40000800000 */
[----:B------:R-:W-:Y:S02]  /*11700*/  FSEL R20, R41, -INF , P2 ;  /* 0xff80000029147808 */ /* 0x000fe40001000000 */
[C---:B------:R-:W-:Y:S02]  /*11710*/  ISETP.GT.AND P1, PT, R2.reuse, 0x18, PT ;  /* 0x000000180200780c */ /* 0x040fe40003f24270 */
[----:B------:R-:W-:Y:S02]  /*11720*/  FMNMX.FTZ R3, R13, R3, !PT ;  /* 0x000000030d037209 */ /* 0x000fe40007810000 */
[----:B------:R-:W-:Y:S02]  /*11730*/  FSEL R23, R43, -INF , P0 ;  /* 0xff8000002b177808 */ /* 0x000fe40000000000 */
[----:B------:R-:W-:Y:S01]  /*11740*/  ISETP.GT.AND P0, PT, R2, 0x19, PT ;  /* 0x000000190200780c */ /* 0x000fe20003f04270 */
[----:B------:R-:W-:Y:S01]  /*11750*/  LDSM.16.MT88.4 R40, [R103] ;  /* 0x000000006728783b */ /* 0x000fe20000004200 */
[----:B------:R-:W-:-:S02]  /*11760*/  FSEL R18, R52, -INF , P1 ;  /* 0xff80000034127808 */ /* 0x000fc40000800000 */
[----:B------:R-:W-:Y:S02]  /*11770*/  FMNMX.FTZ R3, R20, R3, !PT ;  /* 0x0000000314037209 */ /* 0x000fe40007810000 */
[----:B------:R-:W-:Y:S02]  /*11780*/  ISETP.GT.AND P4, PT, R2, 0x20, PT ;  /* 0x000000200200780c */ /* 0x000fe40003f84270 */
[----:B------:R-:W-:Y:S02]  /*11790*/  FSEL R21, R53, -INF , P0 ;  /* 0xff80000035157808 */ /* 0x000fe40000000000 */
[----:B------:R-:W-:Y:S02]  /*117a0*/  FMNMX.FTZ R3, R18, R3, !PT ;  /* 0x0000000312037209 */ /* 0x000fe40007810000 */
[----:B------:R-:W-:Y:S02]  /*117b0*/  ISETP.GT.AND P3, PT, R2, 0x21, PT ;  /* 0x000000210200780c */ /* 0x000fe40003f64270 */
[----:B------:R-:W-:-:S02]  /*117c0*/  FSEL R91, R36, -INF , P4 ;  /* 0xff800000245b7808 */ /* 0x000fc40002000000 */
[----:B------:R-:W-:Y:S02]  /*117d0*/  FMNMX.FTZ R3, R21, R3, !PT ;  /* 0x0000000315037209 */ /* 0x000fe40007810000 */
[----:B------:R-:W-:Y:S02]  /*117e0*/  FMNMX.FTZ R4, R14, R19, !PT ;  /* 0x000000130e047209 */ /* 0x000fe40007810000 */
[----:B------:R-:W-:Y:S02]  /*117f0*/  ISETP.GT.AND P2, PT, R2, 0x28, PT ;  /* 0x000000280200780c */ /* 0x000fe40003f44270 */
[----:B------:R-:W-:Y:S02]  /*11800*/  FSEL R90, R37, -INF , P3 ;  /* 0xff800000255a7808 */ /* 0x000fe40001800000 */
[----:B------:R-:W-:Y:S02]  /*11810*/  FMNMX.FTZ R3, R91, R3, !PT ;  /* 0x000000035b037209 */ /* 0x000fe40007810000 */
[----:B------:R-:W-:-:S02]  /*11820*/  FMNMX.FTZ R4, R16, R4, !PT ;  /* 0x0000000410047209 */ /* 0x000fc40007810000 */
[----:B------:R-:W-:Y:S02]  /*11830*/  ISETP.GT.AND P1, PT, R2, 0x29, PT ;  /* 0x000000290200780c */ /* 0x000fe40003f24270 */
[----:B------:R-:W-:Y:S02]  /*11840*/  FSEL R89, R48, -INF , P2 ;  /* 0xff80000030597808 */ /* 0x000fe40001000000 */
[----:B------:R-:W-:Y:S02]  /*11850*/  FMNMX.FTZ R3, R90, R3, !PT ;  /* 0x000000035a037209 */ /* 0x000fe40007810000 */
[----:B------:R-:W-:Y:S02]  /*11860*/  FMNMX.FTZ R4, R17, R4, !PT ;  /* 0x0000000411047209 */ /* 0x000fe40007810000 */
[C---:B------:R-:W-:Y:S02]  /*11870*/  ISETP.GT.AND P0, PT, R2.reuse, 0x30, PT ;  /* 0x000000300200780c */ /* 0x040fe40003f04270 */
[----:B------:R-:W-:-:S02]  /*11880*/  ISETP.GT.AND P3, PT, R2, 0x31, PT ;  /* 0x000000310200780c */ /* 0x000fc40003f64270 */
[----:B------:R-:W-:Y:S02]  /*11890*/  FSEL R88, R49, -INF , P1 ;  /* 0xff80000031587808 */ /* 0x000fe40000800000 */
[C---:B------:R-:W-:Y:S02]  /*118a0*/  ISETP.GT.AND P4, PT, R2.reuse, 0x38, PT ;  /* 0x000000380200780c */ /* 0x040fe40003f84270 */
[----:B------:R-:W-:Y:S02]  /*118b0*/  ISETP.GT.AND P2, PT, R2, 0x39, PT ;  /* 0x000000390200780c */ /* 0x000fe40003f44270 */
[----:B------:R-:W-:Y:S02]  /*118c0*/  FMNMX.FTZ R3, R89, R3, !PT ;  /* 0x0000000359037209 */ /* 0x000fe40007810000 */
        /* <DEDUP_REMOVED lines=20> */
[----:B------:R-:W-:Y:S01]  /*11a10*/  ISETP.GT.AND P1, PT, R0, 0x28, PT ;  /* 0x000000280000780c */ /* 0x000fe20003f24270 */
[----:B------:R-:W-:Y:S01]  /*11a20*/  LDSM.16.MT88.4 R36, [R186+0x800] ;  /* 0x00080000ba24783b */ /* 0x000fe20000004200 */
[----:B------:R-:W-:Y:S02]  /*11a30*/  FMNMX.FTZ R2, R98, R2, !PT ;  /* 0x0000000262027209 */ /* 0x000fe40007810000 */
[----:B------:R-:W-:Y:S02]  /*11a40*/  FMNMX.FTZ R3, R84, R3, !PT ;  /* 0x0000000354037209 */ /* 0x000fe40007810000 */
[----:B------:R-:W-:Y:S02]  /*11a50*/  ISETP.GT.AND P0, PT, R0, 0x29, PT ;  /* 0x000000290000780c */ /* 0x000fe40003f04270 */
[----:B------:R-:W-:Y:S02]  /*11a60*/  FSEL R94, R50, -INF , P1 ;  /* 0xff800000325e7808 */ /* 0x000fe40000800000 */
[----:B------:R-:W-:Y:S01]  /*11a70*/  FMNMX.FTZ R2, R99, R2, !PT ;  /* 0x0000000263027209 */ /* 0x000fe20007810000 */
[----:B------:R-:W1:Y:S01]  /*11a80*/  SHFL.BFLY PT, R4, R3, 0x2, 0x1f ;  /* 0x0c401f0003047f89 */ /* 0x000e6200000e0000 */
[----:B------:R-:W-:-:S02]  /*11a90*/  FSEL R97, R51, -INF , P0 ;  /* 0xff80000033617808 */ /* 0x000fc40000000000 */
[----:B------:R-:W-:Y:S01]  /*11aa0*/  ISETP.GT.AND P1, PT, R0, 0x30, PT ;  /* 0x000000300000780c */ /* 0x000fe20003f24270 */
[----:B------:R-:W-:Y:S01]  /*11ab0*/  LDSM.16.MT88.4 R48, [R187] ;  /* 0x00000000bb30783b */ /* 0x000fe20000004200 */
[----:B------:R-:W-:Y:S02]  /*11ac0*/  FMNMX.FTZ R2, R94, R2, !PT ;  /* 0x000000025e027209 */ /* 0x000fe40007810000 */
[----:B------:R-:W-:Y:S02]  /*11ad0*/  ISETP.GT.AND P0, PT, R0, 0x31, PT ;  /* 0x000000310000780c */ /* 0x000fe40003f04270 */
[----:B------:R-:W-:Y:S02]  /*11ae0*/  FSEL R96, R34, -INF , P1 ;  /* 0xff80000022607808 */ /* 0x000fe40000800000 */
[----:B------:R-:W-:Y:S02]  /*11af0*/  FMNMX.FTZ R2, R97, R2, !PT ;  /* 0x0000000261027209 */ /* 0x000fe40007810000 */
[----:B------:R-:W-:-:S02]  /*11b00*/  FSEL R95, R35, -INF , P0 ;  /* 0xff800000235f7808 */ /* 0x000fc40000000000 */
[----:B------:R-:W-:Y:S01]  /*11b10*/  ISETP.GT.AND P1, PT, R0, 0x38, PT ;  /* 0x000000380000780c */ /* 0x000fe20003f24270 */
[----:B----4-:R-:W-:Y:S01]  /*11b20*/  LDSM.16.MT88.4 R32, [R176+0x800] ;  /* 0x00080000b020783b */ /* 0x010fe20000004200 */
[----:B------:R-:W-:Y:S02]  /*11b30*/  FMNMX.FTZ R2, R96, R2, !PT ;  /* 0x0000000260027209 */ /* 0x000fe40007810000 */
[----:B------:R-:W-:Y:S02]  /*11b40*/  ISETP.GT.AND P0, PT, R0, 0x39, PT ;  /* 0x000000390000780c */ /* 0x000fe40003f04270 */
[----:B------:R-:W-:Y:S02]  /*11b50*/  FSEL R93, R30, -INF , P1 ;  /* 0xff8000001e5d7808 */ /* 0x000fe40000800000 */
[----:B------:R-:W-:Y:S02]  /*11b60*/  FMNMX.FTZ R2, R95, R2, !PT ;  /* 0x000000025f027209 */ /* 0x000fe40007810000 */
[----:B------:R-:W-:-:S02]  /*11b70*/  FSEL R92, R31, -INF , P0 ;  /* 0xff8000001f5c7808 */ /* 0x000fc40000000000 */
        /* <DEDUP_REMOVED lines=12> */
[----:B------:R2:W-:Y:S01]  /*11c40*/  MUFU.EX2 R67, R0 ;  /* 0x0000000000437308 */ /* 0x0005e20000000800 */
[----:B-1----:R-:W-:Y:S01]  /*11c50*/  FMNMX.FTZ R8, R3, R4, !PT ;  /* 0x0000000403087209 */ /* 0x002fe20007810000 */
[----:B--2---:R-:W-:-:S06]  /*11c60*/  FFMA.FTZ R0, R6, c[0x0][0x2d0], -R2 ;  /* 0x0000b40006007a23 */ /* 0x004fcc0000010802 */
[----:B------:R1:W2:Y:S01]  /*11c70*/  MUFU.EX2 R66, R0 ;  /* 0x0000000000427308 */ /* 0x0002a20000000800 */
[--C-:B------:R-:W-:Y:S01]  /*11c80*/  FFMA.FTZ R3, R12, c[0x0][0x2d0], -R2.reuse ;  /* 0x0000b4000c037a23 */ /* 0x100fe20000010802 */
[----:B------:R-:W-:Y:S01]  /*11c90*/  FSETP.NEU.FTZ.AND P0, PT, R8, -INF , PT ;  /* 0xff8000000800780b */ /* 0x000fe20003f1d000 */
[----:B-1----:R-:W-:-:S05]  /*11ca0*/  FFMA.FTZ R0, R7, c[0x0][0x2d0], -R2 ;  /* 0x0000b40007007a23 */ /* 0x002fca0000010802 */
[----:B------:R1:W-:Y:S01]  /*11cb0*/  MUFU.EX2 R77, R3 ;  /* 0x00000003004d7308 */ /* 0x0003e20000000800 */
[----:B------:R-:W3:Y:S07]  /*11cc0*/  LDSM.16.MT88.4 R4, [R176] ;  /* 0x00000000b004783b */ /* 0x000eee0000004200 */
[----:B------:R4:W2:Y:S01]  /*11cd0*/  MUFU.EX2 R70, R0 ;  /* 0x0000000000467308 */ /* 0x0008a20000000800 */
[----:B-1----:R-:W-:Y:S02]  /*11ce0*/  FFMA.FTZ R3, R13, c[0x0][0x2d0], -R2 ;  /* 0x0000b4000d037a23 */ /* 0x002fe40000010802 */
[----:B----4-:R-:W-:-:S05]  /*11cf0*/  FMUL.FTZ R0, R8, c[0x0][0x2d0] ;  /* 0x0000b40008007a20 */ /* 0x010fca0000410000 */
[----:B------:R1:W-:Y:S01]  /*11d00*/  MUFU.EX2 R78, R3 ;  /* 0x00000003004e7308 */ /* 0x0003e20000000800 */
[----:B------:R-:W-:-:S05]  /*11d10*/  FSEL R0, R0, RZ, P0 ;  /* 0x000000ff00007208 */ /* 0x000fca0000000000 */
[--C-:B-1----:R-:W-:Y:S02]  /*11d20*/  FFMA.FTZ R3, R14, c[0x0][0x2d0], -R0.reuse ;  /* 0x0000b4000e037a23 */ /* 0x102fe40000010800 */
[----:B------:R-:W1:Y:S02]  /*11d30*/  LDSM.16.MT88.4 R12, [R186] ;  /* 0x00000000ba0c783b */ /* 0x000e640000004200 */
[----:B------:R4:W-:Y:S02]  /*11d40*/  MUFU.EX2 R65, R3 ;  /* 0x0000000300417308 */ /* 0x0009e40000000800 */
[----:B----4-:R-:W-:-:S06]  /*11d50*/  FFMA.FTZ R3, R19, c[0x0][0x2d0], -R0 ;  /* 0x0000b40013037a23 */ /* 0x010fcc0000010800 */
[----:B------:R4:W1:Y:S02]  /*11d60*/  MUFU.EX2 R64, R3 ;  /* 0x0000000300407308 */ /* 0x0008640000000800 */
[----:B----4-:R-:W-:-:S06]  /*11d70*/  FFMA.FTZ R3, R16, c[0x0][0x2d0], -R0 ;  /* 0x0000b40010037a23 */ /* 0x010fcc0000010800 */
[----:B------:R4:W-:Y:S02]  /*11d80*/  MUFU.EX2 R69, R3 ;  /* 0x0000000300457308 */ /* 0x0009e40000000800 */
[----:B----4-:R-:W-:-:S06]  /*11d90*/  FFMA.FTZ R3, R17, c[0x0][0x2d0], -R0 ;  /* 0x0000b40011037a23 */ /* 0x010fcc0000010800 */
[----:B------:R4:W1:Y:S02]  /*11da0*/  MUFU.EX2 R71, R3 ;  /* 0x0000000300477308 */ /* 0x0008640000000800 */
[----:B----4-:R-:W-:-:S06]  /*11db0*/  FFMA.FTZ R3, R20, c[0x0][0x2d0], -R2 ;  /* 0x0000b40014037a23 */ /* 0x010fcc0000010802 */
[----:B------:R4:W1:Y:S02]  /*11dc0*/  MUFU.EX2 R79, R3 ;  /* 0x00000003004f7308 */ /* 0x0008640000000800 */
[----:B----4-:R-:W-:-:S06]  /*11dd0*/  FFMA.FTZ R3, R18, c[0x0][0x2d0], -R2 ;  /* 0x0000b40012037a23 */ /* 0x010fcc0000010802 */
[----:B------:R4:W-:Y:S02]  /*11de0*/  MUFU.EX2 R82, R3 ;  /* 0x0000000300527308 */ /* 0x0009e40000000800 */
[----:B----4-:R-:W-:-:S06]  /*11df0*/  FFMA.FTZ R3, R21, c[0x0][0x2d0], -R2 ;  /* 0x0000b40015037a23 */ /* 0x010fcc0000010802 */
[----:B------:R4:W-:Y:S01]  /*11e00*/  MUFU.EX2 R83, R3 ;  /* 0x0000000300537308 */ /* 0x0009e20000000800 */
[----:B--2---:R-:W-:Y:S02]  /*11e10*/  F2FP.PACK_AB R16, R66, R67 ;  /* 0x000000434210723e */ /* 0x004fe400000000ff */
[----:B------:R-:W-:Y:S02]  /*11e20*/  F2FP.PACK_AB R18, R77, R70 ;  /* 0x000000464d12723e */ /* 0x000fe400000000ff */
[----:B-1----:R-:W-:Y:S01]  /*11e30*/  F2FP.PACK_AB R17, R64, R65 ;  /* 0x000000414011723e */ /* 0x002fe200000000ff */
[----:B----4-:R-:W-:-:S04]  /*11e40*/  FFMA.FTZ R3, R22, c[0x0][0x2d0], -R0 ;  /* 0x0000b40016037a23 */ /* 0x010fc80000010800 */
[----:B------:R1:W-:Y:S01]  /*11e50*/  MUFU.EX2 R68, R3 ;  /* 0x0000000300447308 */ /* 0x0003e20000000800 */
[----:B------:R-:W-:Y:S01]  /*11e60*/  F2FP.PACK_AB R19, R71, R69 ;  /* 0x000000454713723e */ /* 0x000fe200000000ff */
[----:B-1----:R-:W-:-:S06]  /*11e70*/  FFMA.FTZ R3, R23, c[0x0][0x2d0], -R0 ;  /* 0x0000b40017037a23 */ /* 0x002fcc0000010800 */
[----:B------:R1:W2:Y:S01]  /*11e80*/  MUFU.EX2 R76, R3 ;  /* 0x00000003004c7308 */ /* 0x0002a20000000800 */
[----:B---3--:R-:W-:Y:S01]  /*11e90*/  HMMA.16816.F32 R24, R16, R4, RZ ;  /* 0x000000041018723c */ /* 0x008fe200000018ff */
[----:B-1----:R-:W-:-:S06]  /*11ea0*/  FFMA.FTZ R3, R52, c[0x0][0x2d0], -R0 ;  /* 0x0000b40034037a23 */ /* 0x002fcc0000010800 */
[----:B------:R1:W-:Y:S01]  /*11eb0*/  MUFU.EX2 R81, R3 ;  /* 0x0000000300517308 */ /* 0x0003e20000000800 */
[----:B------:R-:W-:Y:S01]  /*11ec0*/  HMMA.16816.F32 R20, R16, R6, RZ ;  /* 0x000000061014723c */ /* 0x000fe200000018ff */
[----:B-1----:R-:W-:-:S07]  /*11ed0*/  FFMA.FTZ R3, R53, c[0x0][0x2d0], -R0 ;  /* 0x0000b40035037a23 */ /* 0x002fce0000010800 */
[C---:B------:R-:W-:Y:S01]  /*11ee0*/  HMMA.16816.F32 R44, R16.reuse, R12, RZ ;  /* 0x0000000c102c723c */ /* 0x040fe200000018ff */
[----:B-----5:R-:W1:Y:S01]  /*11ef0*/  LDSM.16.MT88.4 R52, [R107+0x800] ;  /* 0x000800006b34783b */ /* 0x020e620000004200 */
[----:B------:R-:W3:Y:S05]  /*11f00*/  MUFU.EX2 R80, R3 ;  /* 0x0000000300507308 */ /* 0x000eea0000000800 */
[----:B------:R-:W-:Y:S01]  /*11f10*/  F2FP.PACK_AB R12, R79, R78 ;  /* 0x0000004e4f0c723e */ /* 0x000fe200000000ff */
[----:B------:R-:W-:Y:S01]  /*11f20*/  HMMA.16816.F32 R28, R16, R14, RZ ;  /* 0x0000000e101c723c */ /* 0x000fe200000018ff */
[----:B--2---:R-:W-:-:S06]  /*11f30*/  F2FP.PACK_AB R13, R76, R68 ;  /* 0x000000444c0d723e */ /* 0x004fcc00000000ff */
[----:B------:R-:W-:Y:S02]  /*11f40*/  F2FP.PACK_AB R14, R83, R82 ;  /* 0x00000052530e723e */ /* 0x000fe400000000ff */
[----:B---3--:R-:W-:-:S07]  /*11f50*/  F2FP.PACK_AB R15, R80, R81 ;  /* 0x00000051500f723e */ /* 0x008fce00000000ff */
[C---:B------:R-:W-:Y:S08]  /*11f60*/  HMMA.16816.F32 R192, R12.reuse, R32, R24 ;  /* 0x000000200cc0723c */ /* 0x040ff00000001818 */
[----:B------:R-:W-:Y:S01]  /*11f70*/  HMMA.16816.F32 R128, R12, R34, R20 ;  /* 0x000000220c80723c */ /* 0x000fe20000001814 */
[----:B------:R-:W-:Y:S07]  /*11f80*/  LDSM.16.MT88.4 R32, [R176+0x2800] ;  /* 0x00280000b020783b */ /* 0x000fee0000004200 */
[C---:B------:R-:W-:Y:S08]  /*11f90*/  HMMA.16816.F32 R24, R16.reuse, R40, RZ ;  /* 0x000000281018723c */ /* 0x040ff000000018ff */
[C---:B------:R-:W-:Y:S01]  /*11fa0*/  HMMA.16816.F32 R20, R16.reuse, R42, RZ ;  /* 0x0000002a1014723c */ /* 0x040fe200000018ff */
[----:B------:R-:W2:Y:S07]  /*11fb0*/  LDSM.16.MT88.4 R40, [R176+0x2000] ;  /* 0x00200000b028783b */ /* 0x000eae0000004200 */
[----:B------:R-:W-:Y:S08]  /*11fc0*/  HMMA.16816.F32 R4, R16, R48, RZ ;  /* 0x000000301004723c */ /* 0x000ff000000018ff */
        /* <DEDUP_REMOVED lines=15> */
[C---:B------:R-:W-:Y:S01]  /*120c0*/  HMMA.16816.F32 R56, R12.reuse, R32, R24 ;  /* 0x000000200c38723c */ /* 0x040fe20000001818 */
[----:B------:R-:W2:Y:S07]  /*120d0*/  LDSM.16.MT88.4 R24, [R107+0x2800] ;  /* 0x002800006b18783b */ /* 0x000eae0000004200 */
[----:B----4-:R-:W-:Y:S08]  /*120e0*/  HMMA.16816.F32 R156, R12, R36, R4 ;  /* 0x000000240c9c723c */ /* 0x010ff00000001804 */
[C---:B-1----:R-:W-:Y:S08]  /*120f0*/  HMMA.16816.F32 R4, R16.reuse, R40, RZ ;  /* 0x000000281004723c */ /* 0x042ff000000018ff */
[----:B------:R-:W-:Y:S11]  /*12100*/  HMMA.16816.F32 R28, R16, R62, RZ ;  /* 0x0000003e101c723c */ /* 0x000ff600000018ff */
[----:B------:R-:W-:Y:S05]  /*12110*/  @!UPT UIADD3 URZ, URZ, URZ, URZ ;  /* 0x0000003f3f3ff290 */ /* 0x000fea000fffe03f */
[C---:B--2---:R-:W-:Y:S08]  /*12120*/  HMMA.16816.F32 R140, R12.reuse, R24, R4 ;  /* 0x000000180c8c723c */ /* 0x044ff00000001804 */
[----:B------:R-:W-:Y:S01]  /*12130*/  HMMA.16816.F32 R48, R12, R74, R28 ;  /* 0x0000004a0c30723c */ /* 0x000fe2000000181c */
[----:B------:R-:W1:Y:S07]  /*12140*/  LDSM.16.MT88.4 R28, [R186+0x4000] ;  /* 0x00400000ba1c783b */ /* 0x000e6e0000004200 */
[----:B------:R-:W-:Y:S11]  /*12150*/  HMMA.16816.F32 R4, R16, R42, RZ ;  /* 0x0000002a1004723c */ /* 0x000ff600000018ff */
[----:B------:R-:W-:Y:S11]  /*12160*/  @!UPT UIADD3 URZ, URZ, URZ, URZ ;  /* 0x0000003f3f3ff290 */ /* 0x000ff6000fffe03f */
[----:B------:R-:W-:Y:S02]  /*12170*/  @!UPT UIADD3 URZ, URZ, URZ, URZ ;  /* 0x0000003f3f3ff290 */ /* 0x000fe4000fffe03f */
[----:B------:R-:W-:Y:S01]  /*12180*/  HMMA.16816.F32 R132, R12, R26, R4 ;  /* 0x0000001a0c84723c */ /* 0x000fe20000001804 */
[----:B------:R-:W2:Y:S07]  /*12190*/  LDSM.16.MT88.4 R24, [R186+0x4800] ;  /* 0x00480000ba18783b */ /* 0x000eae0000004200 */
[----:B-1----:R-:W-:Y:S08]  /*121a0*/  HMMA.16816.F32 R4, R16, R28, RZ ;  /* 0x0000001c1004723c */ /* 0x002ff000000018ff */
[----:B------:R-:W-:Y:S08]  /*121b0*/  HMMA.16816.F32 R60, R12, R34, R20 ;  /* 0x000000220c3c723c */ /* 0x000ff00000001814 */
[----:B------:R-:W-:Y:S01]  /*121c0*/  HMMA.16816.F32 R20, R16, R46, RZ ;  /* 0x0000002e1014723c */ /* 0x000fe200000018ff */
[----:B------:R-:W-:-:S07]  /*121d0*/  FADD.FTZ R3, R67, R66 ;  /* 0x0000004243037221 */ /* 0x000fce0000010000 */
[----:B--2---:R-:W-:Y:S08]  /*121e0*/  HMMA.16816.F32 R124, R12, R24, R4 ;  /* 0x000000180c7c723c */ /* 0x004ff00000001804 */
[----:B------:R-:W-:Y:S01]  /*121f0*/  HMMA.16816.F32 R4, R16, R30, RZ ;  /* 0x0000001e1004723c */ /* 0x000fe200000018ff */
[----:B------:R-:W-:-:S07]  /*12200*/  FADD.FTZ R3, R70, R3 ;  /* 0x0000000346037221 */ /* 0x000fce0000010000 */
[----:B------:R-:W-:Y:S07]  /*12210*/  HMMA.16816.F32 R72, R12, R38, R20 ;  /* 0x000000260c48723c */ /* 0x000fee0000001814 */
[----:B------:R-:W-:Y:S02]  /*12220*/  FADD.FTZ R21, R65, R64 ;  /* 0x0000004041157221 */ /* 0x000fe40000010000 */
[----:B------:R-:W-:Y:S02]  /*12230*/  FADD.FTZ R20, R77, R3 ;  /* 0x000000034d147221 */ /* 0x000fe40000010000 */
[----:B------:R-:W-:-:S04]  /*12240*/  FADD.FTZ R21, R69, R21 ;  /* 0x0000001545157221 */ /* 0x000fc80000010000 */
[----:B------:R-:W-:Y:S01]  /*12250*/  FADD.FTZ R3, R71, R21 ;  /* 0x0000001547037221 */ /* 0x000fe20000010000 */
[----:B------:R-:W-:Y:S01]  /*12260*/  HMMA.16816.F32 R116, R12, R26, R4 ;  /* 0x0000001a0c74723c */ /* 0x000fe20000001804 */
[----:B------:R-:W-:Y:S06]  /*12270*/  LDSM.16.MT88.4 R24, [R176+0x4800] ;  /* 0x00480000b018783b */ /* 0x000fec0000004200 */
[----:B------:R-:W-:Y:S02]  /*12280*/  FADD.FTZ R4, R78, R20 ;  /* 0x000000144e047221 */ /* 0x000fe40000010000 */
[----:B------:R-:W1:Y:S02]  /*12290*/  LDSM.16.MT88.4 R20, [R176+0x4000] ;  /* 0x00400000b014783b */ /* 0x000e640000004200 */
[----:B------:R-:W-:-:S02]  /*122a0*/  FADD.FTZ R29, R79, R4 ;  /* 0x000000044f1d7221 */ /* 0x000fc40000010000 */
[----:B------:R-:W-:Y:S01]  /*122b0*/  FADD.FTZ R3, R68, R3 ;  /* 0x0000000344037221 */ /* 0x000fe20000010000 */
[----:B-1----:R-:W-:Y:S01]  /*122c0*/  HMMA.16816.F32 R4, R16, R20, RZ ;  /* 0x000000141004723c */ /* 0x002fe200000018ff */
[--C-:B------:R-:W-:Y:S02]  /*122d0*/  FFMA.FTZ R28, R91, c[0x0][0x2d0], -R2.reuse ;  /* 0x0000b4005b1c7a23 */ /* 0x100fe40000010802 */
[--C-:B------:R-:W-:Y:S11]  /*122e0*/  FFMA.FTZ R30, R90, c[0x0][0x2d0], -R2.reuse ;  /* 0x0000b4005a1e7a23 */ /* 0x100ff60000010802 */
[----:B------:R-:W-:Y:S10]  /*122f0*/  @!UPT UIADD3 URZ, URZ, URZ, URZ ;  /* 0x0000003f3f3ff290 */ /* 0x000ff4000fffe03f */
[----:B------:R-:W-:Y:S08]  /*12300*/  HMMA.16816.F32 R68, R12, R24, R4 ;  /* 0x000000180c44723c */ /* 0x000ff00000001804 */
[----:B------:R-:W-:Y:S01]  /*12310*/  HMMA.16816.F32 R4, R16, R22, RZ ;  /* 0x000000161004723c */ /* 0x000fe200000018ff */
[----:B------:R-:W-:Y:S02]  /*12320*/  FADD.FTZ R31, R76, R3 ;  /* 0x000000034c1f7221 */ /* 0x000fe40000010000 */
[--C-:B------:R-:W-:Y:S01]  /*12330*/  FFMA.FTZ R32, R89, c[0x0][0x2d0], -R2.reuse ;  /* 0x0000b40059207a23 */ /* 0x100fe20000010802 */
[----:B------:R-:W1:Y:S01]  /*12340*/  MUFU.EX2 R3, R28 ;  /* 0x0000001c00037308 */ /* 0x000e620000000800 */
[----:B------:R-:W-:-:S02]  /*12350*/  FFMA.FTZ R33, R88, c[0x0][0x2d0], -R2 ;  /* 0x0000b40058217a23 */ /* 0x000fc40000010802 */
[--C-:B------:R-:W-:Y:S02]  /*12360*/  FFMA.FTZ R40, R87, c[0x0][0x2d0], -R2.reuse ;  /* 0x0000b40057287a23 */ /* 0x100fe40000010802 */
[--C-:B------:R-:W-:Y:S02]  /*12370*/  FFMA.FTZ R41, R86, c[0x0][0x2d0], -R2.reuse ;  /* 0x0000b40056297a23 */ /* 0x100fe40000010802 */
[--C-:B------:R-:W-:Y:S02]  /*12380*/  FFMA.FTZ R42, R85, c[0x0][0x2d0], -R2.reuse ;  /* 0x0000b400552a7a23 */ /* 0x100fe40000010802 */
[----:B------:R-:W-:Y:S02]  /*12390*/  FFMA.FTZ R43, R84, c[0x0][0x2d0], -R2 ;  /* 0x0000b400542b7a23 */ /* 0x000fe40000010802 */
[----:B------:R2:W-:Y:S01]  /*123a0*/  MUFU.EX2 R2, R30 ;  /* 0x0000001e00027308 */ /* 0x0005e20000000800 */
[----:B------:R-:W-:Y:S01]  /*123b0*/  FFMA.FTZ R35, R94, c[0x0][0x2d0], -R0 ;  /* 0x0000b4005e237a23 */ /* 0x000fe20000010800 */
[----:B------:R-:W-:Y:S07]  /*123c0*/  LDSM.16.MT88.4 R84, [R176+0x5800] ;  /* 0x00580000b054783b */ /* 0x000fee0000004200 */
[----:B------:R-:W-:Y:S01]  /*123d0*/  HMMA.16816.F32 R152, R12, R26, R4 ;  /* 0x0000001a0c98723c */ /* 0x000fe20000001804 */
[----:B------:R-:W-:Y:S01]  /*123e0*/  MUFU.EX2 R20, R32 ;  /* 0x0000002000147308 */ /* 0x000fe20000000800 */
[----:B------:R-:W-:Y:S05]  /*123f0*/  LDSM.16.MT88.4 R24, [R187+0x4800] ;  /* 0x00480000bb18783b */ /* 0x000fea0000004200 */
[----:B------:R-:W-:-:S02]  /*12400*/  FADD.FTZ R4, R82, R29 ;  /* 0x0000001d52047221 */ /* 0x000fc40000010000 */
[----:B------:R-:W-:Y:S02]  /*12410*/  FADD.FTZ R5, R81, R31 ;  /* 0x0000001f51057221 */ /* 0x000fe40000010000 */
[----:B--2---:R-:W2:Y:S01]  /*12420*/  LDSM.16.MT88.4 R28, [R187+0x4000] ;  /* 0x00400000bb1c783b */ /* 0x004ea20000004200 */
[--C-:B------:R-:W-:Y:S02]  /*12430*/  FFMA.FTZ R6, R98, c[0x0][0x2d0], -R0.reuse ;  /* 0x0000b40062067a23 */ /* 0x100fe40000010800 */
[----:B------:R-:W-:Y:S02]  /*12440*/  FADD.FTZ R22, R80, R5 ;  /* 0x0000000550167221 */ /* 0x000fe40000010000 */
[----:B------:R-:W-:Y:S02]  /*12450*/  FFMA.FTZ R5, R99, c[0x0][0x2d0], -R0 ;  /* 0x0000b40063057a23 */ /* 0x000fe40000010800 */
[----:B------:R-:W3:Y:S01]  /*12460*/  MUFU.EX2 R6, R6 ;  /* 0x0000000600067308 */ /* 0x000ee20000000800 */
[----:B------:R-:W-:-:S07]  /*12470*/  FADD.FTZ R4, R83, R4 ;  /* 0x0000000453047221 */ /* 0x000fce0000010000 */
[----:B------:R-:W4:Y:S08]  /*12480*/  MUFU.EX2 R5, R5 ;  /* 0x0000000500057308 */ /* 0x000f300000000800 */
[----:B------:R4:W5:Y:S01]  /*12490*/  MUFU.EX2 R7, R33 ;  /* 0x0000002100077308 */ /* 0x0009620000000800 */
[----:B-1----:R-:W-:Y:S02]  /*124a0*/  FADD.FTZ R4, R3, R4 ;  /* 0x0000000403047221 */ /* 0x002fe40000010000 */
[----:B------:R-:W-:-:S02]  /*124b0*/  FFMA.FTZ R34, R97, c[0x0][0x2d0], -R0 ;  /* 0x0000b40061227a23 */ /* 0x000fc40000010800 */
[--C-:B------:R-:W-:Y:S02]  /*124c0*/  FFMA.FTZ R37, R96, c[0x0][0x2d0], -R0.reuse ;  /* 0x0000b40060257a23 */ /* 0x100fe40000010800 */
[--C-:B------:R-:W-:Y:S02]  /*124d0*/  FFMA.FTZ R36, R95, c[0x0][0x2d0], -R0.reuse ;  /* 0x0000b4005f247a23 */ /* 0x100fe40000010800 */
[--C-:B------:R-:W-:Y:S02]  /*124e0*/  FFMA.FTZ R39, R93, c[0x0][0x2d0], -R0.reuse ;  /* 0x0000b4005d277a23 */ /* 0x100fe40000010800 */
[----:B------:R-:W-:Y:S02]  /*124f0*/  FFMA.FTZ R38, R92, c[0x0][0x2d0], -R0 ;  /* 0x0000b4005c267a23 */ /* 0x000fe40000010800 */
[----:B---3--:R-:W-:Y:S02]  /*12500*/  FADD.FTZ R0, R6, R22 ;  /* 0x0000001606007221 */ /* 0x008fe40000010000 */
[C---:B------:R-:W-:Y:S01]  /*12510*/  FADD.FTZ R21, R2.reuse, R4 ;  /* 0x0000000402157221 */ /* 0x040fe20000010000 */
[----:B------:R-:W-:Y:S01]  /*12520*/  F2FP.PACK_AB R4, R2, R3 ;  /* 0x000000030204723e */ /* 0x000fe200000000ff */
[C---:B----4-:R-:W-:Y:S01]  /*12530*/  FADD.FTZ R33, R5.reuse, R0 ;  /* 0x0000000005217221 */ /* 0x050fe20000010000 */
[----:B------:R-:W-:Y:S01]  /*12540*/  F2FP.PACK_AB R5, R5, R6 ;  /* 0x000000060505723e */ /* 0x000fe200000000ff */
[----:B------:R-:W-:Y:S01]  /*12550*/  FADD.FTZ R2, R20, R21 ;  /* 0x0000001514027221 */ /* 0x000fe20000010000 */
[----:B-----5:R-:W-:-:S02]  /*12560*/  F2FP.PACK_AB R6, R7, R20 ;  /* 0x000000140706723e */ /* 0x020fc400000000ff */
[C---:B--2---:R-:W-:Y:S01]  /*12570*/  HMMA.16816.F32 R20, R16.reuse, R28, RZ ;  /* 0x0000001c1014723c */ /* 0x044fe200000018ff */
[----:B------:R-:W-:Y:S02]  /*12580*/  FADD.FTZ R32, R7, R2 ;  /* 0x0000000207207221 */ /* 0x000fe40000010000 */
[----:B------:R-:W1:Y:S05]  /*12590*/  MUFU.EX2 R2, R35 ;  /* 0x0000002300027308 */ /* 0x000e6a0000000800 */
[----:B------:R-:W-:Y:S03]  /*125a0*/  HMMA.16816.F32 R28, R16, R30, RZ ;  /* 0x0000001e101c723c */ /* 0x000fe600000018ff */
[----:B------:R-:W-:Y:S08]  /*125b0*/  MUFU.EX2 R0, R34 ;  /* 0x0000002200007308 */ /* 0x000ff00000000800 */
[----:B------:R-:W-:Y:S05]  /*125c0*/  MUFU.EX2 R3, R41 ;  /* 0x0000002900037308 */ /* 0x000fea0000000800 */
[----:B------:R-:W-:Y:S03]  /*125d0*/  HMMA.16816.F32 R52, R12, R24, R20 ;  /* 0x000000180c34723c */ /* 0x000fe60000001814 */
[----:B------:R-:W2:Y:S01]  /*125e0*/  MUFU.EX2 R20, R40 ;  /* 0x0000002800147308 */ /* 0x000ea20000000800 */
[----:B-1----:R-:W-:-:S07]  /*125f0*/  FADD.FTZ R7, R2, R33 ;  /* 0x0000002102077221 */ /* 0x002fce0000010000 */
[----:B------:R-:W-:Y:S08]  /*12600*/  MUFU.EX2 R24, R42 ;  /* 0x0000002a00187308 */ /* 0x000ff00000000800 */
[----:B------:R-:W1:Y:S01]  /*12610*/  MUFU.EX2 R22, R37 ;  /* 0x0000002500167308 */ /* 0x000e620000000800 */
[----:B--2---:R-:W-:Y:S01]  /*12620*/  FADD.FTZ R25, R20, R32 ;  /* 0x0000002014197221 */ /* 0x004fe20000010000 */
[----:B------:R-:W-:Y:S06]  /*12630*/  HMMA.16816.F32 R44, R12, R26, R28 ;  /* 0x0000001a0c2c723c */ /* 0x000fec000000181c */
[----:B------:R-:W2:Y:S01]  /*12640*/  MUFU.EX2 R21, R36 ;  /* 0x0000002400157308 */ /* 0x000ea20000000800 */
[----:B------:R-:W-:-:S07]  /*12650*/  FADD.FTZ R26, R0, R7 ;  /* 0x00000007001a7221 */ /* 0x000fce0000010000 */
[----:B------:R-:W3:Y:S01]  /*12660*/  MUFU.EX2 R23, R43 ;  /* 0x0000002b00177308 */ /* 0x000ee20000000800 */
[----:B------:R-:W-:Y:S01]  /*12670*/  F2FP.PACK_AB R7, R0, R2 ;  /* 0x000000020007723e */ /* 0x000fe200000000ff */
[C---:B------:R-:W-:Y:S02]  /*12680*/  FADD.FTZ R2, R3.reuse, R25 ;  /* 0x0000001903027221 */ /* 0x040fe40000010000 */
[----:B-1----:R-:W-:Y:S02]  /*12690*/  FADD.FTZ R0, R22, R26 ;  /* 0x0000001a16007221 */ /* 0x002fe40000010000 */
[----:B------:R-:W-:Y:S01]  /*126a0*/  FADD.FTZ R2, R24, R2 ;  /* 0x0000000218027221 */ /* 0x000fe20000010000 */
[----:B------:R-:W-:Y:S01]  /*126b0*/  F2FP.PACK_AB R100, R3, R20 ;  /* 0x000000140364723e */ /* 0x000fe200000000ff */
[C---:B--2---:R-:W-:Y:S01]  /*126c0*/  FADD.FTZ R3, R21.reuse, R0 ;  /* 0x0000000015037221 */ /* 0x044fe20000010000 */
[----:B------:R-:W-:Y:S01]  /*126d0*/  F2FP.PACK_AB R101, R21, R22 ;  /* 0x000000161565723e */ /* 0x000fe200000000ff */
[C---:B---3--:R-:W-:Y:S01]  /*126e0*/  FADD.FTZ R220, R23.reuse, R2 ;  /* 0x0000000217dc7221 */ /* 0x048fe20000010000 */
[----:B------:R-:W-:-:S02]  /*126f0*/  F2FP.PACK_AB R102, R23, R24 ;  /* 0x000000181766723e */ /* 0x000fc400000000ff */
[----:B------:R-:W1:Y:S02]  /*12700*/  LDSM.16.MT88.4 R20, [R103+0x4000] ;  /* 0x004000006714783b */ /* 0x000e640000004200 */
[C---:B-1----:R-:W-:Y:S08]  /*12710*/  HMMA.16816.F32 R24, R16.reuse, R20, RZ ;  /* 0x000000141018723c */ /* 0x042ff000000018ff */
        /* <DEDUP_REMOVED lines=14> */
[----:B------:R-:W1:Y:S01]  /*12800*/  LDSM.16.MT88.4 R12, [R107+0x1000] ;  /* 0x001000006b0c783b */ /* 0x000e620000004200 */
[----:B------:R-:W-:Y:S08]  /*12810*/  MUFU.EX2 R2, R39 ;  /* 0x0000002700027308 */ /* 0x000ff00000000800 */
[----:B------:R2:W3:Y:S01]  /*12820*/  MUFU.EX2 R0, R38 ;  /* 0x0000002600007308 */ /* 0x0004e20000000800 */
[C---:B-1----:R-:W-:Y:S08]  /*12830*/  HMMA.16816.F32 R136, R4.reuse, R12, R168 ;  /* 0x0000000c0488723c */ /* 0x042ff000000018a8 */
[C---:B--2---:R-:W-:Y:S01]  /*12840*/  HMMA.16816.F32 R36, R4.reuse, R14, R160 ;  /* 0x0000000e0424723c */ /* 0x044fe200000018a0 */
        /* <DEDUP_REMOVED lines=11> */
[----:B---3--:R-:W-:Y:S01]  /*12900*/  F2FP.PACK_AB R103, R0, R2 ;  /* 0x000000020067723e */ /* 0x008fe200000000ff */
[----:B------:R-:W-:Y:S06]  /*12910*/  LDSM.16.MT88.4 R140, [R107+0x1800] ;  /* 0x001800006b8c783b */ /* 0x000fec0000004200 */
        /* <DEDUP_REMOVED lines=13> */
[----:B------:R-:W1:Y:S07]  /*129f0*/  LDSM.16.MT88.4 R44, [R186+0x3800] ;  /* 0x00380000ba2c783b */ /* 0x000e6e0000004200 */
[----:B------:R-:W-:Y:S01]  /*12a00*/  HMMA.16816.F32 R160, R4, R12, R52 ;  /* 0x0000000c04a0723c */ /* 0x000fe20000001834 */
[----:B------:R-:W2:Y:S04]  /*12a10*/  LDSM.16.MT88.4 R52, [R176+0x3800] ;  /* 0x00380000b034783b */ /* 0x000ea80000004200 */
[----:B------:R-:W-:Y:S03]  /*12a20*/  LDSM.16.MT88.4 R12, [R107+0x5000] ;  /* 0x005000006b0c783b */ /* 0x000fe60000004200 */
[C---:B-1----:R-:W-:Y:S08]  /*12a30*/  HMMA.16816.F32 R40, R100.reuse, R44, R40 ;  /* 0x0000002c6428723c */ /* 0x042ff00000001828 */
[C---:B------:R-:W-:Y:S08]  /*12a40*/  HMMA.16816.F32 R44, R100.reuse, R46, R48 ;  /* 0x0000002e642c723c */ /* 0x040ff00000001830 */
[C---:B--2---:R-:W-:Y:S08]  /*12a50*/  HMMA.16816.F32 R48, R100.reuse, R52, R56 ;  /* 0x000000346430723c */ /* 0x044ff00000001838 */
[C---:B------:R-:W-:Y:S01]  /*12a60*/  HMMA.16816.F32 R52, R100.reuse, R54, R60 ;  /* 0x000000366434723c */ /* 0x040fe2000000183c */
[----:B------:R-:W1:Y:S07]  /*12a70*/  LDSM.16.MT88.4 R60, [R187+0x3800] ;  /* 0x00380000bb3c783b */ /* 0x000e6e0000004200 */
[C---:B-1----:R-:W-:Y:S08]  /*12a80*/  HMMA.16816.F32 R56, R100.reuse, R60, R64 ;  /* 0x0000003c6438723c */ /* 0x042ff00000001840 */
[C---:B------:R-:W-:Y:S01]  /*12a90*/  HMMA.16816.F32 R64, R100.reuse, R68, R76 ;  /* 0x000000446440723c */ /* 0x040fe2000000184c */
[----:B------:R-:W1:Y:S07]  /*12aa0*/  LDSM.16.MT88.4 R76, [R186+0x5800] ;  /* 0x00580000ba4c783b */ /* 0x000e6e0000004200 */
[----:B------:R-:W-:Y:S08]  /*12ab0*/  HMMA.16816.F32 R60, R100, R62, R72 ;  /* 0x0000003e643c723c */ /* 0x000ff00000001848 */
[C---:B------:R-:W-:Y:S08]  /*12ac0*/  HMMA.16816.F32 R24, R4.reuse, R12, R24 ;  /* 0x0000000c0418723c */ /* 0x040ff00000001818 */
[----:B------:R-:W-:Y:S01]  /*12ad0*/  HMMA.16816.F32 R16, R4, R14, R16 ;  /* 0x0000000e0410723c */ /* 0x000fe20000001810 */
[----:B------:R-:W-:Y:S07]  /*12ae0*/  LDSM.16.MT88.4 R4, [R107+0x5800] ;  /* 0x005800006b04783b */ /* 0x000fee0000004200 */
[C---:B-1----:R-:W-:Y:S08]  /*12af0*/  HMMA.16816.F32 R72, R100.reuse, R76, R88 ;  /* 0x0000004c6448723c */ /* 0x042ff00000001858 */
[----:B------:R-:W-:Y:S01]  /*12b00*/  HMMA.16816.F32 R76, R100, R78, R92 ;  /* 0x0000004e644c723c */ /* 0x000fe2000000185c */
[----:B------:R-:W1:Y:S01]  /*12b10*/  LDSM.16.MT88.4 R92, [R187+0x5800] ;  /* 0x00580000bb5c783b */ /* 0x000e620000004200 */
[----:B------:R-:W-:-:S04]  /*12b20*/  FADD.FTZ R3, R2, R3 ;  /* 0x0000000302037221 */ /* 0x000fc80000010000 */
[----:B------:R-:W-:Y:S01]  /*12b30*/  FADD.FTZ R219, R0, R3 ;  /* 0x0000000300db7221 */ /* 0x000fe20000010000 */
[----:B------:R-:W-:-:S04]  /*12b40*/  IADD3 R0, R188, -0x3, RZ ;  /* 0xfffffffdbc007810 */ /* 0x000fc80007ffe0ff */
[----:B------:R-:W-:Y:S01]  /*12b50*/  ISETP.GE.AND P0, PT, R0, R225, PT ;  /* 0x000000e10000720c */ /* 0x000fe20003f06270 */
[C---:B------:R-:W-:Y:S01]  /*12b60*/  HMMA.16816.F32 R68, R100.reuse, R70, R80 ;  /* 0x000000466444723c */ /* 0x040fe20000001850 */
[----:B------:R-:W-:Y:S07]  /*12b70*/  BSSY B0, `(.L_x_2940) ;  /* 0x000005f000007945 */ /* 0x000fee0003800000 */
[C---:B------:R-:W-:Y:S08]  /*12b80*/  HMMA.16816.F32 R112, R100.reuse, R116, R112 ;  /* 0x000000746470723c */ /* 0x040ff00000001870 */
[C---:B------:R-:W-:Y:S08]  /*12b90*/  HMMA.16816.F32 R120, R100.reuse, R124, R120 ;  /* 0x0000007c6478723c */ /* 0x040ff00000001878 */
[C---:B------:R-:W-:Y:S08]  /*12ba0*/  HMMA.16816.F32 R128, R100.reuse, R132, R128 ;  /* 0x000000846480723c */ /* 0x040ff00000001880 */
[C---:B------:R-:W-:Y:S08]  /*12bb0*/  HMMA.16816.F32 R136, R100.reuse, R140, R136 ;  /* 0x0000008c6488723c */ /* 0x040ff00000001888 */
[C---:B------:R-:W-:Y:S08]  /*12bc0*/  HMMA.16816.F32 R80, R100.reuse, R84, R96 ;  /* 0x000000546450723c */ /* 0x040ff00000001860 */
        /* <DEDUP_REMOVED lines=15> */
[----:B------:R-:W-:-:S05]  /*12cc0*/  IADD3 R2, R2, -0x80, R230 ;  /* 0xffffff8002027810 */ /* 0x000fca0007ffe0e6 */
        /* <DEDUP_REMOVED lines=8> */
[----:B------:R-:W-:Y:S01]  /*12d50*/  IADD3 R0, -R0, RZ, RZ ;  /* 0x000000ff00007210 */ /* 0x000fe20007ffe1ff */
[C---:B------:R-:W-:Y:S01]  /*12d60*/  IMAD.SHL.U32 R17, R218.reuse, 0x2, RZ ;  /* 0x00000002da117824 */ /* 0x040fe200078e00ff */
[----:B------:R-:W-:Y:S01]  /*12d70*/  SHF.L.U64.HI R18, R218, 0x1, R228 ;  /* 0x00000001da127819 */ /* 0x000fe200000102e4 */
[----:B------:R-:W-:Y:S01]  /*12d80*/  IMAD.SHL.U32 R13, R216, 0x2, RZ ;  /* 0x00000002d80d7824 */ /* 0x000fe200078e00ff */
[C---:B------:R-:W-:Y:S01]  /*12d90*/  SHF.L.U64.HI R16, R215.reuse, 0x1, R229 ;  /* 0x00000001d7107819 */ /* 0x040fe200000102e5 */
[----:B------:R-:W-:Y:S01]  /*12da0*/  IMAD R197, R0, c[0x0][0x2b8], R2 ;  /* 0x0000ae0000c57a24 */ /* 0x000fe200078e0202 */
[----:B------:R-:W-:Y:S02]  /*12db0*/  SHF.L.U32 R15, R215, 0x1, RZ ;  /* 0x00000001d70f7819 */ /* 0x000fe400000006ff */
[----:B------:R-:W-:Y:S01]  /*12dc0*/  SHF.L.U64.HI R14, R216, 0x1, R217 ;  /* 0x00000001d80e7819 */ /* 0x000fe200000102d9 */
        /* <DEDUP_REMOVED lines=15> */
.L_x_3048:
[----:B------:R-:W-:Y:S05]  /*12ec0*/  BRA.DIV ~URZ, `(.L_x_2943) ;  /* 0x0000ce327f007947 */ /* 0x000fea000b800000 */
[----:B------:R-:W3:Y:S01]  /*12ed0*/  SHFL.IDX PT, R0, R12, RZ, 0x181f ;  /* 0x00181fff0c007589 */ /* 0x000ee200000e0000 */
[----:B------:R-:W-:Y:S02]  /*12ee0*/  ISETP.GE.AND P2, PT, R216, c[0x0][0x1d4], PT ;  /* 0x00007500d8007a0c */ /* 0x000fe40003f46270 */
[----:B------:R-:W-:-:S04]  /*12ef0*/  ISETP.GE.AND P1, PT, R215, c[0x0][0x1d4], PT ;  /* 0x00007500d7007a0c */ /* 0x000fc80003f26270 */
[----:B------:R-:W-:Y:S02]  /*12f00*/  SEL R7, RZ, 0x10, P1 ;  /* 0x00000010ff077807 */ /* 0x000fe40000800000 */
[----:B---3--:R-:W-:-:S05]  /*12f10*/  IADD3 R2, P0, R0, R13, RZ ;  /* 0x0000000d00027210 */ /* 0x008fca0007f1e0ff */
[----:B--2---:R-:W-:-:S05]  /*12f20*/  IMAD.X R3, R4, 0x1, R14, P0 ;  /* 0x0000000104037824 */ /* 0x004fca00000e060e */
[----:B------:R-:W-:Y:S01]  /*12f30*/  @!PT LDS RZ, [RZ] ;  /* 0x00000000fffff984 */ /* 0x000fe20000000800 */
[----:B------:R-:W-:Y:S01]  /*12f40*/  @!PT LDS RZ, [RZ] ;  /* 0x00000000fffff984 */ /* 0x000fe20000000800 */
[----:B------:R2:W-:Y:S02]  /*12f50*/  LDGSTS.E.BYPASS.LTC128B.128 [R144+0xc100], [R2.64], !P2 ;  /* 0x0c10000002907fae */ /* 0x0005e4000d101d48 */
[----:B--2---:R-:W-:-:S05]  /*12f60*/  IADD3 R2, P0, R0, R15, RZ ;  /* 0x0000000f00027210 */ /* 0x004fca0007f1e0ff */
[----:B------:R-:W-:Y:S01]  /*12f70*/  IMAD.X R3, R4, 0x1, R16, P0 ;  /* 0x0000000104037824 */ /* 0x000fe200000e0610 */
[----:B------:R-:W-:-:S04]  /*12f80*/  ISETP.GE.AND P0, PT, R218, c[0x0][0x1d4], PT ;  /* 0x00007500da007a0c */ /* 0x000fc80003f06270 */
[----:B------:R2:W-:Y:S01]  /*12f90*/  LDGSTS.E.BYPASS.LTC128B.128 [R144+0xe100], [R2.64], !P1 ;  /* 0x0e10000002907fae */ /* 0x0005e2000c901d48 */
[----:B------:R-:W-:Y:S02]  /*12fa0*/  SEL R6, RZ, 0x10, P0 ;  /* 0x00000010ff067807 */ /* 0x000fe40000000000 */
[----:B--2---:R-:W-:Y:S02]  /*12fb0*/  IADD3 R2, P3, R0, R17, RZ ;  /* 0x0000001100027210 */ /* 0x004fe40007f7e0ff */
[----:B------:R-:W2:Y:S03]  /*12fc0*/  SHFL.IDX PT, R0, R12, 0x1, 0x181f ;  /* 0x00381f000c007f89 */ /* 0x000ea600000e0000 */
[----:B------:R-:W-:Y:S02]  /*12fd0*/  IMAD.X R3, R4, 0x1, R18, P3 ;  /* 0x0000000104037824 */ /* 0x000fe400018e0612 */
[----:B------:R3:W4:Y:S04]  /*12fe0*/  SHFL.IDX PT, R4, R5, 0x1, 0x181f ;  /* 0x00381f0005047f89 */ /* 0x00072800000e0000 */
[----:B------:R1:W-:Y:S02]  /*12ff0*/  LDGSTS.E.BYPASS.LTC128B.128 [R144+0x10100], [R2.64], !P0 ;  /* 0x1010000002907fae */ /* 0x0003e4000c101d48 */
[----:B-1-3--:R-:W-:-:S04]  /*13000*/  SEL R5, RZ, 0x10, P2 ;  /* 0x00000010ff057807 */ /* 0x00afc80001000000 */
.L_x_3049:
[C---:B--2---:R-:W-:Y:S02]  /*13010*/  IADD3 R2, -R5.reuse, 0x10, RZ ;  /* 0x0000001005027810 */ /* 0x044fe40007ffe1ff */
[----:B------:R-:W-:-:S02]  /*13020*/  ISETP.NE.U32.AND P2, PT, R5, RZ, PT ;  /* 0x000000ff0500720c */ /* 0x000fc40003f45070 */
[----:B------:R-:W-:Y:S02]  /*13030*/  LOP3.LUT R2, R2, 0xf, RZ, 0xc0, !PT ;  /* 0x0000000f02027812 */ /* 0x000fe400078ec0ff */
[----:B------:R-:W-:Y:S02]  /*13040*/  ISETP.NE.U32.AND P3, PT, R7, RZ, PT ;  /* 0x000000ff0700720c */ /* 0x000fe40003f65070 */
[----:B------:R-:W-:-:S04]  /*13050*/  IADD3 R2, P1, P0, R2, R0, R13 ;  /* 0x0000000002027210 */ /* 0x000fc8000783e00d */
[----:B----4-:R-:W-:-:S05]  /*13060*/  IADD3.X R3, RZ, R4, R14, P1, P0 ;  /* 0x00000004ff037210 */ /* 0x010fca0000fe040e */
[----:B------:R-:W-:Y:S01]  /*13070*/  @!PT LDS RZ, [RZ] ;  /* 0x00000000fffff984 */ /* 0x000fe20000000800 */
[----:B------:R-:W-:Y:S01]  /*13080*/  @!PT LDS RZ, [RZ] ;  /* 0x00000000fffff984 */ /* 0x000fe20000000800 */
[----:B------:R-:W-:Y:S01]  /*13090*/  @!PT LDS RZ, [RZ] ;  /* 0x00000000fffff984 */ /* 0x000fe20000000800 */
[----:B------:R1:W-:Y:S01]  /*130a0*/  LDGSTS.E.BYPASS.LTC128B.128.ZFILL [R144+0xd100], [R2.64], P2 ;  /* 0x0d10000002907fae */ /* 0x0003e20009141d48 */
[----:B------:R-:W-:Y:S02]  /*130b0*/  ISETP.NE.U32.AND P2, PT, R6, RZ, PT ;  /* 0x000000ff0600720c */ /* 0x000fe40003f45070 */
[----:B-1----:R-:W-:-:S04]  /*130c0*/  IADD3 R2, -R7, 0x10, RZ ;  /* 0x0000001007027810 */ /* 0x002fc80007ffe1ff */
[----:B------:R-:W-:Y:S02]  /*130d0*/  LOP3.LUT R3, R2, 0xf, RZ, 0xc0, !PT ;  /* 0x0000000f02037812 */ /* 0x000fe400078ec0ff */
[----:B------:R-:W-:Y:S02]  /*130e0*/  IADD3 R2, -R6, 0x10, RZ ;  /* 0x0000001006027810 */ /* 0x000fe40007ffe1ff */
[----:B------:R-:W-:Y:S02]  /*130f0*/  IADD3 R6, P1, P0, R3, R0, R15 ;  /* 0x0000000003067210 */ /* 0x000fe4000783e00f */
[----:B------:R-:W-:Y:S02]  /*13100*/  LOP3.LUT R2, R2, 0xf, RZ, 0xc0, !PT ;  /* 0x0000000f02027812 */ /* 0x000fe400078ec0ff */
[----:B------:R-:W-:Y:S02]  /*13110*/  IADD3.X R7, RZ, R4, R16, P1, P0 ;  /* 0x00000004ff077210 */ /* 0x000fe40000fe0410 */
[----:B------:R-:W-:-:S03]  /*13120*/  IADD3 R2, P1, P0, R2, R0, R17 ;  /* 0x0000000002027210 */ /* 0x000fc6000783e011 */
[----:B------:R1:W-:Y:S01]  /*13130*/  LDGSTS.E.BYPASS.LTC128B.128.ZFILL [R144+0xf100], [R6.64], P3 ;  /* 0x0f10000006907fae */ /* 0x0003e20009941d48 */
[----:B------:R-:W-:-:S05]  /*13140*/  IADD3.X R3, RZ, R4, R18, P1, P0 ;  /* 0x00000004ff037210 */ /* 0x000fca0000fe0412 */
[----:B------:R1:W-:Y:S04]  /*13150*/  LDGSTS.E.BYPASS.LTC128B.128.ZFILL [R144+0x11100], [R2.64], P2 ;  /* 0x1110000002907fae */ /* 0x0003e80009141d48 */
.L_x_2941:
[----:B------:R-:W-:Y:S05]  /*13160*/  BSYNC B0 ;  /* 0x0000000000007941 */ /* 0x000fea0003800000 */
.L_x_2940:
[----:B------:R-:W2:Y:S01]  /*13170*/  LDL R0, [R1+0x4] ;  /* 0x0000040001007983 */ /* 0x000ea20000100800 */
[----:B-1----:R-:W-:-:S03]  /*13180*/  IMAD.MOV.U32 R2, RZ, RZ, c[0x0][0x2c4] ;  /* 0x0000b100ff027624 */ /* 0x002fc600078e00ff */
[----:B------:R-:W0:Y:S02]  /*13190*/  LDGDEPBAR ;  /* 0x00000000000079af */ /* 0x000e240000000000 */
[----:B------:R-:W-:Y:S02]  /*131a0*/  ISETP.NE.AND P0, PT, R2, 0x1, PT ;  /* 0x000000010200780c */ /* 0x000fe40003f05270 */
[----:B------:R-:W-:Y:S01]  /*131b0*/  IADD3 R188, R188, -0x2, RZ ;  /* 0xfffffffebcbc7810 */ /* 0x000fe20007ffe0ff */
[----:B------:R-:W-:Y:S02]  /*131c0*/  IMAD.MOV.U32 R177, RZ, RZ, 0x1 ;  /* 0x00000001ffb17424 */ /* 0x000fe400078e00ff */
[----:B------:R-:W-:-:S08]  /*131d0*/  IMAD.MOV.U32 R213, RZ, RZ, RZ ;  /* 0x000000ffffd57224 */ /* 0x000fd000078e00ff */
[----:B--2---:R-:W-:-:S05]  /*131e0*/  @P0 IMAD.HI.U32 R2, R0, c[0x0][0x2c8], RZ ;  /* 0x0000b20000020a27 */ /* 0x004fca00078e00ff */
[----:B------:R-:W-:-:S04]  /*131f0*/  @P0 SHF.R.U32.HI R0, RZ, c[0x0][0x2cc], R2 ;  /* 0x0000b300ff000a19 */ /* 0x000fc80000011602 */
        /* <DEDUP_REMOVED lines=11> */
.L_x_2953:
        /* <DEDUP_REMOVED lines=40> */
.L_x_3050:
        /* <DEDUP_REMOVED lines=22> */
.L_x_3051:
[C---:B------:R-:W-:Y:S02]  /*13690*/  IADD3 R3, -R6.reuse, 0x10, RZ ;  /* 0x0000001006037810 */ /* 0x040fe40007ffe1ff */
[----:B------:R-:W-:Y:S02]  /*136a0*/  ISETP.NE.U32.AND P2, PT, R6, RZ, PT ;  /* 0x000000ff0600720c */ /* 0x000fe40003f45070 */
[----:B------:R-:W-:Y:S02]  /*136b0*/  LOP3.LUT R3, R3, 0xf, RZ, 0xc0, !PT ;  /* 0x0000000f03037812 */ /* 0x000fe400078ec0ff */
[C---:B------:R-:W-:Y:S02]  /*136c0*/  ISETP.NE.U32.AND P3, PT, R16.reuse, RZ, PT ;  /* 0x000000ff1000720c */ /* 0x040fe40003f65070 */
        /* <DEDUP_REMOVED lines=17> */
.L_x_2946:
[----:B------:R-:W-:Y:S05]  /*137e0*/  BSYNC B0 ;  /* 0x0000000000007941 */ /* 0x000fea0003800000 */
.L_x_2945:
[----:B------:R-:W0:Y:S01]  /*137f0*/  LDGDEPBAR ;  /* 0x00000000000079af */ /* 0x000e220000000000 */
[----:B------:R-:W-:Y:S01]  /*13800*/  WARPSYNC 0xffffffff ;  /* 0xffffffff00007948 */ /* 0x000fe20003800000 */
[C---:B--23--:R-:W-:Y:S01]  /*13810*/  HMMA.16816.F32 R4, R36.reuse, R12, RZ ;  /* 0x0000000c2404723c */ /* 0x04cfe200000018ff */
[----:B------:R-:W-:Y:S01]  /*13820*/  MOV R189, c[0x0][0x2c4] ;  /* 0x0000b10000bd7a02 */ /* 0x000fe20000000f00 */
[----:B------:R-:W-:Y:S02]  /*13830*/  BSSY B0, `(.L_x_2949) ;  /* 0x00002d3000007945 */ /* 0x000fe40003800000 */
[-C--:B------:R-:W-:Y:S02]  /*13840*/  IADD3 R3, R178, R0.reuse, RZ ;  /* 0x00000000b2037210 */ /* 0x080fe40007ffe0ff */
[CC--:B------:R-:W-:Y:S02]  /*13850*/  IADD3 R8, R179.reuse, R0.reuse, RZ ;  /* 0x00000000b3087210 */ /* 0x0c0fe40007ffe0ff */
[C---:B------:R-:W-:Y:S01]  /*13860*/  HMMA.16816.F32 R12, R36.reuse, R14, RZ ;  /* 0x0000000e240c723c */ /* 0x040fe200000018ff */
[----:B------:R-:W-:Y:S02]  /*13870*/  IADD3 R2, R179, R0, R178 ;  /* 0x00000000b3027210 */ /* 0x000fe40007ffe0b2 */
[----:B------:R-:W-:Y:S02]  /*13880*/  ISETP.NE.AND P0, PT, R189, 0x1, PT ;  /* 0x00000001bd00780c */ /* 0x000fe40003f05270 */
[----:B------:R-:W-:Y:S03]  /*13890*/  SHF.L.U32 R214, R188, 0x6, RZ ;  /* 0x00000006bcd67819 */ /* 0x000fe600000006ff */
        /* <DEDUP_REMOVED lines=168> */
[----:B------:R-:W-:Y:S02]  /*14320*/  FSEL R159, R16, -INF , P3 ;  /* 0xff800000109f7808 */ /* 0x000fe40001800000 */
[----:B------:R-:W-:Y:S02]  /*14330*/  ISETP.GT.AND P2, PT, R2, 0x11, PT ;  /* 0x000000110200780c */ /* 0x000fe40003f44270 */
[----:B------:R-:W-:Y:S02]  /*14340*/  FMNMX.FTZ R3, R4, R3, !PT ;  /* 0x0000000304037209 */ /* 0x000fe40007810000 */
[----:B------:R-:W-:Y:S02]  /*14350*/  ISETP.GT.AND P1, PT, R0, RZ, PT ;  /* 0x000000ff0000720c */ /* 0x000fe40003f24270 */
[----:B------:R-:W-:Y:S02]  /*14360*/  FSEL R168, R17, -INF , P2 ;  /* 0xff80000011a87808 */ /* 0x000fe40001000000 */
[----:B------:R-:W-:Y:S02]  /*14370*/  FSEL R154, R6, -INF , P1 ;  /* 0xff800000069a7808 */ /* 0x000fe40000800000 */
[----:B------:R-:W-:Y:S02]  /*14380*/  ISETP.GT.AND P1, PT, R0, 0x8, PT ;  /* 0x000000080000780c */ /* 0x000fe40003f24270 */
[----:B------:R-:W-:Y:S02]  /*14390*/  ISETP.GT.AND P3, PT, R2, 0x18, PT ;  /* 0x000000180200780c */ /* 0x000fe40003f64270 */
[----:B------:R-:W-:Y:S02]  /*143a0*/  ISETP.GT.AND P0, PT, R0, 0x1, PT ;  /* 0x000000010000780c */ /* 0x000fe40003f04270 */
[----:B------:R-:W-:Y:S02]  /*143b0*/  FMNMX.FTZ R3, R159, R3, !PT ;  /* 0x000000039f037209 */ /* 0x000fe40007810000 */
[----:B------:R-:W-:Y:S02]  /*143c0*/  FSEL R153, R7, -INF , P0 ;  /* 0xff80000007997808 */ /* 0x000fe40000000000 */
[----:B------:R-:W-:Y:S02]  /*143d0*/  FSEL R7, R14, -INF , P1 ;  /* 0xff8000000e077808 */ /* 0x000fe40000800000 */
[----:B------:R-:W-:Y:S02]  /*143e0*/  ISETP.GT.AND P1, PT, R0, 0x10, PT ;  /* 0x000000100000780c */ /* 0x000fe40003f24270 */
[----:B------:R-:W-:Y:S02]  /*143f0*/  ISETP.GT.AND P2, PT, R2, 0x19, PT ;  /* 0x000000190200780c */ /* 0x000fe40003f44270 */
[----:B------:R-:W-:Y:S02]  /*14400*/  FSEL R164, R20, -INF , P3 ;  /* 0xff80000014a47808 */ /* 0x000fe40001800000 */
[----:B------:R-:W-:Y:S02]  /*14410*/  FMNMX.FTZ R3, R168, R3, !PT ;  /* 0x00000003a8037209 */ /* 0x000fe40007810000 */
        /* <DEDUP_REMOVED lines=22> */
[----:B------:R-:W-:Y:S02]  /*14580*/  ISETP.GT.AND P0, PT, R0, 0x9, PT ;  /* 0x000000090000780c */ /* 0x000fe40003f04270 */
[----:B------:R-:W-:Y:S02]  /*14590*/  FMNMX.FTZ R6, R153, R6, !PT ;  /* 0x0000000699067209 */ /* 0x000fe40007810000 */
[----:B------:R-:W-:Y:S02]  /*145a0*/  FSEL R201, R33, -INF , P2 ;  /* 0xff80000021c97808 */ /* 0x000fe40001000000 */
[----:B------:R-:W-:Y:S02]  /*145b0*/  ISETP.GT.AND P1, PT, R2, 0x38, PT ;  /* 0x000000380200780c */ /* 0x000fe40003f24270 */
[----:B------:R-:W-:Y:S02]  /*145c0*/  FMNMX.FTZ R3, R202, R3, !PT ;  /* 0x00000003ca037209 */ /* 0x000fe40007810000 */
[----:B------:R-:W-:Y:S02]  /*145d0*/  FSEL R15, R15, -INF , P0 ;  /* 0xff8000000f0f7808 */ /* 0x000fe40000000000 */
[----:B------:R-:W-:Y:S02]  /*145e0*/  FMNMX.FTZ R6, R7, R6, !PT ;  /* 0x0000000607067209 */ /* 0x000fe40007810000 */
[----:B------:R-:W-:Y:S02]  /*145f0*/  FSEL R198, R36, -INF , P1 ;  /* 0xff80000024c67808 */ /* 0x000fe40000800000 */
        /* <DEDUP_REMOVED lines=27> */
[----:B-1----:R-:W-:Y:S02]  /*147b0*/  FMNMX.FTZ R0, R3, R6, !PT ;  /* 0x0000000603007209 */ /* 0x002fe40007810000 */
[----:B------:R-:W-:Y:S02]  /*147c0*/  FSEL R203, R38, -INF , P1 ;  /* 0xff80000026cb7808 */ /* 0x000fe40000800000 */
[----:B------:R-:W-:Y:S01]  /*147d0*/  FMNMX.FTZ R2, R171, R2, !PT ;  /* 0x00000002ab027209 */ /* 0x000fe20007810000 */
[----:B------:R-:W1:Y:S01]  /*147e0*/  SHFL.BFLY PT, R6, R0, 0x1, 0x1f ;  /* 0x0c201f0000067f89 */ /* 0x000e6200000e0000 */
[----:B------:R-:W-:Y:S02]  /*147f0*/  FSEL R207, R39, -INF , P0 ;  /* 0xff80000027cf7808 */ /* 0x000fe40000000000 */
[----:B------:R-:W-:Y:S02]  /*14800*/  FMNMX.FTZ R2, R172, R2, !PT ;  /* 0x00000002ac027209 */ /* 0x000fe40007810000 */
[----:B------:R-:W-:Y:S02]  /*14810*/  IADD3 R156, R187, R176, RZ ;  /* 0x000000b0bb9c7210 */ /* 0x000fe40007ffe0ff */
[----:B------:R-:W-:Y:S03]  /*14820*/  FMNMX.FTZ R2, R163, R2, !PT ;  /* 0x00000002a3027209 */ /* 0x000fe60007810000 */
[----:B------:R-:W-:Y:S01]  /*14830*/  LDSM.16.MT88.4 R32, [R156] ;  /* 0x000000009c20783b */ /* 0x000fe20000004200 */
        /* <DEDUP_REMOVED lines=9> */
[----:B------:R-:W-:Y:S02]  /*148d0*/  FSEL R157, R0, RZ, P1 ;  /* 0x000000ff009d7208 */ /* 0x000fe40000800000 */
[----:B------:R-:W-:Y:S03]  /*148e0*/  FMNMX.FTZ R2, R207, R2, !PT ;  /* 0x00000002cf027209 */ /* 0x000fe60007810000 */
[--C-:B------:R-:W-:Y:S02]  /*148f0*/  FFMA.FTZ R0, R152, c[0x0][0x2d0], -R157.reuse ;  /* 0x0000b40098007a23 */ /* 0x100fe4000001089d */
[----:B------:R-:W1:Y:S02]  /*14900*/  SHFL.BFLY PT, R3, R2, 0x2, 0x1f ;  /* 0x0c401f0002037f89 */ /* 0x000e6400000e0000 */
[----:B------:R2:W-:Y:S01]  /*14910*/  MUFU.EX2 R206, R0 ;  /* 0x0000000000ce7308 */ /* 0x0005e20000000800 */
[----:B-1----:R-:W-:Y:S01]  /*14920*/  FMNMX.FTZ R2, R2, R3, !PT ;  /* 0x0000000302027209 */ /* 0x002fe20007810000 */
[--C-:B--2---:R-:W-:Y:S04]  /*14930*/  FFMA.FTZ R0, R8, c[0x0][0x2d0], -R157.reuse ;  /* 0x0000b40008007a23 */ /* 0x104fe8000001089d */
[----:B------:R-:W1:Y:S04]  /*14940*/  SHFL.BFLY PT, R3, R2, 0x1, 0x1f ;  /* 0x0c201f0002037f89 */ /* 0x000e6800000e0000 */
[----:B------:R2:W3:Y:S01]  /*14950*/  MUFU.EX2 R205, R0 ;  /* 0x0000000000cd7308 */ /* 0x0004e20000000800 */
[----:B-1----:R-:W-:Y:S01]  /*14960*/  FMNMX.FTZ R8, R2, R3, !PT ;  /* 0x0000000302087209 */ /* 0x002fe20007810000 */
[--C-:B--2---:R-:W-:Y:S01]  /*14970*/  FFMA.FTZ R0, R5, c[0x0][0x2d0], -R157.reuse ;  /* 0x0000b40005007a23 */ /* 0x104fe2000001089d */
[----:B---3--:R-:W-:Y:S02]  /*14980*/  F2FP.PACK_AB R152, R205, R206 ;  /* 0x000000cecd98723e */ /* 0x008fe400000000ff */
[C---:B------:R-:W-:Y:S05]  /*14990*/  FSETP.NEU.FTZ.AND P0, PT, R8.reuse, -INF , PT ;  /* 0xff8000000800780b */ /* 0x040fea0003f1d000 */
[----:B------:R1:W-:Y:S01]  /*149a0*/  MUFU.EX2 R212, R0 ;  /* 0x0000000000d47308 */ /* 0x0003e20000000800 */
[----:B------:R-:W-:Y:S05]  /*149b0*/  FMUL.FTZ R2, R8, c[0x0][0x2d0] ;  /* 0x0000b40008027a20 */ /* 0x000fea0000410000 */
[----:B------:R-:W-:Y:S02]  /*149c0*/  FSEL R158, R2, RZ, P0 ;  /* 0x000000ff029e7208 */ /* 0x000fe40000000000 */
[----:B------:R-:W-:Y:S02]  /*149d0*/  FSEL R2, R9, RZ, P1 ;  /* 0x000000ff09027208 */ /* 0x000fe40000800000 */
[----:B------:R-:W-:Y:S01]  /*149e0*/  ISETP.GE.AND P1, PT, R213, 0x1, PT ;  /* 0x00000001d500780c */ /* 0x000fe20003f26270 */
[----:B------:R-:W-:Y:S02]  /*149f0*/  FFMA.FTZ R3, R15, c[0x0][0x2d0], -R158 ;  /* 0x0000b4000f037a23 */ /* 0x000fe4000001089e */
[----:B------:R-:W-:Y:S02]  /*14a00*/  FADD.FTZ R2, -R2, R106 ;  /* 0x0000006a02027221 */ /* 0x000fe40000010100 */
[----:B------:R2:W-:Y:S02]  /*14a10*/  MUFU.EX2 R208, R3 ;  /* 0x0000000300d07308 */ /* 0x0005e40000000800 */
[----:B------:R-:W-:Y:S02]  /*14a20*/  FMUL.FTZ R2, R2, c[0x0][0x2d0] ;  /* 0x0000b40002027a20 */ /* 0x000fe40000410000 */
[--C-:B-1----:R-:W-:Y:S06]  /*14a30*/  FFMA.FTZ R0, R4, c[0x0][0x2d0], -R157.reuse ;  /* 0x0000b40004007a23 */ /* 0x102fec000001089d */
[----:B------:R-:W1:Y:S10]  /*14a40*/  MUFU.EX2 R2, R2 ;  /* 0x0000000200027308 */ /* 0x000e740000000800 */
[----:B------:R3:W4:Y:S01]  /*14a50*/  MUFU.EX2 R211, R0 ;  /* 0x0000000000d37308 */ /* 0x0007220000000800 */
[----:B--2---:R-:W-:Y:S04]  /*14a60*/  IADD3 R3, R186, R176, RZ ;  /* 0x000000b0ba037210 */ /* 0x004fe80007ffe0ff */
[----:B------:R-:W-:Y:S01]  /*14a70*/  IADD3 R106, R184, R3, RZ ;  /* 0x00000003b86a7210 */ /* 0x000fe20007ffe0ff */
[----:B------:R-:W2:Y:S01]  /*14a80*/  LDSM.16.MT88.4 R16, [R3] ;  /* 0x000000000310783b */ /* 0x000ea20000004200 */
[C---:B-1----:R-:W-:Y:S02]  /*14a90*/  FMUL.FTZ R4, R2.reuse, R112 ;  /* 0x0000007002047220 */ /* 0x042fe40000410000 */
[C---:B------:R-:W-:Y:S05]  /*14aa0*/  FMUL.FTZ R5, R2.reuse, R113 ;  /* 0x0000007102057220 */ /* 0x040fea0000410000 */
[----:B------:R-:W1:Y:S01]  /*14ab0*/  LDSM.16.MT88.4 R24, [R106] ;  /* 0x000000006a18783b */ /* 0x000e620000004200 */
[C---:B------:R-:W-:Y:S02]  /*14ac0*/  FMUL.FTZ R12, R2.reuse, R116 ;  /* 0x00000074020c7220 */ /* 0x040fe40000410000 */
[C---:B------:R-:W-:Y:S02]  /*14ad0*/  FMUL.FTZ R13, R2.reuse, R117 ;  /* 0x00000075020d7220 */ /* 0x040fe40000410000 */
[----:B------:R-:W-:Y:S02]  /*14ae0*/  FMUL.FTZ R21, R2, R125 ;  /* 0x0000007d02157220 */ /* 0x000fe40000410000 */
[--C-:B---3--:R-:W-:Y:S01]  /*14af0*/  FFMA.FTZ R0, R154, c[0x0][0x2d0], -R158.reuse ;  /* 0x0000b4009a007a23 */ /* 0x108fe2000001089e */
[----:B----4-:R-:W-:Y:S01]  /*14b00*/  F2FP.PACK_AB R154, R211, R212 ;  /* 0x000000d4d39a723e */ /* 0x010fe200000000ff */
        /* <DEDUP_REMOVED lines=14> */
[--C-:B---3--:R-:W-:Y:S02]  /*14bf0*/  FFMA.FTZ R0, R153, c[0x0][0x2d0], -R158.reuse ;  /* 0x0000b40099007a23 */ /* 0x108fe4000001089e */
[C---:B------:R-:W-:Y:S02]  /*14c00*/  FMUL.FTZ R56, R2.reuse, R56 ;  /* 0x0000003802387220 */ /* 0x040fe40000410000 */
[----:B------:R-:W3:Y:S01]  /*14c10*/  MUFU.EX2 R210, R0 ;  /* 0x0000000000d27308 */ /* 0x000ee20000000800 */
        /* <DEDUP_REMOVED lines=12> */
[----:B---3--:R-:W-:Y:S01]  /*14ce0*/  F2FP.PACK_AB R153, R210, R204 ;  /* 0x000000ccd299723e */ /* 0x008fe200000000ff */
[----:B------:R-:W-:Y:S02]  /*14cf0*/  FFMA.FTZ R0, R7, c[0x0][0x2d0], -R158 ;  /* 0x0000b40007007a23 */ /* 0x000fe4000001089e */
        /* <DEDUP_REMOVED lines=13> */
[----:B---3--:R-:W-:Y:S02]  /*14dd0*/  FSEL R0, R8, RZ, P0 ;  /* 0x000000ff08007208 */ /* 0x008fe40000000000 */
[----:B----4-:R-:W-:Y:S03]  /*14de0*/  F2FP.PACK_AB R155, R208, R209 ;  /* 0x000000d1d09b723e */ /* 0x010fe600000000ff */
[----:B------:R-:W-:Y:S01]  /*14df0*/  FADD.FTZ R0, -R0, R107 ;  /* 0x0000006b00007221 */ /* 0x000fe20000010100 */
[----:B------:R-:W-:Y:S03]  /*14e00*/  IADD3 R107, R184, R156, RZ ;  /* 0x0000009cb86b7210 */ /* 0x000fe60007ffe0ff */
[----:B------:R-:W-:Y:S06]  /*14e10*/  FMUL.FTZ R0, R0, c[0x0][0x2d0] ;  /* 0x0000b40000007a20 */ /* 0x000fec0000410000 */
[----:B------:R-:W3:Y:S02]  /*14e20*/  MUFU.EX2 R0, R0 ;  /* 0x0000000000007308 */ /* 0x000ee40000000800 */
[C---:B---3--:R-:W-:Y:S02]  /*14e30*/  FMUL.FTZ R6, R0.reuse, R114 ;  /* 0x0000007200067220 */ /* 0x048fe40000410000 */
[C---:B------:R-:W-:Y:S02]  /*14e40*/  FMUL.FTZ R7, R0.reuse, R115 ;  /* 0x0000007300077220 */ /* 0x040fe40000410000 */
[----:B------:R-:W3:Y:S01]  /*14e50*/  LDSM.16.MT88.4 R112, [R107] ;  /* 0x000000006b70783b */ /* 0x000ee20000004200 */
[C---:B------:R-:W-:Y:S02]  /*14e60*/  FMUL.FTZ R14, R0.reuse, R118 ;  /* 0x00000076000e7220 */ /* 0x040fe40000410000 */
[C---:B------:R-:W-:Y:S02]  /*14e70*/  FMUL.FTZ R15, R0.reuse, R119 ;  /* 0x00000077000f7220 */ /* 0x040fe40000410000 */
[C---:B--2---:R-:W-:Y:S03]  /*14e80*/  HMMA.16816.F32 R4, R152.reuse, R16, R4 ;  /* 0x000000109804723c */ /* 0x044fe60000001804 */
[----:B------:R-:W2:Y:S02]  /*14e90*/  LDSM.16.MT88.4 R116, [R3+0x2000] ;  /* 0x002000000374783b */ /* 0x000ea40000004200 */
        /* <DEDUP_REMOVED lines=10> */
[C---:B-1----:R-:W-:Y:S03]  /*14f40*/  HMMA.16816.F32 R16, R152.reuse, R24, R16 ;  /* 0x000000189810723c */ /* 0x042fe60000001810 */
        /* <DEDUP_REMOVED lines=23> */
[C---:B---3--:R-:W-:Y:S03]  /*150c0*/  HMMA.16816.F32 R32, R152.reuse, R112, R32 ;  /* 0x000000709820723c */ /* 0x048fe60000001820 */
        /* <DEDUP_REMOVED lines=29> */
[--C-:B------:R-:W-:Y:S02]  /*152a0*/  FFMA.FTZ R120, R159, c[0x0][0x2d0], -R157.reuse ;  /* 0x0000b4009f787a23 */ /* 0x100fe4000001089d */
[C---:B--2---:R-:W-:Y:S02]  /*152b0*/  HMMA.16816.F32 R56, R152.reuse, R116, R56 ;  /* 0x000000749838723c */ /* 0x044fe40000001838 */
[----:B------:R2:W3:Y:S02]  /*152c0*/  MUFU.EX2 R195, R120 ;  /* 0x0000007800c37308 */ /* 0x0004e40000000800 */
[C---:B------:R-:W-:Y:S02]  /*152d0*/  FMUL.FTZ R98, R0.reuse, R98 ;  /* 0x0000006200627220 */ /* 0x040fe40000410000 */
[C---:B------:R-:W-:Y:S02]  /*152e0*/  FMUL.FTZ R99, R0.reuse, R99 ;  /* 0x0000006300637220 */ /* 0x040fe40000410000 */
[C---:B------:R-:W-:Y:S01]  /*152f0*/  HMMA.16816.F32 R60, R152.reuse, R118, R60 ;  /* 0x00000076983c723c */ /* 0x040fe2000000183c */
[----:B------:R-:W4:Y:S03]  /*15300*/  LDSM.16.MT88.4 R116, [R3+0x4000] ;  /* 0x004000000374783b */ /* 0x000f260000004200 */
[C---:B------:R-:W-:Y:S02]  /*15310*/  FMUL.FTZ R102, R0.reuse, R102 ;  /* 0x0000006600667220 */ /* 0x040fe40000410000 */
[----:B------:R-:W-:Y:S02]  /*15320*/  FMUL.FTZ R103, R0, R103 ;  /* 0x0000006700677220 */ /* 0x000fe40000410000 */
[----:B------:R-:W-:Y:S04]  /*15330*/  FFMA.FTZ R2, R2, R220, R206 ;  /* 0x000000dc02027223 */ /* 0x000fe800000100ce */
[----:B------:R-:W-:Y:S02]  /*15340*/  FFMA.FTZ R0, R0, R219, R204 ;  /* 0x000000db00007223 */ /* 0x000fe400000100cc */
[----:B------:R-:W-:Y:S02]  /*15350*/  FADD.FTZ R2, R205, R2 ;  /* 0x00000002cd027221 */ /* 0x000fe40000010000 */
[----:B------:R-:W-:Y:S02]  /*15360*/  FADD.FTZ R0, R210, R0 ;  /* 0x00000000d2007221 */ /* 0x000fe40000010000 */
[----:B--2---:R-:W-:Y:S02]  /*15370*/  FFMA.FTZ R120, R169, c[0x0][0x2d0], -R158 ;  /* 0x0000b400a9787a23 */ /* 0x004fe4000001089e */
[----:B------:R2:W-:Y:S01]  /*15380*/  MUFU.EX2 R169, R124 ;  /* 0x0000007c00a97308 */ /* 0x0005e20000000800 */
[----:B------:R-:W-:Y:S02]  /*15390*/  FADD.FTZ R2, R212, R2 ;  /* 0x00000002d4027221 */ /* 0x000fe40000010000 */
[----:B------:R-:W-:Y:S01]  /*153a0*/  FADD.FTZ R0, R209, R0 ;  /* 0x00000000d1007221 */ /* 0x000fe20000010000 */
[C---:B-1----:R-:W-:Y:S03]  /*153b0*/  HMMA.16816.F32 R64, R152.reuse, R112, R64 ;  /* 0x000000709840723c */ /* 0x042fe60000001840 */
[----:B------:R-:W-:Y:S03]  /*153c0*/  FADD.FTZ R2, R211, R2 ;  /* 0x00000002d3027221 */ /* 0x000fe60000010000 */
[----:B------:R1:W5:Y:S01]  /*153d0*/  MUFU.EX2 R193, R120 ;  /* 0x0000007800c17308 */ /* 0x0003620000000800 */
[----:B------:R-:W-:Y:S01]  /*153e0*/  FADD.FTZ R0, R208, R0 ;  /* 0x00000000d0007221 */ /* 0x000fe20000010000 */
[C---:B------:R-:W-:Y:S01]  /*153f0*/  HMMA.16816.F32 R68, R152.reuse, R114, R68 ;  /* 0x000000729844723c */ /* 0x040fe20000001844 */
[----:B------:R-:W5:Y:S03]  /*15400*/  LDSM.16.MT88.4 R112, [R106+0x4000] ;  /* 0x004000006a70783b */ /* 0x000f660000004200 */
[----:B---3--:R-:W-:Y:S04]  /*15410*/  FADD.FTZ R2, R195, R2 ;  /* 0x00000002c3027221 */ /* 0x008fe80000010000 */
[C---:B----4-:R-:W-:Y:S04]  /*15420*/  HMMA.16816.F32 R72, R152.reuse, R116, R72 ;  /* 0x000000749848723c */ /* 0x050fe80000001848 */
[--C-:B--2---:R-:W-:Y:S02]  /*15430*/  FFMA.FTZ R124, R163, c[0x0][0x2d0], -R158.reuse ;  /* 0x0000b400a37c7a23 */ /* 0x104fe4000001089e */
[----:B------:R-:W-:Y:S02]  /*15440*/  MUFU.EX2 R163, R128 ;  /* 0x0000008000a37308 */ /* 0x000fe40000000800 */
[C---:B------:R-:W-:Y:S01]  /*15450*/  HMMA.16816.F32 R76, R152.reuse, R118, R76 ;  /* 0x00000076984c723c */ /* 0x040fe2000000184c */
[----:B------:R-:W2:Y:S03]  /*15460*/  LDSM.16.MT88.4 R116, [R156+0x4000] ;  /* 0x004000009c74783b */ /* 0x000ea60000004200 */
[----:B-1----:R-:W-:Y:S02]  /*15470*/  FFMA.FTZ R120, R170, c[0x0][0x2d0], -R158 ;  /* 0x0000b400aa787a23 */ /* 0x002fe4000001089e */
[----:B-----5:R-:W-:Y:S02]  /*15480*/  FADD.FTZ R0, R193, R0 ;  /* 0x00000000c1007221 */ /* 0x020fe40000010000 */
[----:B------:R1:W-:Y:S10]  /*15490*/  MUFU.EX2 R167, R124 ;  /* 0x0000007c00a77308 */ /* 0x0003f40000000800 */
[----:B------:R3:W4:Y:S01]  /*154a0*/  MUFU.EX2 R192, R120 ;  /* 0x0000007800c07308 */ /* 0x0007220000000800 */
[C---:B------:R-:W-:Y:S07]  /*154b0*/  HMMA.16816.F32 R80, R152.reuse, R112, R80 ;  /* 0x000000709850723c */ /* 0x040fee0000001850 */
[--C-:B------:R-:W-:Y:S01]  /*154c0*/  FFMA.FTZ R112, R168, c[0x0][0x2d0], -R157.reuse ;  /* 0x0000b400a8707a23 */ /* 0x100fe2000001089d */
[C---:B------:R-:W-:Y:S03]  /*154d0*/  HMMA.16816.F32 R84, R152.reuse, R114, R84 ;  /* 0x000000729854723c */ /* 0x040fe60000001854 */
[----:B------:R5:W5:Y:S01]  /*154e0*/  MUFU.EX2 R194, R112 ;  /* 0x0000007000c27308 */ /* 0x000b620000000800 */
[----:B-1----:R-:W-:Y:S04]  /*154f0*/  FFMA.FTZ R124, R160, c[0x0][0x2d0], -R158 ;  /* 0x0000b400a07c7a23 */ /* 0x002fe8000001089e */
[C---:B--2---:R-:W-:Y:S01]  /*15500*/  HMMA.16816.F32 R88, R152.reuse, R116, R88 ;  /* 0x000000749858723c */ /* 0x044fe20000001858 */
[----:B---3--:R-:W-:Y:S03]  /*15510*/  LDSM.16.MT88.4 R120, [R106+0x800] ;  /* 0x000800006a78783b */ /* 0x008fe60000004200 */
[----:B----4-:R-:W-:Y:S01]  /*15520*/  FADD.FTZ R0, R192, R0 ;  /* 0x00000000c0007221 */ /* 0x010fe20000010000 */
[----:B------:R1:W-:Y:S02]  /*15530*/  MUFU.EX2 R168, R124 ;  /* 0x0000007c00a87308 */ /* 0x0003e40000000800 */
[--C-:B------:R-:W-:Y:S01]  /*15540*/  FFMA.FTZ R116, R164, c[0x0][0x2d0], -R157.reuse ;  /* 0x0000b400a4747a23 */ /* 0x100fe2000001089d */
[C---:B------:R-:W-:Y:S07]  /*15550*/  HMMA.16816.F32 R92, R152.reuse, R118, R92 ;  /* 0x00000076985c723c */ /* 0x040fee000000185c */
[----:B------:R2:W3:Y:S01]  /*15560*/  MUFU.EX2 R190, R116 ;  /* 0x0000007400be7308 */ /* 0x0004e20000000800 */
[----:B-----5:R-:W4:Y:S01]  /*15570*/  LDSM.16.MT88.4 R112, [R107+0x4000] ;  /* 0x004000006b70783b */ /* 0x020f220000004200 */
[----:B------:R-:W-:Y:S03]  /*15580*/  FADD.FTZ R2, R194, R2 ;  /* 0x00000002c2027221 */ /* 0x000fe60000010000 */
[--C-:B-1----:R-:W-:Y:S05]  /*15590*/  FFMA.FTZ R124, R174, c[0x0][0x2d0], -R157.reuse ;  /* 0x0000b400ae7c7a23 */ /* 0x102fea000001089d */
[----:B------:R1:W-:Y:S01]  /*155a0*/  MUFU.EX2 R170, R124 ;  /* 0x0000007c00aa7308 */ /* 0x0003e20000000800 */
[--C-:B--2---:R-:W-:Y:S02]  /*155b0*/  FFMA.FTZ R116, R165, c[0x0][0x2d0], -R157.reuse ;  /* 0x0000b400a5747a23 */ /* 0x104fe4000001089d */
[----:B---3--:R-:W-:Y:S07]  /*155c0*/  FADD.FTZ R2, R190, R2 ;  /* 0x00000002be027221 */ /* 0x008fee0000010000 */
[----:B------:R2:W3:Y:S01]  /*155d0*/  MUFU.EX2 R189, R116 ;  /* 0x0000007400bd7308 */ /* 0x0004e20000000800 */
[--C-:B-1----:R-:W-:Y:S01]  /*155e0*/  FFMA.FTZ R124, R166, c[0x0][0x2d0], -R157.reuse ;  /* 0x0000b400a67c7a23 */ /* 0x102fe2000001089d */
[C---:B----4-:R-:W-:Y:S07]  /*155f0*/  HMMA.16816.F32 R96, R152.reuse, R112, R96 ;  /* 0x000000709860723c */ /* 0x050fee0000001860 */
[----:B------:R-:W-:Y:S01]  /*15600*/  FFMA.FTZ R112, R171, c[0x0][0x2d0], -R158 ;  /* 0x0000b400ab707a23 */ /* 0x000fe2000001089e */
[----:B------:R-:W-:Y:S01]  /*15610*/  HMMA.16816.F32 R100, R152, R114, R100 ;  /* 0x000000729864723c */ /* 0x000fe20000001864 */
[----:B--2---:R-:W1:Y:S01]  /*15620*/  LDSM.16.MT88.4 R116, [R3+0x800] ;  /* 0x000800000374783b */ /* 0x004e620000004200 */
[----:B------:R2:W-:Y:S02]  /*15630*/  MUFU.EX2 R171, R124 ;  /* 0x0000007c00ab7308 */ /* 0x0005e40000000800 */
[----:B------:R-:W-:Y:S01]  /*15640*/  F2FP.PACK_AB R113, R192, R193 ;  /* 0x000000c1c071723e */ /* 0x000fe200000000ff */
[C---:B---3--:R-:W-:Y:S02]  /*15650*/  FADD.FTZ R2, R189.reuse, R2 ;  /* 0x00000002bd027221 */ /* 0x048fe40000010000 */
[----:B------:R-:W-:Y:S05]  /*15660*/  F2FP.PACK_AB R114, R189, R190 ;  /* 0x000000bebd72723e */ /* 0x000fea00000000ff */
        /* <DEDUP_REMOVED lines=128> */
[----:B------:R1:W5:Y:S07]  /*15e70*/  LDSM.16.MT88.4 R4, [R3+0x5800] ;  /* 0x005800000304783b */ /* 0x00036e0000004200 */
[C---:B--2---:R-:W-:Y:S08]  /*15e80*/  HMMA.16816.F32 R48, R152.reuse, R12, R48 ;  /* 0x0000000c9830723c */ /* 0x044ff00000001830 */
[C---:B------:R-:W-:Y:S01]  /*15e90*/  HMMA.16816.F32 R52, R152.reuse, R14, R52 ;  /* 0x0000000e9834723c */ /* 0x040fe20000001834 */
[----:B------:R-:W2:Y:S07]  /*15ea0*/  LDSM.16.MT88.4 R12, [R156+0x5800] ;  /* 0x005800009c0c783b */ /* 0x000eae0000004200 */
[C---:B---3--:R-:W-:Y:S04]  /*15eb0*/  HMMA.16816.F32 R56, R152.reuse, R16, R56 ;  /* 0x000000109838723c */ /* 0x048fe80000001838 */
[----:B-1----:R-:W-:Y:S02]  /*15ec0*/  FADD.FTZ R3, R165, R0 ;  /* 0x00000000a5037221 */ /* 0x002fe40000010000 */
[----:B------:R-:W-:Y:S02]  /*15ed0*/  FADD.FTZ R0, R160, R2 ;  /* 0x00000002a0007221 */ /* 0x000fe40000010000 */
[C---:B------:R-:W-:Y:S04]  /*15ee0*/  HMMA.16816.F32 R60, R152.reuse, R18, R60 ;  /* 0x00000012983c723c */ /* 0x040fe8000000183c */
[----:B------:R-:W-:Y:S02]  /*15ef0*/  FADD.FTZ R3, R159, R3 ;  /* 0x000000039f037221 */ /* 0x000fe40000010000 */
[----:B------:R-:W-:Y:S02]  /*15f00*/  FADD.FTZ R2, R163, R0 ;  /* 0x00000000a3027221 */ /* 0x000fe40000010000 */
[C---:B----4-:R-:W-:Y:S04]  /*15f10*/  HMMA.16816.F32 R64, R152.reuse, R20, R64 ;  /* 0x000000149840723c */ /* 0x050fe80000001840 */
[----:B------:R-:W-:Y:S02]  /*15f20*/  FADD.FTZ R0, R161, R3 ;  /* 0x00000003a1007221 */ /* 0x000fe40000010000 */
[----:B------:R-:W-:Y:S01]  /*15f30*/  FADD.FTZ R3, R162, R2 ;  /* 0x00000002a2037221 */ /* 0x000fe20000010000 */
[----:B------:R-:W-:Y:S01]  /*15f40*/  IADD3 R2, R213, 0x1, RZ ;  /* 0x00000001d5027810 */ /* 0x000fe20007ffe0ff */
[C---:B------:R-:W-:Y:S04]  /*15f50*/  HMMA.16816.F32 R68, R152.reuse, R22, R68 ;  /* 0x000000169844723c */ /* 0x040fe80000001844 */
[----:B------:R-:W-:Y:S01]  /*15f60*/  FADD.FTZ R0, R157, R0 ;  /* 0x000000009d007221 */ /* 0x000fe20000010000 */
[----:B------:R-:W-:Y:S01]  /*15f70*/  SEL R213, R2, RZ, !P1 ;  /* 0x000000ff02d57207 */ /* 0x000fe20004800000 */
[----:B------:R-:W-:Y:S02]  /*15f80*/  FADD.FTZ R220, R164, R3 ;  /* 0x00000003a4dc7221 */ /* 0x000fe40000010000 */
[C---:B-----5:R-:W-:Y:S04]  /*15f90*/  HMMA.16816.F32 R72, R152.reuse, R4, R72 ;  /* 0x000000049848723c */ /* 0x060fe80000001848 */
[----:B------:R-:W-:Y:S04]  /*15fa0*/  FADD.FTZ R219, R158, R0 ;  /* 0x000000009edb7221 */ /* 0x000fe80000010000 */
[C---:B------:R-:W-:Y:S01]  /*15fb0*/  HMMA.16816.F32 R76, R152.reuse, R6, R76 ;  /* 0x00000006984c723c */ /* 0x040fe2000000184c */
[----:B------:R-:W1:Y:S07]  /*15fc0*/  LDSM.16.MT88.4 R4, [R107+0x5800] ;  /* 0x005800006b04783b */ /* 0x000e6e0000004200 */
[C---:B------:R-:W-:Y:S08]  /*15fd0*/  HMMA.16816.F32 R80, R152.reuse, R24, R80 ;  /* 0x000000189850723c */ /* 0x040ff00000001850 */
[C---:B------:R-:W-:Y:S08]  /*15fe0*/  HMMA.16816.F32 R84, R152.reuse, R26, R84 ;  /* 0x0000001a9854723c */ /* 0x040ff00000001854 */
[C---:B--2---:R-:W-:Y:S08]  /*15ff0*/  HMMA.16816.F32 R88, R152.reuse, R12, R88 ;  /* 0x0000000c9858723c */ /* 0x044ff00000001858 */
[C---:B------:R-:W-:Y:S08]  /*16000*/  HMMA.16816.F32 R92, R152.reuse, R14, R92 ;  /* 0x0000000e985c723c */ /* 0x040ff0000000185c */
[C---:B-1----:R-:W-:Y:S07]  /*16010*/  HMMA.16816.F32 R96, R152.reuse, R4, R96 ;  /* 0x000000049860723c */ /* 0x042fee0000001860 */
[----:B------:R-:W-:Y:S01]  /*16020*/  IADD3 R4, R188, -0x2, RZ ;  /* 0xfffffffebc047810 */ /* 0x000fe20007ffe0ff */
[----:B------:R-:W-:Y:S03]  /*16030*/  HMMA.16816.F32 R100, R152, R6, R100 ;  /* 0x000000069864723c */ /* 0x000fe60000001864 */
[----:B------:R-:W-:Y:S11]  /*16040*/  ISETP.GE.AND P0, PT, R4, R225, PT ;  /* 0x000000e10400720c */ /* 0x000ff60003f06270 */
[----:B------:R-:W-:Y:S02]  /*16050*/  @!UPT UIADD3 URZ, URZ, URZ, URZ ;  /* 0x0000003f3f3ff290 */ /* 0x000fe4000fffe03f */
[----:B------:R-:W-:-:S05]  /*16060*/  @!P0 BRA `(.L_x_2950) ;  /* 0x000004f000008947 */ /* 0x000fca0003800000 */
[----:B------:R-:W-:Y:S01]  /*16070*/  IMAD.MOV.U32 R174, RZ, RZ, c[0x0][0x2b8] ;  /* 0x0000ae00ffae7624 */ /* 0x000fe200078e00ff */
[----:B------:R-:W-:Y:S01]  /*16080*/  IADD3 R2, R230, R214, R247 ;  /* 0x000000d6e6027210 */ /* 0x000fe20007ffe0f7 */
[----:B------:R-:W-:Y:S01]  /*16090*/  IMAD.MOV.U32 R191, RZ, RZ, RZ ;  /* 0x000000ffffbf7224 */ /* 0x000fe200078e00ff */
[C---:B------:R-:W-:Y:S01]  /*160a0*/  SHF.L.U64.HI R20, R218.reuse, 0x1, R228 ;  /* 0x00000001da147819 */ /* 0x040fe200000102e4 */
[----:B------:R-:W-:Y:S01]  /*160b0*/  IMAD.SHL.U32 R19, R218, 0x2, RZ ;  /* 0x00000002da137824 */ /* 0x000fe200078e00ff */
[----:B------:R-:W-:Y:S01]  /*160c0*/  ISETP.NE.AND P5, PT, R174, 0x1, PT ;  /* 0x00000001ae00780c */ /* 0x000fe20003fa5270 */
[C---:B------:R-:W-:Y:S01]  /*160d0*/  IMAD.SHL.U32 R17, R215.reuse, 0x2, RZ ;  /* 0x00000002d7117824 */ /* 0x040fe200078e00ff */
[----:B------:R-:W-:Y:S01]  /*160e0*/  IADD3 R2, R2, -0x80, RZ ;  /* 0xffffff8002027810 */ /* 0x000fe20007ffe0ff */
[C---:B------:R-:W-:Y:S01]  /*160f0*/  IMAD.SHL.U32 R15, R216.reuse, 0x2, RZ ;  /* 0x00000002d80f7824 */ /* 0x040fe200078e00ff */
[----:B------:R-:W-:Y:S02]  /*16100*/  SHF.L.U64.HI R18, R215, 0x1, R229 ;  /* 0x00000001d7127819 */ /* 0x000fe400000102e5 */
        /* <DEDUP_REMOVED lines=26> */
.L_x_3052:
[----:B------:R-:W-:-:S05]  /*162b0*/  BRA.DIV ~URZ, `(.L_x_2952) ;  /* 0x00009fb27f007947 */ /* 0x000fca000b800000 */
[----:B------:R-:W3:Y:S01]  /*162c0*/  SHFL.IDX PT, R2, R14, RZ, 0x181f ;  /* 0x00181fff0e027589 */ /* 0x000ee200000e0000 */
[----:B------:R-:W-:Y:S01]  /*162d0*/  ISETP.GE.AND P3, PT, R216, c[0x0][0x1d4], PT ;  /* 0x00007500d8007a0c */ /* 0x000fe20003f66270 */
[----:B------:R-:W-:Y:S01]  /*162e0*/  IMAD R0, R213, 0x6000, R11 ;  /* 0x00006000d5007824 */ /* 0x000fe200078e020b */
[----:B------:R-:W-:Y:S04]  /*162f0*/  ISETP.GE.AND P1, PT, R215, c[0x0][0x1d4], PT ;  /* 0x00007500d7007a0c */ /* 0x000fe80003f26270 */
[----:B------:R-:W-:Y:S02]  /*16300*/  SEL R13, RZ, 0x10, P1 ;  /* 0x00000010ff0d7807 */ /* 0x000fe40000800000 */
[----:B---3--:R-:W-:Y:S05]  /*16310*/  IADD3 R6, P0, R2, R15, RZ ;  /* 0x0000000f02067210 */ /* 0x008fea0007f1e0ff */
[----:B--2---:R-:W-:Y:S01]  /*16320*/  IMAD.X R7, R4, 0x1, R16, P0 ;  /* 0x0000000104077824 */ /* 0x004fe200000e0610 */
[----:B------:R-:W-:Y:S04]  /*16330*/  ISETP.GE.AND P0, PT, R218, c[0x0][0x1d4], PT ;  /* 0x00007500da007a0c */ /* 0x000fe80003f06270 */
[----:B------:R-:W-:Y:S01]  /*16340*/  @!PT LDS RZ, [RZ] ;  /* 0x00000000fffff984 */ /* 0x000fe20000000800 */
[----:B------:R-:W-:Y:S01]  /*16350*/  @!PT LDS RZ, [RZ] ;  /* 0x00000000fffff984 */ /* 0x000fe20000000800 */
[----:B------:R2:W-:Y:S01]  /*16360*/  LDGSTS.E.BYPASS.LTC128B.128 [R0], [R6.64], !P3 ;  /* 0x0000000006007fae */ /* 0x0005e2000d901d48 */
[----:B------:R-:W-:Y:S02]  /*16370*/  SEL R12, RZ, 0x10, P0 ;  /* 0x00000010ff0c7807 */ /* 0x000fe40000000000 */
        /* <DEDUP_REMOVED lines=9> */
.L_x_3053:
[C---:B----4-:R-:W-:Y:S02]  /*16410*/  IADD3 R3, -R5.reuse, 0x10, RZ ;  /* 0x0000001005037810 */ /* 0x050fe40007ffe1ff */
[----:B------:R-:W-:Y:S02]  /*16420*/  ISETP.NE.U32.AND P2, PT, R5, RZ, PT ;  /* 0x000000ff0500720c */ /* 0x000fe40003f45070 */
[----:B------:R-:W-:Y:S02]  /*16430*/  LOP3.LUT R3, R3, 0xf, RZ, 0xc0, !PT ;  /* 0x0000000f03037812 */ /* 0x000fe400078ec0ff */
[----:B------:R-:W-:Y:S02]  /*16440*/  ISETP.NE.U32.AND P3, PT, R13, RZ, PT ;  /* 0x000000ff0d00720c */ /* 0x000fe40003f65070 */
        /* <DEDUP_REMOVED lines=8> */
[C---:B------:R-:W-:Y:S02]  /*164d0*/  ISETP.NE.U32.AND P2, PT, R12.reuse, RZ, PT ;  /* 0x000000ff0c00720c */ /* 0x040fe40003f45070 */
[----:B-1----:R-:W-:Y:S02]  /*164e0*/  IADD3 R6, P1, P0, R3, R2, R17 ;  /* 0x0000000203067210 */ /* 0x002fe4000783e011 */
[----:B------:R-:W-:Y:S02]  /*164f0*/  IADD3 R3, -R12, 0x10, RZ ;  /* 0x000000100c037810 */ /* 0x000fe40007ffe1ff */
[----:B------:R-:W-:Y:S02]  /*16500*/  IADD3.X R7, RZ, R4, R18, P1, P0 ;  /* 0x00000004ff077210 */ /* 0x000fe40000fe0412 */
[----:B------:R-:W-:Y:S03]  /*16510*/  LOP3.LUT R3, R3, 0xf, RZ, 0xc0, !PT ;  /* 0x0000000f03037812 */ /* 0x000fe600078ec0ff */
[----:B------:R1:W-:Y:S01]  /*16520*/  LDGSTS.E.BYPASS.LTC128B.128.ZFILL [R0+0x3000], [R6.64], P3 ;  /* 0x0300000006007fae */ /* 0x0003e20009941d48 */
[----:B------:R-:W-:Y:S04]  /*16530*/  IADD3 R2, P1, P0, R3, R2, R19 ;  /* 0x0000000203027210 */ /* 0x000fe8000783e013 */
[----:B------:R-:W-:Y:S05]  /*16540*/  IADD3.X R3, RZ, R4, R20, P1, P0 ;  /* 0x00000004ff037210 */ /* 0x000fea0000fe0414 */
[----:B------:R1:W-:Y:S04]  /*16550*/  LDGSTS.E.BYPASS.LTC128B.128.ZFILL [R0+0x5000], [R2.64], P2 ;  /* 0x0500000002007fae */ /* 0x0003e80009141d48 */
.L_x_2950:
[----:B------:R-:W-:Y:S05]  /*16560*/  BSYNC B0 ;  /* 0x0000000000007941 */ /* 0x000fea0003800000 */
.L_x_2949:
        /* <DEDUP_REMOVED lines=9> */
.L_x_2944:
[----:B------:R-:W-:Y:S01]  /*16600*/  ISETP.GE.AND P0, PT, R188, R225, PT ;  /* 0x000000e1bc00720c */ /* 0x000fe20003f06270 */
[----:B------:R-:W-:Y:S01]  /*16610*/  IMAD.MOV.U32 R198, RZ, RZ, 0x1f ;  /* 0x0000001fffc67424 */ /* 0x000fe200078e00ff */
[----:B------:R-:W-:-:S11]  /*16620*/  MOV R196, 0xffffffff ;  /* 0xffffffff00c47802 */ /* 0x000fd60000000f00 */
[----:B------:R-:W-:Y:S05]  /*16630*/  @!P0 BRA `(.L_x_2954) ;  /* 0x00002e6000008947 */ /* 0x000fea0003800000 */
[----:B------:R-:W-:Y:S02]  /*16640*/  MOV R106, R8 ;  /* 0x00000008006a7202 */ /* 0x000fe40000000f00 */
[----:B------:R-:W-:Y:S02]  /*16650*/  MOV R0, R9 ;  /* 0x0000000900007202 */ /* 0x000fe40000000f00 */
.L_x_2964:
        /* <DEDUP_REMOVED lines=40> */
.L_x_3054:
        /* <DEDUP_REMOVED lines=22> */
.L_x_3055:
        /* <DEDUP_REMOVED lines=12> */
[----:B------:R-:W-:Y:S02]  /*16b00*/  ISETP.NE.U32.AND P2, PT, R9, RZ, PT ;  /* 0x000000ff0900720c */ /* 0x000fe40003f45070 */
        /* <DEDUP_REMOVED lines=8> */
.L_x_2956:
[----:B------:R-:W-:Y:S05]  /*16b90*/  BSYNC B0 ;  /* 0x0000000000007941 */ /* 0x000fea0003800000 */
.L_x_2955:
        /* <DEDUP_REMOVED lines=189> */
.L_x_3056:
        /* <DEDUP_REMOVED lines=81> */
[----:B------:R-:W-:Y:S02]  /*17c80*/  FMUL.FTZ R89, R2, R89 ;  /* 0x0000005902597220 */ /* 0x000fe40000410000 */
[C---:B------:R-:W-:Y:S01]  /*17c90*/  FADD.FTZ R0, -R8.reuse, R106 ;  /* 0x0000006a08007221 */ /* 0x040fe20000010100 */
[----:B------:R-:W-:Y:S01]  /*17ca0*/  IADD3 R106, R187, R176, RZ ;  /* 0x000000b0bb6a7210 */ /* 0x000fe20007ffe0ff */
        /* <DEDUP_REMOVED lines=20> */
[----:B------:R-:W-:Y:S02]  /*17df0*/  FFMA.FTZ R175, R35, c[0x0][0x2d0], -R3 ;  /* 0x0000b40023af7a23 */ /* 0x000fe40000010803 */
[----:B------:R-:W-:Y:S02]  /*17e00*/  FADD.FTZ R3, R16, R4 ;  /* 0x0000000410037221 */ /* 0x000fe40000010000 */
[C---:B------:R-:W-:Y:S01]  /*17e10*/  FMUL.FTZ R4, R2.reuse, R112 ;  /* 0x0000007002047220 */ /* 0x040fe20000410000 */
[----:B------:R-:W-:Y:S01]  /*17e20*/  MUFU.EX2 R132, R14 ;  /* 0x0000000e00847308 */ /* 0x000fe20000000800 */
[----:B------:R-:W-:Y:S02]  /*17e30*/  FADD.FTZ R3, R5, R3 ;  /* 0x0000000305037221 */ /* 0x000fe40000010000 */
[C---:B------:R-:W-:Y:S02]  /*17e40*/  FMUL.FTZ R5, R2.reuse, R113 ;  /* 0x0000007102057220 */ /* 0x040fe40000410000 */
[C---:B--2---:R-:W-:Y:S01]  /*17e50*/  FMUL.FTZ R12, R2.reuse, R116 ;  /* 0x00000074020c7220 */ /* 0x044fe20000410000 */
[----:B---3--:R-:W-:Y:S01]  /*17e60*/  F2FP.PACK_AB R116, R107, R153 ;  /* 0x000000996b74723e */ /* 0x008fe200000000ff */
[C---:B------:R-:W-:Y:S02]  /*17e70*/  FMUL.FTZ R16, R2.reuse, R120 ;  /* 0x0000007802107220 */ /* 0x040fe40000410000 */
[C---:B------:R-:W-:Y:S01]  /*17e80*/  FMUL.FTZ R92, R2.reuse, R92 ;  /* 0x0000005c025c7220 */ /* 0x040fe20000410000 */
[----:B------:R-:W2:Y:S01]  /*17e90*/  MUFU.EX2 R133, R15 ;  /* 0x0000000f00857308 */ /* 0x000ea20000000800 */
[C---:B------:R-:W-:Y:S02]  /*17ea0*/  FMUL.FTZ R93, R2.reuse, R93 ;  /* 0x0000005d025d7220 */ /* 0x040fe40000410000 */
[C---:B------:R-:W-:Y:S02]  /*17eb0*/  FMUL.FTZ R96, R2.reuse, R96 ;  /* 0x0000006002607220 */ /* 0x040fe40000410000 */
[C---:B------:R-:W-:Y:S02]  /*17ec0*/  FMUL.FTZ R97, R2.reuse, R97 ;  /* 0x0000006102617220 */ /* 0x040fe40000410000 */
[C---:B------:R-:W-:Y:S02]  /*17ed0*/  FMUL.FTZ R100, R2.reuse, R100 ;  /* 0x0000006402647220 */ /* 0x040fe40000410000 */
[----:B------:R-:W-:Y:S01]  /*17ee0*/  FMUL.FTZ R101, R2, R101 ;  /* 0x0000006502657220 */ /* 0x000fe20000410000 */
[----:B------:R-:W-:Y:S01]  /*17ef0*/  IADD3 R2, R186, R176, RZ ;  /* 0x000000b0ba027210 */ /* 0x000fe20007ffe0ff */
[----:B------:R-:W-:Y:S01]  /*17f00*/  FADD.FTZ R3, R153, R3 ;  /* 0x0000000399037221 */ /* 0x000fe20000010000 */
[----:B-1----:R-:W-:Y:S01]  /*17f10*/  F2FP.PACK_AB R153, R7, R18 ;  /* 0x000000120799723e */ /* 0x002fe200000000ff */
[----:B------:R-:W-:Y:S01]  /*17f20*/  FFMA.FTZ R6, R0, R219, R18 ;  /* 0x000000db00067223 */ /* 0x000fe20000010012 */
[----:B------:R-:W-:Y:S01]  /*17f30*/  MUFU.EX2 R129, R161 ;  /* 0x000000a100817308 */ /* 0x000fe20000000800 */
[----:B------:R-:W1:Y:S01]  /*17f40*/  LDSM.16.MT88.4 R156, [R2] ;  /* 0x00000000029c783b */ /* 0x000e620000004200 */
[----:B------:R-:W-:Y:S01]  /*17f50*/  FADD.FTZ R120, R107, R3 ;  /* 0x000000036b787221 */ /* 0x000fe20000010000 */
[----:B------:R-:W-:Y:S01]  /*17f60*/  IADD3 R3, R184, R2, RZ ;  /* 0x00000002b8037210 */ /* 0x000fe20007ffe0ff */
[----:B------:R-:W-:Y:S02]  /*17f70*/  FADD.FTZ R128, R7, R6 ;  /* 0x0000000607807221 */ /* 0x000fe40000010000 */
[C---:B------:R-:W-:Y:S02]  /*17f80*/  FMUL.FTZ R6, R0.reuse, R114 ;  /* 0x0000007200067220 */ /* 0x040fe40000410000 */
[C---:B------:R-:W-:Y:S02]  /*17f90*/  FMUL.FTZ R7, R0.reuse, R115 ;  /* 0x0000007300077220 */ /* 0x040fe40000410000 */
[----:B------:R-:W3:Y:S01]  /*17fa0*/  LDSM.16.MT88.4 R112, [R3] ;  /* 0x000000000370783b */ /* 0x000ee20000004200 */
[----:B--2---:R-:W-:Y:S01]  /*17fb0*/  F2FP.PACK_AB R155, R133, R132 ;  /* 0x00000084859b723e */ /* 0x004fe200000000ff */
[C---:B------:R-:W-:Y:S01]  /*17fc0*/  FMUL.FTZ R18, R0.reuse, R122 ;  /* 0x0000007a00127220 */ /* 0x040fe20000410000 */
[----:B------:R-:W-:Y:S01]  /*17fd0*/  MUFU.EX2 R161, R169 ;  /* 0x000000a900a17308 */ /* 0x000fe20000000800 */
[C---:B------:R-:W-:Y:S02]  /*17fe0*/  FMUL.FTZ R19, R0.reuse, R123 ;  /* 0x0000007b00137220 */ /* 0x040fe40000410000 */
[C---:B------:R-:W-:Y:S02]  /*17ff0*/  FMUL.FTZ R30, R0.reuse, R134 ;  /* 0x00000086001e7220 */ /* 0x040fe40000410000 */
[C---:B------:R-:W-:Y:S02]  /*18000*/  FMUL.FTZ R31, R0.reuse, R135 ;  /* 0x00000087001f7220 */ /* 0x040fe40000410000 */
[C---:B------:R-:W-:Y:S02]  /*18010*/  FMUL.FTZ R38, R0.reuse, R142 ;  /* 0x0000008e00267220 */ /* 0x040fe40000410000 */
[----:B------:R-:W-:Y:S02]  /*18020*/  FMUL.FTZ R39, R0, R143 ;  /* 0x0000008f00277220 */ /* 0x000fe40000410000 */
        /* <DEDUP_REMOVED lines=10> */
[C---:B------:R-:W-:Y:S01]  /*180d0*/  FMUL.FTZ R35, R0.reuse, R139 ;  /* 0x0000008b00237220 */ /* 0x040fe20000410000 */
[C---:B-1----:R-:W-:Y:S05]  /*180e0*/  HMMA.16816.F32 R4, R152.reuse, R156, R4 ;  /* 0x0000009c9804723c */ /* 0x042fea0000001804 */
[C---:B------:R-:W-:Y:S02]  /*180f0*/  FMUL.FTZ R42, R0.reuse, R42 ;  /* 0x0000002a002a7220 */ /* 0x040fe40000410000 */
[C---:B------:R-:W-:Y:S01]  /*18100*/  FMUL.FTZ R43, R0.reuse, R43 ;  /* 0x0000002b002b7220 */ /* 0x040fe20000410000 */
[C---:B------:R-:W-:Y:S01]  /*18110*/  HMMA.16816.F32 R12, R152.reuse, R158, R12 ;  /* 0x0000009e980c723c */ /* 0x040fe2000000180c */
[----:B------:R-:W-:Y:S03]  /*18120*/  MUFU.EX2 R126, R194 ;  /* 0x000000c2007e7308 */ /* 0x000fe60000000800 */
[C---:B------:R-:W-:Y:S02]  /*18130*/  FMUL.FTZ R46, R0.reuse, R46 ;  /* 0x0000002e002e7220 */ /* 0x040fe40000410000 */
[C---:B------:R-:W-:Y:S02]  /*18140*/  FMUL.FTZ R47, R0.reuse, R47 ;  /* 0x0000002f002f7220 */ /* 0x040fe40000410000 */
[C---:B---3--:R-:W-:Y:S03]  /*18150*/  HMMA.16816.F32 R16, R152.reuse, R112, R16 ;  /* 0x000000709810723c */ /* 0x048fe60000001810 */
[----:B------:R-:W-:Y:S01]  /*18160*/  MUFU.EX2 R131, R160 ;  /* 0x000000a000837308 */ /* 0x000fe20000000800 */
[C---:B------:R-:W-:Y:S02]  /*18170*/  FMUL.FTZ R50, R0.reuse, R50 ;  /* 0x0000003200327220 */ /* 0x040fe40000410000 */
[C---:B------:R-:W-:Y:S02]  /*18180*/  FMUL.FTZ R51, R0.reuse, R51 ;  /* 0x0000003300337220 */ /* 0x040fe40000410000 */
[C---:B------:R-:W-:Y:S01]  /*18190*/  HMMA.16816.F32 R20, R152.reuse, R114, R20 ;  /* 0x000000729814723c */ /* 0x040fe20000001814 */
[----:B------:R-:W1:Y:S03]  /*181a0*/  LDSM.16.MT88.4 R112, [R106] ;  /* 0x000000006a70783b */ /* 0x000e660000004200 */
[C---:B------:R-:W-:Y:S01]  /*181b0*/  FMUL.FTZ R54, R0.reuse, R54 ;  /* 0x0000003600367220 */ /* 0x040fe20000410000 */
[----:B------:R-:W-:Y:S01]  /*181c0*/  MUFU.EX2 R130, R162 ;  /* 0x000000a200827308 */ /* 0x000fe20000000800 */
[C---:B------:R-:W-:Y:S02]  /*181d0*/  FMUL.FTZ R55, R0.reuse, R55 ;  /* 0x0000003700377220 */ /* 0x040fe40000410000 */
[C---:B------:R-:W-:Y:S04]  /*181e0*/  FMUL.FTZ R58, R0.reuse, R58 ;  /* 0x0000003a003a7220 */ /* 0x040fe80000410000 */
        /* <DEDUP_REMOVED lines=17> */
[----:B--2---:R-:W-:Y:S01]  /*18300*/  F2FP.PACK_AB R119, R164, R130 ;  /* 0x00000082a477723e */ /* 0x004fe200000000ff */
[C---:B------:R-:W-:Y:S01]  /*18310*/  FMUL.FTZ R87, R0.reuse, R87 ;  /* 0x0000005700577220 */ /* 0x040fe20000410000 */
[C---:B-1----:R-:W-:Y:S03]  /*18320*/  HMMA.16816.F32 R24, R152.reuse, R112, R24 ;  /* 0x000000709818723c */ /* 0x042fe60000001818 */
        /* <DEDUP_REMOVED lines=19> */
[----:B------:R-:W2:Y:S01]  /*18460*/  MUFU.EX2 R120, R172 ;  /* 0x000000ac00787308 */ /* 0x000ea20000000800 */
[----:B------:R-:W-:Y:S09]  /*18470*/  LDSM.16.MT88.4 R140, [R0+0x1800] ;  /* 0x00180000008c783b */ /* 0x000ff20000004200 */
        /* <DEDUP_REMOVED lines=142> */
[----:B------:R2:W4:Y:S07]  /*18d60*/  LDSM.16.MT88.4 R12, [R2+0x5800] ;  /* 0x00580000020c783b */ /* 0x00052e0000004200 */
[C---:B---3--:R-:W-:Y:S08]  /*18d70*/  HMMA.16816.F32 R56, R152.reuse, R16, R56 ;  /* 0x000000109838723c */ /* 0x048ff00000001838 */
[C---:B------:R-:W-:Y:S01]  /*18d80*/  HMMA.16816.F32 R60, R152.reuse, R18, R60 ;  /* 0x00000012983c723c */ /* 0x040fe2000000183c */
[----:B------:R3:W5:Y:S03]  /*18d90*/  LDSM.16.MT88.4 R16, [R0+0x5800] ;  /* 0x005800000010783b */ /* 0x0007660000004200 */
[----:B--2---:R-:W-:Y:S04]  /*18da0*/  IADD3 R2, R188, -0x2, RZ ;  /* 0xfffffffebc027810 */ /* 0x004fe80007ffe0ff */
[C---:B-1----:R-:W-:Y:S03]  /*18db0*/  HMMA.16816.F32 R64, R152.reuse, R4, R64 ;  /* 0x000000049840723c */ /* 0x042fe60000001840 */
[----:B------:R-:W-:Y:S05]  /*18dc0*/  ISETP.GE.AND P0, PT, R2, R225, PT ;  /* 0x000000e10200720c */ /* 0x000fea0003f06270 */
[C---:B------:R-:W-:Y:S04]  /*18dd0*/  HMMA.16816.F32 R68, R152.reuse, R6, R68 ;  /* 0x000000069844723c */ /* 0x040fe80000001844 */
[----:B---3--:R-:W-:Y:S04]  /*18de0*/  FADD.FTZ R0, R164, R107 ;  /* 0x0000006ba4007221 */ /* 0x008fe80000010000 */
        /* <DEDUP_REMOVED lines=53> */
.L_x_3057:
        /* <DEDUP_REMOVED lines=22> */
.L_x_3058:
        /* <DEDUP_REMOVED lines=21> */
.L_x_2961:
[----:B------:R-:W-:Y:S05]  /*193f0*/  BSYNC B0 ;  /* 0x0000000000007941 */ /* 0x000fea0003800000 */
.L_x_2960:
        /* <DEDUP_REMOVED lines=10> */
.L_x_2954:
[----:B------:R-:W-:Y:S05]  /*194a0*/  BRA.DIV ~URZ, `(.L_x_2965) ;  /* 0x000075f27f007947 */ /* 0x000fea000b800000 */
[----:B------:R1:W2:Y:S02]  /*194b0*/  SHFL.BFLY PT, R0, R220, 0x2, 0x1f ;  /* 0x0c401f00dc007f89 */ /* 0x0002a400000e0000 */
.L_x_3059:
[----:B--2---:R-:W-:Y:S01]  /*194c0*/  FADD.FTZ R0, R0, R220 ;  /* 0x000000dc00007221 */ /* 0x004fe20000010000 */
[----:B------:R-:W-:Y:S05]  /*194d0*/  BRA.DIV ~URZ, `(.L_x_2966) ;  /* 0x000076227f007947 */ /* 0x000fea000b800000 */
[----:B------:R-:W2:Y:S04]  /*194e0*/  SHFL.BFLY PT, R2, R219, 0x2, 0x1f ;  /* 0x0c401f00db027f89 */ /* 0x000ea800000e0000 */
[----:B------:R-:W3:Y:S01]  /*194f0*/  SHFL.BFLY PT, R5, R0, 0x1, 0x1f ;  /* 0x0c201f0000057f89 */ /* 0x000ee200000e0000 */
[----:B--2---:R-:W-:-:S02]  /*19500*/  FADD.FTZ R4, R2, R219 ;  /* 0x000000db02047221 */ /* 0x004fc40000010000 */
[----:B---3--:R-:W-:-:S03]  /*19510*/  FADD.FTZ R0, R0, R5 ;  /* 0x0000000500007221 */ /* 0x008fc60000010000 */
[----:B------:R2:W3:Y:S04]  /*19520*/  SHFL.BFLY PT, R3, R4, 0x1, 0x1f ;  /* 0x0c201f0004037f89 */ /* 0x0004e800000e0000 */
.L_x_3060:
        /* <DEDUP_REMOVED lines=117> */
.L_x_2869:
[----:B------:R2:W5:Y:S01]  /*19c80*/  LDL R7, [R1] ;  /* 0x0000000001077983 */ /* 0x0005620000100800 */
[----:B------:R-:W-:Y:S03]  /*19c90*/  BSSY B0, `(.L_x_2967) ;  /* 0x0000012000007945 */ /* 0x000fe60003800000 */
[----:B------:R-:W3:Y:S02]  /*19ca0*/  S2R R6, SR_TID.X ;  /* 0x0000000000067919 */ /* 0x000ee40000002100 */
[----:B---3--:R-:W-:-:S13]  /*19cb0*/  LOP3.LUT P0, RZ, R6, 0xff, RZ, 0xc0, !PT ;  /* 0x000000ff06ff7812 */ /* 0x008fda000780c0ff */
[----:B------:R-:W-:Y:S05]  /*19cc0*/  @P0 BRA `(.L_x_2968) ;  /* 0x000000e000000947 */ /* 0x000fea0003800000 */
[----:B--2---:R-:W2:Y:S01]  /*19cd0*/  S2R R4, SR_LANEID ;  /* 0x0000000000047919 */ /* 0x004ea20000000000 */
        /* <DEDUP_REMOVED lines=11> */
[----:B---3-5:R-:W-:-:S05]  /*19d90*/  IADD3 R7, R3, c[0x0][0xc], R2 ;  /* 0x0000030003077a10 */ /* 0x028fca0007ffe002 */
[----:B------:R2:W-:Y:S02]  /*19da0*/  STL [R1], R7 ;  /* 0x0000000701007387 */ /* 0x0005e40000100800 */
.L_x_2968:
[----:B--2---:R-:W-:Y:S05]  /*19db0*/  BSYNC B0 ;  /* 0x0000000000007941 */ /* 0x004fea0003800000 */
.L_x_2967:
[----:B------:R-:W-:Y:S01]  /*19dc0*/  PRMT R0, R0, 0x9910, RZ ;  /* 0x0000991000007816 */ /* 0x000fe200000000ff */
[----:B------:R-:W-:Y:S01]  /*19dd0*/  BSSY B1, `(.L_x_2969) ;  /* 0x00003a9000017945 */ /* 0x000fe20003800000 */
[----:B-----5:R-:W-:Y:S02]  /*19de0*/  IMAD.MOV.U32 R35, RZ, RZ, R7 ;  /* 0x000000ffff237224 */ /* 0x020fe400078e0007 */
[----:B------:R-:W-:-:S13]  /*19df0*/  ISETP.NE.AND P0, PT, R0, RZ, PT ;  /* 0x000000ff0000720c */ /* 0x000fda0003f05270 */
[----:B------:R-:W-:Y:S05]  /*19e00*/  @!P0 BRA `(.L_x_2970) ;  /* 0x00002e0000008947 */ /* 0x000fea0003800000 */
[----:B------:R-:W2:Y:S01]  /*19e10*/  LDL R4, [R1+0x10] ;  /* 0x0000100001047983 */ /* 0x000ea20000100800 */
[----:B------:R-:W-:-:S03]  /*19e20*/  SHF.R.S32.HI R2, RZ, 0x1f, R6 ;  /* 0x0000001fff027819 */ /* 0x000fc60000011406 */
[----:B------:R-:W3:Y:S01]  /*19e30*/  LDL.LU R15, [R1+0x14] ;  /* 0x00001400010f7983 */ /* 0x000ee20000300800 */
[----:B------:R-:W-:-:S03]  /*19e40*/  LEA.HI R2, R2, R6, RZ, 0x5 ;  /* 0x0000000602027211 */ /* 0x000fc600078f28ff */
[----:B------:R-:W4:Y:S01]  /*19e50*/  LDL.LU R14, [R1+0x18] ;  /* 0x00001800010e7983 */ /* 0x000f220000300800 */
[----:B------:R-:W-:Y:S01]  /*19e60*/  SHF.R.S32.HI R2, RZ, 0x5, R2 ;  /* 0x00000005ff027819 */ /* 0x000fe20000011402 */
[----:B------:R-:W-:Y:S01]  /*19e70*/  WARPSYNC 0xffffffff ;  /* 0xffffffff00007948 */ /* 0x000fe20003800000 */
[----:B------:R-:W-:Y:S01]  /*19e80*/  LOP3.LUT R0, R150, R232, RZ, 0xfc, !PT ;  /* 0x000000e896007212 */ /* 0x000fe200078efcff */
[----:B------:R-:W-:Y:S01]  /*19e90*/  IMAD.MOV.U32 R7, RZ, RZ, 0x20 ;  /* 0x00000020ff077424 */ /* 0x000fe200078e00ff */
[----:B------:R-:W-:Y:S01]  /*19ea0*/  F2FP.PACK_AB R6, R27, R26 ;  /* 0x0000001a1b06723e */ /* 0x000fe200000000ff */
[----:B------:R-:W-:Y:S01]  /*19eb0*/  IMAD.SHL.U32 R2, R2, 0x400, RZ ;  /* 0x0000040002027824 */ /* 0x000fe200078e00ff */
[----:B------:R-:W-:Y:S01]  /*19ec0*/  F2FP.PACK_AB R5, R89, R88 ;  /* 0x000000585905723e */ /* 0x000fe200000000ff */
[----:B------:R-:W-:Y:S01]  /*19ed0*/  IMAD.MOV.U32 R9, RZ, RZ, 0x40 ;  /* 0x00000040ff097424 */ /* 0x000fe200078e00ff */
[----:B------:R-:W-:Y:S01]  /*19ee0*/  F2FP.PACK_AB R8, R115, R114 ;  /* 0x000000727308723e */ /* 0x000fe200000000ff */
[----:B------:R-:W-:Y:S01]  /*19ef0*/  IMAD R3, R252, 0x2, R2 ;  /* 0x00000002fc037824 */ /* 0x000fe200078e0202 */
[----:B------:R-:W3:Y:S03]  /*19f00*/  LDL.LU R13, [R1+0x2c] ;  /* 0x00002c00010d7983 */ /* 0x000ee60000300800 */
[----:B------:R-:W-:-:S04]  /*19f10*/  IMAD.IADD R0, R3, 0x1, R0 ;  /* 0x0000000103007824 */ /* 0x000fc800078e0200 */
[----:B------:R-:W-:-:S05]  /*19f20*/  IMAD.SHL.U32 R0, R0, 0x2, RZ ;  /* 0x0000000200007824 */ /* 0x000fca00078e00ff */
[----:B------:R-:W-:Y:S01]  /*19f30*/  IADD3 R3, R0, 0x80, RZ ;  /* 0x0000008000037810 */ /* 0x000fe20007ffe0ff */
[----:B------:R-:W-:Y:S01]  /*19f40*/  IMAD.MOV.U32 R16, RZ, RZ, c[0x0][0x388] ;  /* 0x0000e200ff107624 */ /* 0x000fe200078e00ff */
[----:B------:R-:W-:Y:S01]  /*19f50*/  BAR.SYNC.DEFER_BLOCKING 0x1, 0x100 ;  /* 0x0044000000007b1d */ /* 0x000fe20000010000 */
[----:B--2---:R-:W-:-:S04]  /*19f60*/  LOP3.LUT R2, R4, 0x1, RZ, 0xc0, !PT ;  /* 0x0000000104027812 */ /* 0x004fc800078ec0ff */
[----:B------:R-:W-:-:S04]  /*19f70*/  ISETP.NE.U32.AND P0, PT, R2, 0x1, PT ;  /* 0x000000010200780c */ /* 0x000fc80003f05070 */
[----:B------:R-:W-:Y:S02]  /*19f80*/  R2P PR, R4, 0x6 ;  /* 0x0000000604007804 */ /* 0x000fe40000000000 */
[----:B------:R-:W-:Y:S02]  /*19f90*/  F2FP.PACK_AB R4, R153, R152 ;  /* 0x000000989904723e */ /* 0x000fe400000000ff */
[----:B------:R-:W-:-:S03]  /*19fa0*/  IADD3 R2, R0, 0x70, RZ ;  /* 0x0000007000027810 */ /* 0x000fc60007ffe0ff */
[----:B------:R2:W-:Y:S02]  /*19fb0*/  STS [R0+0x80], R4 ;  /* 0x0000800400007388 */ /* 0x0005e40000000800 */
[----:B------:R-:W-:Y:S02]  /*19fc0*/  @P0 IADD3 R2, R3, 0x10, RZ ;  /* 0x0000001003020810 */ /* 0x000fe40007ffe0ff */
[----:B------:R-:W-:-:S05]  /*19fd0*/  F2FP.PACK_AB R3, R97, R96 ;  /* 0x000000606103723e */ /* 0x000fca00000000ff */
[----:B------:R1:W-:Y:S01]  /*19fe0*/  STS [R0+0x480], R3 ;  /* 0x0004800300007388 */ /* 0x0003e20000000800 */
[----:B------:R-:W-:-:S03]  /*19ff0*/  SEL R9, R9, 0xffffffc0, !P2 ;  /* 0xffffffc009097807 */ /* 0x000fc60005000000 */
[----:B------:R3:W-:Y:S04]  /*1a000*/  STS [R2], R6 ;  /* 0x0000000602007388 */ /* 0x0007e80000000800 */
[----:B------:R4:W-:Y:S01]  /*1a010*/  STS [R2+0x400], R5 ;  /* 0x0004000502007388 */ /* 0x0009e20000000800 */
[----:B--2---:R-:W-:Y:S02]  /*1a020*/  SEL R4, R7, 0xffffffe0, !P1 ;  /* 0xffffffe007047807 */ /* 0x004fe40004800000 */
[----:B------:R-:W-:-:S03]  /*1a030*/  F2FP.PACK_AB R7, R29, R28 ;  /* 0x0000001c1d07723e */ /* 0x000fc600000000ff */
[----:B-1----:R-:W-:Y:S02]  /*1a040*/  IMAD.IADD R3, R0, 0x1, R4 ;  /* 0x0000000100037824 */ /* 0x002fe400078e0204 */
[--C-:B------:R-:W-:Y:S01]  /*1a050*/  IMAD.IADD R4, R4, 0x1, R2.reuse ;  /* 0x0000000104047824 */ /* 0x100fe200078e0202 */
[----:B---3--:R-:W-:Y:S02]  /*1a060*/  F2FP.PACK_AB R6, R123, R122 ;  /* 0x0000007a7b06723e */ /* 0x008fe400000000ff */
[----:B----4-:R-:W-:Y:S01]  /*1a070*/  F2FP.PACK_AB R5, R31, R30 ;  /* 0x0000001e1f05723e */ /* 0x010fe200000000ff */
[----:B------:R1:W-:Y:S04]  /*1a080*/  STS [R3+0x80], R7 ;  /* 0x0000800703007388 */ /* 0x0003e80000000800 */
[----:B------:R2:W-:Y:S04]  /*1a090*/  STS [R3+0x480], R6 ;  /* 0x0004800603007388 */ /* 0x0005e80000000800 */
[----:B------:R3:W-:Y:S01]  /*1a0a0*/  STS [R4], R5 ;  /* 0x0000000504007388 */ /* 0x0007e20000000800 */
[----:B------:R-:W-:-:S03]  /*1a0b0*/  IMAD.IADD R12, R9, 0x1, R2 ;  /* 0x00000001090c7824 */ /* 0x000fc600078e0202 */
[----:B------:R4:W-:Y:S01]  /*1a0c0*/  STS [R4+0x400], R8 ;  /* 0x0004000804007388 */ /* 0x0009e20000000800 */
[----:B-1----:R-:W-:Y:S01]  /*1a0d0*/  F2FP.PACK_AB R7, R37, R36 ;  /* 0x000000242507723e */ /* 0x002fe200000000ff */
[----:B--2---:R-:W-:Y:S01]  /*1a0e0*/  IMAD.IADD R6, R0, 0x1, R9 ;  /* 0x0000000100067824 */ /* 0x004fe200078e0209 */
[----:B---3--:R-:W-:-:S04]  /*1a0f0*/  F2FP.PACK_AB R5, R93, R92 ;  /* 0x0000005c5d05723e */ /* 0x008fc800000000ff */
[----:B------:R1:W-:Y:S04]  /*1a100*/  STS [R6+0x80], R7 ;  /* 0x0000800706007388 */ /* 0x0003e80000000800 */
[----:B------:R2:W-:Y:S01]  /*1a110*/  STS [R6+0x480], R5 ;  /* 0x0004800506007388 */ /* 0x0005e20000000800 */
[----:B----4-:R-:W-:Y:S02]  /*1a120*/  F2FP.PACK_AB R8, R107, R106 ;  /* 0x0000006a6b08723e */ /* 0x010fe400000000ff */
[----:B-1----:R-:W-:Y:S02]  /*1a130*/  F2FP.PACK_AB R7, R39, R38 ;  /* 0x000000262707723e */ /* 0x002fe400000000ff */
[----:B--2---:R-:W-:-:S03]  /*1a140*/  F2FP.PACK_AB R5, R129, R128 ;  /* 0x000000808105723e */ /* 0x004fc600000000ff */
[----:B------:R1:W-:Y:S04]  /*1a150*/  STS [R12], R7 ;  /* 0x000000070c007388 */ /* 0x0003e80000000800 */
[----:B------:R2:W-:Y:S01]  /*1a160*/  STS [R12+0x400], R5 ;  /* 0x000400050c007388 */ /* 0x0005e20000000800 */
[----:B-1----:R-:W-:Y:S01]  /*1a170*/  F2FP.PACK_AB R7, R119, R118 ;  /* 0x000000767707723e */ /* 0x002fe200000000ff */
[----:B--2---:R-:W-:-:S05]  /*1a180*/  IMAD.IADD R5, R9, 0x1, R3 ;  /* 0x0000000109057824 */ /* 0x004fca00078e0203 */
[----:B------:R1:W-:Y:S04]  /*1a190*/  STS [R5+0x480], R7 ;  /* 0x0004800705007388 */ /* 0x0003e80000000800 */
[----:B------:R2:W-:Y:S01]  /*1a1a0*/  STS [R5+0x80], R8 ;  /* 0x0000800805007388 */ /* 0x0005e20000000800 */
[----:B-1----:R-:W-:Y:S01]  /*1a1b0*/  IMAD.IADD R7, R4, 0x1, R9 ;  /* 0x0000000104077824 */ /* 0x002fe200078e0209 */
[----:B------:R-:W-:Y:S02]  /*1a1c0*/  F2FP.PACK_AB R9, R113, R112 ;  /* 0x000000707109723e */ /* 0x000fe400000000ff */
        /* <DEDUP_REMOVED lines=37> */
[----:B------:R-:W-:Y:S04]  /*1a420*/  STS [R0+0x8080], R9 ;  /* 0x0080800900007388 */ /* 0x000fe80000000800 */
[----:B------:R1:W-:Y:S02]  /*1a430*/  STS [R0+0x8480], R8 ;  /* 0x0084800800007388 */ /* 0x0003e40000000800 */
[----:B-1----:R-:W-:Y:S02]  /*1a440*/  F2FP.PACK_AB R0, R63, R62 ;  /* 0x0000003e3f00723e */ /* 0x002fe400000000ff */
[----:B------:R-:W-:-:S03]  /*1a450*/  F2FP.PACK_AB R8, R73, R72 ;  /* 0x000000484908723e */ /* 0x000fc600000000ff */
        /* <DEDUP_REMOVED lines=8> */
[----:B------:R1:W-:Y:S01]  /*1a4e0*/  STS [R4+0x8400], R0 ;  /* 0x0084000004007388 */ /* 0x0003e20000000800 */
[----:B------:R-:W-:-:S03]  /*1a4f0*/  F2FP.PACK_AB R3, R125, R124 ;  /* 0x0000007c7d03723e */ /* 0x000fc600000000ff */
[----:B------:R2:W-:Y:S04]  /*1a500*/  STS [R4+0x8000], R2 ;  /* 0x0080000204007388 */ /* 0x0005e80000000800 */
[----:B------:R3:W-:Y:S01]  /*1a510*/  STS [R6+0x8080], R3 ;  /* 0x0080800306007388 */ /* 0x0007e20000000800 */
[----:B------:R-:W-:Y:S02]  /*1a520*/  ISETP.NE.U32.AND P0, PT, RZ, c[0x0][0x508], PT ;  /* 0x00014200ff007a0c */ /* 0x000fe40003f05070 */
[----:B-1----:R-:W-:Y:S02]  /*1a530*/  F2FP.PACK_AB R0, R79, R78 ;  /* 0x0000004e4f00723e */ /* 0x002fe400000000ff */
[----:B--2---:R-:W-:-:S03]  /*1a540*/  F2FP.PACK_AB R2, R75, R74 ;  /* 0x0000004a4b02723e */ /* 0x004fc600000000ff */
[----:B------:R1:W-:Y:S01]  /*1a550*/  STS [R6+0x8480], R0 ;  /* 0x0084800006007388 */ /* 0x0003e20000000800 */
[----:B---3--:R-:W-:-:S03]  /*1a560*/  F2FP.PACK_AB R3, R121, R120 ;  /* 0x000000787903723e */ /* 0x008fc600000000ff */
[----:B------:R2:W-:Y:S04]  /*1a570*/  STS [R12+0x8400], R2 ;  /* 0x008400020c007388 */ /* 0x0005e80000000800 */
[----:B------:R3:W-:Y:S01]  /*1a580*/  STS [R12+0x8000], R3 ;  /* 0x008000030c007388 */ /* 0x0007e20000000800 */
[----:B------:R-:W-:Y:S02]  /*1a590*/  ISETP.NE.AND.EX P2, PT, RZ, c[0x0][0x50c], PT, P0 ;  /* 0x00014300ff007a0c */ /* 0x000fe40003f45300 */
[----:B-1----:R-:W-:Y:S02]  /*1a5a0*/  F2FP.PACK_AB R0, R85, R84 ;  /* 0x000000545500723e */ /* 0x002fe400000000ff */
[----:B--2---:R-:W-:-:S03]  /*1a5b0*/  F2FP.PACK_AB R2, R59, R58 ;  /* 0x0000003a3b02723e */ /* 0x004fc600000000ff */
[----:B------:R1:W-:Y:S01]  /*1a5c0*/  STS [R5+0x8080], R0 ;  /* 0x0080800005007388 */ /* 0x0003e20000000800 */
[----:B---3--:R-:W-:-:S03]  /*1a5d0*/  F2FP.PACK_AB R3, R55, R54 ;  /* 0x000000363703723e */ /* 0x008fc600000000ff */
[----:B------:R2:W-:Y:S04]  /*1a5e0*/  STS [R5+0x8480], R2 ;  /* 0x0084800205007388 */ /* 0x0005e80000000800 */
[----:B------:R-:W-:Y:S01]  /*1a5f0*/  STS [R7+0x8400], R3 ;  /* 0x0084000307007388 */ /* 0x000fe20000000800 */
[----:B------:R-:W-:Y:S02]  /*1a600*/  ISETP.NE.U32.AND P3, PT, RZ, c[0x0][0x500], PT ;  /* 0x00014000ff007a0c */ /* 0x000fe40003f65070 */
[----:B-1----:R-:W-:-:S05]  /*1a610*/  F2FP.PACK_AB R0, R25, R24 ;  /* 0x000000181900723e */ /* 0x002fca00000000ff */
[----:B------:R1:W-:Y:S04]  /*1a620*/  STS [R7+0x8000], R0 ;  /* 0x0080000007007388 */ /* 0x0003e80000000800 */
[----:B------:R-:W-:Y:S01]  /*1a630*/  BAR.SYNC.DEFER_BLOCKING 0x1, 0x100 ;  /* 0x0044000000007b1d */ /* 0x000fe20000010000 */
[----:B------:R-:W-:Y:S02]  /*1a640*/  ISETP.NE.AND.EX P3, PT, RZ, c[0x0][0x504], PT, P3 ;  /* 0x00014100ff007a0c */ /* 0x000fe40003f65330 */
[C---:B------:R-:W-:Y:S02]  /*1a650*/  @P2 IADD3 R8, P0, R15.reuse, c[0x0][0x508], RZ ;  /* 0x000142000f082a10 */ /* 0x040fe40007f1e0ff */
[----:B------:R-:W-:Y:S01]  /*1a660*/  IADD3 R4, P1, R15, c[0x0][0x500], RZ ;  /* 0x000140000f047a10 */ /* 0x000fe20007f3e0ff */
[----:B--2---:R-:W-:Y:S01]  /*1a670*/  IMAD.MOV.U32 R2, RZ, RZ, RZ ;  /* 0x000000ffff027224 */ /* 0x004fe200078e00ff */
[----:B------:R-:W-:-:S02]  /*1a680*/  @P2 IADD3.X R9, R14, c[0x0][0x50c], RZ, P0, !PT ;  /* 0x000143000e092a10 */ /* 0x000fc400007fe4ff */
[----:B------:R-:W-:-:S03]  /*1a690*/  IADD3.X R5, R14, c[0x0][0x504], RZ, P1, !PT ;  /* 0x000141000e057a10 */ /* 0x000fc60000ffe4ff */
[----:B------:R2:W5:Y:S04]  /*1a6a0*/  @P2 LDG.E R16, [R8.64] ;  /* 0x0000000808102981 */ /* 0x000568000c1e1900 */
[----:B------:R2:W5:Y:S01]  /*1a6b0*/  @P3 LDG.E R2, [R4.64] ;  /* 0x0000000804023981 */ /* 0x000562000c1e1900 */
[----:B------:R-:W-:-:S04]  /*1a6c0*/  ISETP.NE.AND P0, PT, R13, RZ, PT ;  /* 0x000000ff0d00720c */ /* 0x000fc80003f05270 */
[----:B-1----:R-:W-:Y:S01]  /*1a6d0*/  SEL R0, R13, c[0x0][0x3d4], P0 ;  /* 0x0000f5000d007a07 */ /* 0x002fe20000000000 */
[----:B------:R-:W-:Y:S05]  /*1a6e0*/  @P2 BRA `(.L_x_2971) ;  /* 0x0000004000002947 */ /* 0x000fea0003800000 */
[----:B------:R-:W-:Y:S05]  /*1a6f0*/  @!P3 BRA `(.L_x_2971) ;  /* 0x000000300000b947 */ /* 0x000fea0003800000 */
[----:B-----5:R1:W3:Y:S04]  /*1a700*/  LDG.E R16, [R4.64] ;  /* 0x0000000804107981 */ /* 0x0202e8000c1e1900 */
[----:B-12---:R-:W3:Y:S02]  /*1a710*/  LDG.E R4, [R4.64+0x4] ;  /* 0x0000040804047981 */ /* 0x006ee4000c1e1900 */
[----:B---3--:R-:W-:Y:S02]  /*1a720*/  IADD3 R16, -R16, R4, RZ ;  /* 0x0000000410107210 */ /* 0x008fe40007ffe1ff */
.L_x_2971:
[----:B--2---:R-:W2:Y:S04]  /*1a730*/  LDL.LU R5, [R1+0x1c] ;  /* 0x00001c0001057983 */ /* 0x004ea80000300800 */
[----:B------:R-:W3:Y:S04]  /*1a740*/  LDL.LU R4, [R1+0x8] ;  /* 0x0000080001047983 */ /* 0x000ee80000300800 */
[----:B------:R-:W4:Y:S04]  /*1a750*/  LDL.LU R3, [R1+0x28] ;  /* 0x0000280001037983 */ /* 0x000f280000300800 */
[----:B------:R-:W4:Y:S04]  /*1a760*/  LDL R13, [R1+0x64] ;  /* 0x00006400010d7983 */ /* 0x000f280000100800 */
[----:B------:R-:W4:Y:S04]  /*1a770*/  LDL R32, [R1+0x4] ;  /* 0x0000040001207983 */ /* 0x000f280000100800 */
[----:B------:R-:W4:Y:S04]  /*1a780*/  LDL R23, [R1+0x30] ;  /* 0x0000300001177983 */ /* 0x000f280000100800 */
[----:B------:R-:W4:Y:S01]  /*1a790*/  LDL R33, [R1+0x6c] ;  /* 0x00006c0001217983 */ /* 0x000f220000100800 */
[----:B------:R-:W-:Y:S01]  /*1a7a0*/  IMAD.MOV.U32 R12, RZ, RZ, 0x368 ;  /* 0x00000368ff0c7424 */ /* 0x000fe200078e00ff */
[----:B------:R-:W-:-:S04]  /*1a7b0*/  ISETP.GT.AND P2, PT, R0, 0x1, PT ;  /* 0x000000010000780c */ /* 0x000fc80003f44270 */
[----:B------:R-:W-:-:S04]  /*1a7c0*/  SEL R12, R12, 0x328, P2 ;  /* 0x000003280c0c7807 */ /* 0x000fc80001000000 */
[----:B------:R1:W2:Y:S08]  /*1a7d0*/  LDC.64 R6, c[0x0][R12+0x170] ;  /* 0x00005c000c067b82 */ /* 0x0002b00000000a00 */
[----:B------:R1:W2:Y:S08]  /*1a7e0*/  LDC.64 R8, c[0x0][R12+0x168] ;  /* 0x00005a000c087b82 */ /* 0x0002b00000000a00 */
[----:B------:R1:W2:Y:S01]  /*1a7f0*/  LDC.64 R18, c[0x0][R12+0x178] ;  /* 0x00005e000c127b82 */ /* 0x0002a20000000a00 */
[----:B------:R-:W-:-:S07]  /*1a800*/  ISETP.NE.U32.AND P0, PT, RZ, c[0x0][0x500], PT ;  /* 0x00014000ff007a0c */ /* 0x000fce0003f05070 */
[----:B------:R1:W2:Y:S01]  /*1a810*/  LDC.64 R20, c[0x0][R12+0x160] ;  /* 0x000058000c147b82 */ /* 0x0002a20000000a00 */
[----:B------:R-:W-:Y:S01]  /*1a820*/  ISETP.NE.AND.EX P0, PT, RZ, c[0x0][0x504], PT, P0 ;  /* 0x00014100ff007a0c */ /* 0x000fe20003f05300 */
[----:B-1----:R-:W-:-:S05]  /*1a830*/  IMAD.MOV.U32 R12, RZ, RZ, c[0x0][0x4e8] ;  /* 0x00013a00ff0c7624 */ /* 0x002fca00078e00ff */
[----:B------:R-:W-:Y:S01]  /*1a840*/  ISETP.NE.AND P5, PT, R12, 0x1, PT ;  /* 0x000000010c00780c */ /* 0x000fe20003fa5270 */
[----:B------:R-:W1:Y:S01]  /*1a850*/  S2R R86, SR_TID.X ;  /* 0x0000000000567919 */ /* 0x000e620000002100 */
[----:B--2---:R-:W-:Y:S02]  /*1a860*/  SEL R0, R5, RZ, !P0 ;  /* 0x000000ff05007207 */ /* 0x004fe40004000000 */
[----:B---3--:R-:W-:Y:S02]  /*1a870*/  LOP3.LUT R5, R4, 0xffff, RZ, 0xc0, !PT ;  /* 0x0000ffff04057812 */ /* 0x008fe400078ec0ff */
[----:B----4-:R-:W-:Y:S01]  /*1a880*/  SEL R4, R3, RZ, !P0 ;  /* 0x000000ff03047207 */ /* 0x010fe20004000000 */
[----:B------:R-:W-:-:S04]  /*1a890*/  IMAD R3, R7, R0, RZ ;  /* 0x0000000007037224 */ /* 0x000fc800078e02ff */
[----:B------:R-:W-:Y:S02]  /*1a8a0*/  IMAD R4, R6, R4, R3 ;  /* 0x0000000406047224 */ /* 0x000fe400078e0203 */
[-C--:B------:R-:W-:Y:S02]  /*1a8b0*/  IMAD R3, R9, R5.reuse, RZ ;  /* 0x0000000509037224 */ /* 0x080fe400078e02ff */
[----:B------:R-:W-:-:S04]  /*1a8c0*/  IMAD.WIDE.U32 R8, R8, R5, RZ ;  /* 0x0000000508087225 */ /* 0x000fc800078e00ff */
[----:B------:R-:W-:-:S04]  /*1a8d0*/  IMAD.WIDE.U32 R6, R6, R0, RZ ;  /* 0x0000000006067225 */ /* 0x000fc800078e00ff */
[----:B------:R-:W-:Y:S02]  /*1a8e0*/  IMAD.IADD R14, R9, 0x1, R3 ;  /* 0x00000001090e7824 */ /* 0x000fe400078e0203 */
[----:B------:R-:W-:Y:S01]  /*1a8f0*/  IMAD.IADD R3, R13, 0x1, R32 ;  /* 0x000000010d037824 */ /* 0x000fe200078e0220 */
[----:B-----5:R-:W-:Y:S02]  /*1a900*/  IADD3 R12, P4, P3, R6, R8, R2 ;  /* 0x00000008060c7210 */ /* 0x020fe40007b9e002 */
[----:B------:R-:W-:Y:S01]  /*1a910*/  SEL R6, R23, RZ, P2 ;  /* 0x000000ff17067207 */ /* 0x000fe20001000000 */
[----:B------:R-:W-:-:S04]  /*1a920*/  @P5 IMAD.HI.U32 R8, R3, c[0x0][0x4ec], RZ ;  /* 0x00013b0003085a27 */ /* 0x000fc800078e00ff */
[----:B------:R-:W-:Y:S02]  /*1a930*/  IMAD.IADD R15, R7, 0x1, R4 ;  /* 0x00000001070f7824 */ /* 0x000fe400078e0204 */
[-C--:B------:R-:W-:Y:S02]  /*1a940*/  IMAD R9, R19, R6.reuse, RZ ;  /* 0x0000000613097224 */ /* 0x080fe400078e02ff */
[----:B------:R-:W-:Y:S01]  /*1a950*/  IMAD.MOV.U32 R4, RZ, RZ, R3 ;  /* 0x000000ffff047224 */ /* 0x000fe200078e0003 */
[----:B------:R-:W-:Y:S01]  /*1a960*/  @P5 SHF.R.U32.HI R4, RZ, c[0x0][0x4f0], R8 ;  /* 0x00013c00ff045a19 */ /* 0x000fe20000011608 */
[----:B------:R-:W-:Y:S01]  /*1a970*/  IMAD.WIDE.U32 R6, R18, R6, RZ ;  /* 0x0000000612067225 */ /* 0x000fe200078e00ff */
[----:B------:R-:W-:-:S03]  /*1a980*/  SHF.R.S32.HI R8, RZ, 0x1f, R2 ;  /* 0x0000001fff087819 */ /* 0x000fc60000011402 */
[----:B------:R-:W-:Y:S02]  /*1a990*/  IMAD.IADD R13, R7, 0x1, R9 ;  /* 0x00000001070d7824 */ /* 0x000fe400078e0209 */
[----:B------:R-:W-:Y:S01]  /*1a9a0*/  IMAD.MOV R7, RZ, RZ, -R4 ;  /* 0x000000ffff077224 */ /* 0x000fe200078e0a04 */
[----:B------:R-:W-:Y:S02]  /*1a9b0*/  IADD3 R6, P1, P0, R4, R12, R6 ;  /* 0x0000000c04067210 */ /* 0x000fe4000783e006 */
[----:B------:R-:W-:Y:S01]  /*1a9c0*/  SHF.R.S32.HI R9, RZ, 0x1f, R4 ;  /* 0x0000001fff097819 */ /* 0x000fe20000011404 */
[----:B------:R-:W-:Y:S01]  /*1a9d0*/  IMAD R4, R7, c[0x0][0x4e8], R3 ;  /* 0x00013a0007047a24 */ /* 0x000fe200078e0203 */
[----:B------:R-:W-:-:S04]  /*1a9e0*/  IADD3.X R12, R15, R14, R8, P4, P3 ;  /* 0x0000000e0f0c7210 */ /* 0x000fc800027e6408 */
[----:B------:R-:W-:Y:S01]  /*1a9f0*/  IADD3.X R7, R9, R12, R13, P1, P0 ;  /* 0x0000000c09077210 */ /* 0x000fe20000fe040d */
[----:B------:R-:W-:Y:S01]  /*1aa00*/  IMAD R9, R21, R4, RZ ;  /* 0x0000000415097224 */ /* 0x000fe200078e02ff */
[----:B------:R-:W-:-:S05]  /*1aa10*/  SHF.R.S32.HI R12, RZ, 0x1f, R4 ;  /* 0x0000001fff0c7819 */ /* 0x000fca0000011404 */
[C---:B------:R-:W-:Y:S02]  /*1aa20*/  IMAD R9, R20.reuse, R12, R9 ;  /* 0x0000000c14097224 */ /* 0x040fe400078e0209 */
[----:B------:R-:W-:Y:S02]  /*1aa30*/  IMAD.MOV.U32 R12, RZ, RZ, c[0x0][0x4a8] ;  /* 0x00012a00ff0c7624 */ /* 0x000fe400078e00ff */
[----:B------:R-:W-:Y:S01]  /*1aa40*/  IMAD.WIDE.U32 R6, R20, R4, R6 ;  /* 0x0000000414067225 */ /* 0x000fe200078e0006 */
[----:B-1----:R-:W-:Y:S02]  /*1aa50*/  SHF.R.S32.HI R23, RZ, 0x1f, R86 ;  /* 0x0000001fff177819 */ /* 0x002fe40000011456 */
        /* <DEDUP_REMOVED lines=27> */
[----:B------:R-:W-:Y:S01]  /*1ac10*/  IMAD.WIDE.U32 R6, R2, c[0x0][0x3a0], RZ ;  /* 0x0000e80002067a25 */ /* 0x000fe200078e00ff */
[----:B------:R1:W3:Y:S01]  /*1ac20*/  LDS.128 R24, [R144+0x80] ;  /* 0x0000800090187984 */ /* 0x0002e20000000c00 */
[-C--:B--2---:R-:W-:Y:S02]  /*1ac30*/  IADD3 R12, R250, R32.reuse, RZ ;  /* 0x00000020fa0c7210 */ /* 0x084fe40007ffe0ff */
        /* <DEDUP_REMOVED lines=40> */
.L_x_3061:
[----:B------:R-:W-:Y:S05]  /*1aec0*/  BRA.DIV ~URZ, `(.L_x_2974) ;  /* 0x00005da27f007947 */ /* 0x000fea000b800000 */
[----:B------:R4:W2:Y:S02]  /*1aed0*/  SHFL.IDX PT, R0, R14, RZ, 0x181f ;  /* 0x00181fff0e007589 */ /* 0x0008a400000e0000 */
.L_x_3062:
        /* <DEDUP_REMOVED lines=15> */
.L_x_2976:
[----:B------:R-:W-:Y:S05]  /*1afd0*/  BSYNC B0 ;  /* 0x0000000000007941 */ /* 0x000fea0003800000 */
.L_x_2975:
[----:B------:R-:W-:Y:S05]  /*1afe0*/  BRA.DIV ~URZ, `(.L_x_2977) ;  /* 0x00005cf27f007947 */ /* 0x000fea000b800000 */
[----:B---3--:R3:W4:Y:S04]  /*1aff0*/  SHFL.IDX PT, R5, R13, 0x1, 0x181f ;  /* 0x00381f000d057f89 */ /* 0x00872800000e0000 */
[----:B--2---:R3:W2:Y:S02]  /*1b000*/  SHFL.IDX PT, R0, R14, 0x1, 0x181f ;  /* 0x00381f000e007f89 */ /* 0x0046a400000e0000 */
.L_x_3063:
        /* <DEDUP_REMOVED lines=16> */
.L_x_2979:
[----:B------:R-:W-:Y:S05]  /*1b110*/  BSYNC B0 ;  /* 0x0000000000007941 */ /* 0x000fea0003800000 */
.L_x_2978:
[----:B------:R-:W-:Y:S05]  /*1b120*/  BRA.DIV ~URZ, `(.L_x_2980) ;  /* 0x00005c827f007947 */ /* 0x000fea000b800000 */
[----:B----4-:R4:W3:Y:S02]  /*1b130*/  SHFL.IDX PT, R5, R13, 0x2, 0x181f ;  /* 0x00581f000d057f89 */ /* 0x0108e400000e0000 */
.L_x_3064:
[----:B------:R-:W-:Y:S05]  /*1b140*/  BRA.DIV ~URZ, `(.L_x_2981) ;  /* 0x00005cd27f007947 */ /* 0x000fea000b800000 */
[----:B--2---:R2:W4:Y:S02]  /*1b150*/  SHFL.IDX PT, R0, R14, 0x2, 0x181f ;  /* 0x00581f000e007f89 */ /* 0x00452400000e0000 */
.L_x_3065:
        /* <DEDUP_REMOVED lines=16> */
.L_x_2983:
[----:B------:R-:W-:Y:S05]  /*1b260*/  BSYNC B0 ;  /* 0x0000000000007941 */ /* 0x000fea0003800000 */
.L_x_2982:
[----:B------:R-:W-:Y:S05]  /*1b270*/  BRA.DIV ~URZ, `(.L_x_2984) ;  /* 0x00005c127f007947 */ /* 0x000fea000b800000 */
[----:B---3--:R3:W2:Y:S04]  /*1b280*/  SHFL.IDX PT, R6, R13, 0x3, 0x181f ;  /* 0x00781f000d067f89 */ /* 0x0086a800000e0000 */
[----:B----4-:R3:W4:Y:S02]  /*1b290*/  SHFL.IDX PT, R0, R14, 0x3, 0x181f ;  /* 0x00781f000e007f89 */ /* 0x01072400000e0000 */
.L_x_3066:
        /* <DEDUP_REMOVED lines=17> */
.L_x_2972:
[----:B------:R-:W3:Y:S01]  /*1b3b0*/  LDL.LU R9, [R1+0x30] ;  /* 0x0000300001097983 */ /* 0x000ee20000300800 */
        /* <DEDUP_REMOVED lines=16> */
[----:B------:R-:W-:-:S03]  /*1b4c0*/  IADD3 R6, -R0, RZ, RZ ;  /* 0x000000ff00067210 */ /* 0x000fc60007ffe1ff */
[----:B------:R-:W-:Y:S02]  /*1b4d0*/  IMAD R2, R2, c[0x0][0x430], RZ ;  /* 0x00010c0002027a24 */ /* 0x000fe400078e02ff */
[----:B------:R-:W-:Y:S02]  /*1b4e0*/  IMAD R6, R6, c[0x0][0x4e8], R3 ;  /* 0x00013a0006067a24 */ /* 0x000fe400078e0203 */
[----:B------:R-:W-:Y:S02]  /*1b4f0*/  IMAD R7, R0, c[0x0][0x434], R2 ;  /* 0x00010d0000077a24 */ /* 0x000fe400078e0202 */
[----:B---3--:R-:W-:-:S04]  /*1b500*/  IMAD.WIDE.U32 R4, R9, c[0x0][0x448], R4 ;  /* 0x0001120009047a25 */ /* 0x008fc800078e0004 */
        /* <DEDUP_REMOVED lines=12> */
.L_x_3067:
[----:B------:R-:W-:Y:S05]  /*1b5d0*/  BRA.DIV ~URZ, `(.L_x_2987) ;  /* 0x000059f27f007947 */ /* 0x000fea000b800000 */
[----:B------:R4:W1:Y:S02]  /*1b5e0*/  SHFL.IDX PT, R0, R14, RZ, 0x1c1f ;  /* 0x001c1fff0e007589 */ /* 0x00086400000e0000 */
.L_x_3068:
        /* <DEDUP_REMOVED lines=30> */
[----:B------:R-:W-:-:S02]  /*1b7d0*/  IADD3 R20, R251, 0xa8, RZ ;  /* 0x000000a8fb147810 */ /* 0x000fc40007ffe0ff */
        /* <DEDUP_REMOVED lines=72> */
[C---:B--2---:R-:W-:Y:S02]  /*1bc60*/  @!P1 LEA R2, P0, R9.reuse, R0, 0x2 ;  /* 0x0000000009029211 */ /* 0x044fe400078010ff */
        /* <DEDUP_REMOVED lines=22> */
[C---:B------:R-:W-:Y:S02]  /*1bdd0*/  @!P2 LEA R8, P0, R17.reuse, R0, 0x2 ;  /* 0x000000001108a211 */ /* 0x040fe400078010ff */
[----:B------:R-:W-:Y:S02]  /*1bde0*/  ISETP.GE.AND P5, PT, R12, c[0x0][0x3c8], PT ;  /* 0x0000f2000c007a0c */ /* 0x000fe40003fa6270 */
[----:B------:R-:W-:Y:S02]  /*1bdf0*/  @!P2 LEA.HI.X R9, R17, R4, R19, 0x2, P0 ;  /* 0x000000041109a211 */ /* 0x000fe400000f1413 */
[C---:B------:R-:W-:Y:S02]  /*1be00*/  IADD3 R17, R251.reuse, 0xa0, RZ ;  /* 0x000000a0fb117810 */ /* 0x040fe40007ffe0ff */
[----:B------:R-:W-:Y:S01]  /*1be10*/  IADD3 R19, R251, 0xa0, RZ ;  /* 0x000000a0fb137810 */ /* 0x000fe20007ffe0ff */
[----:B------:R-:W-:Y:S01]  /*1be20*/  @!P2 ST.E.64 [R8.64], R116 ;  /* 0x000000740800a985 */ /* 0x000fe2000c101b08 */
[----:B------:R-:W-:-:S02]  /*1be30*/  ISETP.GE.AND P4, PT, R17, c[0x0][0x3c8], PT ;  /* 0x0000f20011007a0c */ /* 0x000fc40003f86270 */
[----:B------:R-:W-:Y:S02]  /*1be40*/  ISETP.GE.AND P2, PT, R20, c[0x0][0x3c8], PT ;  /* 0x0000f20014007a0c */ /* 0x000fe40003f46270 */
[----:B------:R-:W-:Y:S02]  /*1be50*/  SHF.R.S32.HI R19, RZ, 0x1f, R19 ;  /* 0x0000001fff137819 */ /* 0x000fe40000011413 */
        /* <DEDUP_REMOVED lines=33> */
.L_x_2989:
[----:B------:R-:W-:Y:S05]  /*1c070*/  BSYNC B0 ;  /* 0x0000000000007941 */ /* 0x000fea0003800000 */
.L_x_2988:
[----:B------:R-:W-:Y:S05]  /*1c080*/  BRA.DIV ~URZ, `(.L_x_2990) ;  /* 0x00004fb27f007947 */ /* 0x000fea000b800000 */
[----:B---3--:R3:W2:Y:S04]  /*1c090*/  SHFL.IDX PT, R4, R5, 0x1, 0x1c1f ;  /* 0x003c1f0005047f89 */ /* 0x0086a800000e0000 */
[----:B-1----:R3:W1:Y:S02]  /*1c0a0*/  SHFL.IDX PT, R0, R14, 0x1, 0x1c1f ;  /* 0x003c1f000e007f89 */ /* 0x00266400000e0000 */
.L_x_3069:
        /* <DEDUP_REMOVED lines=182> */
.L_x_2970:
[----:B------:R-:W2:Y:S04]  /*1cc10*/  LDL.LU R0, [R1+0x14] ;  /* 0x0000140001007983 */ /* 0x000ea80000300800 */
[----:B------:R-:W3:Y:S01]  /*1cc20*/  LDL.LU R7, [R1+0x18] ;  /* 0x0000180001077983 */ /* 0x000ee20000300800 */
[----:B------:R-:W-:Y:S02]  /*1cc30*/  ISETP.NE.U32.AND P0, PT, RZ, c[0x0][0x508], PT ;  /* 0x00014200ff007a0c */ /* 0x000fe40003f05070 */
[----:B------:R-:W-:Y:S01]  /*1cc40*/  ISETP.NE.U32.AND P3, PT, RZ, c[0x0][0x500], PT ;  /* 0x00014000ff007a0c */ /* 0x000fe20003f65070 */
[----:B------:R-:W4:Y:S01]  /*1cc50*/  LDL.LU R6, [R1+0x2c] ;  /* 0x00002c0001067983 */ /* 0x000f220000300800 */
[----:B------:R-:W-:Y:S01]  /*1cc60*/  ISETP.NE.AND.EX P2, PT, RZ, c[0x0][0x50c], PT, P0 ;  /* 0x00014300ff007a0c */ /* 0x000fe20003f45300 */
[----:B------:R-:W-:Y:S01]  /*1cc70*/  IMAD.MOV.U32 R20, RZ, RZ, c[0x0][0x388] ;  /* 0x0000e200ff147624 */ /* 0x000fe200078e00ff */
[----:B------:R-:W-:-:S02]  /*1cc80*/  ISETP.NE.AND.EX P3, PT, RZ, c[0x0][0x504], PT, P3 ;  /* 0x00014100ff007a0c */ /* 0x000fc40003f65330 */
[----:B--2---:R-:W-:-:S09]  /*1cc90*/  IADD3 R2, P1, R0, c[0x0][0x500], RZ ;  /* 0x0001400000027a10 */ /* 0x004fd20007f3e0ff */
[----:B------:R-:W-:Y:S01]  /*1cca0*/  @P2 IADD3 R4, P0, R0, c[0x0][0x508], RZ ;  /* 0x0001420000042a10 */ /* 0x000fe20007f1e0ff */
[----:B------:R-:W-:Y:S01]  /*1ccb0*/  IMAD.MOV.U32 R0, RZ, RZ, RZ ;  /* 0x000000ffff007224 */ /* 0x000fe200078e00ff */
[C---:B---3--:R-:W-:Y:S02]  /*1ccc0*/  IADD3.X R3, R7.reuse, c[0x0][0x504], RZ, P1, !PT ;  /* 0x0001410007037a10 */ /* 0x048fe40000ffe4ff */
[----:B------:R-:W-:-:S03]  /*1ccd0*/  @P2 IADD3.X R5, R7, c[0x0][0x50c], RZ, P0, !PT ;  /* 0x0001430007052a10 */ /* 0x000fc600007fe4ff */
[----:B------:R2:W5:Y:S04]  /*1cce0*/  @P3 LDG.E R0, [R2.64] ;  /* 0x0000000802003981 */ /* 0x000568000c1e1900 */
[----:B------:R2:W5:Y:S01]  /*1ccf0*/  @P2 LDG.E R20, [R4.64] ;  /* 0x0000000804142981 */ /* 0x000562000c1e1900 */
[----:B----4-:R-:W-:-:S04]  /*1cd00*/  ISETP.NE.AND P0, PT, R6, RZ, PT ;  /* 0x000000ff0600720c */ /* 0x010fc80003f05270 */
[----:B------:R-:W-:Y:S01]  /*1cd10*/  SEL R21, R6, c[0x0][0x3d4], P0 ;  /* 0x0000f50006157a07 */ /* 0x000fe20000000000 */
[----:B------:R-:W-:Y:S05]  /*1cd20*/  @P2 BRA `(.L_x_2991) ;  /* 0x0000004000002947 */ /* 0x000fea0003800000 */
[----:B------:R-:W-:Y:S05]  /*1cd30*/  @!P3 BRA `(.L_x_2991) ;  /* 0x000000300000b947 */ /* 0x000fea0003800000 */
[----:B--2---:R2:W3:Y:S04]  /*1cd40*/  LDG.E R4, [R2.64] ;  /* 0x0000000802047981 */ /* 0x0044e8000c1e1900 */
[----:B--2---:R-:W3:Y:S02]  /*1cd50*/  LDG.E R2, [R2.64+0x4] ;  /* 0x0000040802027981 */ /* 0x004ee4000c1e1900 */
[----:B---3-5:R-:W-:Y:S02]  /*1cd60*/  IADD3 R20, -R4, R2, RZ ;  /* 0x0000000204147210 */ /* 0x028fe40007ffe1ff */
.L_x_2991:
[----:B--2---:R-:W2:Y:S04]  /*1cd70*/  LDL.LU R5, [R1+0x8] ;  /* 0x0000080001057983 */ /* 0x004ea80000300800 */
[----:B------:R-:W3:Y:S04]  /*1cd80*/  LDL.LU R3, [R1+0x1c] ;  /* 0x00001c0001037983 */ /* 0x000ee80000300800 */
[----:B------:R-:W4:Y:S01]  /*1cd90*/  LDL.LU R2, [R1+0x28] ;  /* 0x0000280001027983 */ /* 0x000f220000300800 */
[----:B------:R-:W-:Y:S01]  /*1cda0*/  BSSY B0, `(.L_x_2992) ;  /* 0x0000039000007945 */ /* 0x000fe20003800000 */
[----:B-----5:R-:W-:-:S02]  /*1cdb0*/  SHF.R.S32.HI R19, RZ, 0x1f, R0 ;  /* 0x0000001fff137819 */ /* 0x020fc40000011400 */
[----:B------:R-:W1:Y:S02]  /*1cdc0*/  S2R R4, SR_TID.X ;  /* 0x0000000000047919 */ /* 0x000e640000002100 */
[----:B-1----:R-:W-:Y:S02]  /*1cdd0*/  ISETP.GT.AND P0, PT, R4, 0x7f, PT ;  /* 0x0000007f0400780c */ /* 0x002fe40003f04270 */
[----:B--2---:R-:W-:Y:S02]  /*1cde0*/  LOP3.LUT R8, R5, 0xffff, RZ, 0xc0, !PT ;  /* 0x0000ffff05087812 */ /* 0x004fe400078ec0ff */
[----:B---3--:R-:W-:Y:S02]  /*1cdf0*/  SEL R9, R3, RZ, !P3 ;  /* 0x000000ff03097207 */ /* 0x008fe40005800000 */
[----:B----4-:R-:W-:-:S07]  /*1ce00*/  SEL R23, R2, RZ, !P3 ;  /* 0x000000ff02177207 */ /* 0x010fce0005800000 */
[----:B------:R-:W-:Y:S05]  /*1ce10*/  @P0 BRA `(.L_x_2993) ;  /* 0x0000031000000947 */ /* 0x000fea0003800000 */
[----:B------:R-:W2:Y:S01]  /*1ce20*/  LDL R3, [R1+0x4] ;  /* 0x0000040001037983 */ /* 0x000ea20000100800 */
[----:B------:R-:W-:Y:S01]  /*1ce30*/  IMAD R2, R20, c[0x0][0x4e8], RZ ;  /* 0x00013a0014027a24 */ /* 0x000fe200078e02ff */
[----:B--2---:R-:W-:-:S04]  /*1ce40*/  IADD3 R18, R3, R4, RZ ;  /* 0x0000000403127210 */ /* 0x004fc80007ffe0ff */
[----:B------:R-:W-:-:S13]  /*1ce50*/  ISETP.GE.AND P0, PT, R18, R2, PT ;  /* 0x000000021200720c */ /* 0x000fda0003f06270 */
[----:B------:R-:W-:Y:S05]  /*1ce60*/  @P0 BRA `(.L_x_2993) ;  /* 0x000002c000000947 */ /* 0x000fea0003800000 */
[----:B------:R-:W2:Y:S01]  /*1ce70*/  LDL.LU R24, [R1+0x30] ;  /* 0x0000300001187983 */ /* 0x000ea20000300800 */
        /* <DEDUP_REMOVED lines=12> */
[----:B------:R-:W-:Y:S02]  /*1cf40*/  IMAD R12, R12, R23, R3 ;  /* 0x000000170c0c7224 */ /* 0x000fe400078e0203 */
[-C--:B----4-:R-:W-:Y:S02]  /*1cf50*/  IMAD R13, R7, R8.reuse, RZ ;  /* 0x00000008070d7224 */ /* 0x090fe400078e02ff */
[----:B------:R-:W-:-:S04]  /*1cf60*/  IMAD.WIDE.U32 R6, R6, R8, RZ ;  /* 0x0000000806067225 */ /* 0x000fc800078e00ff */
[----:B------:R-:W-:Y:S01]  /*1cf70*/  IMAD.IADD R13, R7, 0x1, R13 ;  /* 0x00000001070d7824 */ /* 0x000fe200078e020d */
[----:B------:R-:W-:Y:S01]  /*1cf80*/  IADD3 R7, R5, R12, RZ ;  /* 0x0000000c05077210 */ /* 0x000fe20007ffe0ff */
[----:B------:R-:W-:-:S05]  /*1cf90*/  @P0 IMAD.HI.U32 R22, R18, c[0x0][0x4ec], RZ ;  /* 0x00013b0012160a27 */ /* 0x000fca00078e00ff */
[----:B------:R-:W-:Y:S02]  /*1cfa0*/  @P0 SHF.R.U32.HI R2, RZ, c[0x0][0x4f0], R22 ;  /* 0x00013c00ff020a19 */ /* 0x000fe40000011616 */
[----:B------:R-:W-:-:S03]  /*1cfb0*/  IADD3 R22, P1, P0, R4, R6, R0 ;  /* 0x0000000604167210 */ /* 0x000fc6000783e000 */
[----:B------:R-:W-:Y:S01]  /*1cfc0*/  IMAD.MOV R6, RZ, RZ, -R2 ;  /* 0x000000ffff067224 */ /* 0x000fe200078e0a02 */
[----:B------:R-:W-:Y:S02]  /*1cfd0*/  IADD3.X R13, R7, R13, R19, P1, P0 ;  /* 0x0000000d070d7210 */ /* 0x000fe40000fe0413 */
[----:B--2---:R-:W-:-:S05]  /*1cfe0*/  SEL R3, R24, RZ, P2 ;  /* 0x000000ff18037207 */ /* 0x004fca0001000000 */
[-C--:B-----5:R-:W-:Y:S02]  /*1cff0*/  IMAD R12, R17, R3.reuse, RZ ;  /* 0x00000003110c7224 */ /* 0x0a0fe400078e02ff */
[----:B------:R-:W-:-:S04]  /*1d000*/  IMAD.WIDE.U32 R4, R16, R3, RZ ;  /* 0x0000000310047225 */ /* 0x000fc800078e00ff */
[----:B------:R-:W-:Y:S01]  /*1d010*/  IMAD R3, R6, c[0x0][0x4e8], R18 ;  /* 0x00013a0006037a24 */ /* 0x000fe200078e0212 */
[----:B------:R-:W-:Y:S02]  /*1d020*/  IADD3 R7, R5, R12, RZ ;  /* 0x0000000c05077210 */ /* 0x000fe40007ffe0ff */
[----:B------:R-:W-:Y:S02]  /*1d030*/  IADD3 R4, P1, P0, R2, R22, R4 ;  /* 0x0000001602047210 */ /* 0x000fe4000783e004 */
[----:B------:R-:W-:Y:S01]  /*1d040*/  SHF.R.S32.HI R5, RZ, 0x1f, R2 ;  /* 0x0000001fff057819 */ /* 0x000fe20000011402 */
[----:B------:R-:W-:Y:S01]  /*1d050*/  IMAD R2, R15, R3, RZ ;  /* 0x000000030f027224 */ /* 0x000fe200078e02ff */
[----:B------:R-:W-:Y:S02]  /*1d060*/  SHF.R.S32.HI R6, RZ, 0x1f, R3 ;  /* 0x0000001fff067819 */ /* 0x000fe40000011403 */
[----:B------:R-:W-:Y:S01]  /*1d070*/  IADD3.X R5, R5, R13, R7, P1, P0 ;  /* 0x0000000d05057210 */ /* 0x000fe20000fe0407 */
[----:B------:R-:W-:-:S02]  /*1d080*/  IMAD.MOV.U32 R7, RZ, RZ, c[0x0][0x4a8] ;  /* 0x00012a00ff077624 */ /* 0x000fc400078e00ff */
        /* <DEDUP_REMOVED lines=10> */
.L_x_2993:
[----:B------:R-:W-:Y:S05]  /*1d130*/  BSYNC B0 ;  /* 0x0000000000007941 */ /* 0x000fea0003800000 */
.L_x_2992:
[----:B------:R-:W-:-:S13]  /*1d140*/  ISETP.GT.AND P0, PT, R21, 0x1, PT ;  /* 0x000000011500780c */ /* 0x000fda0003f04270 */
[----:B------:R-:W-:Y:S05]  /*1d150*/  @P0 BRA `(.L_x_2985) ;  /* 0x0000070000000947 */ /* 0x000fea0003800000 */
[----:B------:R-:W2:Y:S01]  /*1d160*/  LDL.LU R12, [R1+0x4] ;  /* 0x00000400010c7983 */ /* 0x000ea20000300800 */
[----:B-1----:R-:W-:Y:S01]  /*1d170*/  MOV R2, c[0x0][0x4e8] ;  /* 0x00013a0000027a02 */ /* 0x002fe20000000f00 */
[----:B------:R-:W-:Y:S02]  /*1d180*/  IMAD R4, R19, c[0x0][0x3a0], RZ ;  /* 0x0000e80013047a24 */ /* 0x000fe400078e02ff */
[----:B------:R-:W-:Y:S01]  /*1d190*/  IMAD R5, R23, c[0x0][0x3f0], RZ ;  /* 0x0000fc0017057a24 */ /* 0x000fe200078e02ff */
[----:B------:R-:W-:Y:S01]  /*1d1a0*/  ISETP.NE.AND P0, PT, R2, 0x1, PT ;  /* 0x000000010200780c */ /* 0x000fe20003f05270 */
[----:B------:R-:W-:-:S04]  /*1d1b0*/  IMAD.WIDE.U32 R2, R0, c[0x0][0x3a0], RZ ;  /* 0x0000e80000027a25 */ /* 0x000fc800078e00ff */
[----:B------:R-:W-:Y:S02]  /*1d1c0*/  IMAD R0, R0, c[0x0][0x3a4], R4 ;  /* 0x0000e90000007a24 */ /* 0x000fe400078e0204 */
[----:B------:R-:W-:-:S03]  /*1d1d0*/  IMAD R7, R9, c[0x0][0x3f4], R5 ;  /* 0x0000fd0009077a24 */ /* 0x000fc600078e0205 */
[----:B------:R-:W-:-:S05]  /*1d1e0*/  IADD3 R3, R3, R0, RZ ;  /* 0x0000000003037210 */ /* 0x000fca0007ffe0ff */
[----:B------:R-:W-:-:S04]  /*1d1f0*/  IMAD.WIDE.U32 R2, R8, c[0x0][0x3e8], R2 ;  /* 0x0000fa0008027a25 */ /* 0x000fc800078e0002 */
[----:B------:R-:W-:-:S04]  /*1d200*/  IMAD R3, R8, c[0x0][0x3ec], R3 ;  /* 0x0000fb0008037a24 */ /* 0x000fc800078e0203 */
[----:B------:R-:W-:-:S05]  /*1d210*/  IMAD.WIDE.U32 R2, R9, c[0x0][0x3f0], R2 ;  /* 0x0000fc0009027a25 */ /* 0x000fca00078e0002 */
[----:B------:R-:W-:Y:S02]  /*1d220*/  IADD3 R3, R3, R7, RZ ;  /* 0x0000000703037210 */ /* 0x000fe40007ffe0ff */
[-C--:B--2---:R-:W-:Y:S02]  /*1d230*/  IADD3 R4, R230, R12.reuse, RZ ;  /* 0x0000000ce6047210 */ /* 0x084fe40007ffe0ff */
[----:B------:R-:W-:Y:S02]  /*1d240*/  IADD3 R13, R250, R12, RZ ;  /* 0x0000000cfa0d7210 */ /* 0x000fe40007ffe0ff */
[----:B------:R-:W-:Y:S01]  /*1d250*/  MOV R0, R4 ;  /* 0x0000000400007202 */ /* 0x000fe20000000f00 */
[----:B------:R-:W-:-:S05]  /*1d260*/  @P0 IMAD.HI.U32 R6, R4, c[0x0][0x4ec], RZ ;  /* 0x00013b0004060a27 */ /* 0x000fca00078e00ff */
[----:B------:R-:W-:-:S04]  /*1d270*/  @P0 SHF.R.U32.HI R0, RZ, c[0x0][0x4f0], R6 ;  /* 0x00013c00ff000a19 */ /* 0x000fc80000011606 */
[----:B------:R-:W-:Y:S01]  /*1d280*/  SHF.R.S32.HI R6, RZ, 0x1f, R0 ;  /* 0x0000001fff067819 */ /* 0x000fe20000011400 */
[C---:B------:R-:W-:Y:S01]  /*1d290*/  IMAD.WIDE.U32 R2, R0.reuse, c[0x0][0x3e0], R2 ;  /* 0x0000f80000027a25 */ /* 0x040fe200078e0002 */
[----:B------:R-:W-:-:S03]  /*1d2a0*/  IADD3 R5, -R0, RZ, RZ ;  /* 0x000000ff00057210 */ /* 0x000fc60007ffe1ff */
[----:B------:R-:W-:Y:S02]  /*1d2b0*/  IMAD R6, R6, c[0x0][0x3e0], RZ ;  /* 0x0000f80006067a24 */ /* 0x000fe400078e02ff */
[----:B------:R-:W-:Y:S02]  /*1d2c0*/  IMAD R4, R5, c[0x0][0x4e8], R4 ;  /* 0x00013a0005047a24 */ /* 0x000fe400078e0204 */
[----:B------:R-:W-:-:S03]  /*1d2d0*/  IMAD R6, R0, c[0x0][0x3e4], R6 ;  /* 0x0000f90000067a24 */ /* 0x000fc600078e0206 */
[----:B------:R-:W-:Y:S02]  /*1d2e0*/  SHF.R.S32.HI R0, RZ, 0x1f, R4 ;  /* 0x0000001fff007819 */ /* 0x000fe40000011404 */
[----:B------:R-:W-:-:S03]  /*1d2f0*/  IADD3 R3, R3, R6, RZ ;  /* 0x0000000603037210 */ /* 0x000fc60007ffe0ff */
[----:B------:R-:W-:Y:S02]  /*1d300*/  IMAD R0, R0, c[0x0][0x3d8], RZ ;  /* 0x0000f60000007a24 */ /* 0x000fe400078e02ff */
[----:B------:R-:W-:-:S04]  /*1d310*/  IMAD.WIDE.U32 R2, R4, c[0x0][0x3d8], R2 ;  /* 0x0000f60004027a25 */ /* 0x000fc800078e0002 */
[----:B------:R-:W-:Y:S01]  /*1d320*/  IMAD R4, R4, c[0x0][0x3dc], R0 ;  /* 0x0000f70004047a24 */ /* 0x000fe200078e0200 */
[----:B------:R-:W-:-:S04]  /*1d330*/  LEA R14, P0, R2, c[0x0][0x380], 0x1 ;  /* 0x0000e000020e7a11 */ /* 0x000fc800078008ff */
[----:B------:R-:W-:-:S04]  /*1d340*/  IADD3 R4, R3, R4, RZ ;  /* 0x0000000403047210 */ /* 0x000fc80007ffe0ff */
[----:B------:R-:W-:Y:S01]  /*1d350*/  LEA.HI.X R5, R2, c[0x0][0x384], R4, 0x1, P0 ;  /* 0x0000e10002057a11 */ /* 0x000fe200000f0c04 */
[----:B------:R-:W-:Y:S05]  /*1d360*/  BRA.DIV ~URZ, `(.L_x_2994) ;  /* 0x00003da27f007947 */ /* 0x000fea000b800000 */
[----:B------:R1:W2:Y:S02]  /*1d370*/  SHFL.IDX PT, R4, R5, RZ, 0x181f ;  /* 0x00181fff05047589 */ /* 0x0002a400000e0000 */
.L_x_3070:
[----:B------:R-:W-:Y:S05]  /*1d380*/  BRA.DIV ~URZ, `(.L_x_2995) ;  /* 0x00003df27f007947 */ /* 0x000fea000b800000 */
[----:B------:R3:W4:Y:S02]  /*1d390*/  SHFL.IDX PT, R0, R14, RZ, 0x181f ;  /* 0x00181fff0e007589 */ /* 0x00072400000e0000 */
.L_x_3071:
        /* <DEDUP_REMOVED lines=16> */
.L_x_2997:
[----:B------:R-:W-:Y:S05]  /*1d4a0*/  BSYNC B0 ;  /* 0x0000000000007941 */ /* 0x000fea0003800000 */
.L_x_2996:
[----:B------:R-:W-:Y:S05]  /*1d4b0*/  BRA.DIV ~URZ, `(.L_x_2998) ;  /* 0x00003d327f007947 */ /* 0x000fea000b800000 */
[----:B--2---:R2:W1:Y:S04]  /*1d4c0*/  SHFL.IDX PT, R4, R5, 0x1, 0x181f ;  /* 0x00381f0005047f89 */ /* 0x00446800000e0000 */
[----:B----4-:R2:W4:Y:S02]  /*1d4d0*/  SHFL.IDX PT, R0, R14, 0x1, 0x181f ;  /* 0x00381f000e007f89 */ /* 0x01052400000e0000 */
.L_x_3072:
        /* <DEDUP_REMOVED lines=16> */
.L_x_3000:
[----:B------:R-:W-:Y:S05]  /*1d5e0*/  BSYNC B0 ;  /* 0x0000000000007941 */ /* 0x000fea0003800000 */
.L_x_2999:
[----:B------:R-:W-:Y:S05]  /*1d5f0*/  BRA.DIV ~URZ, `(.L_x_3001) ;  /* 0x00003cc27f007947 */ /* 0x000fea000b800000 */
[----:B-1----:R1:W2:Y:S02]  /*1d600*/  SHFL.IDX PT, R4, R5, 0x2, 0x181f ;  /* 0x00581f0005047f89 */ /* 0x0022a400000e0000 */
.L_x_3073:
[----:B------:R-:W-:Y:S05]  /*1d610*/  BRA.DIV ~URZ, `(.L_x_3002) ;  /* 0x00003d127f007947 */ /* 0x000fea000b800000 */
[----:B----4-:R4:W1:Y:S02]  /*1d620*/  SHFL.IDX PT, R0, R14, 0x2, 0x181f ;  /* 0x00581f000e007f89 */ /* 0x01086400000e0000 */
.L_x_3074:
        /* <DEDUP_REMOVED lines=16> */
.L_x_3004:
[----:B------:R-:W-:Y:S05]  /*1d730*/  BSYNC B0 ;  /* 0x0000000000007941 */ /* 0x000fea0003800000 */
.L_x_3003:
[----:B------:R-:W-:Y:S05]  /*1d740*/  BRA.DIV ~URZ, `(.L_x_3005) ;  /* 0x00003c527f007947 */ /* 0x000fea000b800000 */
[----:B--2---:R2:W3:Y:S04]  /*1d750*/  SHFL.IDX PT, R4, R5, 0x3, 0x181f ;  /* 0x00781f0005047f89 */ /* 0x0044e800000e0000 */
[----:B-1----:R2:W1:Y:S02]  /*1d760*/  SHFL.IDX PT, R0, R14, 0x3, 0x181f ;  /* 0x00781f000e007f89 */ /* 0x00246400000e0000 */
.L_x_3075:
        /* <DEDUP_REMOVED lines=15> */
.L_x_2985:
[----:B------:R-:W-:Y:S05]  /*1d860*/  BSYNC B1 ;  /* 0x0000000000017941 */ /* 0x000fea0003800000 */
.L_x_2969:
[----:B-1--4-:R-:W4:Y:S02]  /*1d870*/  LDL R0, [R1+0x68] ;  /* 0x0000680001007983 */ /* 0x012f240000100800 */
[----:B----4-:R-:W-:-:S13]  /*1d880*/  ISETP.NE.AND P0, PT, R0, RZ, PT ;  /* 0x000000ff0000720c */ /* 0x010fda0003f05270 */
[----:B------:R-:W-:Y:S01]  /*1d890*/  @P0 WARPSYNC 0xffffffff ;  /* 0xffffffff00000948 */ /* 0x000fe20003800000 */
[----:B------:R-:W-:Y:S06]  /*1d8a0*/  @P0 BAR.SYNC.DEFER_BLOCKING 0x5, 0x100 ;  /* 0x0144000000000b1d */ /* 0x000fec0000010000 */
[----:B--23--:R-:W1:Y:S04]  /*1d8b0*/  @P0 LDS.128 R4, [0x24100] ;  /* 0x02410000ff040984 */ /* 0x00ce680000000c00 */
[----:B-1----:R1:W-:Y:S04]  /*1d8c0*/  @P0 STL.64 [R1], R4 ;  /* 0x0000000401000387 */ /* 0x0023e80000100a00 */
[----:B------:R1:W-:Y:S04]  /*1d8d0*/  @P0 STL.64 [R1+0x8], R6 ;  /* 0x0000080601000387 */ /* 0x0003e80000100a00 */
[----:B------:R-:W-:Y:S06]  /*1d8e0*/  @P0 BAR.ARV 0x4, 0x100 ;  /* 0x0104000000000b1d */ /* 0x000fec0000002000 */
[----:B------:R-:W-:Y:S05]  /*1d8f0*/  @P0 BRA `(.L_x_3006) ;  /* 0x0000105000000947 */ /* 0x000fea0003800000 */
[----:B------:R-:W2:Y:S01]  /*1d900*/  S2R R0, SR_TID.X ;  /* 0x0000000000007919 */ /* 0x000ea20000002100 */
[----:B------:R-:W-:Y:S01]  /*1d910*/  IMAD.MOV.U32 R8, RZ, RZ, RZ ;  /* 0x000000ffff087224 */ /* 0x000fe200078e00ff */
[----:B--2---:R-:W-:-:S04]  /*1d920*/  LOP3.LUT R15, R0, 0x1f, RZ, 0xc0, !PT ;  /* 0x0000001f000f7812 */ /* 0x004fc800078ec0ff */
[----:B------:R-:W-:Y:S01]  /*1d930*/  ISETP.NE.AND P6, PT, R15, 0x1f, PT ;  /* 0x0000001f0f00780c */ /* 0x000fe20003fc5270 */
[----:B------:R-:W-:Y:S10]  /*1d940*/  BRA.DIV ~URZ, `(.L_x_3007) ;  /* 0x00003b227f007947 */ /* 0x000ff4000b800000 */
[----:B------:R2:W3:Y:S02]  /*1d950*/  SHFL.IDX PT, R9, R35, RZ, 0x1f ;  /* 0x00001fff23097589 */ /* 0x0004e400000e0000 */
.L_x_3076:
[----:B------:R-:W-:Y:S05]  /*1d960*/  BRA.DIV ~URZ, `(.L_x_3008) ;  /* 0x00003b727f007947 */ /* 0x000fea000b800000 */
[----:B-1----:R1:W4:Y:S02]  /*1d970*/  SHFL.IDX PT, R6, R35, 0x1, 0x1f ;  /* 0x00201f0023067f89 */ /* 0x00232400000e0000 */
.L_x_3077:
[----:B------:R-:W5:Y:S01]  /*1d980*/  LDL R0, [R1+0xc] ;  /* 0x00000c0001007983 */ /* 0x000f620000100800 */
[----:B------:R-:W-:Y:S02]  /*1d990*/  IMAD.MOV.U32 R7, RZ, RZ, RZ ;  /* 0x000000ffff077224 */ /* 0x000fe400078e00ff */
[----:B-----5:R-:W-:-:S05]  /*1d9a0*/  IMAD.IADD R0, R0, 0x1, R15 ;  /* 0x0000000100007824 */ /* 0x020fca00078e020f */
[----:B------:R-:W-:-:S13]  /*1d9b0*/  ISETP.GE.OR P0, PT, R0, c[0x0][0x53c], !P6 ;  /* 0x00014f0000007a0c */ /* 0x000fda0007706670 */
[----:B------:R-:W-:Y:S01]  /*1d9c0*/  @!P0 MOV R2, 0x4 ;  /* 0x0000000400028802 */ /* 0x000fe20000000f00 */
[----:B------:R-:W-:-:S04]  /*1d9d0*/  @!P0 IMAD.MOV.U32 R4, RZ, RZ, 0x4 ;  /* 0x00000004ff048424 */ /* 0x000fc800078e00ff */
        /* <DEDUP_REMOVED lines=12> */
[----:B------:R1:W2:Y:S02]  /*1daa0*/  SHFL.UP PT, R4, R0, 0x1, RZ ;  /* 0x0420000000047989 */ /* 0x0002a400000e00ff */
.L_x_3078:
        /* <DEDUP_REMOVED lines=16> */
.L_x_3079:
[----:B--2---:R-:W-:Y:S01]  /*1dbb0*/  IMAD R0, R0, c[0x0][0x538], RZ ;  /* 0x00014e0000007a24 */ /* 0x004fe200078e02ff */
[----:B------:R-:W-:Y:S04]  /*1dbc0*/  BSSY B1, `(.L_x_3011) ;  /* 0x00000cf000017945 */ /* 0x000fe80003800000 */
[----:B----4-:R-:W-:-:S04]  /*1dbd0*/  IADD3 R6, R0, R6, RZ ;  /* 0x0000000600067210 */ /* 0x010fc80007ffe0ff */
[----:B---3--:R-:W-:-:S13]  /*1dbe0*/  ISETP.GT.AND P0, PT, R6, R9, PT ;  /* 0x000000090600720c */ /* 0x008fda0003f04270 */
[----:B------:R-:W-:Y:S05]  /*1dbf0*/  @P0 BRA `(.L_x_3012) ;  /* 0x0000026000000947 */ /* 0x000fea0003800000 */
.L_x_3016:
[----:B------:R-:W2:Y:S02]  /*1dc00*/  LDL.LU R0, [R1+0xc] ;  /* 0x00000c0001007983 */ /* 0x000ea40000300800 */
[----:B--2---:R-:W-:-:S04]  /*1dc10*/  IADD3 R0, R0, 0x1f, RZ ;  /* 0x0000001f00007810 */ /* 0x004fc80007ffe0ff */
[----:B------:R-:W-:-:S13]  /*1dc20*/  ISETP.GE.AND P0, PT, R0, c[0x0][0x53c], PT ;  /* 0x00014f0000007a0c */ /* 0x000fda0003f06270 */
[----:B------:R-:W-:Y:S05]  /*1dc30*/  @P0 BRA `(.L_x_3013) ;  /* 0x00000c2000000947 */ /* 0x000fea0003800000 */
[----:B------:R2:W-:Y:S01]  /*1dc40*/  STL [R1+0xc], R0 ;  /* 0x00000c0001007387 */ /* 0x0005e20000100800 */
[----:B------:R-:W-:Y:S02]  /*1dc50*/  MOV R7, RZ ;  /* 0x000000ff00077202 */ /* 0x000fe40000000f00 */
[----:B------:R-:W-:Y:S02]  /*1dc60*/  MOV R8, RZ ;  /* 0x000000ff00087202 */ /* 0x000fe40000000f00 */
[----:B--2---:R-:W-:-:S04]  /*1dc70*/  IADD3 R0, R0, R15, RZ ;  /* 0x0000000f00007210 */ /* 0x004fc80007ffe0ff */
[----:B------:R-:W-:-:S13]  /*1dc80*/  ISETP.GE.OR P0, PT, R0, c[0x0][0x53c], !P6 ;  /* 0x00014f0000007a0c */ /* 0x000fda0007706670 */
[----:B-1----:R-:W-:Y:S02]  /*1dc90*/  @!P0 MOV R4, 0x4 ;  /* 0x0000000400048802 */ /* 0x002fe40000000f00 */
        /* <DEDUP_REMOVED lines=8> */
.L_x_3080:
        /* <DEDUP_REMOVED lines=16> */
.L_x_3081:
[----:B--2---:R-:W-:-:S05]  /*1de20*/  IMAD R0, R0, c[0x0][0x538], RZ ;  /* 0x00014e0000007a24 */ /* 0x004fca00078e02ff */
[----:B------:R-:W-:-:S04]  /*1de30*/  IADD3 R6, R0, R6, RZ ;  /* 0x0000000600067210 */ /* 0x000fc80007ffe0ff */
[----:B------:R-:W-:-:S13]  /*1de40*/  ISETP.GT.AND P0, PT, R6, R9, PT ;  /* 0x000000090600720c */ /* 0x000fda0003f04270 */
[----:B-1----:R-:W-:Y:S05]  /*1de50*/  @!P0 BRA `(.L_x_3016) ;  /* 0xfffffda000008947 */ /* 0x002fea000383ffff */
.L_x_3012:
[----:B------:R-:W-:-:S05]  /*1de60*/  IADD3 R13, -R0, R6, RZ ;  /* 0x00000006000d7210 */ /* 0x000fca0007ffe1ff */
[----:B------:R-:W-:-:S05]  /*1de70*/  IMAD R0, R4, c[0x0][0x538], R13 ;  /* 0x00014e0004007a24 */ /* 0x000fca00078e020d */
[----:B------:R-:W-:Y:S01]  /*1de80*/  ISETP.GT.AND P0, PT, R0, R9, PT ;  /* 0x000000090000720c */ /* 0x000fe20003f04270 */
[----:B------:R-:W-:-:S12]  /*1de90*/  BRA.DIV ~URZ, `(.L_x_3017) ;  /* 0x00003aa27f007947 */ /* 0x000fd8000b800000 */
[----:B------:R-:W-:-:S03]  /*1dea0*/  VOTE.ANY R6, PT, !P0 ;  /* 0x0000000000067806 */ /* 0x000fc600040e0100 */
.L_x_3082:
[----:B------:R-:W2:Y:S01]  /*1deb0*/  LDL.LU R2, [R1+0xc] ;  /* 0x00000c0001027983 */ /* 0x000ea20000300800 */
[----:B------:R-:W2:Y:S02]  /*1dec0*/  POPC R0, R6 ;  /* 0x0000000600007309 */ /* 0x000ea40000000000 */
[----:B--2---:R-:W-:-:S05]  /*1ded0*/  IADD3 R2, R0, R2, RZ ;  /* 0x0000000200027210 */ /* 0x004fca0007ffe0ff */
[----:B------:R2:W-:Y:S01]  /*1dee0*/  STL [R1+0xc], R2 ;  /* 0x00000c0201007387 */ /* 0x0005e20000100800 */
[----:B------:R-:W-:Y:S05]  /*1def0*/  BRA.DIV ~URZ, `(.L_x_3018) ;  /* 0x00003a927f007947 */ /* 0x000fea000b800000 */
[----:B------:R3:W4:Y:S04]  /*1df00*/  SHFL.IDX PT, R12, R7, R0, 0x1f ;  /* 0x00001f00070c7589 */ /* 0x00072800000e0000 */
[----:B------:R3:W1:Y:S02]  /*1df10*/  SHFL.IDX PT, R5, R8, R0, 0x1f ;  /* 0x00001f0008057589 */ /* 0x00066400000e0000 */
.L_x_3083:
[----:B------:R-:W-:Y:S01]  /*1df20*/  ISETP.NE.AND P0, PT, R6, RZ, PT ;  /* 0x000000ff0600720c */ /* 0x000fe20003f05270 */
[----:B------:R-:W-:-:S12]  /*1df30*/  BSSY B0, `(.L_x_3019) ;  /* 0x0000005000007945 */ /* 0x000fd80003800000 */
[----:B------:R-:W-:Y:S05]  /*1df40*/  @!P0 BRA `(.L_x_3020) ;  /* 0x0000003000008947 */ /* 0x000fea0003800000 */
[----:B---3--:R-:W-:Y:S01]  /*1df50*/  IADD3 R0, R0, -0x1, RZ ;  /* 0xffffffff00007810 */ /* 0x008fe20007ffe0ff */
[----:B------:R-:W-:Y:S05]  /*1df60*/  BRA.DIV ~URZ, `(.L_x_3021) ;  /* 0x00003af27f007947 */ /* 0x000fea000b800000 */
[----:B------:R3:W2:Y:S02]  /*1df70*/  SHFL.IDX PT, R14, R4, R0, 0x1f ;  /* 0x00001f00040e7589 */ /* 0x0006a400000e0000 */
.L_x_3020:
[----:B------:R-:W-:Y:S05]  /*1df80*/  BSYNC B0 ;  /* 0x0000000000007941 */ /* 0x000fea0003800000 */
.L_x_3019:
[----:B--23--:R-:W-:Y:S01]  /*1df90*/  IMAD R0, R14, c[0x0][0x538], R13 ;  /* 0x00014e000e007a24 */ /* 0x00cfe200078e020d */
[----:B-1----:R-:W-:Y:S01]  /*1dfa0*/  ISETP.NE.AND P0, PT, R5, 0x1, PT ;  /* 0x000000010500780c */ /* 0x002fe20003f05270 */
[----:B------:R-:W-:Y:S03]  /*1dfb0*/  BSSY B0, `(.L_x_3022) ;  /* 0x0000086000007945 */ /* 0x000fe60003800000 */
[----:B------:R1:W-:Y:S01]  /*1dfc0*/  STL [R1], R0 ;  /* 0x0000000001007387 */ /* 0x0003e20000100800 */
[----:B------:R-:W-:-:S08]  /*1dfd0*/  IADD3 R8, -R0, R9, RZ ;  /* 0x0000000900087210 */ /* 0x000fd00007ffe1ff */
[----:B------:R-:W-:Y:S05]  /*1dfe0*/  @!P0 BRA `(.L_x_3023) ;  /* 0x000003e000008947 */ /* 0x000fea0003800000 */
[-C--:B----4-:R-:W-:Y:S02]  /*1dff0*/  IABS R2, R12.reuse ;  /* 0x0000000c00027213 */ /* 0x090fe40000000000 */
[----:B------:R-:W-:Y:S02]  /*1e000*/  IABS R9, R12 ;  /* 0x0000000c00097213 */ /* 0x000fe40000000000 */
[----:B-1----:R-:W1:Y:S08]  /*1e010*/  I2F.RP R0, R2 ;  /* 0x0000000200007306 */ /* 0x002e700000209400 */
        /* <DEDUP_REMOVED lines=56> */
[----:B------:R-:W-:-:S05]  /*1e3a0*/  IMAD R0, R3, 0x10000, R0 ;  /* 0x0001000003007824 */ /* 0x000fca00078e0200 */
[----:B------:R1:W-:Y:S01]  /*1e3b0*/  STL [R1+0x8], R0 ;  /* 0x0000080001007387 */ /* 0x0003e20000100800 */
[----:B------:R-:W-:Y:S05]  /*1e3c0*/  BRA `(.L_x_3024) ;  /* 0x0000044000007947 */ /* 0x000fea0003800000 */
.L_x_3023:
[----:B-1----:R-:W2:Y:S01]  /*1e3d0*/  LDL R0, [R1+0xc] ;  /* 0x00000c0001007983 */ /* 0x002ea20000100800 */
[----:B------:R-:W-:-:S04]  /*1e3e0*/  IMAD.MOV.U32 R2, RZ, RZ, 0x4 ;  /* 0x00000004ff027424 */ /* 0x000fc800078e00ff */
[----:B--2---:R-:W-:-:S05]  /*1e3f0*/  IMAD.WIDE R2, R0, R2, c[0x0][0x590] ;  /* 0x0001640000027625 */ /* 0x004fca00078e0202 */
[----:B------:R-:W2:Y:S02]  /*1e400*/  LDG.E R4, [R2.64] ;  /* 0x0000000802047981 */ /* 0x000ea4000c1e1900 */
        /* <DEDUP_REMOVED lines=62> */
[----:B------:R-:W-:-:S05]  /*1e7f0*/  IMAD R0, R2, R3, R6 ;  /* 0x0000000302007224 */ /* 0x000fca00078e0206 */
[----:B------:R1:W-:Y:S02]  /*1e800*/  STL [R1+0x8], R0 ;  /* 0x0000080001007387 */ /* 0x0003e40000100800 */
.L_x_3024:
[----:B------:R-:W-:Y:S05]  /*1e810*/  BSYNC B0 ;  /* 0x0000000000007941 */ /* 0x000fea0003800000 */
.L_x_3022:
[----:B------:R-:W-:-:S04]  /*1e820*/  LOP3.LUT R2, RZ, R2, RZ, 0x33, !PT ;  /* 0x00000002ff027212 */ /* 0x000fc800078e33ff */
[----:B-1----:R-:W-:-:S05]  /*1e830*/  IADD3 R0, R2, R12, RZ ;  /* 0x0000000c02007210 */ /* 0x002fca0007ffe0ff */
[----:B------:R1:W-:Y:S01]  /*1e840*/  STL [R1+0x4], R0 ;  /* 0x0000040001007387 */ /* 0x0003e20000100800 */
[----:B------:R-:W-:Y:S05]  /*1e850*/  BRA `(.L_x_3025) ;  /* 0x0000005000007947 */ /* 0x000fea0003800000 */
.L_x_3013:
[----:B------:R-:W-:Y:S01]  /*1e860*/  MOV R0, c[0x0][0x53c] ;  /* 0x00014f0000007a02 */ /* 0x000fe20000000f00 */
[----:B------:R2:W-:Y:S04]  /*1e870*/  STL [R1], R9 ;  /* 0x0000000901007387 */ /* 0x0005e80000100800 */
[----:B------:R2:W-:Y:S04]  /*1e880*/  STL [R1+0x4], RZ ;  /* 0x000004ff01007387 */ /* 0x0005e80000100800 */
[----:B------:R2:W-:Y:S04]  /*1e890*/  STL [R1+0x8], RZ ;  /* 0x000008ff01007387 */ /* 0x0005e80000100800 */
[----:B------:R2:W-:Y:S02]  /*1e8a0*/  STL [R1+0xc], R0 ;  /* 0x00000c0001007387 */ /* 0x0005e40000100800 */
.L_x_3025:
[----:B------:R-:W-:Y:S05]  /*1e8b0*/  BSYNC B1 ;  /* 0x0000000000017941 */ /* 0x000fea0003800000 */
.L_x_3011:
[----:B-1----:R-:W3:Y:S04]  /*1e8c0*/  LDL R4, [R1] ;  /* 0x0000000001047983 */ /* 0x002ee80000100800 */
[----:B------:R-:W3:Y:S04]  /*1e8d0*/  LDL R5, [R1+0x4] ;  /* 0x0000040001057983 */ /* 0x000ee80000100800 */
[----:B------:R-:W3:Y:S04]  /*1e8e0*/  LDL R6, [R1+0x8] ;  /* 0x0000080001067983 */ /* 0x000ee80000100800 */
[----:B------:R-:W3:Y:S01]  /*1e8f0*/  LDL R7, [R1+0xc] ;  /* 0x00000c0001077983 */ /* 0x000ee20000100800 */
[----:B------:R-:W-:Y:S03]  /*1e900*/  WARPSYNC 0xffffffff ;  /* 0xffffffff00007948 */ /* 0x000fe60003800000 */
[----:B------:R-:W-:Y:S01]  /*1e910*/  BAR.SYNC.DEFER_BLOCKING 0x4, 0x100 ;  /* 0x0104000000007b1d */ /* 0x000fe20000010000 */
[----:B------:R-:W-:-:S13]  /*1e920*/  ISETP.NE.AND P0, PT, R15, RZ, PT ;  /* 0x000000ff0f00720c */ /* 0x000fda0003f05270 */
[----:B---3--:R1:W-:Y:S04]  /*1e930*/  @!P0 STS.128 [0x24100], R4 ;  /* 0x02410004ff008388 */ /* 0x0083e80000000c00 */
[----:B------:R-:W-:Y:S06]  /*1e940*/  BAR.ARV 0x5, 0x100 ;  /* 0x0144000000007b1d */ /* 0x000fec0000002000 */
.L_x_3006:
[----:B--2---:R-:W2:Y:S02]  /*1e950*/  LDL R0, [R1+0xc] ;  /* 0x00000c0001007983 */ /* 0x004ea40000100800 */
[----:B--2---:R-:W-:-:S13]  /*1e960*/  ISETP.GE.AND P0, PT, R0, c[0x0][0x53c], PT ;  /* 0x00014f0000007a0c */ /* 0x004fda0003f06270 */
[----:B-1----:R-:W-:Y:S01]  /*1e970*/  @P0 CALL.REL.NOINC `(.L_x_3026) ;  /* 0x0000001000000944 */ /* 0x002fe20003c00000 */
[----:B------:R-:W-:Y:S05]  /*1e980*/  BRA `(.L_x_3027) ;  /* 0xfffe355000007947 */ /* 0x000fea000383ffff */
.L_x_3026:
[----:B------:R-:W-:Y:S05]  /*1e990*/  EXIT ;  /* 0x000000000000794d */ /* 0x000fea0003800000 */
.L_x_2824:
[----:B------:R-:W-:Y:S01]  /*1e9a0*/  IMAD.MOV.U32 R0, RZ, RZ, R5 ;  /* 0x000000ffff007224 */ /* 0x000fe200078e0005 */
[----:B------:R-:W-:Y:S02]  /*1e9b0*/  MOV R3, 0x1 ;  /* 0x0000000100037802 */ /* 0x000fe40000000f00 */
[----:B------:R-:W-:Y:S02]  /*1e9c0*/  MOV R2, 0x1e9e0 ;  /* 0x0001e9e000027802 */ /* 0x000fe40000000f00 */
[----:B------:R-:W-:Y:S05]  /*1e9d0*/  CALL.REL.NOINC `($__internal_50_$__cuda_sm70_shflsync_up_p) ;  /* 0x000031a000007944 */ /* 0x000fea0003c00000 */
[----:B------:R-:W-:Y:S01]  /*1e9e0*/  MOV R0, R4 ;  /* 0x0000000400007202 */ /* 0x000fe20000000f00 */
[----:B------:R-:W-:Y:S05]  /*1e9f0*/  BRA `(.L_x_3028) ;  /* 0xfffe1a6000007947 */ /* 0x000fea000383ffff */
.L_x_2825:
[----:B------:R-:W-:Y:S01]  /*1ea00*/  IMAD.MOV.U32 R0, RZ, RZ, R5 ;  /* 0x000000ffff007224 */ /* 0x000fe200078e0005 */
[----:B------:R-:W-:Y:S02]  /*1ea10*/  MOV R3, 0x2 ;  /* 0x0000000200037802 */ /* 0x000fe40000000f00 */
[----:B------:R-:W-:Y:S02]  /*1ea20*/  MOV R2, 0x1ea40 ;  /* 0x0001ea4000027802 */ /* 0x000fe40000000f00 */
[----:B------:R-:W-:Y:S05]  /*1ea30*/  CALL.REL.NOINC `($__internal_50_$__cuda_sm70_shflsync_up_p) ;  /* 0x0000314000007944 */ /* 0x000fea0003c00000 */
[----:B------:R-:W-:Y:S01]  /*1ea40*/  SEL R4, R4, RZ, P4 ;  /* 0x000000ff04047207 */ /* 0x000fe20002000000 */
[----:B------:R-:W-:Y:S01]  /*1ea50*/  IMAD.MOV.U32 R3, RZ, RZ, 0x4 ;  /* 0x00000004ff037424 */ /* 0x000fe200078e00ff */
[----:B------:R-:W-:-:S03]  /*1ea60*/  MOV R2, 0x1ea90 ;  /* 0x0001ea9000027802 */ /* 0x000fc60000000f00 */
[----:B------:R-:W-:Y:S02]  /*1ea70*/  IMAD.IADD R0, R5, 0x1, R4 ;  /* 0x0000000105007824 */ /* 0x000fe400078e0204 */
        /* <DEDUP_REMOVED lines=13> */
[----:B------:R-:W-:Y:S02]  /*1eb50*/  MOV R32, 0x1f ;  /* 0x0000001f00207802 */ /* 0x000fe40000000f00 */
[----:B------:R-:W-:Y:S01]  /*1eb60*/  MOV R3, 0x1eba0 ;  /* 0x0001eba000037802 */ /* 0x000fe20000000f00 */
[----:B------:R-:W-:-:S04]  /*1eb70*/  IMAD.IADD R4, R0, 0x1, R4 ;  /* 0x0000000100047824 */ /* 0x000fc800078e0204 */
[----:B------:R-:W-:Y:S02]  /*1eb80*/  IMAD.MOV.U32 R33, RZ, RZ, R4 ;  /* 0x000000ffff217224 */ /* 0x000fe400078e0004 */
[----:B------:R-:W-:Y:S05]  /*1eb90*/  CALL.REL.NOINC `($__internal_49_$__cuda_sm70_shflsync_idx_p) ;  /* 0x00002f8000007944 */ /* 0x000fea0003c00000 */
[----:B------:R-:W-:Y:S01]  /*1eba0*/  MOV R0, R34 ;  /* 0x0000002200007202 */ /* 0x000fe20000000f00 */
[----:B------:R-:W-:Y:S05]  /*1ebb0*/  BRA `(.L_x_3029) ;  /* 0xfffe19a000007947 */ /* 0x000fea000383ffff */
.L_x_2827:
[----:B------:R-:W-:Y:S02]  /*1ebc0*/  SEL R0, RZ, 0x1, P0 ;  /* 0x00000001ff007807 */ /* 0x000fe40000000000 */
[----:B------:R-:W-:Y:S02]  /*1ebd0*/  MOV R2, 0x1ebf0 ;  /* 0x0001ebf000027802 */ /* 0x000fe40000000f00 */
[----:B------:R-:W-:Y:S05]  /*1ebe0*/  CALL.REL.NOINC `($__internal_51_$__cuda_sm70_votesync_ballot) ;  /* 0x00002ff000007944 */ /* 0x000fea0003c00000 */
[----:B------:R-:W-:Y:S01]  /*1ebf0*/  MOV R6, R0 ;  /* 0x0000000000067202 */ /* 0x000fe20000000f00 */
[----:B------:R-:W-:Y:S05]  /*1ec00*/  BRA `(.L_x_3030) ;  /* 0xfffe19e000007947 */ /* 0x000fea000383ffff */
.L_x_2828:
[----:B------:R-:W-:Y:S01]  /*1ec10*/  IMAD.MOV.U32 R33, RZ, RZ, R9 ;  /* 0x000000ffff217224 */ /* 0x000fe200078e0009 */
[----:B-1----:R-:W-:Y:S01]  /*1ec20*/  MOV R2, R0 ;  /* 0x0000000000027202 */ /* 0x002fe20000000f00 */
[----:B------:R-:W-:Y:S01]  /*1ec30*/  IMAD.MOV.U32 R32, RZ, RZ, 0x1f ;  /* 0x0000001fff207424 */ /* 0x000fe200078e00ff */
[----:B------:R-:W-:Y:S02]  /*1ec40*/  MOV R3, 0x1ec60 ;  /* 0x0001ec6000037802 */ /* 0x000fe40000000f00 */
[----:B------:R-:W-:Y:S05]  /*1ec50*/  CALL.REL.NOINC `($__internal_49_$__cuda_sm70_shflsync_idx_p) ;  /* 0x00002ec000007944 */ /* 0x000fea0003c00000 */
[----:B------:R-:W-:Y:S01]  /*1ec60*/  IMAD.MOV.U32 R12, RZ, RZ, R34 ;  /* 0x000000ffff0c7224 */ /* 0x000fe200078e0022 */
[----:B------:R-:W-:Y:S01]  /*1ec70*/  MOV R33, R8 ;  /* 0x0000000800217202 */ /* 0x000fe20000000f00 */
[----:B------:R-:W-:Y:S01]  /*1ec80*/  IMAD.MOV.U32 R5, RZ, RZ, RZ ;  /* 0x000000ffff057224 */ /* 0x000fe200078e00ff */
[----:B------:R-:W-:Y:S01]  /*1ec90*/  MOV R2, R0 ;  /* 0x0000000000027202 */ /* 0x000fe20000000f00 */
[----:B------:R-:W-:Y:S01]  /*1eca0*/  IMAD.MOV.U32 R32, RZ, RZ, 0x1f ;  /* 0x0000001fff207424 */ /* 0x000fe200078e00ff */
[----:B------:R-:W-:-:S02]  /*1ecb0*/  MOV R3, 0x1ecd0 ;  /* 0x0001ecd000037802 */ /* 0x000fc40000000f00 */
[----:B------:R-:W-:Y:S05]  /*1ecc0*/  CALL.REL.NOINC `($__internal_49_$__cuda_sm70_shflsync_idx_p) ;  /* 0x00002e5000007944 */ /* 0x000fea0003c00000 */
[----:B------:R-:W-:Y:S01]  /*1ecd0*/  MOV R9, R34 ;  /* 0x0000002200097202 */ /* 0x000fe20000000f00 */
[----:B------:R-:W-:Y:S05]  /*1ece0*/  BRA `(.L_x_3031) ;  /* 0xfffe197000007947 */ /* 0x000fea000383ffff */
.L_x_2831:
[----:B------:R-:W-:Y:S01]  /*1ecf0*/  IMAD.MOV.U32 R33, RZ, RZ, R4 ;  /* 0x000000ffff217224 */ /* 0x000fe200078e0004 */
[----:B------:R-:W-:-:S02]  /*1ed00*/  MOV R32, 0x1f ;  /* 0x0000001f00207802 */ /* 0x000fc40000000f00 */
[----:B------:R-:W-:Y:S02]  /*1ed10*/  MOV R3, 0x1ed30 ;  /* 0x0001ed3000037802 */ /* 0x000fe40000000f00 */
[----:B--234-:R-:W-:Y:S05]  /*1ed20*/  CALL.REL.NOINC `($__internal_49_$__cuda_sm70_shflsync_idx_p) ;  /* 0x00002df000007944 */ /* 0x01cfea0003c00000 */
[----:B------:R-:W-:Y:S01]  /*1ed30*/  MOV R5, R34 ;  /* 0x0000002200057202 */ /* 0x000fe20000000f00 */
[----:B------:R-:W-:Y:S05]  /*1ed40*/  BRA `(.L_x_2830) ;  /* 0xfffe197000007947 */ /* 0x000fea000383ffff */
.L_x_2870:
[----:B------:R-:W-:Y:S01]  /*1ed50*/  IMAD.MOV.U32 R33, RZ, RZ, R12 ;  /* 0x000000ffff217224 */ /* 0x000fe200078e000c */
[----:B------:R-:W-:Y:S01]  /*1ed60*/  MOV R2, RZ ;  /* 0x000000ff00027202 */ /* 0x000fe20000000f00 */
[----:B------:R-:W-:Y:S01]  /*1ed70*/  IMAD.MOV.U32 R32, RZ, RZ, 0x181f ;  /* 0x0000181fff207424 */ /* 0x000fe200078e00ff */
[----:B------:R-:W-:Y:S02]  /*1ed80*/  MOV R3, 0x1eda0 ;  /* 0x0001eda000037802 */ /* 0x000fe40000000f00 */
[----:B-----5:R-:W-:Y:S05]  /*1ed90*/  CALL.REL.NOINC `($__internal_49_$__cuda_sm70_shflsync_idx_p) ;  /* 0x00002d8000007944 */ /* 0x020fea0003c00000 */
[----:B------:R-:W-:Y:S01]  /*1eda0*/  MOV R4, R34 ;  /* 0x0000002200047202 */ /* 0x000fe20000000f00 */
[----:B------:R-:W-:Y:S05]  /*1edb0*/  BRA `(.L_x_3032) ;  /* 0xfffe99e000007947 */ /* 0x000fea000383ffff */
.L_x_2871:
[----:B------:R-:W-:Y:S01]  /*1edc0*/  IMAD.MOV.U32 R33, RZ, RZ, R13 ;  /* 0x000000ffff217224 */ /* 0x000fe200078e000d */
[----:B------:R-:W-:Y:S01]  /*1edd0*/  MOV R2, RZ ;  /* 0x000000ff00027202 */ /* 0x000fe20000000f00 */
[----:B------:R-:W-:Y:S01]  /*1ede0*/  IMAD.MOV.U32 R32, RZ, RZ, 0x181f ;  /* 0x0000181fff207424 */ /* 0x000fe200078e00ff */
[----:B------:R-:W-:Y:S02]  /*1edf0*/  MOV R3, 0x1ee10 ;  /* 0x0001ee1000037802 */ /* 0x000fe40000000f00 */
[----:B-12--5:R-:W-:Y:S05]  /*1ee00*/  CALL.REL.NOINC `($__internal_49_$__cuda_sm70_shflsync_idx_p) ;  /* 0x00002d1000007944 */ /* 0x026fea0003c00000 */
[----:B------:R-:W-:Y:S01]  /*1ee10*/  MOV R0, R34 ;  /* 0x0000002200007202 */ /* 0x000fe20000000f00 */
[----:B------:R-:W-:Y:S05]  /*1ee20*/  BRA `(.L_x_3033) ;  /* 0xfffe999000007947 */ /* 0x000fea000383ffff */
.L_x_2874:
[----:B------:R-:W-:Y:S01]  /*1ee30*/  IMAD.MOV.U32 R33, RZ, RZ, R12 ;  /* 0x000000ffff217224 */ /* 0x000fe200078e000c */
[----:B--2---:R-:W-:Y:S01]  /*1ee40*/  MOV R2, 0x1 ;  /* 0x0000000100027802 */ /* 0x004fe20000000f00 */
[----:B------:R-:W-:Y:S01]  /*1ee50*/  IMAD.MOV.U32 R32, RZ, RZ, 0x181f ;  /* 0x0000181fff207424 */ /* 0x000fe200078e00ff */
[----:B------:R-:W-:-:S02]  /*1ee60*/  MOV R3, 0x1ee80 ;  /* 0x0001ee8000037802 */ /* 0x000fc40000000f00 */
[----:B-1-345:R-:W-:Y:S05]  /*1ee70*/  CALL.REL.NOINC `($__internal_49_$__cuda_sm70_shflsync_idx_p) ;  /* 0x00002ca000007944 */ /* 0x03afea0003c00000 */
[----:B------:R-:W-:Y:S01]  /*1ee80*/  IMAD.MOV.U32 R4, RZ, RZ, R34 ;  /* 0x000000ffff047224 */ /* 0x000fe200078e0022 */
[----:B------:R-:W-:Y:S01]  /*1ee90*/  MOV R2, 0x1 ;  /* 0x0000000100027802 */ /* 0x000fe20000000f00 */
[----:B------:R-:W-:Y:S01]  /*1eea0*/  IMAD.MOV.U32 R33, RZ, RZ, R13 ;  /* 0x000000ffff217224 */ /* 0x000fe200078e000d */
[----:B------:R-:W-:-:S02]  /*1eeb0*/  MOV R32, 0x181f ;  /* 0x0000181f00207802 */ /* 0x000fc40000000f00 */
[----:B------:R-:W-:Y:S02]  /*1eec0*/  MOV R3, 0x1eee0 ;  /* 0x0001eee000037802 */ /* 0x000fe40000000f00 */
[----:B------:R-:W-:Y:S05]  /*1eed0*/  CALL.REL.NOINC `($__internal_49_$__cuda_sm70_shflsync_idx_p) ;  /* 0x00002c4000007944 */ /* 0x000fea0003c00000 */
[----:B------:R-:W-:Y:S01]  /*1eee0*/  MOV R0, R34 ;  /* 0x0000002200007202 */ /* 0x000fe20000000f00 */
[----:B------:R-:W-:Y:S05]  /*1eef0*/  BRA `(.L_x_3034) ;  /* 0xfffe9a0000007947 */ /* 0x000fea000383ffff */
.L_x_2877:
[----:B------:R-:W-:Y:S01]  /*1ef00*/  IMAD.MOV.U32 R33, RZ, RZ, R12 ;  /* 0x000000ffff217224 */ /* 0x000fe200078e000c */
[----:B-1----:R-:W-:Y:S01]  /*1ef10*/  MOV R2, 0x2 ;  /* 0x0000000200027802 */ /* 0x002fe20000000f00 */
[----:B------:R-:W-:Y:S01]  /*1ef20*/  IMAD.MOV.U32 R32, RZ, RZ, 0x181f ;  /* 0x0000181fff207424 */ /* 0x000fe200078e00ff */
[----:B------:R-:W-:Y:S02]  /*1ef30*/  MOV R3, 0x1ef50 ;  /* 0x0001ef5000037802 */ /* 0x000fe40000000f00 */
[----:B--2345:R-:W-:Y:S05]  /*1ef40*/  CALL.REL.NOINC `($__internal_49_$__cuda_sm70_shflsync_idx_p) ;  /* 0x00002bd000007944 */ /* 0x03cfea0003c00000 */
[----:B------:R-:W-:Y:S01]  /*1ef50*/  MOV R4, R34 ;  /* 0x0000002200047202 */ /* 0x000fe20000000f00 */
[----:B------:R-:W-:Y:S05]  /*1ef60*/  BRA `(.L_x_3035) ;  /* 0xfffe9ac000007947 */ /* 0x000fea000383ffff */
.L_x_2878:
[----:B------:R-:W-:Y:S01]  /*1ef70*/  IMAD.MOV.U32 R33, RZ, RZ, R13 ;  /* 0x000000ffff217224 */ /* 0x000fe200078e000d */
[----:B------:R-:W-:Y:S01]  /*1ef80*/  MOV R2, 0x2 ;  /* 0x0000000200027802 */ /* 0x000fe20000000f00 */
[----:B------:R-:W-:Y:S01]  /*1ef90*/  IMAD.MOV.U32 R32, RZ, RZ, 0x181f ;  /* 0x0000181fff207424 */ /* 0x000fe200078e00ff */
[----:B------:R-:W-:Y:S02]  /*1efa0*/  MOV R3, 0x1efc0 ;  /* 0x0001efc000037802 */ /* 0x000fe40000000f00 */
[----:B-12345:R-:W-:Y:S05]  /*1efb0*/  CALL.REL.NOINC `($__internal_49_$__cuda_sm70_shflsync_idx_p) ;  /* 0x00002b6000007944 */ /* 0x03efea0003c00000 */
[----:B------:R-:W-:Y:S01]  /*1efc0*/  MOV R0, R34 ;  /* 0x0000002200007202 */ /* 0x000fe20000000f00 */
[----:B------:R-:W-:Y:S05]  /*1efd0*/  BRA `(.L_x_3036) ;  /* 0xfffe9a7000007947 */ /* 0x000fea000383ffff */
.L_x_2881:
[----:B------:R-:W-:Y:S01]  /*1efe0*/  IMAD.MOV.U32 R33, RZ, RZ, R12 ;  /* 0x000000ffff217224 */ /* 0x000fe200078e000c */
[----:B-1----:R-:W-:Y:S01]  /*1eff0*/  MOV R2, 0x3 ;  /* 0x0000000300027802 */ /* 0x002fe20000000f00 */
[----:B------:R-:W-:Y:S01]  /*1f000*/  IMAD.MOV.U32 R32, RZ, RZ, 0x181f ;  /* 0x0000181fff207424 */ /* 0x000fe200078e00ff */
[----:B------:R-:W-:-:S02]  /*1f010*/  MOV R3, 0x1f030 ;  /* 0x0001f03000037802 */ /* 0x000fc40000000f00 */
[----:B--2345:R-:W-:Y:S05]  /*1f020*/  CALL.REL.NOINC `($__internal_49_$__cuda_sm70_shflsync_idx_p) ;  /* 0x00002af000007944 */ /* 0x03cfea0003c00000 */
        /* <DEDUP_REMOVED lines=8> */
.L_x_2884:
[----:B------:R-:W-:Y:S01]  /*1f0b0*/  IMAD.MOV.U32 R33, RZ, RZ, R5 ;  /* 0x000000ffff217224 */ /* 0x000fe200078e0005 */
[----:B------:R-:W-:Y:S01]  /*1f0c0*/  MOV R2, RZ ;  /* 0x000000ff00027202 */ /* 0x000fe20000000f00 */
[----:B------:R-:W-:Y:S01]  /*1f0d0*/  IMAD.MOV.U32 R32, RZ, RZ, 0x181f ;  /* 0x0000181fff207424 */ /* 0x000fe200078e00ff */
[----:B------:R-:W-:Y:S02]  /*1f0e0*/  MOV R3, 0x1f100 ;  /* 0x0001f10000037802 */ /* 0x000fe40000000f00 */
[----:B------:R-:W-:Y:S05]  /*1f0f0*/  CALL.REL.NOINC `($__internal_49_$__cuda_sm70_shflsync_idx_p) ;  /* 0x00002a2000007944 */ /* 0x000fea0003c00000 */
[----:B------:R-:W-:Y:S01]  /*1f100*/  MOV R4, R34 ;  /* 0x0000002200047202 */ /* 0x000fe20000000f00 */
[----:B------:R-:W-:Y:S05]  /*1f110*/  BRA `(.L_x_3038) ;  /* 0xfffea54000007947 */ /* 0x000fea000383ffff */
.L_x_2885:
[----:B------:R-:W-:Y:S01]  /*1f120*/  IMAD.MOV.U32 R33, RZ, RZ, R14 ;  /* 0x000000ffff217224 */ /* 0x000fe200078e000e */
[----:B------:R-:W-:Y:S01]  /*1f130*/  MOV R2, RZ ;  /* 0x000000ff00027202 */ /* 0x000fe20000000f00 */
[----:B------:R-:W-:Y:S01]  /*1f140*/  IMAD.MOV.U32 R32, RZ, RZ, 0x181f ;  /* 0x0000181fff207424 */ /* 0x000fe200078e00ff */
[----:B------:R-:W-:Y:S02]  /*1f150*/  MOV R3, 0x1f170 ;  /* 0x0001f17000037802 */ /* 0x000fe40000000f00 */
[----:B-12---:R-:W-:Y:S05]  /*1f160*/  CALL.REL.NOINC `($__internal_49_$__cuda_sm70_shflsync_idx_p) ;  /* 0x000029b000007944 */ /* 0x006fea0003c00000 */
[C---:B------:R-:W-:Y:S01]  /*1f170*/  IADD3 R6, P1, R34.reuse, R17, RZ ;  /* 0x0000001122067210 */ /* 0x040fe20007f3e0ff */
[----:B------:R-:W-:Y:S01]  /*1f180*/  IMAD.MOV.U32 R33, RZ, RZ, R5 ;  /* 0x000000ffff217224 */ /* 0x000fe200078e0005 */
[----:B------:R-:W-:Y:S01]  /*1f190*/  IADD3 R8, P0, R34, R15, RZ ;  /* 0x0000000f22087210 */ /* 0x000fe20007f1e0ff */
[----:B------:R-:W-:Y:S01]  /*1f1a0*/  IMAD.MOV.U32 R32, RZ, RZ, 0x181f ;  /* 0x0000181fff207424 */ /* 0x000fe200078e00ff */
[----:B------:R-:W-:Y:S01]  /*1f1b0*/  ISETP.GE.AND P2, PT, R216, c[0x0][0x1d4], PT ;  /* 0x00007500d8007a0c */ /* 0x000fe20003f46270 */
[C---:B------:R-:W-:Y:S01]  /*1f1c0*/  IMAD.X R7, R4.reuse, 0x1, R20, P1 ;  /* 0x0000000104077824 */ /* 0x040fe200008e0614 */
[----:B------:R-:W-:Y:S01]  /*1f1d0*/  ISETP.GE.AND P1, PT, R215, c[0x0][0x1d4], PT ;  /* 0x00007500d7007a0c */ /* 0x000fe20003f26270 */
[----:B------:R-:W-:Y:S01]  /*1f1e0*/  IMAD.X R9, R4, 0x1, R16, P0 ;  /* 0x0000000104097824 */ /* 0x000fe200000e0610 */
[----:B------:R-:W-:-:S02]  /*1f1f0*/  ISETP.GE.AND P0, PT, R218, c[0x0][0x1d4], PT ;  /* 0x00007500da007a0c */ /* 0x000fc40003f06270 */
[----:B------:R-:W-:Y:S02]  /*1f200*/  IADD3 R2, P3, R34, R19, RZ ;  /* 0x0000001322027210 */ /* 0x000fe40007f7e0ff */
        /* <DEDUP_REMOVED lines=12> */
[----:B-1----:R-:W-:Y:S05]  /*1f2d0*/  CALL.REL.NOINC `($__internal_49_$__cuda_sm70_shflsync_idx_p) ;  /* 0x0000284000007944 */ /* 0x002fea0003c00000 */
        /* <DEDUP_REMOVED lines=8> */
.L_x_2890:
[----:B------:R-:W-:Y:S01]  /*1f360*/  IMAD.MOV.U32 R33, RZ, RZ, R42 ;  /* 0x000000ffff217224 */ /* 0x000fe200078e002a */
[----:B------:R-:W-:Y:S01]  /*1f370*/  MOV R2, RZ ;  /* 0x000000ff00027202 */ /* 0x000fe20000000f00 */
[----:B------:R-:W-:Y:S01]  /*1f380*/  IMAD.MOV.U32 R32, RZ, RZ, 0x1c1f ;  /* 0x00001c1fff207424 */ /* 0x000fe200078e00ff */
[----:B------:R-:W-:Y:S02]  /*1f390*/  MOV R3, 0x1f3b0 ;  /* 0x0001f3b000037802 */ /* 0x000fe40000000f00 */
[----:B------:R-:W-:Y:S05]  /*1f3a0*/  CALL.REL.NOINC `($__internal_49_$__cuda_sm70_shflsync_idx_p) ;  /* 0x0000277000007944 */ /* 0x000fea0003c00000 */
[----:B------:R-:W-:Y:S01]  /*1f3b0*/  MOV R5, R34 ;  /* 0x0000002200057202 */ /* 0x000fe20000000f00 */
[----:B------:R-:W-:Y:S05]  /*1f3c0*/  BRA `(.L_x_3040) ;  /* 0xfffea7e000007947 */ /* 0x000fea000383ffff */
.L_x_2891:
[----:B------:R-:W-:Y:S01]  /*1f3d0*/  IMAD.MOV.U32 R33, RZ, RZ, R43 ;  /* 0x000000ffff217224 */ /* 0x000fe200078e002b */
[----:B------:R-:W-:Y:S01]  /*1f3e0*/  MOV R2, RZ ;  /* 0x000000ff00027202 */ /* 0x000fe20000000f00 */
[----:B------:R-:W-:Y:S01]  /*1f3f0*/  IMAD.MOV.U32 R32, RZ, RZ, 0x1c1f ;  /* 0x00001c1fff207424 */ /* 0x000fe200078e00ff */
[----:B------:R-:W-:Y:S02]  /*1f400*/  MOV R3, 0x1f420 ;  /* 0x0001f42000037802 */ /* 0x000fe40000000f00 */
[----:B-12---:R-:W-:Y:S05]  /*1f410*/  CALL.REL.NOINC `($__internal_49_$__cuda_sm70_shflsync_idx_p) ;  /* 0x0000270000007944 */ /* 0x006fea0003c00000 */
[----:B------:R-:W-:Y:S01]  /*1f420*/  IMAD.MOV.U32 R33, RZ, RZ, R13 ;  /* 0x000000ffff217224 */ /* 0x000fe200078e000d */
[----:B------:R-:W-:Y:S01]  /*1f430*/  MOV R32, 0x1c1f ;  /* 0x00001c1f00207802 */ /* 0x000fe20000000f00 */
[----:B------:R-:W-:Y:S01]  /*1f440*/  IMAD.MOV.U32 R2, RZ, RZ, RZ ;  /* 0x000000ffff027224 */ /* 0x000fe200078e00ff */
[----:B------:R-:W-:-:S02]  /*1f450*/  MOV R4, R34 ;  /* 0x0000002200047202 */ /* 0x000fc40000000f00 */
[----:B------:R-:W-:Y:S02]  /*1f460*/  MOV R3, 0x1f480 ;  /* 0x0001f48000037802 */ /* 0x000fe40000000f00 */
[----:B------:R-:W-:Y:S05]  /*1f470*/  CALL.REL.NOINC `($__internal_49_$__cuda_sm70_shflsync_idx_p) ;  /* 0x000026a000007944 */ /* 0x000fea0003c00000 */
[----:B------:R-:W-:Y:S01]  /*1f480*/  IMAD.MOV.U32 R12, RZ, RZ, R34 ;  /* 0x000000ffff0c7224 */ /* 0x000fe200078e0022 */
[----:B------:R-:W-:Y:S01]  /*1f490*/  MOV R2, RZ ;  /* 0x000000ff00027202 */ /* 0x000fe20000000f00 */
[----:B------:R-:W-:Y:S01]  /*1f4a0*/  IMAD.MOV.U32 R33, RZ, RZ, R44 ;  /* 0x000000ffff217224 */ /* 0x000fe200078e002c */
[----:B------:R-:W-:Y:S02]  /*1f4b0*/  MOV R32, 0x1c1f ;  /* 0x00001c1f00207802 */ /* 0x000fe40000000f00 */
[----:B------:R-:W-:Y:S02]  /*1f4c0*/  MOV R3, 0x1f4e0 ;  /* 0x0001f4e000037802 */ /* 0x000fe40000000f00 */
[----:B------:R-:W-:Y:S05]  /*1f4d0*/  CALL.REL.NOINC `($__internal_49_$__cuda_sm70_shflsync_idx_p) ;  /* 0x0000264000007944 */ /* 0x000fea0003c00000 */
[----:B------:R-:W-:Y:S01]  /*1f4e0*/  MOV R0, R34 ;  /* 0x0000002200007202 */ /* 0x000fe20000000f00 */
[----:B------:R-:W-:Y:S05]  /*1f4f0*/  BRA `(.L_x_3041) ;  /* 0xfffea6f000007947 */ /* 0x000fea000383ffff */
.L_x_2894:
[----:B------:R-:W-:Y:S01]  /*1f500*/  IMAD.MOV.U32 R33, RZ, RZ, R42 ;  /* 0x000000ffff217224 */ /* 0x000fe200078e002a */
[----:B------:R-:W-:Y:S01]  /*1f510*/  MOV R2, 0x1 ;  /* 0x0000000100027802 */ /* 0x000fe20000000f00 */
[----:B------:R-:W-:Y:S01]  /*1f520*/  IMAD.MOV.U32 R32, RZ, RZ, 0x1c1f ;  /* 0x00001c1fff207424 */ /* 0x000fe200078e00ff */
[----:B------:R-:W-:Y:S02]  /*1f530*/  MOV R3, 0x1f550 ;  /* 0x0001f55000037802 */ /* 0x000fe40000000f00 */
[----:B---3--:R-:W-:Y:S05]  /*1f540*/  CALL.REL.NOINC `($__internal_49_$__cuda_sm70_shflsync_idx_p) ;  /* 0x000025d000007944 */ /* 0x008fea0003c00000 */
[----:B------:R-:W-:Y:S01]  /*1f550*/  IMAD.MOV.U32 R5, RZ, RZ, R34 ;  /* 0x000000ffff057224 */ /* 0x000fe200078e0022 */
[----:B------:R-:W-:Y:S01]  /*1f560*/  MOV R2, 0x1 ;  /* 0x0000000100027802 */ /* 0x000fe20000000f00 */
[----:B------:R-:W-:Y:S01]  /*1f570*/  IMAD.MOV.U32 R33, RZ, RZ, R43 ;  /* 0x000000ffff217224 */ /* 0x000fe200078e002b */
[----:B------:R-:W-:-:S02]  /*1f580*/  MOV R32, 0x1c1f ;  /* 0x00001c1f00207802 */ /* 0x000fc40000000f00 */
[----:B------:R-:W-:Y:S02]  /*1f590*/  MOV R3, 0x1f5b0 ;  /* 0x0001f5b000037802 */ /* 0x000fe40000000f00 */
[----:B------:R-:W-:Y:S05]  /*1f5a0*/  CALL.REL.NOINC `($__internal_49_$__cuda_sm70_shflsync_idx_p) ;  /* 0x0000257000007944 */ /* 0x000fea0003c00000 */
[----:B------:R-:W-:Y:S01]  /*1f5b0*/  IMAD.MOV.U32 R33, RZ, RZ, R13 ;  /* 0x000000ffff217224 */ /* 0x000fe200078e000d */
[----:B------:R-:W-:Y:S01]  /*1f5c0*/  MOV R32, 0x1c1f ;  /* 0x00001c1f00207802 */ /* 0x000fe20000000f00 */
[----:B------:R-:W-:Y:S01]  /*1f5d0*/  IMAD.MOV.U32 R2, RZ, RZ, 0x1 ;  /* 0x00000001ff027424 */ /* 0x000fe200078e00ff */
[----:B------:R-:W-:Y:S02]  /*1f5e0*/  MOV R4, R34 ;  /* 0x0000002200047202 */ /* 0x000fe40000000f00 */
[----:B------:R-:W-:Y:S02]  /*1f5f0*/  MOV R3, 0x1f610 ;  /* 0x0001f61000037802 */ /* 0x000fe40000000f00 */
[----:B------:R-:W-:Y:S05]  /*1f600*/  CALL.REL.NOINC `($__internal_49_$__cuda_sm70_shflsync_idx_p) ;  /* 0x0000251000007944 */ /* 0x000fea0003c00000 */
[----:B------:R-:W-:Y:S01]  /*1f610*/  IMAD.MOV.U32 R12, RZ, RZ, R34 ;  /* 0x000000ffff0c7224 */ /* 0x000fe200078e0022 */
[----:B------:R-:W-:Y:S01]  /*1f620*/  MOV R2, 0x1 ;  /* 0x0000000100027802 */ /* 0x000fe20000000f00 */
[----:B------:R-:W-:Y:S01]  /*1f630*/  IMAD.MOV.U32 R33, RZ, RZ, R44 ;  /* 0x000000ffff217224 */ /* 0x000fe200078e002c */
[----:B------:R-:W-:Y:S02]  /*1f640*/  MOV R32, 0x1c1f ;  /* 0x00001c1f00207802 */ /* 0x000fe40000000f00 */
[----:B------:R-:W-:-:S02]  /*1f650*/  MOV R3, 0x1f670 ;  /* 0x0001f67000037802 */ /* 0x000fc40000000f00 */
[----:B------:R-:W-:Y:S05]  /*1f660*/  CALL.REL.NOINC `($__internal_49_$__cuda_sm70_shflsync_idx_p) ;  /* 0x000024b000007944 */ /* 0x000fea0003c00000 */
[----:B------:R-:W-:Y:S01]  /*1f670*/  MOV R0, R34 ;  /* 0x0000002200007202 */ /* 0x000fe20000000f00 */
[----:B------:R-:W-:Y:S05]  /*1f680*/  BRA `(.L_x_3042) ;  /* 0xfffeadb000007947 */ /* 0x000fea000383ffff */
.L_x_2919:
[----:B------:R-:W-:Y:S01]  /*1f690*/  IMAD.MOV.U32 R33, RZ, RZ, R22 ;  /* 0x000000ffff217224 */ /* 0x000fe200078e0016 */
[----:B------:R-:W-:Y:S01]  /*1f6a0*/  MOV R2, RZ ;  /* 0x000000ff00027202 */ /* 0x000fe20000000f00 */
[----:B------:R-:W-:Y:S01]  /*1f6b0*/  IMAD.MOV.U32 R32, RZ, RZ, 0x1c1f ;  /* 0x00001c1fff207424 */ /* 0x000fe200078e00ff */
[----:B------:R-:W-:-:S02]  /*1f6c0*/  MOV R3, 0x1f6e0 ;  /* 0x0001f6e000037802 */ /* 0x000fc40000000f00 */
[----:B------:R-:W-:Y:S05]  /*1f6d0*/  CALL.REL.NOINC `($__internal_49_$__cuda_sm70_shflsync_idx_p) ;  /* 0x0000244000007944 */ /* 0x000fea0003c00000 */
[----:B------:R-:W-:Y:S01]  /*1f6e0*/  MOV R0, R34 ;  /* 0x0000002200007202 */ /* 0x000fe20000000f00 */
[----:B------:R-:W-:Y:S05]  /*1f6f0*/  BRA `(.L_x_3043) ;  /* 0xfffeda3000007947 */ /* 0x000fea000383ffff */
.L_x_2920:
[----:B------:R-:W-:Y:S01]  /*1f700*/  IMAD.MOV.U32 R33, RZ, RZ, R23 ;  /* 0x000000ffff217224 */ /* 0x000fe200078e0017 */
[----:B------:R-:W-:Y:S01]  /*1f710*/  MOV R2, RZ ;  /* 0x000000ff00027202 */ /* 0x000fe20000000f00 */
[----:B------:R-:W-:Y:S01]  /*1f720*/  IMAD.MOV.U32 R32, RZ, RZ, 0x1c1f ;  /* 0x00001c1fff207424 */ /* 0x000fe200078e00ff */
[----:B------:R-:W-:-:S02]  /*1f730*/  MOV R3, 0x1f750 ;  /* 0x0001f75000037802 */ /* 0x000fc40000000f00 */
[----:B-12---:R-:W-:Y:S05]  /*1f740*/  CALL.REL.NOINC `($__internal_49_$__cuda_sm70_shflsync_idx_p) ;  /* 0x000023d000007944 */ /* 0x006fea0003c00000 */
[----:B------:R-:W-:Y:S01]  /*1f750*/  IMAD.MOV.U32 R33, RZ, RZ, R21 ;  /* 0x000000ffff217224 */ /* 0x000fe200078e0015 */
[----:B------:R-:W-:Y:S01]  /*1f760*/  MOV R2, RZ ;  /* 0x000000ff00027202 */ /* 0x000fe20000000f00 */
[----:B------:R-:W-:Y:S01]  /*1f770*/  IMAD.MOV.U32 R32, RZ, RZ, 0x1c1f ;  /* 0x00001c1fff207424 */ /* 0x000fe200078e00ff */
[----:B------:R-:W-:Y:S01]  /*1f780*/  MOV R8, R34 ;  /* 0x0000002200087202 */ /* 0x000fe20000000f00 */
[----:B------:R-:W-:Y:S01]  /*1f790*/  IMAD.MOV.U32 R9, RZ, RZ, R0 ;  /* 0x000000ffff097224 */ /* 0x000fe200078e0000 */
[----:B------:R-:W-:-:S02]  /*1f7a0*/  MOV R3, 0x1f7c0 ;  /* 0x0001f7c000037802 */ /* 0x000fc40000000f00 */
[----:B------:R-:W-:Y:S05]  /*1f7b0*/  CALL.REL.NOINC `($__internal_49_$__cuda_sm70_shflsync_idx_p) ;  /* 0x0000236000007944 */ /* 0x000fea0003c00000 */
[----:B------:R-:W-:Y:S01]  /*1f7c0*/  IMAD.MOV.U32 R20, RZ, RZ, R34 ;  /* 0x000000ffff147224 */ /* 0x000fe200078e0022 */
[----:B------:R-:W-:Y:S01]  /*1f7d0*/  MOV R2, RZ ;  /* 0x000000ff00027202 */ /* 0x000fe20000000f00 */
[----:B------:R-:W-:Y:S01]  /*1f7e0*/  IMAD.MOV.U32 R33, RZ, RZ, R24 ;  /* 0x000000ffff217224 */ /* 0x000fe200078e0018 */
[----:B------:R-:W-:-:S02]  /*1f7f0*/  MOV R32, 0x1c1f ;  /* 0x00001c1f00207802 */ /* 0x000fc40000000f00 */
[----:B------:R-:W-:Y:S02]  /*1f800*/  MOV R3, 0x1f820 ;  /* 0x0001f82000037802 */ /* 0x000fe40000000f00 */
[----:B------:R-:W-:Y:S05]  /*1f810*/  CALL.REL.NOINC `($__internal_49_$__cuda_sm70_shflsync_idx_p) ;  /* 0x0000230000007944 */ /* 0x000fea0003c00000 */
[----:B------:R-:W-:Y:S01]  /*1f820*/  MOV R3, R34 ;  /* 0x0000002200037202 */ /* 0x000fe20000000f00 */
[----:B------:R-:W-:Y:S05]  /*1f830*/  BRA `(.L_x_3044) ;  /* 0xfffed94000007947 */ /* 0x000fea000383ffff */
.L_x_2923:
[----:B------:R-:W-:Y:S01]  /*1f840*/  IMAD.MOV.U32 R33, RZ, RZ, R22 ;  /* 0x000000ffff217224 */ /* 0x000fe200078e0016 */
[----:B------:R-:W-:Y:S01]  /*1f850*/  MOV R2, 0x1 ;  /* 0x0000000100027802 */ /* 0x000fe20000000f00 */
[----:B------:R-:W-:Y:S01]  /*1f860*/  IMAD.MOV.U32 R32, RZ, RZ, 0x1c1f ;  /* 0x00001c1fff207424 */ /* 0x000fe200078e00ff */
[----:B------:R-:W-:Y:S02]  /*1f870*/  MOV R3, 0x1f890 ;  /* 0x0001f89000037802 */ /* 0x000fe40000000f00 */
[----:B--2---:R-:W-:Y:S05]  /*1f880*/  CALL.REL.NOINC `($__internal_49_$__cuda_sm70_shflsync_idx_p) ;  /* 0x0000229000007944 */ /* 0x004fea0003c00000 */
[----:B------:R-:W-:Y:S01]  /*1f890*/  IMAD.MOV.U32 R0, RZ, RZ, R34 ;  /* 0x000000ffff007224 */ /* 0x000fe200078e0022 */
[----:B------:R-:W-:Y:S01]  /*1f8a0*/  MOV R2, 0x1 ;  /* 0x0000000100027802 */ /* 0x000fe20000000f00 */
[----:B------:R-:W-:Y:S01]  /*1f8b0*/  IMAD.MOV.U32 R33, RZ, RZ, R23 ;  /* 0x000000ffff217224 */ /* 0x000fe200078e0017 */
[----:B------:R-:W-:Y:S02]  /*1f8c0*/  MOV R32, 0x1c1f ;  /* 0x00001c1f00207802 */ /* 0x000fe40000000f00 */
[----:B------:R-:W-:Y:S02]  /*1f8d0*/  MOV R3, 0x1f8f0 ;  /* 0x0001f8f000037802 */ /* 0x000fe40000000f00 */
[----:B------:R-:W-:Y:S05]  /*1f8e0*/  CALL.REL.NOINC `($__internal_49_$__cuda_sm70_shflsync_idx_p) ;  /* 0x0000223000007944 */ /* 0x000fea0003c00000 */
[----:B------:R-:W-:Y:S01]  /*1f8f0*/  IMAD.MOV.U32 R33, RZ, RZ, R21 ;  /* 0x000000ffff217224 */ /* 0x000fe200078e0015 */
[----:B------:R-:W-:Y:S01]  /*1f900*/  MOV R2, 0x1 ;  /* 0x0000000100027802 */ /* 0x000fe20000000f00 */
[----:B------:R-:W-:Y:S01]  /*1f910*/  IMAD.MOV.U32 R32, RZ, RZ, 0x1c1f ;  /* 0x00001c1fff207424 */ /* 0x000fe200078e00ff */
[----:B------:R-:W-:Y:S01]  /*1f920*/  MOV R8, R34 ;  /* 0x0000002200087202 */ /* 0x000fe20000000f00 */
[----:B------:R-:W-:Y:S01]  /*1f930*/  IMAD.MOV.U32 R9, RZ, RZ, R0 ;  /* 0x000000ffff097224 */ /* 0x000fe200078e0000 */
[----:B------:R-:W-:-:S02]  /*1f940*/  MOV R3, 0x1f960 ;  /* 0x0001f96000037802 */ /* 0x000fc40000000f00 */
[----:B------:R-:W-:Y:S05]  /*1f950*/  CALL.REL.NOINC `($__internal_49_$__cuda_sm70_shflsync_idx_p) ;  /* 0x000021c000007944 */ /* 0x000fea0003c00000 */
        /* <DEDUP_REMOVED lines=8> */
.L_x_2938:
[----:B------:R-:W-:Y:S01]  /*1f9e0*/  IMAD.MOV.U32 R33, RZ, RZ, R20 ;  /* 0x000000ffff217224 */ /* 0x000fe200078e0014 */
[----:B------:R-:W-:Y:S01]  /*1f9f0*/  MOV R2, RZ ;  /* 0x000000ff00027202 */ /* 0x000fe20000000f00 */
[----:B------:R-:W-:Y:S01]  /*1fa00*/  IMAD.MOV.U32 R32, RZ, RZ, 0x181f ;  /* 0x0000181fff207424 */ /* 0x000fe200078e00ff */
[----:B------:R-:W-:Y:S02]  /*1fa10*/  MOV R3, 0x1fa30 ;  /* 0x0001fa3000037802 */ /* 0x000fe40000000f00 */
[----:B-1--4-:R-:W-:Y:S05]  /*1fa20*/  CALL.REL.NOINC `($__internal_49_$__cuda_sm70_shflsync_idx_p) ;  /* 0x000020f000007944 */ /* 0x012fea0003c00000 */
[----:B------:R-:W-:Y:S01]  /*1fa30*/  MOV R9, R34 ;  /* 0x0000002200097202 */ /* 0x000fe20000000f00 */
[----:B------:R-:W-:Y:S05]  /*1fa40*/  BRA `(.L_x_3046) ;  /* 0xffff0ce000007947 */ /* 0x000fea000383ffff */
.L_x_2939:
[----:B------:R-:W-:Y:S01]  /*1fa50*/  IMAD.MOV.U32 R33, RZ, RZ, R23 ;  /* 0x000000ffff217224 */ /* 0x000fe200078e0017 */
[----:B------:R-:W-:Y:S01]  /*1fa60*/  MOV R2, RZ ;  /* 0x000000ff00027202 */ /* 0x000fe20000000f00 */
[----:B------:R-:W-:Y:S01]  /*1fa70*/  IMAD.MOV.U32 R32, RZ, RZ, 0x181f ;  /* 0x0000181fff207424 */ /* 0x000fe200078e00ff */
[----:B------:R-:W-:Y:S02]  /*1fa80*/  MOV R3, 0x1faa0 ;  /* 0x0001faa000037802 */ /* 0x000fe40000000f00 */
[----:B-1234-:R-:W-:Y:S05]  /*1fa90*/  CALL.REL.NOINC `($__internal_49_$__cuda_sm70_shflsync_idx_p) ;  /* 0x0000208000007944 */ /* 0x01efea0003c00000 */
[----:B------:R-:W-:Y:S01]  /*1faa0*/  ISETP.GE.AND P2, PT, R216, c[0x0][0x1d4], PT ;  /* 0x00007500d8007a0c */ /* 0x000fe20003f46270 */
[----:B------:R-:W-:Y:S01]  /*1fab0*/  IMAD.MOV.U32 R33, RZ, RZ, R20 ;  /* 0x000000ffff217224 */ /* 0x000fe200078e0014 */
[C---:B------:R-:W-:Y:S01]  /*1fac0*/  IADD3 R2, P0, R34.reuse, R24, RZ ;  /* 0x0000001822027210 */ /* 0x040fe20007f1e0ff */
[----:B------:R-:W-:Y:S01]  /*1fad0*/  IMAD.MOV.U32 R32, RZ, RZ, 0x181f ;  /* 0x0000181fff207424 */ /* 0x000fe200078e00ff */
[----:B------:R-:W-:-:S02]  /*1fae0*/  IADD3 R16, P3, R34, R25, RZ ;  /* 0x0000001922107210 */ /* 0x000fc40007f7e0ff */
[----:B------:R-:W-:Y:S01]  /*1faf0*/  ISETP.GE.AND P1, PT, R215, c[0x0][0x1d4], PT ;  /* 0x00007500d7007a0c */ /* 0x000fe20003f26270 */
[C---:B------:R-:W-:Y:S01]  /*1fb00*/  IMAD.X R3, R9.reuse, 0x1, R26, P0 ;  /* 0x0000000109037824 */ /* 0x040fe200000e061a */
[----:B------:R-:W-:Y:S01]  /*1fb10*/  ISETP.GE.AND P0, PT, R218, c[0x0][0x1d4], PT ;  /* 0x00007500da007a0c */ /* 0x000fe20003f06270 */
[----:B------:R-:W-:Y:S01]  /*1fb20*/  IMAD.X R17, R9, 0x1, R27, P3 ;  /* 0x0000000109117824 */ /* 0x000fe200018e061b */
[----:B------:R-:W-:Y:S02]  /*1fb30*/  SEL R22, RZ, 0x10, P2 ;  /* 0x00000010ff167807 */ /* 0x000fe40001000000 */
[----:B------:R-:W-:Y:S01]  /*1fb40*/  SEL R21, RZ, 0x10, P1 ;  /* 0x00000010ff157807 */ /* 0x000fe20000800000 */
[----:B------:R-:W-:Y:S01]  /*1fb50*/  @!PT LDS RZ, [RZ] ;  /* 0x00000000fffff984 */ /* 0x000fe20000000800 */
[----:B------:R-:W-:Y:S01]  /*1fb60*/  @!PT LDS RZ, [RZ] ;  /* 0x00000000fffff984 */ /* 0x000fe20000000800 */
[----:B------:R-:W-:Y:S01]  /*1fb70*/  @!PT LDS RZ, [RZ] ;  /* 0x00000000fffff984 */ /* 0x000fe20000000800 */
[----:B------:R1:W-:Y:S01]  /*1fb80*/  LDGSTS.E.BYPASS.LTC128B.128 [R144+0x6100], [R2.64], !P2 ;  /* 0x0610000002907fae */ /* 0x0003e2000d101d48 */
[----:B------:R-:W-:-:S05]  /*1fb90*/  SEL R20, RZ, 0x10, P0 ;  /* 0x00000010ff147807 */ /* 0x000fca0000000000 */
[----:B------:R2:W-:Y:S01]  /*1fba0*/  LDGSTS.E.BYPASS.LTC128B.128 [R144+0x8100], [R16.64], !P1 ;  /* 0x0810000010907fae */ /* 0x0005e2000c901d48 */
[----:B-1----:R-:W-:-:S05]  /*1fbb0*/  IADD3 R2, P3, R34, R28, RZ ;  /* 0x0000001c22027210 */ /* 0x002fca0007f7e0ff */
[----:B------:R-:W-:-:S05]  /*1fbc0*/  IMAD.X R3, R9, 0x1, R29, P3 ;  /* 0x0000000109037824 */ /* 0x000fca00018e061d */
[----:B------:R1:W-:Y:S02]  /*1fbd0*/  LDGSTS.E.BYPASS.LTC128B.128 [R144+0xa100], [R2.64], !P0 ;  /* 0x0a10000002907fae */ /* 0x0003e4000c101d48 */
[----:B-1----:R-:W-:Y:S01]  /*1fbe0*/  IMAD.MOV.U32 R2, RZ, RZ, 0x1 ;  /* 0x00000001ff027424 */ /* 0x002fe200078e00ff */
        /* <DEDUP_REMOVED lines=8> */
[----:B------:R-:W-:Y:S01]  /*1fc70*/  MOV R0, R34 ;  /* 0x0000002200007202 */ /* 0x000fe20000000f00 */
[----:B------:R-:W-:Y:S05]  /*1fc80*/  BRA `(.L_x_3047) ;  /* 0xffff0bf000007947 */ /* 0x000fea000383ffff */
.L_x_2942:
[----:B------:R-:W-:Y:S01]  /*1fc90*/  IMAD.MOV.U32 R33, RZ, RZ, R5 ;  /* 0x000000ffff217224 */ /* 0x000fe200078e0005 */
[----:B------:R-:W-:Y:S01]  /*1fca0*/  MOV R2, RZ ;  /* 0x000000ff00027202 */ /* 0x000fe20000000f00 */
[----:B------:R-:W-:Y:S01]  /*1fcb0*/  IMAD.MOV.U32 R32, RZ, RZ, 0x181f ;  /* 0x0000181fff207424 */ /* 0x000fe200078e00ff */
[----:B------:R-:W-:-:S02]  /*1fcc0*/  MOV R3, 0x1fce0 ;  /* 0x0001fce000037802 */ /* 0x000fc40000000f00 */
[----:B------:R-:W-:Y:S05]  /*1fcd0*/  CALL.REL.NOINC `($__internal_49_$__cuda_sm70_shflsync_idx_p) ;  /* 0x00001e4000007944 */ /* 0x000fea0003c00000 */
[----:B------:R-:W-:Y:S01]  /*1fce0*/  MOV R4, R34 ;  /* 0x0000002200047202 */ /* 0x000fe20000000f00 */
[----:B------:R-:W-:Y:S05]  /*1fcf0*/  BRA `(.L_x_3048) ;  /* 0xffff31c000007947 */ /* 0x000fea000383ffff */
.L_x_2943:
[----:B------:R-:W-:Y:S01]  /*1fd00*/  IMAD.MOV.U32 R33, RZ, RZ, R12 ;  /* 0x000000ffff217224 */ /* 0x000fe200078e000c */
[----:B------:R-:W-:Y:S01]  /*1fd10*/  MOV R2, RZ ;  /* 0x000000ff00027202 */ /* 0x000fe20000000f00 */
[----:B------:R-:W-:Y:S01]  /*1fd20*/  IMAD.MOV.U32 R32, RZ, RZ, 0x181f ;  /* 0x0000181fff207424 */ /* 0x000fe200078e00ff */
[----:B------:R-:W-:-:S02]  /*1fd30*/  MOV R3, 0x1fd50 ;  /* 0x0001fd5000037802 */ /* 0x000fc40000000f00 */
[----:B-12---:R-:W-:Y:S05]  /*1fd40*/  CALL.REL.NOINC `($__internal_49_$__cuda_sm70_shflsync_idx_p) ;  /* 0x00001dd000007944 */ /* 0x006fea0003c00000 */
        /* <DEDUP_REMOVED lines=17> */
[----:B-1----:R-:W-:-:S05]  /*1fe60*/  IADD3 R2, P3, R34, R17, RZ ;  /* 0x0000001122027210 */ /* 0x002fca0007f7e0ff */
[----:B------:R-:W-:-:S05]  /*1fe70*/  IMAD.X R3, R4, 0x1, R18, P3 ;  /* 0x0000000104037824 */ /* 0x000fca00018e0612 */
[----:B------:R1:W-:Y:S02]  /*1fe80*/  LDGSTS.E.BYPASS.LTC128B.128 [R144+0x10100], [R2.64], !P0 ;  /* 0x1010000002907fae */ /* 0x0003e4000c101d48 */
[----:B-1----:R-:W-:Y:S01]  /*1fe90*/  IMAD.MOV.U32 R2, RZ, RZ, 0x1 ;  /* 0x00000001ff027424 */ /* 0x002fe200078e00ff */
[----:B------:R-:W-:Y:S02]  /*1fea0*/  MOV R3, 0x1fec0 ;  /* 0x0001fec000037802 */ /* 0x000fe40000000f00 */
[----:B------:R-:W-:Y:S05]  /*1feb0*/  CALL.REL.NOINC `($__internal_49_$__cuda_sm70_shflsync_idx_p) ;  /* 0x00001c6000007944 */ /* 0x000fea0003c00000 */
        /* <DEDUP_REMOVED lines=8> */
.L_x_2947:
[----:B------:R-:W-:Y:S01]  /*1ff40*/  MOV R2, RZ ;  /* 0x000000ff00027202 */ /* 0x000fe20000000f00 */
[----:B------:R-:W-:Y:S01]  /*1ff50*/  IMAD.MOV.U32 R33, RZ, RZ, R8 ;  /* 0x000000ffff217224 */ /* 0x000fe200078e0008 */
[----:B------:R-:W-:Y:S01]  /*1ff60*/  MOV R3, 0x1ff90 ;  /* 0x0001ff9000037802 */ /* 0x000fe20000000f00 */
[----:B------:R-:W-:Y:S02]  /*1ff70*/  IMAD.MOV.U32 R32, RZ, RZ, 0x181f ;  /* 0x0000181fff207424 */ /* 0x000fe400078e00ff */
[----:B-1234-:R-:W-:Y:S05]  /*1ff80*/  CALL.REL.NOINC `($__internal_49_$__cuda_sm70_shflsync_idx_p) ;  /* 0x00001b9000007944 */ /* 0x01efea0003c00000 */
[----:B------:R-:W-:Y:S01]  /*1ff90*/  MOV R5, R34 ;  /* 0x0000002200057202 */ /* 0x000fe20000000f00 */
[----:B------:R-:W-:-:S05]  /*1ffa0*/  BRA `(.L_x_3050) ;  /* 0xffff358000007947 */ /* 0x000fca000383ffff */
.L_x_2948:
[----:B------:R-:W-:Y:S01]  /*1ffb0*/  MOV R2, RZ ;  /* 0x000000ff00027202 */ /* 0x000fe20000000f00 */
[----:B------:R-:W-:Y:S01]  /*1ffc0*/  IMAD.MOV.U32 R33, RZ, RZ, R17 ;  /* 0x000000ffff217224 */ /* 0x000fe200078e0011 */
[----:B------:R-:W-:Y:S01]  /*1ffd0*/  MOV R3, 0x20000 ;  /* 0x0002000000037802 */ /* 0x000fe20000000f00 */
[----:B------:R-:W-:Y:S02]  /*1ffe0*/  IMAD.MOV.U32 R32, RZ, RZ, 0x181f ;  /* 0x0000181fff207424 */ /* 0x000fe400078e00ff */
[----:B-1234-:R-:W-:Y:S05]  /*1fff0*/  CALL.REL.NOINC `($__internal_49_$__cuda_sm70_shflsync_idx_p) ;  /* 0x00001b2000007944 */ /* 0x01efea0003c00000 */
[----:B------:R-:W-:Y:S01]  /*20000*/  ISETP.GE.AND P2, PT, R216, c[0x0][0x1d4], PT ;  /* 0x00007500d8007a0c */ /* 0x000fe20003f46270 */
[----:B------:R-:W-:Y:S01]  /*20010*/  IMAD R4, R213, 0x6000, R10 ;  /* 0x00006000d5047824 */ /* 0x000fe200078e020a */
[C---:B------:R-:W-:Y:S01]  /*20020*/  IADD3 R2, P0, R34.reuse, R18, RZ ;  /* 0x0000001222027210 */ /* 0x040fe20007f1e0ff */
[----:B------:R-:W-:Y:S01]  /*20030*/  IMAD.MOV.U32 R33, RZ, RZ, R8 ;  /* 0x000000ffff217224 */ /* 0x000fe200078e0008 */
[----:B------:R-:W-:Y:S01]  /*20040*/  ISETP.GE.AND P1, PT, R215, c[0x0][0x1d4], PT ;  /* 0x00007500d7007a0c */ /* 0x000fe20003f26270 */
[----:B------:R-:W-:Y:S01]  /*20050*/  IMAD.MOV.U32 R32, RZ, RZ, 0x181f ;  /* 0x0000181fff207424 */ /* 0x000fe200078e00ff */
        /* <DEDUP_REMOVED lines=11> */
[----:B-1----:R-:W-:Y:S02]  /*20110*/  IADD3 R2, P3, R34, R26, RZ ;  /* 0x0000001a22027210 */ /* 0x002fe40007f7e0ff */
[----:B--2---:R-:W-:Y:S03]  /*20120*/  SEL R6, RZ, 0x10, P2 ;  /* 0x00000010ff067807 */ /* 0x004fe60001000000 */
[----:B------:R-:W-:Y:S05]  /*20130*/  IMAD.X R3, R5, 0x1, R27, P3 ;  /* 0x0000000105037824 */ /* 0x000fea00018e061b */
[----:B------:R1:W-:Y:S02]  /*20140*/  LDGSTS.E.BYPASS.LTC128B.128 [R4+0x4000], [R2.64], !P0 ;  /* 0x0400000002047fae */ /* 0x0003e4000c101d48 */
[----:B-1----:R-:W-:Y:S01]  /*20150*/  MOV R3, 0x20180 ;  /* 0x0002018000037802 */ /* 0x002fe20000000f00 */
[----:B------:R-:W-:Y:S02]  /*20160*/  IMAD.MOV.U32 R2, RZ, RZ, 0x1 ;  /* 0x00000001ff027424 */ /* 0x000fe400078e00ff */
[----:B------:R-:W-:Y:S05]  /*20170*/  CALL.REL.NOINC `($__internal_49_$__cuda_sm70_shflsync_idx_p) ;  /* 0x000019a000007944 */ /* 0x000fea0003c00000 */
[----:B------:R-:W-:Y:S01]  /*20180*/  MOV R2, 0x1 ;  /* 0x0000000100027802 */ /* 0x000fe20000000f00 */
[----:B------:R-:W-:Y:S01]  /*20190*/  IMAD.MOV.U32 R5, RZ, RZ, R34 ;  /* 0x000000ffff057224 */ /* 0x000fe200078e0022 */
[----:B------:R-:W-:Y:S01]  /*201a0*/  MOV R32, 0x181f ;  /* 0x0000181f00207802 */ /* 0x000fe20000000f00 */
[----:B------:R-:W-:Y:S01]  /*201b0*/  IMAD.MOV.U32 R33, RZ, RZ, R17 ;  /* 0x000000ffff217224 */ /* 0x000fe200078e0011 */
[----:B------:R-:W-:Y:S02]  /*201c0*/  MOV R3, 0x201e0 ;  /* 0x000201e000037802 */ /* 0x000fe40000000f00 */
[----:B------:R-:W-:Y:S05]  /*201d0*/  CALL.REL.NOINC `($__internal_49_$__cuda_sm70_shflsync_idx_p) ;  /* 0x0000194000007944 */ /* 0x000fea0003c00000 */
[----:B------:R-:W-:Y:S01]  /*201e0*/  MOV R2, R34 ;  /* 0x0000002200027202 */ /* 0x000fe20000000f00 */
[----:B------:R-:W-:-:S05]  /*201f0*/  BRA `(.L_x_3051) ;  /* 0xffff349000007947 */ /* 0x000fca000383ffff */
.L_x_2951:
[----:B------:R-:W-:Y:S01]  /*20200*/  MOV R2, RZ ;  /* 0x000000ff00027202 */ /* 0x000fe20000000f00 */
[----:B------:R-:W-:Y:S01]  /*20210*/  IMAD.MOV.U32 R33, RZ, RZ, R5 ;  /* 0x000000ffff217224 */ /* 0x000fe200078e0005 */
[----:B------:R-:W-:Y:S01]  /*20220*/  MOV R3, 0x20250 ;  /* 0x0002025000037802 */ /* 0x000fe20000000f00 */
[----:B------:R-:W-:Y:S02]  /*20230*/  IMAD.MOV.U32 R32, RZ, RZ, 0x181f ;  /* 0x0000181fff207424 */ /* 0x000fe400078e00ff */
[----:B------:R-:W-:Y:S05]  /*20240*/  CALL.REL.NOINC `($__internal_49_$__cuda_sm70_shflsync_idx_p) ;  /* 0x000018d000007944 */ /* 0x000fea0003c00000 */
[----:B------:R-:W-:Y:S01]  /*20250*/  MOV R4, R34 ;  /* 0x0000002200047202 */ /* 0x000fe20000000f00 */
[----:B------:R-:W-:-:S05]  /*20260*/  BRA `(.L_x_3052) ;  /* 0xffff604000007947 */ /* 0x000fca000383ffff */
.L_x_2952:
[----:B------:R-:W-:Y:S01]  /*20270*/  MOV R2, RZ ;  /* 0x000000ff00027202 */ /* 0x000fe20000000f00 */
[----:B------:R-:W-:Y:S01]  /*20280*/  IMAD.MOV.U32 R33, RZ, RZ, R14 ;  /* 0x000000ffff217224 */ /* 0x000fe200078e000e */
[----:B------:R-:W-:Y:S01]  /*20290*/  MOV R3, 0x202c0 ;  /* 0x000202c000037802 */ /* 0x000fe20000000f00 */
[----:B------:R-:W-:Y:S02]  /*202a0*/  IMAD.MOV.U32 R32, RZ, RZ, 0x181f ;  /* 0x0000181fff207424 */ /* 0x000fe400078e00ff */
[----:B-12---:R-:W-:Y:S05]  /*202b0*/  CALL.REL.NOINC `($__internal_49_$__cuda_sm70_shflsync_idx_p) ;  /* 0x0000186000007944 */ /* 0x006fea0003c00000 */
[----:B------:R-:W-:Y:S01]  /*202c0*/  ISETP.GE.AND P2, PT, R216, c[0x0][0x1d4], PT ;  /* 0x00007500d8007a0c */ /* 0x000fe20003f46270 */
[----:B------:R-:W-:Y:S01]  /*202d0*/  IMAD R0, R213, 0x6000, R11 ;  /* 0x00006000d5007824 */ /* 0x000fe200078e020b */
[C---:B------:R-:W-:Y:S01]  /*202e0*/  IADD3 R2, P0, R34.reuse, R15, RZ ;  /* 0x0000000f22027210 */ /* 0x040fe20007f1e0ff */
[----:B------:R-:W-:Y:S01]  /*202f0*/  IMAD.MOV.U32 R33, RZ, RZ, R5 ;  /* 0x000000ffff217224 */ /* 0x000fe200078e0005 */
[----:B------:R-:W-:Y:S01]  /*20300*/  ISETP.GE.AND P1, PT, R215, c[0x0][0x1d4], PT ;  /* 0x00007500d7007a0c */ /* 0x000fe20003f26270 */
[----:B------:R-:W-:Y:S01]  /*20310*/  IMAD.MOV.U32 R32, RZ, RZ, 0x181f ;  /* 0x0000181fff207424 */ /* 0x000fe200078e00ff */
        /* <DEDUP_REMOVED lines=9> */
[----:B------:R1:W-:Y:S01]  /*203b0*/  LDGSTS.E.BYPASS.LTC128B.128 [R0], [R2.64], !P2 ;  /* 0x0000000002007fae */ /* 0x0003e2000d101d48 */
[----:B------:R-:W-:Y:S03]  /*203c0*/  SEL R12, RZ, 0x10, P0 ;  /* 0x00000010ff0c7807 */ /* 0x000fe60000000000 */
[----:B------:R2:W-:Y:S01]  /*203d0*/  LDGSTS.E.BYPASS.LTC128B.128 [R0+0x2000], [R6.64], !P1 ;  /* 0x0200000006007fae */ /* 0x0005e2000c901d48 */
[----:B-1----:R-:W-:Y:S05]  /*203e0*/  IADD3 R2, P3, R34, R19, RZ ;  /* 0x0000001322027210 */ /* 0x002fea0007f7e0ff */
[----:B------:R-:W-:Y:S05]  /*203f0*/  IMAD.X R3, R4, 0x1, R20, P3 ;  /* 0x0000000104037824 */ /* 0x000fea00018e0614 */
[----:B------:R1:W-:Y:S02]  /*20400*/  LDGSTS.E.BYPASS.LTC128B.128 [R0+0x4000], [R2.64], !P0 ;  /* 0x0400000002007fae */ /* 0x0003e4000c101d48 */
[----:B-1----:R-:W-:Y:S01]  /*20410*/  MOV R3, 0x20440 ;  /* 0x0002044000037802 */ /* 0x002fe20000000f00 */
[----:B------:R-:W-:Y:S02]  /*20420*/  IMAD.MOV.U32 R2, RZ, RZ, 0x1 ;  /* 0x00000001ff027424 */ /* 0x000fe400078e00ff */
[----:B--2---:R-:W-:Y:S05]  /*20430*/  CALL.REL.NOINC `($__internal_49_$__cuda_sm70_shflsync_idx_p) ;  /* 0x000016e000007944 */ /* 0x004fea0003c00000 */
        /* <DEDUP_REMOVED lines=8> */
.L_x_2957:
[----:B------:R-:W-:Y:S01]  /*204c0*/  MOV R2, RZ ;  /* 0x000000ff00027202 */ /* 0x000fe20000000f00 */
[----:B------:R-:W-:Y:S01]  /*204d0*/  IMAD.MOV.U32 R33, RZ, RZ, R9 ;  /* 0x000000ffff217224 */ /* 0x000fe200078e0009 */
[----:B------:R-:W-:Y:S01]  /*204e0*/  MOV R3, 0x20510 ;  /* 0x0002051000037802 */ /* 0x000fe20000000f00 */
[----:B------:R-:W-:Y:S02]  /*204f0*/  IMAD.MOV.U32 R32, RZ, RZ, 0x181f ;  /* 0x0000181fff207424 */ /* 0x000fe400078e00ff */
[----:B-1234-:R-:W-:Y:S05]  /*20500*/  CALL.REL.NOINC `($__internal_49_$__cuda_sm70_shflsync_idx_p) ;  /* 0x0000161000007944 */ /* 0x01efea0003c00000 */
[----:B------:R-:W-:Y:S01]  /*20510*/  MOV R5, R34 ;  /* 0x0000002200057202 */ /* 0x000fe20000000f00 */
[----:B------:R-:W-:-:S05]  /*20520*/  BRA `(.L_x_3054) ;  /* 0xffff63b000007947 */ /* 0x000fca000383ffff */
.L_x_2958:
        /* <DEDUP_REMOVED lines=37> */
.L_x_2959:
[----:B------:R-:W-:Y:S01]  /*20780*/  MOV R152, 0x2 ;  /* 0x0000000200987802 */ /* 0x000fe20000000f00 */
[----:B------:R-:W-:Y:S01]  /*20790*/  IMAD.MOV.U32 R2, RZ, RZ, R8 ;  /* 0x000000ffff027224 */ /* 0x000fe200078e0008 */
[----:B------:R-:W-:Y:S02]  /*207a0*/  MOV R3, 0x207c0 ;  /* 0x000207c000037802 */ /* 0x000fe40000000f00 */
[----:B------:R-:W-:Y:S05]  /*207b0*/  CALL.REL.NOINC `($__internal_48_$__cuda_sm70_shflsync_bfly_p) ;  /* 0x0000131000007944 */ /* 0x000fea0003c00000 */
[----:B------:R-:W-:Y:S01]  /*207c0*/  MOV R2, R152 ;  /* 0x0000009800027202 */ /* 0x000fe20000000f00 */
[----:B------:R-:W-:-:S05]  /*207d0*/  BRA `(.L_x_3056) ;  /* 0xffff6f9000007947 */ /* 0x000fca000383ffff */
.L_x_2962:
[----:B------:R-:W-:Y:S01]  /*207e0*/  MOV R2, RZ ;  /* 0x000000ff00027202 */ /* 0x000fe20000000f00 */
[----:B------:R-:W-:Y:S01]  /*207f0*/  IMAD.MOV.U32 R33, RZ, RZ, R5 ;  /* 0x000000ffff217224 */ /* 0x000fe200078e0005 */
[----:B------:R-:W-:Y:S01]  /*20800*/  MOV R3, 0x20830 ;  /* 0x0002083000037802 */ /* 0x000fe20000000f00 */
[----:B------:R-:W-:Y:S02]  /*20810*/  IMAD.MOV.U32 R32, RZ, RZ, 0x181f ;  /* 0x0000181fff207424 */ /* 0x000fe400078e00ff */
[----:B------:R-:W-:Y:S05]  /*20820*/  CALL.REL.NOINC `($__internal_49_$__cuda_sm70_shflsync_idx_p) ;  /* 0x000012f000007944 */ /* 0x000fea0003c00000 */
[----:B------:R-:W-:Y:S01]  /*20830*/  MOV R4, R34 ;  /* 0x0000002200047202 */ /* 0x000fe20000000f00 */
[----:B------:R-:W-:-:S05]  /*20840*/  BRA `(.L_x_3057) ;  /* 0xffff88f000007947 */ /* 0x000fca000383ffff */
.L_x_2963:
        /* <DEDUP_REMOVED lines=37> */
.L_x_2965:
[----:B------:R-:W-:Y:S01]  /*20aa0*/  IMAD.MOV.U32 R2, RZ, RZ, R220 ;  /* 0x000000ffff027224 */ /* 0x000fe200078e00dc */
[----:B------:R-:W-:-:S02]  /*20ab0*/  MOV R152, 0x2 ;  /* 0x0000000200987802 */ /* 0x000fc40000000f00 */
[----:B------:R-:W-:Y:S02]  /*20ac0*/  MOV R3, 0x20ae0 ;  /* 0x00020ae000037802 */ /* 0x000fe40000000f00 */
[----:B------:R-:W-:Y:S05]  /*20ad0*/  CALL.REL.NOINC `($__internal_48_$__cuda_sm70_shflsync_bfly_p) ;  /* 0x00000ff000007944 */ /* 0x000fea0003c00000 */
[----:B------:R-:W-:Y:S01]  /*20ae0*/  MOV R0, R152 ;  /* 0x0000009800007202 */ /* 0x000fe20000000f00 */
[----:B------:R-:W-:Y:S05]  /*20af0*/  BRA `(.L_x_3059) ;  /* 0xffff89c000007947 */ /* 0x000fea000383ffff */
.L_x_2966:
[----:B------:R-:W-:Y:S01]  /*20b00*/  IMAD.MOV.U32 R2, RZ, RZ, R0 ;  /* 0x000000ffff027224 */ /* 0x000fe200078e0000 */
[----:B------:R-:W-:Y:S02]  /*20b10*/  MOV R152, 0x1 ;  /* 0x0000000100987802 */ /* 0x000fe40000000f00 */
[----:B------:R-:W-:Y:S02]  /*20b20*/  MOV R3, 0x20b40 ;  /* 0x00020b4000037802 */ /* 0x000fe40000000f00 */
[----:B-1----:R-:W-:Y:S05]  /*20b30*/  CALL.REL.NOINC `($__internal_48_$__cuda_sm70_shflsync_bfly_p) ;  /* 0x00000f9000007944 */ /* 0x002fea0003c00000 */
[----:B------:R-:W-:Y:S01]  /*20b40*/  FADD.FTZ R0, R0, R152 ;  /* 0x0000009800007221 */ /* 0x000fe20000010000 */
[----:B------:R-:W-:Y:S02]  /*20b50*/  MOV R2, R219 ;  /* 0x000000db00027202 */ /* 0x000fe40000000f00 */
[----:B------:R-:W-:Y:S02]  /*20b60*/  MOV R152, 0x2 ;  /* 0x0000000200987802 */ /* 0x000fe40000000f00 */
[----:B------:R-:W-:Y:S02]  /*20b70*/  MOV R3, 0x20b90 ;  /* 0x00020b9000037802 */ /* 0x000fe40000000f00 */
[----:B------:R-:W-:Y:S05]  /*20b80*/  CALL.REL.NOINC `($__internal_48_$__cuda_sm70_shflsync_bfly_p) ;  /* 0x00000f4000007944 */ /* 0x000fea0003c00000 */
[----:B------:R-:W-:Y:S01]  /*20b90*/  FADD.FTZ R4, R219, R152 ;  /* 0x00000098db047221 */ /* 0x000fe20000010000 */
[----:B------:R-:W-:-:S02]  /*20ba0*/  MOV R152, 0x1 ;  /* 0x0000000100987802 */ /* 0x000fc40000000f00 */
[----:B------:R-:W-:Y:S02]  /*20bb0*/  MOV R3, 0x20be0 ;  /* 0x00020be000037802 */ /* 0x000fe40000000f00 */
[----:B------:R-:W-:Y:S02]  /*20bc0*/  MOV R2, R4 ;  /* 0x0000000400027202 */ /* 0x000fe40000000f00 */
[----:B------:R-:W-:Y:S05]  /*20bd0*/  CALL.REL.NOINC `($__internal_48_$__cuda_sm70_shflsync_bfly_p) ;  /* 0x00000ef000007944 */ /* 0x000fea0003c00000 */
[----:B------:R-:W-:Y:S01]  /*20be0*/  MOV R3, R152 ;  /* 0x0000009800037202 */ /* 0x000fe20000000f00 */
[----:B------:R-:W-:Y:S05]  /*20bf0*/  BRA `(.L_x_3060) ;  /* 0xffff893000007947 */ /* 0x000fea000383ffff */
.L_x_2973:
[----:B--234-:R-:W-:Y:S01]  /*20c00*/  IMAD.MOV.U32 R33, RZ, RZ, R13 ;  /* 0x000000ffff217224 */ /* 0x01cfe200078e000d */
[----:B------:R-:W-:Y:S01]  /*20c10*/  MOV R2, RZ ;  /* 0x000000ff00027202 */ /* 0x000fe20000000f00 */
[----:B------:R-:W-:Y:S01]  /*20c20*/  IMAD.MOV.U32 R32, RZ, RZ, 0x181f ;  /* 0x0000181fff207424 */ /* 0x000fe200078e00ff */
[----:B------:R-:W-:Y:S02]  /*20c30*/  MOV R3, 0x20c50 ;  /* 0x00020c5000037802 */ /* 0x000fe40000000f00 */
[----:B-1----:R-:W-:Y:S05]  /*20c40*/  CALL.REL.NOINC `($__internal_49_$__cuda_sm70_shflsync_idx_p) ;  /* 0x00000ed000007944 */ /* 0x002fea0003c00000 */
[----:B------:R-:W-:Y:S01]  /*20c50*/  MOV R5, R34 ;  /* 0x0000002200057202 */ /* 0x000fe20000000f00 */
[----:B------:R-:W-:Y:S05]  /*20c60*/  BRA `(.L_x_3061) ;  /* 0xffffa25000007947 */ /* 0x000fea000383ffff */
.L_x_2974:
[----:B------:R-:W-:Y:S01]  /*20c70*/  IMAD.MOV.U32 R33, RZ, RZ, R14 ;  /* 0x000000ffff217224 */ /* 0x000fe200078e000e */
[----:B------:R-:W-:Y:S01]  /*20c80*/  MOV R2, RZ ;  /* 0x000000ff00027202 */ /* 0x000fe20000000f00 */
[----:B------:R-:W-:Y:S01]  /*20c90*/  IMAD.MOV.U32 R32, RZ, RZ, 0x181f ;  /* 0x0000181fff207424 */ /* 0x000fe200078e00ff */
[----:B------:R-:W-:-:S02]  /*20ca0*/  MOV R3, 0x20cc0 ;  /* 0x00020cc000037802 */ /* 0x000fc40000000f00 */
[----:B-123--:R-:W-:Y:S05]  /*20cb0*/  CALL.REL.NOINC `($__internal_49_$__cuda_sm70_shflsync_idx_p) ;  /* 0x00000e6000007944 */ /* 0x00efea0003c00000 */
[----:B------:R-:W-:Y:S01]  /*20cc0*/  MOV R0, R34 ;  /* 0x0000002200007202 */ /* 0x000fe20000000f00 */
[----:B------:R-:W-:Y:S05]  /*20cd0*/  BRA `(.L_x_3062) ;  /* 0xffffa20000007947 */ /* 0x000fea000383ffff */
.L_x_2977:
[----:B------:R-:W-:Y:S01]  /*20ce0*/  IMAD.MOV.U32 R33, RZ, RZ, R13 ;  /* 0x000000ffff217224 */ /* 0x000fe200078e000d */
[----:B--2---:R-:W-:Y:S01]  /*20cf0*/  MOV R2, 0x1 ;  /* 0x0000000100027802 */ /* 0x004fe20000000f00 */
[----:B------:R-:W-:Y:S01]  /*20d00*/  IMAD.MOV.U32 R32, RZ, RZ, 0x181f ;  /* 0x0000181fff207424 */ /* 0x000fe200078e00ff */
[----:B------:R-:W-:-:S02]  /*20d10*/  MOV R3, 0x20d30 ;  /* 0x00020d3000037802 */ /* 0x000fc40000000f00 */
[----:B-1-34-:R-:W-:Y:S05]  /*20d20*/  CALL.REL.NOINC `($__internal_49_$__cuda_sm70_shflsync_idx_p) ;  /* 0x00000df000007944 */ /* 0x01afea0003c00000 */
        /* <DEDUP_REMOVED lines=8> */
.L_x_2980:
[----:B------:R-:W-:Y:S01]  /*20db0*/  IMAD.MOV.U32 R33, RZ, RZ, R13 ;  /* 0x000000ffff217224 */ /* 0x000fe200078e000d */
[----:B--2---:R-:W-:Y:S01]  /*20dc0*/  MOV R2, 0x2 ;  /* 0x0000000200027802 */ /* 0x004fe20000000f00 */
[----:B------:R-:W-:Y:S01]  /*20dd0*/  IMAD.MOV.U32 R32, RZ, RZ, 0x181f ;  /* 0x0000181fff207424 */ /* 0x000fe200078e00ff */
[----:B------:R-:W-:Y:S02]  /*20de0*/  MOV R3, 0x20e00 ;  /* 0x00020e0000037802 */ /* 0x000fe40000000f00 */
[----:B-1-34-:R-:W-:Y:S05]  /*20df0*/  CALL.REL.NOINC `($__internal_49_$__cuda_sm70_shflsync_idx_p) ;  /* 0x00000d2000007944 */ /* 0x01afea0003c00000 */
[----:B------:R-:W-:Y:S01]  /*20e00*/  MOV R5, R34 ;  /* 0x0000002200057202 */ /* 0x000fe20000000f00 */
[----:B------:R-:W-:Y:S05]  /*20e10*/  BRA `(.L_x_3064) ;  /* 0xffffa32000007947 */ /* 0x000fea000383ffff */
.L_x_2981:
[----:B------:R-:W-:Y:S01]  /*20e20*/  IMAD.MOV.U32 R33, RZ, RZ, R14 ;  /* 0x000000ffff217224 */ /* 0x000fe200078e000e */
[----:B--2---:R-:W-:Y:S01]  /*20e30*/  MOV R2, 0x2 ;  /* 0x0000000200027802 */ /* 0x004fe20000000f00 */
[----:B------:R-:W-:Y:S01]  /*20e40*/  IMAD.MOV.U32 R32, RZ, RZ, 0x181f ;  /* 0x0000181fff207424 */ /* 0x000fe200078e00ff */
[----:B------:R-:W-:Y:S02]  /*20e50*/  MOV R3, 0x20e70 ;  /* 0x00020e7000037802 */ /* 0x000fe40000000f00 */
[----:B-1-34-:R-:W-:Y:S05]  /*20e60*/  CALL.REL.NOINC `($__internal_49_$__cuda_sm70_shflsync_idx_p) ;  /* 0x00000cb000007944 */ /* 0x01afea0003c00000 */
[----:B------:R-:W-:Y:S01]  /*20e70*/  MOV R0, R34 ;  /* 0x0000002200007202 */ /* 0x000fe20000000f00 */
[----:B------:R-:W-:Y:S05]  /*20e80*/  BRA `(.L_x_3065) ;  /* 0xffffa2d000007947 */ /* 0x000fea000383ffff */
.L_x_2984:
[----:B------:R-:W-:Y:S01]  /*20e90*/  IMAD.MOV.U32 R33, RZ, RZ, R13 ;  /* 0x000000ffff217224 */ /* 0x000fe200078e000d */
[----:B---3--:R-:W-:Y:S01]  /*20ea0*/  MOV R2, 0x3 ;  /* 0x0000000300027802 */ /* 0x008fe20000000f00 */
        /* <DEDUP_REMOVED lines=11> */
.L_x_2986:
[----:B------:R-:W-:Y:S01]  /*20f60*/  IMAD.MOV.U32 R33, RZ, RZ, R5 ;  /* 0x000000ffff217224 */ /* 0x000fe200078e0005 */
[----:B------:R-:W-:Y:S01]  /*20f70*/  MOV R2, RZ ;  /* 0x000000ff00027202 */ /* 0x000fe20000000f00 */
[----:B------:R-:W-:Y:S01]  /*20f80*/  IMAD.MOV.U32 R32, RZ, RZ, 0x1c1f ;  /* 0x00001c1fff207424 */ /* 0x000fe200078e00ff */
[----:B------:R-:W-:Y:S02]  /*20f90*/  MOV R3, 0x20fb0 ;  /* 0x00020fb000037802 */ /* 0x000fe40000000f00 */
[----:B--2---:R-:W-:Y:S05]  /*20fa0*/  CALL.REL.NOINC `($__internal_49_$__cuda_sm70_shflsync_idx_p) ;  /* 0x00000b7000007944 */ /* 0x004fea0003c00000 */
[----:B------:R-:W-:Y:S01]  /*20fb0*/  MOV R4, R34 ;  /* 0x0000002200047202 */ /* 0x000fe20000000f00 */
[----:B------:R-:W-:Y:S05]  /*20fc0*/  BRA `(.L_x_3067) ;  /* 0xffffa60000007947 */ /* 0x000fea000383ffff */
.L_x_2987:
[----:B------:R-:W-:Y:S01]  /*20fd0*/  IMAD.MOV.U32 R33, RZ, RZ, R14 ;  /* 0x000000ffff217224 */ /* 0x000fe200078e000e */
[----:B------:R-:W-:Y:S01]  /*20fe0*/  MOV R2, RZ ;  /* 0x000000ff00027202 */ /* 0x000fe20000000f00 */
[----:B------:R-:W-:Y:S01]  /*20ff0*/  IMAD.MOV.U32 R32, RZ, RZ, 0x1c1f ;  /* 0x00001c1fff207424 */ /* 0x000fe200078e00ff */
[----:B------:R-:W-:Y:S02]  /*21000*/  MOV R3, 0x21020 ;  /* 0x0002102000037802 */ /* 0x000fe40000000f00 */
[----:B-123--:R-:W-:Y:S05]  /*21010*/  CALL.REL.NOINC `($__internal_49_$__cuda_sm70_shflsync_idx_p) ;  /* 0x00000b0000007944 */ /* 0x00efea0003c00000 */
[----:B------:R-:W-:Y:S01]  /*21020*/  MOV R0, R34 ;  /* 0x0000002200007202 */ /* 0x000fe20000000f00 */
[----:B------:R-:W-:Y:S05]  /*21030*/  BRA `(.L_x_3068) ;  /* 0xffffa5b000007947 */ /* 0x000fea000383ffff */
.L_x_2990:
        /* <DEDUP_REMOVED lines=13> */
.L_x_2994:
[----:B------:R-:W-:Y:S01]  /*21110*/  IMAD.MOV.U32 R33, RZ, RZ, R5 ;  /* 0x000000ffff217224 */ /* 0x000fe200078e0005 */
[----:B------:R-:W-:Y:S01]  /*21120*/  MOV R2, RZ ;  /* 0x000000ff00027202 */ /* 0x000fe20000000f00 */
[----:B------:R-:W-:Y:S01]  /*21130*/  IMAD.MOV.U32 R32, RZ, RZ, 0x181f ;  /* 0x0000181fff207424 */ /* 0x000fe200078e00ff */
[----:B------:R-:W-:Y:S02]  /*21140*/  MOV R3, 0x21160 ;  /* 0x0002116000037802 */ /* 0x000fe40000000f00 */
[----:B------:R-:W-:Y:S05]  /*21150*/  CALL.REL.NOINC `($__internal_49_$__cuda_sm70_shflsync_idx_p) ;  /* 0x000009c000007944 */ /* 0x000fea0003c00000 */
[----:B------:R-:W-:Y:S01]  /*21160*/  MOV R4, R34 ;  /* 0x0000002200047202 */ /* 0x000fe20000000f00 */
[----:B------:R-:W-:Y:S05]  /*21170*/  BRA `(.L_x_3070) ;  /* 0xffffc20000007947 */ /* 0x000fea000383ffff */
.L_x_2995:
[----:B------:R-:W-:Y:S01]  /*21180*/  IMAD.MOV.U32 R33, RZ, RZ, R14 ;  /* 0x000000ffff217224 */ /* 0x000fe200078e000e */
[----:B------:R-:W-:Y:S01]  /*21190*/  MOV R2, RZ ;  /* 0x000000ff00027202 */ /* 0x000fe20000000f00 */
[----:B------:R-:W-:Y:S01]  /*211a0*/  IMAD.MOV.U32 R32, RZ, RZ, 0x181f ;  /* 0x0000181fff207424 */ /* 0x000fe200078e00ff */
[----:B------:R-:W-:Y:S02]  /*211b0*/  MOV R3, 0x211d0 ;  /* 0x000211d000037802 */ /* 0x000fe40000000f00 */
[----:B-12---:R-:W-:Y:S05]  /*211c0*/  CALL.REL.NOINC `($__internal_49_$__cuda_sm70_shflsync_idx_p) ;  /* 0x0000095000007944 */ /* 0x006fea0003c00000 */
[----:B------:R-:W-:Y:S01]  /*211d0*/  MOV R0, R34 ;  /* 0x0000002200007202 */ /* 0x000fe20000000f00 */
[----:B------:R-:W-:Y:S05]  /*211e0*/  BRA `(.L_x_3071) ;  /* 0xffffc1b000007947 */ /* 0x000fea000383ffff */
.L_x_2998:
        /* <DEDUP_REMOVED lines=13> */
.L_x_3001:
[----:B------:R-:W-:Y:S01]  /*212c0*/  IMAD.MOV.U32 R33, RZ, RZ, R5 ;  /* 0x000000ffff217224 */ /* 0x000fe200078e0005 */
[----:B-1----:R-:W-:Y:S01]  /*212d0*/  MOV R2, 0x2 ;  /* 0x0000000200027802 */ /* 0x002fe20000000f00 */
[----:B------:R-:W-:Y:S01]  /*212e0*/  IMAD.MOV.U32 R32, RZ, RZ, 0x181f ;  /* 0x0000181fff207424 */ /* 0x000fe200078e00ff */
[----:B------:R-:W-:Y:S02]  /*212f0*/  MOV R3, 0x21310 ;  /* 0x0002131000037802 */ /* 0x000fe40000000f00 */
[----:B--234-:R-:W-:Y:S05]  /*21300*/  CALL.REL.NOINC `($__internal_49_$__cuda_sm70_shflsync_idx_p) ;  /* 0x0000081000007944 */ /* 0x01cfea0003c00000 */
[----:B------:R-:W-:Y:S01]  /*21310*/  MOV R4, R34 ;  /* 0x0000002200047202 */ /* 0x000fe20000000f00 */
[----:B------:R-:W-:Y:S05]  /*21320*/  BRA `(.L_x_3073) ;  /* 0xffffc2e000007947 */ /* 0x000fea000383ffff */
.L_x_3002:
[----:B------:R-:W-:Y:S01]  /*21330*/  IMAD.MOV.U32 R33, RZ, RZ, R14 ;  /* 0x000000ffff217224 */ /* 0x000fe200078e000e */
[----:B------:R-:W-:Y:S01]  /*21340*/  MOV R2, 0x2 ;  /* 0x0000000200027802 */ /* 0x000fe20000000f00 */
[----:B------:R-:W-:Y:S01]  /*21350*/  IMAD.MOV.U32 R32, RZ, RZ, 0x181f ;  /* 0x0000181fff207424 */ /* 0x000fe200078e00ff */
[----:B------:R-:W-:Y:S02]  /*21360*/  MOV R3, 0x21380 ;  /* 0x0002138000037802 */ /* 0x000fe40000000f00 */
[----:B-1234-:R-:W-:Y:S05]  /*21370*/  CALL.REL.NOINC `($__internal_49_$__cuda_sm70_shflsync_idx_p) ;  /* 0x000007a000007944 */ /* 0x01efea0003c00000 */
[----:B------:R-:W-:Y:S01]  /*21380*/  MOV R0, R34 ;  /* 0x0000002200007202 */ /* 0x000fe20000000f00 */
[----:B------:R-:W-:Y:S05]  /*21390*/  BRA `(.L_x_3074) ;  /* 0xffffc29000007947 */ /* 0x000fea000383ffff */
.L_x_3005:
[----:B------:R-:W-:Y:S01]  /*213a0*/  IMAD.MOV.U32 R33, RZ, RZ, R5 ;  /* 0x000000ffff217224 */ /* 0x000fe200078e0005 */
[----:B-1----:R-:W-:Y:S01]  /*213b0*/  MOV R2, 0x3 ;  /* 0x0000000300027802 */ /* 0x002fe20000000f00 */
[----:B------:R-:W-:Y:S01]  /*213c0*/  IMAD.MOV.U32 R32, RZ, RZ, 0x181f ;  /* 0x0000181fff207424 */ /* 0x000fe200078e00ff */
[----:B------:R-:W-:-:S02]  /*213d0*/  MOV R3, 0x213f0 ;  /* 0x000213f000037802 */ /* 0x000fc40000000f00 */
[----:B--234-:R-:W-:Y:S05]  /*213e0*/  CALL.REL.NOINC `($__internal_49_$__cuda_sm70_shflsync_idx_p) ;  /* 0x0000073000007944 */ /* 0x01cfea0003c00000 */
        /* <DEDUP_REMOVED lines=8> */
.L_x_3007:
[----:B------:R-:W-:Y:S01]  /*21470*/  IMAD.MOV.U32 R33, RZ, RZ, R35 ;  /* 0x000000ffff217224 */ /* 0x000fe200078e0023 */
[----:B------:R-:W-:Y:S01]  /*21480*/  MOV R2, RZ ;  /* 0x000000ff00027202 */ /* 0x000fe20000000f00 */
[----:B------:R-:W-:Y:S01]  /*21490*/  IMAD.MOV.U32 R32, RZ, RZ, 0x1f ;  /* 0x0000001fff207424 */ /* 0x000fe200078e00ff */
[----:B------:R-:W-:Y:S02]  /*214a0*/  MOV R3, 0x214c0 ;  /* 0x000214c000037802 */ /* 0x000fe40000000f00 */
[----:B-1----:R-:W-:Y:S05]  /*214b0*/  CALL.REL.NOINC `($__internal_49_$__cuda_sm70_shflsync_idx_p) ;  /* 0x0000066000007944 */ /* 0x002fea0003c00000 */
[----:B------:R-:W-:Y:S01]  /*214c0*/  MOV R9, R34 ;  /* 0x0000002200097202 */ /* 0x000fe20000000f00 */
[----:B------:R-:W-:Y:S05]  /*214d0*/  BRA `(.L_x_3076) ;  /* 0xffffc48000007947 */ /* 0x000fea000383ffff */
.L_x_3008:
[----:B------:R-:W-:Y:S01]  /*214e0*/  IMAD.MOV.U32 R33, RZ, RZ, R35 ;  /* 0x000000ffff217224 */ /* 0x000fe200078e0023 */
[----:B------:R-:W-:Y:S01]  /*214f0*/  MOV R2, 0x1 ;  /* 0x0000000100027802 */ /* 0x000fe20000000f00 */
[----:B------:R-:W-:Y:S01]  /*21500*/  IMAD.MOV.U32 R32, RZ, RZ, 0x1f ;  /* 0x0000001fff207424 */ /* 0x000fe200078e00ff */
[----:B------:R-:W-:Y:S02]  /*21510*/  MOV R3, 0x21530 ;  /* 0x0002153000037802 */ /* 0x000fe40000000f00 */
[----:B-123--:R-:W-:Y:S05]  /*21520*/  CALL.REL.NOINC `($__internal_49_$__cuda_sm70_shflsync_idx_p) ;  /* 0x000005f000007944 */ /* 0x00efea0003c00000 */
[----:B------:R-:W-:Y:S01]  /*21530*/  MOV R6, R34 ;  /* 0x0000002200067202 */ /* 0x000fe20000000f00 */
[----:B------:R-:W-:Y:S05]  /*21540*/  BRA `(.L_x_3077) ;  /* 0xffffc43000007947 */ /* 0x000fea000383ffff */
.L_x_3009:
[----:B------:R-:W-:Y:S02]  /*21550*/  MOV R3, 0x1 ;  /* 0x0000000100037802 */ /* 0x000fe40000000f00 */
[----:B------:R-:W-:-:S02]  /*21560*/  MOV R2, 0x21580 ;  /* 0x0002158000027802 */ /* 0x000fc40000000f00 */
[----:B-1234-:R-:W-:Y:S05]  /*21570*/  CALL.REL.NOINC `($__internal_50_$__cuda_sm70_shflsync_up_p) ;  /* 0x0000060000007944 */ /* 0x01efea0003c00000 */
[----:B------:R-:W-:Y:S05]  /*21580*/  BRA `(.L_x_3078) ;  /* 0xffffc52000007947 */ /* 0x000fea000383ffff */
.L_x_3010:
[----:B------:R-:W-:Y:S02]  /*21590*/  MOV R3, 0x2 ;  /* 0x0000000200037802 */ /* 0x000fe40000000f00 */
[----:B------:R-:W-:-:S02]  /*215a0*/  MOV R2, 0x215c0 ;  /* 0x000215c000027802 */ /* 0x000fc40000000f00 */
[----:B---34-:R-:W-:Y:S05]  /*215b0*/  CALL.REL.NOINC `($__internal_50_$__cuda_sm70_shflsync_up_p) ;  /* 0x000005c000007944 */ /* 0x018fea0003c00000 */
        /* <DEDUP_REMOVED lines=24> */
.L_x_3014:
[----:B------:R-:W-:Y:S02]  /*21740*/  MOV R3, 0x1 ;  /* 0x0000000100037802 */ /* 0x000fe40000000f00 */
[----:B------:R-:W-:Y:S02]  /*21750*/  MOV R2, 0x21770 ;  /* 0x0002177000027802 */ /* 0x000fe40000000f00 */
[----:B------:R-:W-:Y:S05]  /*21760*/  CALL.REL.NOINC `($__internal_50_$__cuda_sm70_shflsync_up_p) ;  /* 0x0000041000007944 */ /* 0x000fea0003c00000 */
[----:B------:R-:W-:Y:S01]  /*21770*/  MOV R2, R4 ;  /* 0x0000000400027202 */ /* 0x000fe20000000f00 */
[----:B------:R-:W-:Y:S05]  /*21780*/  BRA `(.L_x_3080) ;  /* 0xffffc59000007947 */ /* 0x000fea000383ffff */
.L_x_3015:
        /* <DEDUP_REMOVED lines=27> */
.L_x_3017:
[----:B------:R-:W-:Y:S02]  /*21940*/  SEL R0, RZ, 0x1, P0 ;  /* 0x00000001ff007807 */ /* 0x000fe40000000000 */
[----:B------:R-:W-:Y:S02]  /*21950*/  MOV R2, 0x21970 ;  /* 0x0002197000027802 */ /* 0x000fe40000000f00 */
[----:B-1----:R-:W-:Y:S05]  /*21960*/  CALL.REL.NOINC `($__internal_51_$__cuda_sm70_votesync_ballot) ;  /* 0x0000027000007944 */ /* 0x002fea0003c00000 */
[----:B------:R-:W-:Y:S01]  /*21970*/  MOV R6, R0 ;  /* 0x0000000000067202 */ /* 0x000fe20000000f00 */
[----:B------:R-:W-:Y:S05]  /*21980*/  BRA `(.L_x_3082) ;  /* 0xffffc52000007947 */ /* 0x000fea000383ffff */
.L_x_3018:
[----:B------:R-:W-:Y:S01]  /*21990*/  IMAD.MOV.U32 R33, RZ, RZ, R7 ;  /* 0x000000ffff217224 */ /* 0x000fe200078e0007 */
[----:B--2---:R-:W-:Y:S01]  /*219a0*/  MOV R2, R0 ;  /* 0x0000000000027202 */ /* 0x004fe20000000f00 */
[----:B------:R-:W-:Y:S01]  /*219b0*/  IMAD.MOV.U32 R32, RZ, RZ, 0x1f ;  /* 0x0000001fff207424 */ /* 0x000fe200078e00ff */
[----:B------:R-:W-:Y:S02]  /*219c0*/  MOV R3, 0x219e0 ;  /* 0x000219e000037802 */ /* 0x000fe40000000f00 */
[----:B-1----:R-:W-:Y:S05]  /*219d0*/  CALL.REL.NOINC `($__internal_49_$__cuda_sm70_shflsync_idx_p) ;  /* 0x0000014000007944 */ /* 0x002fea0003c00000 */
[----:B------:R-:W-:Y:S01]  /*219e0*/  IMAD.MOV.U32 R12, RZ, RZ, R34 ;  /* 0x000000ffff0c7224 */ /* 0x000fe200078e0022 */
[----:B------:R-:W-:Y:S01]  /*219f0*/  MOV R2, R0 ;  /* 0x0000000000027202 */ /* 0x000fe20000000f00 */
[----:B------:R-:W-:Y:S01]  /*21a00*/  IMAD.MOV.U32 R33, RZ, RZ, R8 ;  /* 0x000000ffff217224 */ /* 0x000fe200078e0008 */
[----:B------:R-:W-:-:S02]  /*21a10*/  MOV R32, 0x1f ;  /* 0x0000001f00207802 */ /* 0x000fc40000000f00 */
[----:B------:R-:W-:Y:S02]  /*21a20*/  MOV R3, 0x21a40 ;  /* 0x00021a4000037802 */ /* 0x000fe40000000f00 */
[----:B------:R-:W-:Y:S05]  /*21a30*/  CALL.REL.NOINC `($__internal_49_$__cuda_sm70_shflsync_idx_p) ;  /* 0x000000e000007944 */ /* 0x000fea0003c00000 */
[----:B------:R-:W-:Y:S01]  /*21a40*/  MOV R5, R34 ;  /* 0x0000002200057202 */ /* 0x000fe20000000f00 */
[----:B------:R-:W-:Y:S05]  /*21a50*/  BRA `(.L_x_3083) ;  /* 0xffffc4c000007947 */ /* 0x000fea000383ffff */
.L_x_3021:
[----:B------:R-:W-:Y:S01]  /*21a60*/  IMAD.MOV.U32 R33, RZ, RZ, R4 ;  /* 0x000000ffff217224 */ /* 0x000fe200078e0004 */
[----:B--2---:R-:W-:Y:S01]  /*21a70*/  MOV R2, R0 ;  /* 0x0000000000027202 */ /* 0x004fe20000000f00 */
[----:B------:R-:W-:Y:S01]  /*21a80*/  IMAD.MOV.U32 R32, RZ, RZ, 0x1f ;  /* 0x0000001fff207424 */ /* 0x000fe200078e00ff */
[----:B------:R-:W-:Y:S02]  /*21a90*/  MOV R3, 0x21ab0 ;  /* 0x00021ab000037802 */ /* 0x000fe40000000f00 */
[----:B-1--4-:R-:W-:Y:S05]  /*21aa0*/  CALL.REL.NOINC `($__internal_49_$__cuda_sm70_shflsync_idx_p) ;  /* 0x0000007000007944 */ /* 0x012fea0003c00000 */
[----:B------:R-:W-:Y:S01]  /*21ab0*/  MOV R14, R34 ;  /* 0x00000022000e7202 */ /* 0x000fe20000000f00 */
[----:B------:R-:W-:Y:S05]  /*21ac0*/  BRA `(.L_x_3020) ;  /* 0xffffc4b000007947 */ /* 0x000fea000383ffff */
        .weak           $__internal_48_$__cuda_sm70_shflsync_bfly_p
        .type           $__internal_48_$__cuda_sm70_shflsync_bfly_p,@function
        .size           $__internal_48_$__cuda_sm70_shflsync_bfly_p,($__internal_49_$__cuda_sm70_shflsync_idx_p - $__internal_48_$__cuda_sm70_shflsync_bfly_p)
$__internal_48_$__cuda_sm70_shflsync_bfly_p:
[----:B------:R-:W-:Y:S04]  /*21ad0*/  WARPSYNC R196 ;  /* 0x000000c400007348 */ /* 0x000fe80003800000 */
[----:B------:R1:W2:Y:S02]  /*21ae0*/  SHFL.BFLY PT, R152, R2, R152, R198 ;  /* 0x0c00009802987389 */ /* 0x0002a400000e00c6 */
[----:B-1----:R-:W-:-:S02]  /*21af0*/  MOV R2, R3 ;  /* 0x0000000300027202 */ /* 0x002fc40000000f00 */
[----:B------:R-:W-:-:S04]  /*21b00*/  MOV R3, 0x0 ;  /* 0x0000000000037802 */ /* 0x000fc80000000f00 */
[----:B--2---:R-:W-:Y:S05]  /*21b10*/  RET.REL.NODEC R2 `(_ZN7cutlass13device_kernelIN5flash19enable_sm80_to_sm89INS1_16FlashAttnFwdSm80INS1_25CollectiveMainloopFwdSm80ILi8ELi2ELb0EN4cute5tupleIJNS5_1CILi128EEENS7_ILi64EEENS7_ILi192EEEEEELi192ENS_6half_tEfNS_4arch4Sm80ELb1ELb0ELb0ELb1ELb1ELb1ELb1ELb1EEENS1_21CollectiveEpilogueFwdINS6_IJS8_SA_S9_EEENS6_IJNS7_ILi1EEESI_SI_EEESC_SE_Li256ELb1ELb1ELb1ELb0EEENS1_36VarlenDynamicPersistentTileSchedulerILi128ELi64ELi256ELi256ELb1ELb1ELb0ELb1ELb1ELb1EEEEEEEEEvNT_6ParamsE) ;  /* 0xfffde4e002007950 */ /* 0x004fea0003c3ffff */
        .weak           $__internal_49_$__cuda_sm70_shflsync_idx_p
        .type           $__internal_49_$__cuda_sm70_shflsync_idx_p,@function
        .size           $__internal_49_$__cuda_sm70_shflsync_idx_p,($__internal_50_$__cuda_sm70_shflsync_up_p - $__internal_49_$__cuda_sm70_shflsync_idx_p)
$__internal_49_$__cuda_sm70_shflsync_idx_p:
[----:B------:R-:W-:-:S04]  /*21b20*/  MOV R34, 0xffffffff ;  /* 0xffffffff00227802 */ /* 0x000fc80000000f00 */
[----:B------:R-:W-:Y:S04]  /*21b30*/  WARPSYNC R34 ;  /* 0x0000002200007348 */ /* 0x000fe80003800000 */
[----:B------:R1:W2:Y:S02]  /*21b40*/  SHFL.IDX PT, R34, R33, R2, R32 ;  /* 0x0000000221227389 */ /* 0x0002a400000e0020 */
[----:B-1----:R-:W-:Y:S02]  /*21b50*/  MOV R2, R3 ;  /* 0x0000000300027202 */ /* 0x002fe40000000f00 */
[----:B------:R-:W-:-:S04]  /*21b60*/  MOV R3, 0x0 ;  /* 0x0000000000037802 */ /* 0x000fc80000000f00 */
[----:B--2---:R-:W-:Y:S05]  /*21b70*/  RET.REL.NODEC R2 `(_ZN7cutlass13device_kernelIN5flash19enable_sm80_to_sm89INS1_16FlashAttnFwdSm80INS1_25CollectiveMainloopFwdSm80ILi8ELi2ELb0EN4cute5tupleIJNS5_1CILi128EEENS7_ILi64EEENS7_ILi192EEEEEELi192ENS_6half_tEfNS_4arch4Sm80ELb1ELb0ELb0ELb1ELb1ELb1ELb1ELb1EEENS1_21CollectiveEpilogueFwdINS6_IJS8_SA_S9_EEENS6_IJNS7_ILi1EEESI_SI_EEESC_SE_Li256ELb1ELb1ELb1ELb0EEENS1_36VarlenDynamicPersistentTileSchedulerILi128ELi64ELi256ELi256ELb1ELb1ELb0ELb1ELb1ELb1EEEEEEEEEvNT_6ParamsE) ;  /* 0xfffde48002007950 */ /* 0x004fea0003c3ffff */
        .weak           $__internal_50_$__cuda_sm70_shflsync_up_p
        .type           $__internal_50_$__cuda_sm70_shflsync_up_p,@function
        .size           $__internal_50_$__cuda_sm70_shflsync_up_p,($__internal_51_$__cuda_sm70_votesync_ballot - $__internal_50_$__cuda_sm70_shflsync_up_p)
$__internal_50_$__cuda_sm70_shflsync_up_p:
[----:B------:R-:W-:Y:S02]  /*21b80*/  MOV R4, RZ ;  /* 0x000000ff00047202 */ /* 0x000fe40000000f00 */
[----:B------:R-:W-:-:S04]  /*21b90*/  MOV R12, 0xffffffff ;  /* 0xffffffff000c7802 */ /* 0x000fc80000000f00 */
[----:B------:R-:W-:Y:S04]  /*21ba0*/  WARPSYNC R12 ;  /* 0x0000000c00007348 */ /* 0x000fe80003800000 */
[----:B------:R1:W2:Y:S02]  /*21bb0*/  SHFL.UP PT, R4, R0, R3, R4 ;  /* 0x0400000300047389 */ /* 0x0002a400000e0004 */
[----:B-1----:R-:W-:-:S04]  /*21bc0*/  MOV R3, 0x0 ;  /* 0x0000000000037802 */ /* 0x002fc80000000f00 */
[----:B--2---:R-:W-:Y:S05]  /*21bd0*/  RET.REL.NODEC R2 `(_ZN7cutlass13device_kernelIN5flash19enable_sm80_to_sm89INS1_16FlashAttnFwdSm80INS1_25CollectiveMainloopFwdSm80ILi8ELi2ELb0EN4cute5tupleIJNS5_1CILi128EEENS7_ILi64EEENS7_ILi192EEEEEELi192ENS_6half_tEfNS_4arch4Sm80ELb1ELb0ELb0ELb1ELb1ELb1ELb1ELb1EEENS1_21CollectiveEpilogueFwdINS6_IJS8_SA_S9_EEENS6_IJNS7_ILi1EEESI_SI_EEESC_SE_Li256ELb1ELb1ELb1ELb0EEENS1_36VarlenDynamicPersistentTileSchedulerILi128ELi64ELi256ELi256ELb1ELb1ELb0ELb1ELb1ELb1EEEEEEEEEvNT_6ParamsE) ;  /* 0xfffde42002007950 */ /* 0x004fea0003c3ffff */
        .weak           $__internal_51_$__cuda_sm70_votesync_ballot
        .type           $__internal_51_$__cuda_sm70_votesync_ballot,@function
        .size           $__internal_51_$__cuda_sm70_votesync_ballot,(.L_x_3150 - $__internal_51_$__cuda_sm70_votesync_ballot)
$__internal_51_$__cuda_sm70_votesync_ballot:
[----:B------:R-:W-:Y:S01]  /*21be0*/  ISETP.NE.U32.AND P0, PT, R0, 0x1, PT ;  /* 0x000000010000780c */ /* 0x000fe20003f05070 */
[----:B------:R-:W-:-:S04]  /*21bf0*/  IMAD.MOV.U32 R3, RZ, RZ, -0x1 ;  /* 0xffffffffff037424 */ /* 0x000fc800078e00ff */
[----:B------:R-:W-:Y:S08]  /*21c00*/  WARPSYNC R3 ;  /* 0x0000000300007348 */ /* 0x000ff00003800000 */
[----:B------:R-:W-:-:S04]  /*21c10*/  VOTE.ANY R0, PT, !P0 ;  /* 0x0000000000007806 */ /* 0x000fc800040e0100 */
[----:B------:R-:W-:Y:S01]  /*21c20*/  LOP3.LUT R0, R0, R3, RZ, 0xc0, !PT ;  /* 0x0000000300007212 */ /* 0x000fe200078ec0ff */
[----:B------:R-:W-:-:S04]  /*21c30*/  IMAD.MOV.U32 R3, RZ, RZ, 0x0 ;  /* 0x00000000ff037424 */ /* 0x000fc800078e00ff */
[----:B------:R-:W-:Y:S05]  /*21c40*/  RET.REL.NODEC R2 `(_ZN7cutlass13device_kernelIN5flash19enable_sm80_to_sm89INS1_16FlashAttnFwdSm80INS1_25CollectiveMainloopFwdSm80ILi8ELi2ELb0EN4cute5tupleIJNS5_1CILi128EEENS7_ILi64EEENS7_ILi192EEEEEELi192ENS_6half_tEfNS_4arch4Sm80ELb1ELb0ELb0ELb1ELb1ELb1ELb1ELb1EEENS1_21CollectiveEpilogueFwdINS6_IJS8_SA_S9_EEENS6_IJNS7_ILi1EEESI_SI_EEESC_SE_Li256ELb1ELb1ELb1ELb0EEENS1_36VarlenDynamicPersistentTileSchedulerILi128ELi64ELi256ELi256ELb1ELb1ELb0ELb1ELb1ELb1EEEEEEEEEvNT_6ParamsE) ;  /* 0xfffde3b002007950 */ /* 0x000fea0003c3ffff */
.L_x_3084:
        /* <DEDUP_REMOVED lines=11> */
.L_x_3150:


//--------------------- .nv.shared._ZN7cutlass13device_kernelIN5flash19enable_sm80_to_sm89INS1_16FlashAttnFwdSm80INS1_25CollectiveMainloopFwdSm80ILi8ELi1ELb0EN4cute5tupleIJNS5_1CILi128EEENS7_ILi64EEENS7_ILi192EEEEEELi192ENS_6half_tEfNS_4arch4Sm80ELb0ELb0ELb0ELb0ELb1ELb0ELb1ELb1EEENS1_21CollectiveEpilogueFwdINS6_IJS8_SA_S9_EEENS6_IJNS7_ILi1EEESI_SI_EEESC_SE_Li256ELb0ELb1ELb1ELb0EEENS1_19SingleTileSchedulerILb0ELb1ELb1ELi128EEEEEEEEEvNT_6ParamsE --------------------------
	.section	.nv.shared._ZN7cutlass13device_kernelIN5flash19enable_sm80_to_sm89INS1_16FlashAttnFwdSm80INS1_25CollectiveMainloopFwdSm80ILi8ELi1ELb0EN4cute5tupleIJNS5_1CILi128EEENS7_ILi64EEENS7_ILi192EEEEEELi192ENS_6half_tEfNS_4arch4Sm80ELb0ELb0ELb0ELb0ELb1ELb0ELb1ELb1EEENS1_21CollectiveEpilogueFwdINS6_IJS8_SA_S9_EEENS6_IJNS7_ILi1EEESI_SI_EEESC_SE_Li256ELb0ELb1ELb1ELb0EEENS1_19SingleTileSchedulerILb0ELb1ELb1ELi128EEEEEEEEEvNT_6ParamsE,"aw",@nobits
	.sectionflags	@""
	.align	16


//--------------------- .nv.global                --------------------------
	.section	.nv.global,"aw",@nobits
.nv.global:
	.type		_ZN78_INTERNAL_f5b7be85_42_flash_fwd_hdim192_fp16_paged_split_sm80_cu_4cb42ef5_36254cute1_E,@object
	.size		_ZN78_INTERNAL_f5b7be85_42_flash_fwd_hdim192_fp16_paged_split_sm80_cu_4cb42ef5_36254cute1_E,(_ZN78_INTERNAL_f5b7be85_42_flash_fwd_hdim192_fp16_paged_split_sm80_cu_4cb42ef5_36254cuda3std3__45__cpo6cbeginE - _ZN78_INTERNAL_f5b7be85_42_flash_fwd_hdim192_fp16_paged_split_sm80_cu_4cb42ef5_36254cute1_E)
_ZN78_INTERNAL_f5b7be85_42_flash_fwd_hdim192_fp16_paged_split_sm80_cu_4cb42ef5_36254cute1_E:
	.zero		1
	.type		_ZN78_INTERNAL_f5b7be85_42_flash_fwd_hdim192_fp16_paged_split_sm80_cu_4cb42ef5_36254cuda3std3__45__cpo6cbeginE,@object
	.size		_ZN78_INTERNAL_f5b7be85_42_flash_fwd_hdim192_fp16_paged_split_sm80_cu_4cb42ef5_36254cuda3std3__45__cpo6cbeginE,(_ZN78_INTERNAL_f5b7be85_42_flash_fwd_hdim192_fp16_paged_split_sm80_cu_4cb42ef5_36254cuda3std3__48in_placeE - _ZN78_INTERNAL_f5b7be85_42_flash_fwd_hdim192_fp16_paged_split_sm80_cu_4cb42ef5_36254cuda3std3__45__cpo6cbeginE)
_ZN78_INTERNAL_f5b7be85_42_flash_fwd_hdim192_fp16_paged_split_sm80_cu_4cb42ef5_36254cuda3std3__45__cpo6cbeginE:
	.zero		1
	.type		_ZN78_INTERNAL_f5b7be85_42_flash_fwd_hdim192_fp16_paged_split_sm80_cu_4cb42ef5_36254cuda3std3__48in_placeE,@object
	.size		_ZN78_INTERNAL_f5b7be85_42_flash_fwd_hdim192_fp16_paged_split_sm80_cu_4cb42ef5_36254cuda3std3__48in_placeE,(_ZN78_INTERNAL_f5b7be85_42_flash_fwd_hdim192_fp16_paged_split_sm80_cu_4cb42ef5_36254cuda3std6ranges3__45__cpo9iter_moveE - _ZN78_INTERNAL_f5b7be85_42_flash_fwd_hdim192_fp16_paged_split_sm80_cu_4cb42ef5_36254cuda3std3__48in_placeE)
_ZN78_INTERNAL_f5b7be85_42_flash_fwd_hdim192_fp16_paged_split_sm80_cu_4cb42ef5_36254cuda3std3__48in_placeE:
	.zero		1
	.type		_ZN78_INTERNAL_f5b7be85_42_flash_fwd_hdim192_fp16_paged_split_sm80_cu_4cb42ef5_36254cuda3std6ranges3__45__cpo9iter_moveE,@object
	.size		_ZN78_INTERNAL_f5b7be85_42_flash_fwd_hdim192_fp16_paged_split_sm80_cu_4cb42ef5_36254cuda3std6ranges3__45__cpo9iter_moveE,(_ZN78_INTERNAL_f5b7be85_42_flash_fwd_hdim192_fp16_paged_split_sm80_cu_4cb42ef5_36254cuda3std3__45__cpo5beginE - _ZN78_INTERNAL_f5b7be85_42_flash_fwd_hdim192_fp16_paged_split_sm80_cu_4cb42ef5_36254cuda3std6ranges3__45__cpo9iter_moveE)
_ZN78_INTERNAL_f5b7be85_42_flash_fwd_hdim192_fp16_paged_split_sm80_cu_4cb42ef5_36254cuda3std6ranges3__45__cpo9iter_moveE:
	.zero		1
	.type		_ZN78_INTERNAL_f5b7be85_42_flash_fwd_hdim192_fp16_paged_split_sm80_cu_4cb42ef5_36254cuda3std3__45__cpo5beginE,@object
	.size		_ZN78_INTERNAL_f5b7be85_42_flash_fwd_hdim192_fp16_paged_split_sm80_cu_4cb42ef5_36254cuda3std3__45__cpo5beginE,(_ZN78_INTERNAL_f5b7be85_42_flash_fwd_hdim192_fp16_paged_split_sm80_cu_4cb42ef5_36254cuda3std3__480_GLOBAL__N__f5b7be85_42_flash_fwd_hdim192_fp16_paged_split_sm80_cu_4cb42ef5_36256ignoreE - _ZN78_INTERNAL_f5b7be85_42_flash_fwd_hdim192_fp16_paged_split_sm80_cu_4cb42ef5_36254cuda3std3__45__cpo5beginE)
_ZN78_INTERNAL_f5b7be85_42_flash_fwd_hdim192_fp16_paged_split_sm80_cu_4cb42ef5_36254cuda3std3__45__cpo5beginE:
	.zero		1
	.type		_ZN78_INTERNAL_f5b7be85_42_flash_fwd_hdim192_fp16_paged_split_sm80_cu_4cb42ef5_36254cuda3std3__480_GLOBAL__N__f5b7be85_42_flash_fwd_hdim192_fp16_paged_split_sm80_cu_4cb42ef5_36256ignoreE,@object
	.size		_ZN78_INTERNAL_f5b7be85_42_flash_fwd_hdim192_fp16_paged_split_sm80_cu_4cb42ef5_36254cuda3std3__480_GLOBAL__N__f5b7be85_42_flash_fwd_hdim192_fp16_paged_split_sm80_cu_4cb42ef5_36256ignoreE,(_ZN78_INTERNAL_f5b7be85_42_flash_fwd_hdim192_fp16_paged_split_sm80_cu_4cb42ef5_36254cute7productE - _ZN78_INTERNAL_f5b7be85_42_flash_fwd_hdim192_fp16_paged_split_sm80_cu_4cb42ef5_36254cuda3std3__480_GLOBAL__N__f5b7be85_42_flash_fwd_hdim192_fp16_paged_split_sm80_cu_4cb42ef5_36256ignoreE)
_ZN78_INTERNAL_f5b7be85_42_flash_fwd_hdim192_fp16_paged_split_sm80_cu_4cb42ef5_36254cuda3std3__480_GLOBAL__N__f5b7be85_42_flash_fwd_hdim192_fp16_paged_split_sm80_cu_4cb42ef5_36256ignoreE:
	.zero		1
	.type		_ZN78_INTERNAL_f5b7be85_42_flash_fwd_hdim192_fp16_paged_split_sm80_cu_4cb42ef5_36254cute7productE,@object
	.size		_ZN78_INTERNAL_f5b7be85_42_flash_fwd_hdim192_fp16_paged_split_sm80_cu_4cb42ef5_36254cute7productE,(_ZN78_INTERNAL_f5b7be85_42_flash_fwd_hdim192_fp16_paged_split_sm80_cu_4cb42ef5_36254cuda3std3__45__cpo3endE - _ZN78_INTERNAL_f5b7be85_42_flash_fwd_hdim192_fp16_paged_split_sm80_cu_4cb42ef5_36254cute7productE)
_ZN78_INTERNAL_f5b7be85_42_flash_fwd_hdim192_fp16_paged_split_sm80_cu_4cb42ef5_36254cute7productE:
	.zero		1
	.type		_ZN78_INTERNAL_f5b7be85_42_flash_fwd_hdim192_fp16_paged_split_sm80_cu_4cb42ef5_36254cuda3std3__45__cpo3endE,@object
	.size		_ZN78_INTERNAL_f5b7be85_42_flash_fwd_hdim192_fp16_paged_split_sm80_cu_4cb42ef5_36254cuda3std3__45__cpo3endE,(_ZN78_INTERNAL_f5b7be85_42_flash_fwd_hdim192_fp16_paged_split_sm80_cu_4cb42ef5_36254cuda3std3__419piecewise_constructE - _ZN78_INTERNAL_f5b7be85_42_flash_fwd_hdim192_fp16_paged_split_sm80_cu_4cb42ef5_36254cuda3std3__45__cpo3endE)
_ZN78_INTERNAL_f5b7be85_42_flash_fwd_hdim192_fp16_paged_split_sm80_cu_4cb42ef5_36254cuda3std3__45__cpo3endE:
	.zero		1
	.type		_ZN78_INTERNAL_f5b7be85_42_flash_fwd_hdim192_fp16_paged_split_sm80_cu_4cb42ef5_36254cuda3std3__419piecewise_constructE,@object
	.size		_ZN78_INTERNAL_f5b7be85_42_flash_fwd_hdim192_fp16_paged_split_sm80_cu_4cb42ef5_36254cuda3std3__419piecewise_constructE,(_ZN78_INTERNAL_f5b7be85_42_flash_fwd_hdim192_fp16_paged_split_sm80_cu_4cb42ef5_36254cuda3std3__45__cpo4cendE - _ZN78_INTERNAL_f5b7be85_42_flash_fwd_hdim192_fp16_paged_split_sm80_cu_4cb42ef5_36254cuda3std3__419piecewise_constructE)
_ZN78_INTERNAL_f5b7be85_42_flash_fwd_hdim192_fp16_paged_split_sm80_cu_4cb42ef5_36254cuda3std3__419piecewise_constructE:
	.zero		1
	.type		_ZN78_INTERNAL_f5b7be85_42_flash_fwd_hdim192_fp16_paged_split_sm80_cu_4cb42ef5_36254cuda3std3__45__cpo4cendE,@object
	.size		_ZN78_INTERNAL_f5b7be85_42_flash_fwd_hdim192_fp16_paged_split_sm80_cu_4cb42ef5_36254cuda3std3__45__cpo4cendE,(_ZN78_INTERNAL_f5b7be85_42_flash_fwd_hdim192_fp16_paged_split_sm80_cu_4cb42ef5_36254cuda3std6ranges3__45__cpo4swapE - _ZN78_INTERNAL_f5b7be85_42_flash_fwd_hdim192_fp16_paged_split_sm80_cu_4cb42ef5_36254cuda3std3__45__cpo4cendE)
_ZN78_INTERNAL_f5b7be85_42_flash_fwd_hdim192_fp16_paged_split_sm80_cu_4cb42ef5_36254cuda3std3__45__cpo4cendE:
	.zero		1
	.type		_ZN78_INTERNAL_f5b7be85_42_flash_fwd_hdim192_fp16_paged_split_sm80_cu_4cb42ef5_36254cuda3std6ranges3__45__cpo4swapE,@object
	.size		_ZN78_INTERNAL_f5b7be85_42_flash_fwd_hdim192_fp16_paged_split_sm80_cu_4cb42ef5_36254cuda3std6ranges3__45__cpo4swapE,(.L_7 - _ZN78_INTERNAL_f5b7be85_42_flash_fwd_hdim192_fp16_paged_split_sm80_cu_4cb42ef5_36254cuda3std6ranges3__45__cpo4swapE)
_ZN78_INTERNAL_f5b7be85_42_flash_fwd_hdim192_fp16_paged_split_sm80_cu_4cb42ef5_36254cuda3std6ranges3__45__cpo4swapE:
	.zero		1
.L_7:


//--------------------- .nv.shared._ZN7cutlass13device_kernelIN5flash19enable_sm80_to_sm89INS1_16FlashAttnFwdSm80INS1_25CollectiveMainloopFwdSm80ILi8ELi1ELb0EN4cute5tupleIJNS5_1CILi128EEENS7_ILi64EEENS7_ILi192EEEEEELi192ENS_6half_tEfNS_4arch4Sm80ELb0ELb0ELb0ELb1ELb1ELb0ELb1ELb1EEENS1_21CollectiveEpilogueFwdINS6_IJS8_SA_S9_EEENS6_IJNS7_ILi1EEESI_SI_EEESC_SE_Li256ELb1ELb1ELb1ELb0EEENS1_36VarlenDynamicPersistentTileSchedulerILi128ELi64ELi256ELi256ELb1ELb1ELb0ELb0ELb1ELb1EEEEEEEEEvNT_6ParamsE --------------------------
	.section	.nv.shared._ZN7cutlass13device_kernelIN5flash19enable_sm80_to_sm89INS1_16FlashAttnFwdSm80INS1_25CollectiveMainloopFwdSm80ILi8ELi1ELb0EN4cute5tupleIJNS5_1CILi128EEENS7_ILi64EEENS7_ILi192EEEEEELi192ENS_6half_tEfNS_4arch4Sm80ELb0ELb0ELb0ELb1ELb1ELb0ELb1ELb1EEENS1_21CollectiveEpilogueFwdINS6_IJS8_SA_S9_EEENS6_IJNS7_ILi1EEESI_SI_EEESC_SE_Li256ELb1ELb1ELb1ELb0EEENS1_36VarlenDynamicPersistentTileSchedulerILi128ELi64ELi256ELi256ELb1ELb1ELb0ELb0ELb1ELb1EEEEEEEEEvNT_6ParamsE,"aw",@nobits
	.sectionflags	@""
	.align	16


//--------------------- .nv.shared._ZN7cutlass13device_kernelIN5flash19enable_sm80_to_sm89INS1_16FlashAttnFwdSm80INS1_25CollectiveMainloopFwdSm80ILi8ELi1ELb0EN4cute5tupleIJNS5_1CILi128EEENS7_ILi64EEENS7_ILi192EEEEEELi192ENS_6half_tEfNS_4arch4Sm80ELb0ELb0ELb0ELb1ELb1ELb1ELb1ELb1EEENS1_21CollectiveEpilogueFwdINS6_IJS8_SA_S9_EEENS6_IJNS7_ILi1EEESI_SI_EEESC_SE_Li256ELb1ELb1ELb1ELb0EEENS1_36VarlenDynamicPersistentTileSchedulerILi128ELi64ELi256ELi256ELb1ELb1ELb0ELb0ELb1ELb1EEEEEEEEEvNT_6ParamsE --------------------------
	.section	.nv.shared._ZN7cutlass13device_kernelIN5flash19enable_sm80_to_sm89INS1_16FlashAttnFwdSm80INS1_25CollectiveMainloopFwdSm80ILi8ELi1ELb0EN4cute5tupleIJNS5_1CILi128EEENS7_ILi64EEENS7_ILi192EEEEEELi192ENS_6half_tEfNS_4arch4Sm80ELb0ELb0ELb0ELb1ELb1ELb1ELb1ELb1EEENS1_21CollectiveEpilogueFwdINS6_IJS8_SA_S9_EEENS6_IJNS7_ILi1EEESI_SI_EEESC_SE_Li256ELb1ELb1ELb1ELb0EEENS1_36VarlenDynamicPersistentTileSchedulerILi128ELi64ELi256ELi256ELb1ELb1ELb0ELb0ELb1ELb1EEEEEEEEEvNT_6ParamsE,"aw",@nobits
	.sectionflags	@""
	.align	16


//--------------------- .nv.shared._ZN7cutlass13device_kernelIN5flash19enable_sm80_to_sm89INS1_16FlashAttnFwdSm80INS1_25CollectiveMainloopFwdSm80ILi8ELi1ELb0EN4cute5tupleIJNS5_1CILi128EEENS7_ILi64EEENS7_ILi192EEEEEELi192ENS_6half_tEfNS_4arch4Sm80ELb0ELb1ELb0ELb0ELb1ELb0ELb1ELb1EEENS1_21CollectiveEpilogueFwdINS6_IJS8_SA_S9_EEENS6_IJNS7_ILi1EEESI_SI_EEESC_SE_Li256ELb0ELb1ELb1ELb0EEENS1_19SingleTileSchedulerILb0ELb1ELb1ELi128EEEEEEEEEvNT_6ParamsE --------------------------
	.section	.nv.shared._ZN7cutlass13device_kernelIN5flash19enable_sm80_to_sm89INS1_16FlashAttnFwdSm80INS1_25CollectiveMainloopFwdSm80ILi8ELi1ELb0EN4cute5tupleIJNS5_1CILi128EEENS7_ILi64EEENS7_ILi192EEEEEELi192ENS_6half_tEfNS_4arch4Sm80ELb0ELb1ELb0ELb0ELb1ELb0ELb1ELb1EEENS1_21CollectiveEpilogueFwdINS6_IJS8_SA_S9_EEENS6_IJNS7_ILi1EEESI_SI_EEESC_SE_Li256ELb0ELb1ELb1ELb0EEENS1_19SingleTileSchedulerILb0ELb1ELb1ELi128EEEEEEEEEvNT_6ParamsE,"aw",@nobits
	.sectionflags	@""
	.align	16


//--------------------- .nv.shared._ZN7cutlass13device_kernelIN5flash19enable_sm80_to_sm89INS1_16FlashAttnFwdSm80INS1_25CollectiveMainloopFwdSm80ILi8ELi1ELb0EN4cute5tupleIJNS5_1CILi128EEENS7_ILi64EEENS7_ILi192EEEEEELi192ENS_6half_tEfNS_4arch4Sm80ELb0ELb1ELb0ELb1ELb1ELb0ELb1ELb1EEENS1_21CollectiveEpilogueFwdINS6_IJS8_SA_S9_EEENS6_IJNS7_ILi1EEESI_SI_EEESC_SE_Li256ELb1ELb1ELb1ELb0EEENS1_36VarlenDynamicPersistentTileSchedulerILi128ELi64ELi256ELi256ELb1ELb1ELb0ELb1ELb0ELb1EEEEEEEEEvNT_6ParamsE --------------------------
	.section	.nv.shared._ZN7cutlass13device_kernelIN5flash19enable_sm80_to_sm89INS1_16FlashAttnFwdSm80INS1_25CollectiveMainloopFwdSm80ILi8ELi1ELb0EN4cute5tupleIJNS5_1CILi128EEENS7_ILi64EEENS7_ILi192EEEEEELi192ENS_6half_tEfNS_4arch4Sm80ELb0ELb1ELb0ELb1ELb1ELb0ELb1ELb1EEENS1_21CollectiveEpilogueFwdINS6_IJS8_SA_S9_EEENS6_IJNS7_ILi1EEESI_SI_EEESC_SE_Li256ELb1ELb1ELb1ELb0EEENS1_36VarlenDynamicPersistentTileSchedulerILi128ELi64ELi256ELi256ELb1ELb1ELb0ELb1ELb0ELb1EEEEEEEEEvNT_6ParamsE,"aw",@nobits
	.sectionflags	@""
	.align	16


//--------------------- .nv.shared._ZN7cutlass13device_kernelIN5flash19enable_sm80_to_sm89INS1_16FlashAttnFwdSm80INS1_25CollectiveMainloopFwdSm80ILi8ELi1ELb0EN4cute5tupleIJNS5_1CILi128EEENS7_ILi64EEENS7_ILi192EEEEEELi192ENS_6half_tEfNS_4arch4Sm80ELb0ELb1ELb0ELb1ELb1ELb1ELb1ELb1EEENS1_21CollectiveEpilogueFwdINS6_IJS8_SA_S9_EEENS6_IJNS7_ILi1EEESI_SI_EEESC_SE_Li256ELb1ELb1ELb1ELb0EEENS1_36VarlenDynamicPersistentTileSchedulerILi128ELi64ELi256ELi256ELb1ELb1ELb0ELb1ELb0ELb1EEEEEEEEEvNT_6ParamsE --------------------------
	.section	.nv.shared._ZN7cutlass13device_kernelIN5flash19enable_sm80_to_sm89INS1_16FlashAttnFwdSm80INS1_25CollectiveMainloopFwdSm80ILi8ELi1ELb0EN4cute5tupleIJNS5_1CILi128EEENS7_ILi64EEENS7_ILi192EEEEEELi192ENS_6half_tEfNS_4arch4Sm80ELb0ELb1ELb0ELb1ELb1ELb1ELb1ELb1EEENS1_21CollectiveEpilogueFwdINS6_IJS8_SA_S9_EEENS6_IJNS7_ILi1EEESI_SI_EEESC_SE_Li256ELb1ELb1ELb1ELb0EEENS1_36VarlenDynamicPersistentTileSchedulerILi128ELi64ELi256ELi256ELb1ELb1ELb0ELb1ELb0ELb1EEEEEEEEEvNT_6ParamsE,"aw",@nobits
	.sectionflags	@""
	.align	16


//--------------------- .nv.shared._ZN7cutlass13device_kernelIN5flash19enable_sm80_to_sm89INS1_16FlashAttnFwdSm80INS1_25CollectiveMainloopFwdSm80ILi8ELi1ELb0EN4cute5tupleIJNS5_1CILi128EEENS7_ILi64EEENS7_ILi192EEEEEELi192ENS_6half_tEfNS_4arch4Sm80ELb1ELb0ELb0ELb0ELb1ELb0ELb1ELb1EEENS1_21CollectiveEpilogueFwdINS6_IJS8_SA_S9_EEENS6_IJNS7_ILi1EEESI_SI_EEESC_SE_Li256ELb0ELb1ELb1ELb0EEENS1_30DynamicPersistentTileSchedulerILi256ELi256ELb1ELb1ELb0EEEEEEEEEvNT_6ParamsE --------------------------
	.section	.nv.shared._ZN7cutlass13device_kernelIN5flash19enable_sm80_to_sm89INS1_16FlashAttnFwdSm80INS1_25CollectiveMainloopFwdSm80ILi8ELi1ELb0EN4cute5tupleIJNS5_1CILi128EEENS7_ILi64EEENS7_ILi192EEEEEELi192ENS_6half_tEfNS_4arch4Sm80ELb1ELb0ELb0ELb0ELb1ELb0ELb1ELb1EEENS1_21CollectiveEpilogueFwdINS6_IJS8_SA_S9_EEENS6_IJNS7_ILi1EEESI_SI_EEESC_SE_Li256ELb0ELb1ELb1ELb0EEENS1_30DynamicPersistentTileSchedulerILi256ELi256ELb1ELb1ELb0EEEEEEEEEvNT_6ParamsE,"aw",@nobits
	.sectionflags	@""
	.align	16


//--------------------- .nv.shared._ZN7cutlass13device_kernelIN5flash19enable_sm80_to_sm89INS1_16FlashAttnFwdSm80INS1_25CollectiveMainloopFwdSm80ILi8ELi1ELb0EN4cute5tupleIJNS5_1CILi128EEENS7_ILi64EEENS7_ILi192EEEEEELi192ENS_6half_tEfNS_4arch4Sm80ELb1ELb0ELb0ELb1ELb1ELb0ELb1ELb1EEENS1_21CollectiveEpilogueFwdINS6_IJS8_SA_S9_EEENS6_IJNS7_ILi1EEESI_SI_EEESC_SE_Li256ELb1ELb1ELb1ELb0EEENS1_36VarlenDynamicPersistentTileSchedulerILi128ELi64ELi256ELi256ELb1ELb1ELb0ELb1ELb1ELb1EEEEEEEEEvNT_6ParamsE --------------------------
	.section	.nv.shared._ZN7cutlass13device_kernelIN5flash19enable_sm80_to_sm89INS1_16FlashAttnFwdSm80INS1_25CollectiveMainloopFwdSm80ILi8ELi1ELb0EN4cute5tupleIJNS5_1CILi128EEENS7_ILi64EEENS7_ILi192EEEEEELi192ENS_6half_tEfNS_4arch4Sm80ELb1ELb0ELb0ELb1ELb1ELb0ELb1ELb1EEENS1_21CollectiveEpilogueFwdINS6_IJS8_SA_S9_EEENS6_IJNS7_ILi1EEESI_SI_EEESC_SE_Li256ELb1ELb1ELb1ELb0EEENS1_36VarlenDynamicPersistentTileSchedulerILi128ELi64ELi256ELi256ELb1ELb1ELb0ELb1ELb1ELb1EEEEEEEEEvNT_6ParamsE,"aw",@nobits
	.sectionflags	@""
	.align	16


//--------------------- .nv.shared._ZN7cutlass13device_kernelIN5flash19enable_sm80_to_sm89INS1_16FlashAttnFwdSm80INS1_25CollectiveMainloopFwdSm80ILi8ELi1ELb0EN4cute5tupleIJNS5_1CILi128EEENS7_ILi64EEENS7_ILi192EEEEEELi192ENS_6half_tEfNS_4arch4Sm80ELb1ELb0ELb0ELb1ELb1ELb1ELb1ELb1EEENS1_21CollectiveEpilogueFwdINS6_IJS8_SA_S9_EEENS6_IJNS7_ILi1EEESI_SI_EEESC_SE_Li256ELb1ELb1ELb1ELb0EEENS1_36VarlenDynamicPersistentTileSchedulerILi128ELi64ELi256ELi256ELb1ELb1ELb0ELb1ELb1ELb1EEEEEEEEEvNT_6ParamsE --------------------------
	.section	.nv.shared._ZN7cutlass13device_kernelIN5flash19enable_sm80_to_sm89INS1_16FlashAttnFwdSm80INS1_25CollectiveMainloopFwdSm80ILi8ELi1ELb0EN4cute5tupleIJNS5_1CILi128EEENS7_ILi64EEENS7_ILi192EEEEEELi192ENS_6half_tEfNS_4arch4Sm80ELb1ELb0ELb0ELb1ELb1ELb1ELb1ELb1EEENS1_21CollectiveEpilogueFwdINS6_IJS8_SA_S9_EEENS6_IJNS7_ILi1EEESI_SI_EEESC_SE_Li256ELb1ELb1ELb1ELb0EEENS1_36VarlenDynamicPersistentTileSchedulerILi128ELi64ELi256ELi256ELb1ELb1ELb0ELb1ELb1ELb1EEEEEEEEEvNT_6ParamsE,"aw",@nobits
	.sectionflags	@""
	.align	16


//--------------------- .nv.shared._ZN7cutlass13device_kernelIN5flash19enable_sm80_to_sm89INS1_16FlashAttnFwdSm80INS1_25CollectiveMainloopFwdSm80ILi8ELi2ELb0EN4cute5tupleIJNS5_1CILi128EEENS7_ILi64EEENS7_ILi192EEEEEELi192ENS_6half_tEfNS_4arch4Sm80ELb0ELb0ELb0ELb0ELb1ELb0ELb1ELb1EEENS1_21CollectiveEpilogueFwdINS6_IJS8_SA_S9_EEENS6_IJNS7_ILi1EEESI_SI_EEESC_SE_Li256ELb0ELb1ELb1ELb0EEENS1_19SingleTileSchedulerILb0ELb1ELb1ELi128EEEEEEEEEvNT_6ParamsE --------------------------
	.section	.nv.shared._ZN7cutlass13device_kernelIN5flash19enable_sm80_to_sm89INS1_16FlashAttnFwdSm80INS1_25CollectiveMainloopFwdSm80ILi8ELi2ELb0EN4cute5tupleIJNS5_1CILi128EEENS7_ILi64EEENS7_ILi192EEEEEELi192ENS_6half_tEfNS_4arch4Sm80ELb0ELb0ELb0ELb0ELb1ELb0ELb1ELb1EEENS1_21CollectiveEpilogueFwdINS6_IJS8_SA_S9_EEENS6_IJNS7_ILi1EEESI_SI_EEESC_SE_Li256ELb0ELb1ELb1ELb0EEENS1_19SingleTileSchedulerILb0ELb1ELb1ELi128EEEEEEEEEvNT_6ParamsE,"aw",@nobits
	.sectionflags	@""
	.align	16


//--------------------- .nv.shared._ZN7cutlass13device_kernelIN5flash19enable_sm80_to_sm89INS1_16FlashAttnFwdSm80INS1_25CollectiveMainloopFwdSm80ILi8ELi2ELb0EN4cute5tupleIJNS5_1CILi128EEENS7_ILi64EEENS7_ILi192EEEEEELi192ENS_6half_tEfNS_4arch4Sm80ELb0ELb0ELb0ELb1ELb1ELb0ELb1ELb1EEENS1_21CollectiveEpilogueFwdINS6_IJS8_SA_S9_EEENS6_IJNS7_ILi1EEESI_SI_EEESC_SE_Li256ELb1ELb1ELb1ELb0EEENS1_36VarlenDynamicPersistentTileSchedulerILi128ELi64ELi256ELi256ELb1ELb1ELb0ELb0ELb1ELb1EEEEEEEEEvNT_6ParamsE --------------------------
	.section	.nv.shared._ZN7cutlass13device_kernelIN5flash19enable_sm80_to_sm89INS1_16FlashAttnFwdSm80INS1_25CollectiveMainloopFwdSm80ILi8ELi2ELb0EN4cute5tupleIJNS5_1CILi128EEENS7_ILi64EEENS7_ILi192EEEEEELi192ENS_6half_tEfNS_4arch4Sm80ELb0ELb0ELb0ELb1ELb1ELb0ELb1ELb1EEENS1_21CollectiveEpilogueFwdINS6_IJS8_SA_S9_EEENS6_IJNS7_ILi1EEESI_SI_EEESC_SE_Li256ELb1ELb1ELb1ELb0EEENS1_36VarlenDynamicPersistentTileSchedulerILi128ELi64ELi256ELi256ELb1ELb1ELb0ELb0ELb1ELb1EEEEEEEEEvNT_6ParamsE,"aw",@nobits
	.sectionflags	@""
	.align	16


//--------------------- .nv.shared._ZN7cutlass13device_kernelIN5flash19enable_sm80_to_sm89INS1_16FlashAttnFwdSm80INS1_25CollectiveMainloopFwdSm80ILi8ELi2ELb0EN4cute5tupleIJNS5_1CILi128EEENS7_ILi64EEENS7_ILi192EEEEEELi192ENS_6half_tEfNS_4arch4Sm80ELb0ELb0ELb0ELb1ELb1ELb1ELb1ELb1EEENS1_21CollectiveEpilogueFwdINS6_IJS8_SA_S9_EEENS6_IJNS7_ILi1EEESI_SI_EEESC_SE_Li256ELb1ELb1ELb1ELb0EEENS1_36VarlenDynamicPersistentTileSchedulerILi128ELi64ELi256ELi256ELb1ELb1ELb0ELb0ELb1ELb1EEEEEEEEEvNT_6ParamsE --------------------------
	.section	.nv.shared._ZN7cutlass13device_kernelIN5flash19enable_sm80_to_sm89INS1_16FlashAttnFwdSm80INS1_25CollectiveMainloopFwdSm80ILi8ELi2ELb0EN4cute5tupleIJNS5_1CILi128EEENS7_ILi64EEENS7_ILi192EEEEEELi192ENS_6half_tEfNS_4arch4Sm80ELb0ELb0ELb0ELb1ELb1ELb1ELb1ELb1EEENS1_21CollectiveEpilogueFwdINS6_IJS8_SA_S9_EEENS6_IJNS7_ILi1EEESI_SI_EEESC_SE_Li256ELb1ELb1ELb1ELb0EEENS1_36VarlenDynamicPersistentTileSchedulerILi128ELi64ELi256ELi256ELb1ELb1ELb0ELb0ELb1ELb1EEEEEEEEEvNT_6ParamsE,"aw",@nobits
	.sectionflags	@""
	.align	16


//--------------------- .nv.shared._ZN7cutlass13device_kernelIN5flash19enable_sm80_to_sm89INS1_16FlashAttnFwdSm80INS1_25CollectiveMainloopFwdSm80ILi8ELi2ELb0EN4cute5tupleIJNS5_1CILi128EEENS7_ILi64EEENS7_ILi192EEEEEELi192ENS_6half_tEfNS_4arch4Sm80ELb0ELb1ELb0ELb0ELb1ELb0ELb1ELb1EEENS1_21CollectiveEpilogueFwdINS6_IJS8_SA_S9_EEENS6_IJNS7_ILi1EEESI_SI_EEESC_SE_Li256ELb0ELb1ELb1ELb0EEENS1_19SingleTileSchedulerILb0ELb1ELb1ELi128EEEEEEEEEvNT_6ParamsE --------------------------
	.section	.nv.shared._ZN7cutlass13device_kernelIN5flash19enable_sm80_to_sm89INS1_16FlashAttnFwdSm80INS1_25CollectiveMainloopFwdSm80ILi8ELi2ELb0EN4cute5tupleIJNS5_1CILi128EEENS7_ILi64EEENS7_ILi192EEEEEELi192ENS_6half_tEfNS_4arch4Sm80ELb0ELb1ELb0ELb0ELb1ELb0ELb1ELb1EEENS1_21CollectiveEpilogueFwdINS6_IJS8_SA_S9_EEENS6_IJNS7_ILi1EEESI_SI_EEESC_SE_Li256ELb0ELb1ELb1ELb0EEENS1_19SingleTileSchedulerILb0ELb1ELb1ELi128EEEEEEEEEvNT_6ParamsE,"aw",@nobits
	.sectionflags	@""
	.align	16


//--------------------- .nv.shared._ZN7cutlass13device_kernelIN5flash19enable_sm80_to_sm89INS1_16FlashAttnFwdSm80INS1_25CollectiveMainloopFwdSm80ILi8ELi2ELb0EN4cute5tupleIJNS5_1CILi128EEENS7_ILi64EEENS7_ILi192EEEEEELi192ENS_6half_tEfNS_4arch4Sm80ELb0ELb1ELb0ELb1ELb1ELb0ELb1ELb1EEENS1_21CollectiveEpilogueFwdINS6_IJS8_SA_S9_EEENS6_IJNS7_ILi1EEESI_SI_EEESC_SE_Li256ELb1ELb1ELb1ELb0EEENS1_36VarlenDynamicPersistentTileSchedulerILi128ELi64ELi256ELi256ELb1ELb1ELb0ELb1ELb0ELb1EEEEEEEEEvNT_6ParamsE --------------------------
	.section	.nv.shared._ZN7cutlass13device_kernelIN5flash19enable_sm80_to_sm89INS1_16FlashAttnFwdSm80INS1_25CollectiveMainloopFwdSm80ILi8ELi2ELb0EN4cute5tupleIJNS5_1CILi128EEENS7_ILi64EEENS7_ILi192EEEEEELi192ENS_6half_tEfNS_4arch4Sm80ELb0ELb1ELb0ELb1ELb1ELb0ELb1ELb1EEENS1_21CollectiveEpilogueFwdINS6_IJS8_SA_S9_EEENS6_IJNS7_ILi1EEESI_SI_EEESC_SE_Li256ELb1ELb1ELb1ELb0EEENS1_36VarlenDynamicPersistentTileSchedulerILi128ELi64ELi256ELi256ELb1ELb1ELb0ELb1ELb0ELb1EEEEEEEEEvNT_6ParamsE,"aw",@nobits
	.sectionflags	@""
	.align	16


//--------------------- .nv.shared._ZN7cutlass13device_kernelIN5flash19enable_sm80_to_sm89INS1_16FlashAttnFwdSm80INS1_25CollectiveMainloopFwdSm80ILi8ELi2ELb0EN4cute5tupleIJNS5_1CILi128EEENS7_ILi64EEENS7_ILi192EEEEEELi192ENS_6half_tEfNS_4arch4Sm80ELb0ELb1ELb0ELb1ELb1ELb1ELb1ELb1EEENS1_21CollectiveEpilogueFwdINS6_IJS8_SA_S9_EEENS6_IJNS7_ILi1EEESI_SI_EEESC_SE_Li256ELb1ELb1ELb1ELb0EEENS1_36VarlenDynamicPersistentTileSchedulerILi128ELi64ELi256ELi256ELb1ELb1ELb0ELb1ELb0ELb1EEEEEEEEEvNT_6ParamsE --------------------------
	.section	.nv.shared._ZN7cutlass13device_kernelIN5flash19enable_sm80_to_sm89INS1_16FlashAttnFwdSm80INS1_25CollectiveMainloopFwdSm80ILi8ELi2ELb0EN4cute5tupleIJNS5_1CILi128EEENS7_ILi64EEENS7_ILi192EEEEEELi192ENS_6half_tEfNS_4arch4Sm80ELb0ELb1ELb0ELb1ELb1ELb1ELb1ELb1EEENS1_21CollectiveEpilogueFwdINS6_IJS8_SA_S9_EEENS6_IJNS7_ILi1EEESI_SI_EEESC_SE_Li256ELb1ELb1ELb1ELb0EEENS1_36VarlenDynamicPersistentTileSchedulerILi128ELi64ELi256ELi256ELb1ELb1ELb0ELb1ELb0ELb1EEEEEEEEEvNT_6ParamsE,"aw",@nobits
	.sectionflags	@""
	.align	16


//--------------------- .nv.shared._ZN7cutlass13device_kernelIN5flash19enable_sm80_to_sm89INS1_16FlashAttnFwdSm80INS1_25CollectiveMainloopFwdSm80ILi8ELi2ELb0EN4cute5tupleIJNS5_1CILi128EEENS7_ILi64EEENS7_ILi192EEEEEELi192ENS_6half_tEfNS_4arch4Sm80ELb1ELb0ELb0ELb0ELb1ELb0ELb1ELb1EEENS1_21CollectiveEpilogueFwdINS6_IJS8_SA_S9_EEENS6_IJNS7_ILi1EEESI_SI_EEESC_SE_Li256ELb0ELb1ELb1ELb0EEENS1_30DynamicPersistentTileSchedulerILi256ELi256ELb1ELb1ELb0EEEEEEEEEvNT_6ParamsE --------------------------
	.section	.nv.shared._ZN7cutlass13device_kernelIN5flash19enable_sm80_to_sm89INS1_16FlashAttnFwdSm80INS1_25CollectiveMainloopFwdSm80ILi8ELi2ELb0EN4cute5tupleIJNS5_1CILi128EEENS7_ILi64EEENS7_ILi192EEEEEELi192ENS_6half_tEfNS_4arch4Sm80ELb1ELb0ELb0ELb0ELb1ELb0ELb1ELb1EEENS1_21CollectiveEpilogueFwdINS6_IJS8_SA_S9_EEENS6_IJNS7_ILi1EEESI_SI_EEESC_SE_Li256ELb0ELb1ELb1ELb0EEENS1_30DynamicPersistentTileSchedulerILi256ELi256ELb1ELb1ELb0EEEEEEEEEvNT_6ParamsE,"aw",@nobits
	.sectionflags	@""
	.align	16


//--------------------- .nv.shared._ZN7cutlass13device_kernelIN5flash19enable_sm80_to_sm89INS1_16FlashAttnFwdSm80INS1_25CollectiveMainloopFwdSm80ILi8ELi2ELb0EN4cute5tupleIJNS5_1CILi128EEENS7_ILi64EEENS7_ILi192EEEEEELi192ENS_6half_tEfNS_4arch4Sm80ELb1ELb0ELb0ELb1ELb1ELb0ELb1ELb1EEENS1_21CollectiveEpilogueFwdINS6_IJS8_SA_S9_EEENS6_IJNS7_ILi1EEESI_SI_EEESC_SE_Li256ELb1ELb1ELb1ELb0EEENS1_36VarlenDynamicPersistentTileSchedulerILi128ELi64ELi256ELi256ELb1ELb1ELb0ELb1ELb1ELb1EEEEEEEEEvNT_6ParamsE --------------------------
	.section	.nv.shared._ZN7cutlass13device_kernelIN5flash19enable_sm80_to_sm89INS1_16FlashAttnFwdSm80INS1_25CollectiveMainloopFwdSm80ILi8ELi2ELb0EN4cute5tupleIJNS5_1CILi128EEENS7_ILi64EEENS7_ILi192EEEEEELi192ENS_6half_tEfNS_4arch4Sm80ELb1ELb0ELb0ELb1ELb1ELb0ELb1ELb1EEENS1_21CollectiveEpilogueFwdINS6_IJS8_SA_S9_EEENS6_IJNS7_ILi1EEESI_SI_EEESC_SE_Li256ELb1ELb1ELb1ELb0EEENS1_36VarlenDynamicPersistentTileSchedulerILi128ELi64ELi256ELi256ELb1ELb1ELb0ELb1ELb1ELb1EEEEEEEEEvNT_6ParamsE,"aw",@nobits
	.sectionflags	@""
	.align	16


//--------------------- .nv.shared._ZN7cutlass13device_kernelIN5flash19enable_sm80_to_sm89INS1_16FlashAttnFwdSm80INS1_25CollectiveMainloopFwdSm80ILi8ELi2ELb0EN4cute5tupleIJNS5_1CILi128EEENS7_ILi64EEENS7_ILi192EEEEEELi192ENS_6half_tEfNS_4arch4Sm80ELb1ELb0ELb0ELb1ELb1ELb1ELb1ELb1EEENS1_21CollectiveEpilogueFwdINS6_IJS8_SA_S9_EEENS6_IJNS7_ILi1EEESI_SI_EEESC_SE_Li256ELb1ELb1ELb1ELb0EEENS1_36VarlenDynamicPersistentTileSchedulerILi128ELi64ELi256ELi256ELb1ELb1ELb0ELb1ELb1ELb1EEEEEEEEEvNT_6ParamsE --------------------------
	.section	.nv.shared._ZN7cutlass13device_kernelIN5flash19enable_sm80_to_sm89INS1_16FlashAttnFwdSm80INS1_25CollectiveMainloopFwdSm80ILi8ELi2ELb0EN4cute5tupleIJNS5_1CILi128EEENS7_ILi64EEENS7_ILi192EEEEEELi192ENS_6half_tEfNS_4arch4Sm80ELb1ELb0ELb0ELb1ELb1ELb1ELb1ELb1EEENS1_21CollectiveEpilogueFwdINS6_IJS8_SA_S9_EEENS6_IJNS7_ILi1EEESI_SI_EEESC_SE_Li256ELb1ELb1ELb1ELb0EEENS1_36VarlenDynamicPersistentTileSchedulerILi128ELi64ELi256ELi256ELb1ELb1ELb0ELb1ELb1ELb1EEEEEEEEEvNT_6ParamsE,"aw",@nobits
	.sectionflags	@""
	.align	16
